	.target	sm_90a

	.elftype	@"ET_EXEC"


//--------------------- .note.nv.tkinfo           --------------------------
	.section	.note.nv.tkinfo,"",@"SHT_NOTE"
	.sectionflags	@"SHF_NOTE_NV_TKINFO"
	.tkinfo
        /*0018*/ 	.word	0x00000002
        /*0030*/ 	.string	""
        /*0030*/ 	.string	"ptxas"
        /*0030*/ 	.string	"Cuda compilation tools, release 13.0, V13.0.88"
        /*0030*/ 	.string	"Build cuda_13.0.r13.0/compiler.36424714_0"
        /*0030*/ 	.string	"-arch sm_90a -m 64 "



//--------------------- .note.nv.cuinfo           --------------------------
	.section	.note.nv.cuinfo,"",@"SHT_NOTE"
	.sectionflags	@"SHF_NOTE_NV_CUINFO"
        /*0018*/ 	.short	0x0002
        /*001a*/ 	.short	0x005a
        /*001c*/ 	.short	0x0082
	.zero		2


//--------------------- .nv.info                  --------------------------
	.section	.nv.info,"",@"SHT_CUDA_INFO"
	.align	4


	//----- nvinfo : EIATTR_REGCOUNT
	.align		4
        /*0000*/ 	.byte	0x04, 0x2f
        /*0002*/ 	.short	(.L_1 - .L_0)
	.align		4
.L_0:
        /*0004*/ 	.word	index@(_ZN13group_norm_v214gn_cuda_kernelI6__halfLi480ELi2ELi16ELi120ELi1024ELb1ELi32ELi960ELi960ELi4ELb1ELi9ELb0ELb0ENS_16CompileConditionILi900EEEEEvPT_PKS4_S7_S7_flPfS8_Pj)
        /*0008*/ 	.word	0x00000040


	//----- nvinfo : EIATTR_FRAME_SIZE
	.align		4
.L_1:
        /*000c*/ 	.byte	0x04, 0x11
        /*000e*/ 	.short	(.L_3 - .L_2)
	.align		4
.L_2:
        /*0010*/ 	.word	index@(_ZN13group_norm_v214gn_cuda_kernelI6__halfLi480ELi2ELi16ELi120ELi1024ELb1ELi32ELi960ELi960ELi4ELb1ELi9ELb0ELb0ENS_16CompileConditionILi900EEEEEvPT_PKS4_S7_S7_flPfS8_Pj)
        /*0014*/ 	.word	0x00000158


	//----- nvinfo : EIATTR_REGCOUNT
	.align		4
.L_3:
        /*0018*/ 	.byte	0x04, 0x2f
        /*001a*/ 	.short	(.L_5 - .L_4)
	.align		4
.L_4:
        /*001c*/ 	.word	index@(_ZN13group_norm_v214gn_cuda_kernelI6__halfLi480ELi2ELi16ELi120ELi1024ELb1ELi32ELi960ELi960ELi4ELb1ELi7ELb0ELb0ENS_16CompileConditionILi900EEEEEvPT_PKS4_S7_S7_flPfS8_Pj)
        /*0020*/ 	.word	0x00000040


	//----- nvinfo : EIATTR_FRAME_SIZE
	.align		4
.L_5:
        /*0024*/ 	.byte	0x04, 0x11
        /*0026*/ 	.short	(.L_7 - .L_6)
	.align		4
.L_6:
        /*0028*/ 	.word	index@(_ZN13group_norm_v214gn_cuda_kernelI6__halfLi480ELi2ELi16ELi120ELi1024ELb1ELi32ELi960ELi960ELi4ELb1ELi7ELb0ELb0ENS_16CompileConditionILi900EEEEEvPT_PKS4_S7_S7_flPfS8_Pj)
        /*002c*/ 	.word	0x00000158


	//----- nvinfo : EIATTR_REGCOUNT
	.align		4
.L_7:
        /*0030*/ 	.byte	0x04, 0x2f
        /*0032*/ 	.short	(.L_9 - .L_8)
	.align		4
.L_8:
        /*0034*/ 	.word	index@(_ZN13group_norm_v214gn_cuda_kernelI6__halfLi480ELi1ELi16ELi120ELi1024ELb1ELi64ELi960ELi960ELi4ELb1ELi9ELb0ELb0ENS_16CompileConditionILi900EEEEEvPT_PKS4_S7_S7_flPfS8_Pj)
        /*0038*/ 	.word	0x00000080


	//----- nvinfo : EIATTR_FRAME_SIZE
	.align		4
.L_9:
        /*003c*/ 	.byte	0x04, 0x11
        /*003e*/ 	.short	(.L_11 - .L_10)
	.align		4
.L_10:
        /*0040*/ 	.word	index@(_ZN13group_norm_v214gn_cuda_kernelI6__halfLi480ELi1ELi16ELi120ELi1024ELb1ELi64ELi960ELi960ELi4ELb1ELi9ELb0ELb0ENS_16CompileConditionILi900EEEEEvPT_PKS4_S7_S7_flPfS8_Pj)
        /*0044*/ 	.word	0x00000298


	//----- nvinfo : EIATTR_REGCOUNT
	.align		4
.L_11:
        /*0048*/ 	.byte	0x04, 0x2f
        /*004a*/ 	.short	(.L_13 - .L_12)
	.align		4
.L_12:
        /*004c*/ 	.word	index@(_ZN13group_norm_v214gn_cuda_kernelI6__halfLi480ELi1ELi16ELi120ELi1024ELb1ELi32ELi960ELi960ELi4ELb1ELi4ELb0ELb0ENS_16CompileConditionILi900EEEEEvPT_PKS4_S7_S7_flPfS8_Pj)
        /*0050*/ 	.word	0x00000080


	//----- nvinfo : EIATTR_FRAME_SIZE
	.align		4
.L_13:
        /*0054*/ 	.byte	0x04, 0x11
        /*0056*/ 	.short	(.L_15 - .L_14)
	.align		4
.L_14:
        /*0058*/ 	.word	index@(_ZN13group_norm_v214gn_cuda_kernelI6__halfLi480ELi1ELi16ELi120ELi1024ELb1ELi32ELi960ELi960ELi4ELb1ELi4ELb0ELb0ENS_16CompileConditionILi900EEEEEvPT_PKS4_S7_S7_flPfS8_Pj)
        /*005c*/ 	.word	0x00000050


	//----- nvinfo : EIATTR_REGCOUNT
	.align		4
.L_15:
        /*0060*/ 	.byte	0x04, 0x2f
        /*0062*/ 	.short	(.L_17 - .L_16)
	.align		4
.L_16:
        /*0064*/ 	.word	index@(_ZN13group_norm_v214gn_cuda_kernelI6__halfLi480ELi3ELi16ELi120ELi1024ELb1ELi16ELi960ELi960ELi4ELb1ELi5ELb0ELb0ENS_16CompileConditionILi900EEEEEvPT_PKS4_S7_S7_flPfS8_Pj)
        /*0068*/ 	.word	0x00000028


	//----- nvinfo : EIATTR_FRAME_SIZE
	.align		4
.L_17:
        /*006c*/ 	.byte	0x04, 0x11
        /*006e*/ 	.short	(.L_19 - .L_18)
	.align		4
.L_18:
        /*0070*/ 	.word	index@(_ZN13group_norm_v214gn_cuda_kernelI6__halfLi480ELi3ELi16ELi120ELi1024ELb1ELi16ELi960ELi960ELi4ELb1ELi5ELb0ELb0ENS_16CompileConditionILi900EEEEEvPT_PKS4_S7_S7_flPfS8_Pj)
        /*0074*/ 	.word	0x00000098


	//----- nvinfo : EIATTR_REGCOUNT
	.align		4
.L_19:
        /*0078*/ 	.byte	0x04, 0x2f
        /*007a*/ 	.short	(.L_21 - .L_20)
	.align		4
.L_20:
        /*007c*/ 	.word	index@(_ZN13group_norm_v214gn_cuda_kernelI6__halfLi480ELi1ELi16ELi120ELi1024ELb1ELi16ELi960ELi960ELi4ELb1ELi2ELb0ELb0ENS_16CompileConditionILi900EEEEEvPT_PKS4_S7_S7_flPfS8_Pj)
        /*0080*/ 	.word	0x0000007d


	//----- nvinfo : EIATTR_FRAME_SIZE
	.align		4
.L_21:
        /*0084*/ 	.byte	0x04, 0x11
        /*0086*/ 	.short	(.L_23 - .L_22)
	.align		4
.L_22:
        /*0088*/ 	.word	index@(_ZN13group_norm_v214gn_cuda_kernelI6__halfLi480ELi1ELi16ELi120ELi1024ELb1ELi16ELi960ELi960ELi4ELb1ELi2ELb0ELb0ENS_16CompileConditionILi900EEEEEvPT_PKS4_S7_S7_flPfS8_Pj)
        /*008c*/ 	.word	0x00000000


	//----- nvinfo : EIATTR_REGCOUNT
	.align		4
.L_23:
        /*0090*/ 	.byte	0x04, 0x2f
        /*0092*/ 	.short	(.L_25 - .L_24)
	.align		4
.L_24:
        /*0094*/ 	.word	index@(_ZN13group_norm_v214gn_cuda_kernelI6__halfLi480ELi3ELi16ELi120ELi1024ELb1ELi8ELi960ELi960ELi4ELb1ELi2ELb0ELb0ENS_16CompileConditionILi900EEEEEvPT_PKS4_S7_S7_flPfS8_Pj)
        /*0098*/ 	.word	0x00000028


	//----- nvinfo : EIATTR_FRAME_SIZE
	.align		4
.L_25:
        /*009c*/ 	.byte	0x04, 0x11
        /*009e*/ 	.short	(.L_27 - .L_26)
	.align		4
.L_26:
        /*00a0*/ 	.word	index@(_ZN13group_norm_v214gn_cuda_kernelI6__halfLi480ELi3ELi16ELi120ELi1024ELb1ELi8ELi960ELi960ELi4ELb1ELi2ELb0ELb0ENS_16CompileConditionILi900EEEEEvPT_PKS4_S7_S7_flPfS8_Pj)
        /*00a4*/ 	.word	0x00000090


	//----- nvinfo : EIATTR_REGCOUNT
	.align		4
.L_27:
        /*00a8*/ 	.byte	0x04, 0x2f
        /*00aa*/ 	.short	(.L_29 - .L_28)
	.align		4
.L_28:
        /*00ac*/ 	.word	index@(_ZN13group_norm_v214gn_cuda_kernelI6__halfLi480ELi2ELi32ELi60ELi1024ELb0ELi32ELi960ELi960ELi4ELb1ELi9ELb0ELb0ENS_16CompileConditionILi900EEEEEvPT_PKS4_S7_S7_flPfS8_Pj)
        /*00b0*/ 	.word	0x00000040


	//----- nvinfo : EIATTR_FRAME_SIZE
	.align		4
.L_29:
        /*00b4*/ 	.byte	0x04, 0x11
        /*00b6*/ 	.short	(.L_31 - .L_30)
	.align		4
.L_30:
        /*00b8*/ 	.word	index@(_ZN13group_norm_v214gn_cuda_kernelI6__halfLi480ELi2ELi32ELi60ELi1024ELb0ELi32ELi960ELi960ELi4ELb1ELi9ELb0ELb0ENS_16CompileConditionILi900EEEEEvPT_PKS4_S7_S7_flPfS8_Pj)
        /*00bc*/ 	.word	0x00000168


	//----- nvinfo : EIATTR_REGCOUNT
	.align		4
.L_31:
        /*00c0*/ 	.byte	0x04, 0x2f
        /*00c2*/ 	.short	(.L_33 - .L_32)
	.align		4
.L_32:
        /*00c4*/ 	.word	index@(_ZN13group_norm_v214gn_cuda_kernelI6__halfLi480ELi2ELi32ELi60ELi1024ELb0ELi32ELi960ELi960ELi4ELb1ELi7ELb0ELb0ENS_16CompileConditionILi900EEEEEvPT_PKS4_S7_S7_flPfS8_Pj)
        /*00c8*/ 	.word	0x00000040


	//----- nvinfo : EIATTR_FRAME_SIZE
	.align		4
.L_33:
        /*00cc*/ 	.byte	0x04, 0x11
        /*00ce*/ 	.short	(.L_35 - .L_34)
	.align		4
.L_34:
        /*00d0*/ 	.word	index@(_ZN13group_norm_v214gn_cuda_kernelI6__halfLi480ELi2ELi32ELi60ELi1024ELb0ELi32ELi960ELi960ELi4ELb1ELi7ELb0ELb0ENS_16CompileConditionILi900EEEEEvPT_PKS4_S7_S7_flPfS8_Pj)
        /*00d4*/ 	.word	0x00000168


	//----- nvinfo : EIATTR_REGCOUNT
	.align		4
.L_35:
        /*00d8*/ 	.byte	0x04, 0x2f
        /*00da*/ 	.short	(.L_37 - .L_36)
	.align		4
.L_36:
        /*00dc*/ 	.word	index@(_ZN13group_norm_v214gn_cuda_kernelI6__halfLi480ELi1ELi32ELi60ELi1024ELb0ELi64ELi960ELi960ELi4ELb1ELi9ELb0ELb0ENS_16CompileConditionILi900EEEEEvPT_PKS4_S7_S7_flPfS8_Pj)
        /*00e0*/ 	.word	0x00000080


	//----- nvinfo : EIATTR_FRAME_SIZE
	.align		4
.L_37:
        /*00e4*/ 	.byte	0x04, 0x11
        /*00e6*/ 	.short	(.L_39 - .L_38)
	.align		4
.L_38:
        /*00e8*/ 	.word	index@(_ZN13group_norm_v214gn_cuda_kernelI6__halfLi480ELi1ELi32ELi60ELi1024ELb0ELi64ELi960ELi960ELi4ELb1ELi9ELb0ELb0ENS_16CompileConditionILi900EEEEEvPT_PKS4_S7_S7_flPfS8_Pj)
        /*00ec*/ 	.word	0x00000248


	//----- nvinfo : EIATTR_REGCOUNT
	.align		4
.L_39:
        /*00f0*/ 	.byte	0x04, 0x2f
        /*00f2*/ 	.short	(.L_41 - .L_40)
	.align		4
.L_40:
        /*00f4*/ 	.word	index@(_ZN13group_norm_v214gn_cuda_kernelI6__halfLi480ELi1ELi32ELi60ELi1024ELb0ELi32ELi960ELi960ELi4ELb1ELi4ELb0ELb0ENS_16CompileConditionILi900EEEEEvPT_PKS4_S7_S7_flPfS8_Pj)
        /*00f8*/ 	.word	0x00000080


	//----- nvinfo : EIATTR_FRAME_SIZE
	.align		4
.L_41:
        /*00fc*/ 	.byte	0x04, 0x11
        /*00fe*/ 	.short	(.L_43 - .L_42)
	.align		4
.L_42:
        /*0100*/ 	.word	index@(_ZN13group_norm_v214gn_cuda_kernelI6__halfLi480ELi1ELi32ELi60ELi1024ELb0ELi32ELi960ELi960ELi4ELb1ELi4ELb0ELb0ENS_16CompileConditionILi900EEEEEvPT_PKS4_S7_S7_flPfS8_Pj)
        /*0104*/ 	.word	0x00000010


	//----- nvinfo : EIATTR_REGCOUNT
	.align		4
.L_43:
        /*0108*/ 	.byte	0x04, 0x2f
        /*010a*/ 	.short	(.L_45 - .L_44)
	.align		4
.L_44:
        /*010c*/ 	.word	index@(_ZN13group_norm_v214gn_cuda_kernelI6__halfLi480ELi3ELi32ELi60ELi1024ELb0ELi16ELi960ELi960ELi4ELb1ELi5ELb0ELb0ENS_16CompileConditionILi900EEEEEvPT_PKS4_S7_S7_flPfS8_Pj)
        /*0110*/ 	.word	0x00000028


	//----- nvinfo : EIATTR_FRAME_SIZE
	.align		4
.L_45:
        /*0114*/ 	.byte	0x04, 0x11
        /*0116*/ 	.short	(.L_47 - .L_46)
	.align		4
.L_46:
        /*0118*/ 	.word	index@(_ZN13group_norm_v214gn_cuda_kernelI6__halfLi480ELi3ELi32ELi60ELi1024ELb0ELi16ELi960ELi960ELi4ELb1ELi5ELb0ELb0ENS_16CompileConditionILi900EEEEEvPT_PKS4_S7_S7_flPfS8_Pj)
        /*011c*/ 	.word	0x00000090


	//----- nvinfo : EIATTR_REGCOUNT
	.align		4
.L_47:
        /*0120*/ 	.byte	0x04, 0x2f
        /*0122*/ 	.short	(.L_49 - .L_48)
	.align		4
.L_48:
        /*0124*/ 	.word	index@(_ZN13group_norm_v214gn_cuda_kernelI6__halfLi480ELi1ELi32ELi60ELi1024ELb0ELi16ELi960ELi960ELi4ELb1ELi2ELb0ELb0ENS_16CompileConditionILi900EEEEEvPT_PKS4_S7_S7_flPfS8_Pj)
        /*0128*/ 	.word	0x00000080


	//----- nvinfo : EIATTR_FRAME_SIZE
	.align		4
.L_49:
        /*012c*/ 	.byte	0x04, 0x11
        /*012e*/ 	.short	(.L_51 - .L_50)
	.align		4
.L_50:
        /*0130*/ 	.word	index@(_ZN13group_norm_v214gn_cuda_kernelI6__halfLi480ELi1ELi32ELi60ELi1024ELb0ELi16ELi960ELi960ELi4ELb1ELi2ELb0ELb0ENS_16CompileConditionILi900EEEEEvPT_PKS4_S7_S7_flPfS8_Pj)
        /*0134*/ 	.word	0x00000000


	//----- nvinfo : EIATTR_REGCOUNT
	.align		4
.L_51:
        /*0138*/ 	.byte	0x04, 0x2f
        /*013a*/ 	.short	(.L_53 - .L_52)
	.align		4
.L_52:
        /*013c*/ 	.word	index@(_ZN13group_norm_v214gn_cuda_kernelI6__halfLi480ELi3ELi32ELi60ELi1024ELb0ELi8ELi960ELi960ELi4ELb1ELi2ELb0ELb0ENS_16CompileConditionILi900EEEEEvPT_PKS4_S7_S7_flPfS8_Pj)
        /*0140*/ 	.word	0x00000028


	//----- nvinfo : EIATTR_FRAME_SIZE
	.align		4
.L_53:
        /*0144*/ 	.byte	0x04, 0x11
        /*0146*/ 	.short	(.L_55 - .L_54)
	.align		4
.L_54:
        /*0148*/ 	.word	index@(_ZN13group_norm_v214gn_cuda_kernelI6__halfLi480ELi3ELi32ELi60ELi1024ELb0ELi8ELi960ELi960ELi4ELb1ELi2ELb0ELb0ENS_16CompileConditionILi900EEEEEvPT_PKS4_S7_S7_flPfS8_Pj)
        /*014c*/ 	.word	0x00000060


	//----- nvinfo : EIATTR_REGCOUNT
	.align		4
.L_55:
        /*0150*/ 	.byte	0x04, 0x2f
        /*0152*/ 	.short	(.L_57 - .L_56)
	.align		4
.L_56:
        /*0154*/ 	.word	index@(_ZN13group_norm_v218gn_bwd_cuda_kernelI6__halfLi480ELi2ELi16ELi120ELi1024ELb1ELb1ELi16ELi960ELi960ELi4ELb1ELi4ELb0ELb0ELNS_15WgradSyncMethodE3ENS_16CompileConditionILi900EEEEEvPT_S6_S6_PKS5_S8_S8_S8_PKfflPfPj)
        /*0158*/ 	.word	0x00000040


	//----- nvinfo : EIATTR_FRAME_SIZE
	.align		4
.L_57:
        /*015c*/ 	.byte	0x04, 0x11
        /*015e*/ 	.short	(.L_59 - .L_58)
	.align		4
.L_58:
        /*0160*/ 	.word	index@(_ZN13group_norm_v218gn_bwd_cuda_kernelI6__halfLi480ELi2ELi16ELi120ELi1024ELb1ELb1ELi16ELi960ELi960ELi4ELb1ELi4ELb0ELb0ELNS_15WgradSyncMethodE3ENS_16CompileConditionILi900EEEEEvPT_S6_S6_PKS5_S8_S8_S8_PKfflPfPj)
        /*0164*/ 	.word	0x00000120


	//----- nvinfo : EIATTR_REGCOUNT
	.align		4
.L_59:
        /*0168*/ 	.byte	0x04, 0x2f
        /*016a*/ 	.short	(.L_61 - .L_60)
	.align		4
.L_60:
        /*016c*/ 	.word	index@(_ZN13group_norm_v218gn_bwd_cuda_kernelI6__halfLi480ELi2ELi16ELi120ELi1024ELb1ELb1ELi16ELi960ELi960ELi4ELb1ELi3ELb0ELb0ELNS_15WgradSyncMethodE2ENS_16CompileConditionILi900EEEEEvPT_S6_S6_PKS5_S8_S8_S8_PKfflPfPj)
        /*0170*/ 	.word	0x00000040


	//----- nvinfo : EIATTR_FRAME_SIZE
	.align		4
.L_61:
        /*0174*/ 	.byte	0x04, 0x11
        /*0176*/ 	.short	(.L_63 - .L_62)
	.align		4
.L_62:
        /*0178*/ 	.word	index@(_ZN13group_norm_v218gn_bwd_cuda_kernelI6__halfLi480ELi2ELi16ELi120ELi1024ELb1ELb1ELi16ELi960ELi960ELi4ELb1ELi3ELb0ELb0ELNS_15WgradSyncMethodE2ENS_16CompileConditionILi900EEEEEvPT_S6_S6_PKS5_S8_S8_S8_PKfflPfPj)
        /*017c*/ 	.word	0x000000f8


	//----- nvinfo : EIATTR_REGCOUNT
	.align		4
.L_63:
        /*0180*/ 	.byte	0x04, 0x2f
        /*0182*/ 	.short	(.L_65 - .L_64)
	.align		4
.L_64:
        /*0184*/ 	.word	index@(_ZN13group_norm_v218gn_bwd_cuda_kernelI6__halfLi480ELi1ELi16ELi120ELi1024ELb1ELb1ELi32ELi960ELi960ELi4ELb1ELi4ELb0ELb0ELNS_15WgradSyncMethodE3ENS_16CompileConditionILi900EEEEEvPT_S6_S6_PKS5_S8_S8_S8_PKfflPfPj)
        /*0188*/ 	.word	0x00000080


	//----- nvinfo : EIATTR_FRAME_SIZE
	.align		4
.L_65:
        /*018c*/ 	.byte	0x04, 0x11
        /*018e*/ 	.short	(.L_67 - .L_66)
	.align		4
.L_66:
        /*0190*/ 	.word	index@(_ZN13group_norm_v218gn_bwd_cuda_kernelI6__halfLi480ELi1ELi16ELi120ELi1024ELb1ELb1ELi32ELi960ELi960ELi4ELb1ELi4ELb0ELb0ELNS_15WgradSyncMethodE3ENS_16CompileConditionILi900EEEEEvPT_S6_S6_PKS5_S8_S8_S8_PKfflPfPj)
        /*0194*/ 	.word	0x00000178


	//----- nvinfo : EIATTR_REGCOUNT
	.align		4
.L_67:
        /*0198*/ 	.byte	0x04, 0x2f
        /*019a*/ 	.short	(.L_69 - .L_68)
	.align		4
.L_68:
        /*019c*/ 	.word	index@(_ZN13group_norm_v218gn_bwd_cuda_kernelI6__halfLi480ELi1ELi16ELi120ELi1024ELb1ELb1ELi16ELi960ELi960ELi4ELb1ELi2ELb0ELb0ELNS_15WgradSyncMethodE3ENS_16CompileConditionILi900EEEEEvPT_S6_S6_PKS5_S8_S8_S8_PKfflPfPj)
        /*01a0*/ 	.word	0x00000080


	//----- nvinfo : EIATTR_FRAME_SIZE
	.align		4
.L_69:
        /*01a4*/ 	.byte	0x04, 0x11
        /*01a6*/ 	.short	(.L_71 - .L_70)
	.align		4
.L_70:
        /*01a8*/ 	.word	index@(_ZN13group_norm_v218gn_bwd_cuda_kernelI6__halfLi480ELi1ELi16ELi120ELi1024ELb1ELb1ELi16ELi960ELi960ELi4ELb1ELi2ELb0ELb0ELNS_15WgradSyncMethodE3ENS_16CompileConditionILi900EEEEEvPT_S6_S6_PKS5_S8_S8_S8_PKfflPfPj)
        /*01ac*/ 	.word	0x00000000


	//----- nvinfo : EIATTR_REGCOUNT
	.align		4
.L_71:
        /*01b0*/ 	.byte	0x04, 0x2f
        /*01b2*/ 	.short	(.L_73 - .L_72)
	.align		4
.L_72:
        /*01b4*/ 	.word	index@(_ZN13group_norm_v218gn_bwd_cuda_kernelI6__halfLi480ELi3ELi16ELi120ELi1024ELb1ELb1ELi8ELi960ELi960ELi4ELb1ELi2ELb0ELb0ELNS_15WgradSyncMethodE3ENS_16CompileConditionILi900EEEEEvPT_S6_S6_PKS5_S8_S8_S8_PKfflPfPj)
        /*01b8*/ 	.word	0x00000028


	//----- nvinfo : EIATTR_FRAME_SIZE
	.align		4
.L_73:
        /*01bc*/ 	.byte	0x04, 0x11
        /*01be*/ 	.short	(.L_75 - .L_74)
	.align		4
.L_74:
        /*01c0*/ 	.word	index@(_ZN13group_norm_v218gn_bwd_cuda_kernelI6__halfLi480ELi3ELi16ELi120ELi1024ELb1ELb1ELi8ELi960ELi960ELi4ELb1ELi2ELb0ELb0ELNS_15WgradSyncMethodE3ENS_16CompileConditionILi900EEEEEvPT_S6_S6_PKS5_S8_S8_S8_PKfflPfPj)
        /*01c4*/ 	.word	0x000000c0


	//----- nvinfo : EIATTR_REGCOUNT
	.align		4
.L_75:
        /*01c8*/ 	.byte	0x04, 0x2f
        /*01ca*/ 	.short	(.L_77 - .L_76)
	.align		4
.L_76:
        /*01cc*/ 	.word	index@(_ZN13group_norm_v218gn_bwd_cuda_kernelI6__halfLi480ELi2ELi32ELi60ELi1024ELb0ELb1ELi16ELi960ELi960ELi4ELb1ELi4ELb0ELb0ELNS_15WgradSyncMethodE3ENS_16CompileConditionILi900EEEEEvPT_S6_S6_PKS5_S8_S8_S8_PKfflPfPj)
        /*01d0*/ 	.word	0x00000040


	//----- nvinfo : EIATTR_FRAME_SIZE
	.align		4
.L_77:
        /*01d4*/ 	.byte	0x04, 0x11
        /*01d6*/ 	.short	(.L_79 - .L_78)
	.align		4
.L_78:
        /*01d8*/ 	.word	index@(_ZN13group_norm_v218gn_bwd_cuda_kernelI6__halfLi480ELi2ELi32ELi60ELi1024ELb0ELb1ELi16ELi960ELi960ELi4ELb1ELi4ELb0ELb0ELNS_15WgradSyncMethodE3ENS_16CompileConditionILi900EEEEEvPT_S6_S6_PKS5_S8_S8_S8_PKfflPfPj)
        /*01dc*/ 	.word	0x000000e0


	//----- nvinfo : EIATTR_REGCOUNT
	.align		4
.L_79:
        /*01e0*/ 	.byte	0x04, 0x2f
        /*01e2*/ 	.short	(.L_81 - .L_80)
	.align		4
.L_80:
        /*01e4*/ 	.word	index@(_ZN13group_norm_v218gn_bwd_cuda_kernelI6__halfLi480ELi2ELi32ELi60ELi1024ELb0ELb1ELi16ELi960ELi960ELi4ELb1ELi3ELb0ELb0ELNS_15WgradSyncMethodE2ENS_16CompileConditionILi900EEEEEvPT_S6_S6_PKS5_S8_S8_S8_PKfflPfPj)
        /*01e8*/ 	.word	0x00000040


	//----- nvinfo : EIATTR_FRAME_SIZE
	.align		4
.L_81:
        /*01ec*/ 	.byte	0x04, 0x11
        /*01ee*/ 	.short	(.L_83 - .L_82)
	.align		4
.L_82:
        /*01f0*/ 	.word	index@(_ZN13group_norm_v218gn_bwd_cuda_kernelI6__halfLi480ELi2ELi32ELi60ELi1024ELb0ELb1ELi16ELi960ELi960ELi4ELb1ELi3ELb0ELb0ELNS_15WgradSyncMethodE2ENS_16CompileConditionILi900EEEEEvPT_S6_S6_PKS5_S8_S8_S8_PKfflPfPj)
        /*01f4*/ 	.word	0x000000d8


	//----- nvinfo : EIATTR_REGCOUNT
	.align		4
.L_83:
        /*01f8*/ 	.byte	0x04, 0x2f
        /*01fa*/ 	.short	(.L_85 - .L_84)
	.align		4
.L_84:
        /*01fc*/ 	.word	index@(_ZN13group_norm_v218gn_bwd_cuda_kernelI6__halfLi480ELi1ELi32ELi60ELi1024ELb0ELb1ELi32ELi960ELi960ELi4ELb1ELi4ELb0ELb0ELNS_15WgradSyncMethodE3ENS_16CompileConditionILi900EEEEEvPT_S6_S6_PKS5_S8_S8_S8_PKfflPfPj)
        /*0200*/ 	.word	0x00000080


	//----- nvinfo : EIATTR_FRAME_SIZE
	.align		4
.L_85:
        /*0204*/ 	.byte	0x04, 0x11
        /*0206*/ 	.short	(.L_87 - .L_86)
	.align		4
.L_86:
        /*0208*/ 	.word	index@(_ZN13group_norm_v218gn_bwd_cuda_kernelI6__halfLi480ELi1ELi32ELi60ELi1024ELb0ELb1ELi32ELi960ELi960ELi4ELb1ELi4ELb0ELb0ELNS_15WgradSyncMethodE3ENS_16CompileConditionILi900EEEEEvPT_S6_S6_PKS5_S8_S8_S8_PKfflPfPj)
        /*020c*/ 	.word	0x00000130


	//----- nvinfo : EIATTR_REGCOUNT
	.align		4
.L_87:
        /*0210*/ 	.byte	0x04, 0x2f
        /*0212*/ 	.short	(.L_89 - .L_88)
	.align		4
.L_88:
        /*0214*/ 	.word	index@(_ZN13group_norm_v218gn_bwd_cuda_kernelI6__halfLi480ELi1ELi32ELi60ELi1024ELb0ELb1ELi16ELi960ELi960ELi4ELb1ELi2ELb0ELb0ELNS_15WgradSyncMethodE3ENS_16CompileConditionILi900EEEEEvPT_S6_S6_PKS5_S8_S8_S8_PKfflPfPj)
        /*0218*/ 	.word	0x00000080


	//----- nvinfo : EIATTR_FRAME_SIZE
	.align		4
.L_89:
        /*021c*/ 	.byte	0x04, 0x11
        /*021e*/ 	.short	(.L_91 - .L_90)
	.align		4
.L_90:
        /*0220*/ 	.word	index@(_ZN13group_norm_v218gn_bwd_cuda_kernelI6__halfLi480ELi1ELi32ELi60ELi1024ELb0ELb1ELi16ELi960ELi960ELi4ELb1ELi2ELb0ELb0ELNS_15WgradSyncMethodE3ENS_16CompileConditionILi900EEEEEvPT_S6_S6_PKS5_S8_S8_S8_PKfflPfPj)
        /*0224*/ 	.word	0x00000000


	//----- nvinfo : EIATTR_REGCOUNT
	.align		4
.L_91:
        /*0228*/ 	.byte	0x04, 0x2f
        /*022a*/ 	.short	(.L_93 - .L_92)
	.align		4
.L_92:
        /*022c*/ 	.word	index@(_ZN13group_norm_v218gn_bwd_cuda_kernelI6__halfLi480ELi3ELi32ELi60ELi1024ELb0ELb1ELi8ELi960ELi960ELi4ELb1ELi2ELb0ELb0ELNS_15WgradSyncMethodE3ENS_16CompileConditionILi900EEEEEvPT_S6_S6_PKS5_S8_S8_S8_PKfflPfPj)
        /*0230*/ 	.word	0x00000028


	//----- nvinfo : EIATTR_FRAME_SIZE
	.align		4
.L_93:
        /*0234*/ 	.byte	0x04, 0x11
        /*0236*/ 	.short	(.L_95 - .L_94)
	.align		4
.L_94:
        /*0238*/ 	.word	index@(_ZN13group_norm_v218gn_bwd_cuda_kernelI6__halfLi480ELi3ELi32ELi60ELi1024ELb0ELb1ELi8ELi960ELi960ELi4ELb1ELi2ELb0ELb0ELNS_15WgradSyncMethodE3ENS_16CompileConditionILi900EEEEEvPT_S6_S6_PKS5_S8_S8_S8_PKfflPfPj)
        /*023c*/ 	.word	0x000000a8


	//----- nvinfo : EIATTR_REGCOUNT
	.align		4
.L_95:
        /*0240*/ 	.byte	0x04, 0x2f
        /*0242*/ 	.short	(.L_97 - .L_96)
	.align		4
.L_96:
        /*0244*/ 	.word	index@(_ZN13group_norm_v214gn_cuda_kernelI13__nv_bfloat16Li480ELi2ELi16ELi120ELi1024ELb1ELi32ELi960ELi960ELi4ELb1ELi9ELb0ELb0ENS_16CompileConditionILi900EEEEEvPT_PKS4_S7_S7_flPfS8_Pj)
        /*0248*/ 	.word	0x00000040


	//----- nvinfo : EIATTR_FRAME_SIZE
	.align		4
.L_97:
        /*024c*/ 	.byte	0x04, 0x11
        /*024e*/ 	.short	(.L_99 - .L_98)
	.align		4
.L_98:
        /*0250*/ 	.word	index@(_ZN13group_norm_v214gn_cuda_kernelI13__nv_bfloat16Li480ELi2ELi16ELi120ELi1024ELb1ELi32ELi960ELi960ELi4ELb1ELi9ELb0ELb0ENS_16CompileConditionILi900EEEEEvPT_PKS4_S7_S7_flPfS8_Pj)
        /*0254*/ 	.word	0x00000158


	//----- nvinfo : EIATTR_REGCOUNT
	.align		4
.L_99:
        /*0258*/ 	.byte	0x04, 0x2f
        /*025a*/ 	.short	(.L_101 - .L_100)
	.align		4
.L_100:
        /*025c*/ 	.word	index@(_ZN13group_norm_v214gn_cuda_kernelI13__nv_bfloat16Li480ELi2ELi16ELi120ELi1024ELb1ELi32ELi960ELi960ELi4ELb1ELi7ELb0ELb0ENS_16CompileConditionILi900EEEEEvPT_PKS4_S7_S7_flPfS8_Pj)
        /*0260*/ 	.word	0x00000040


	//----- nvinfo : EIATTR_FRAME_SIZE
	.align		4
.L_101:
        /*0264*/ 	.byte	0x04, 0x11
        /*0266*/ 	.short	(.L_103 - .L_102)
	.align		4
.L_102:
        /*0268*/ 	.word	index@(_ZN13group_norm_v214gn_cuda_kernelI13__nv_bfloat16Li480ELi2ELi16ELi120ELi1024ELb1ELi32ELi960ELi960ELi4ELb1ELi7ELb0ELb0ENS_16CompileConditionILi900EEEEEvPT_PKS4_S7_S7_flPfS8_Pj)
        /*026c*/ 	.word	0x00000158


	//----- nvinfo : EIATTR_REGCOUNT
	.align		4
.L_103:
        /*0270*/ 	.byte	0x04, 0x2f
        /*0272*/ 	.short	(.L_105 - .L_104)
	.align		4
.L_104:
        /*0274*/ 	.word	index@(_ZN13group_norm_v214gn_cuda_kernelI13__nv_bfloat16Li480ELi1ELi16ELi120ELi1024ELb1ELi64ELi960ELi960ELi4ELb1ELi9ELb0ELb0ENS_16CompileConditionILi900EEEEEvPT_PKS4_S7_S7_flPfS8_Pj)
        /*0278*/ 	.word	0x00000080


	//----- nvinfo : EIATTR_FRAME_SIZE
	.align		4
.L_105:
        /*027c*/ 	.byte	0x04, 0x11
        /*027e*/ 	.short	(.L_107 - .L_106)
	.align		4
.L_106:
        /*0280*/ 	.word	index@(_ZN13group_norm_v214gn_cuda_kernelI13__nv_bfloat16Li480ELi1ELi16ELi120ELi1024ELb1ELi64ELi960ELi960ELi4ELb1ELi9ELb0ELb0ENS_16CompileConditionILi900EEEEEvPT_PKS4_S7_S7_flPfS8_Pj)
        /*0284*/ 	.word	0x00000270


	//----- nvinfo : EIATTR_REGCOUNT
	.align		4
.L_107:
        /*0288*/ 	.byte	0x04, 0x2f
        /*028a*/ 	.short	(.L_109 - .L_108)
	.align		4
.L_108:
        /*028c*/ 	.word	index@(_ZN13group_norm_v214gn_cuda_kernelI13__nv_bfloat16Li480ELi1ELi16ELi120ELi1024ELb1ELi32ELi960ELi960ELi4ELb1ELi4ELb0ELb0ENS_16CompileConditionILi900EEEEEvPT_PKS4_S7_S7_flPfS8_Pj)
        /*0290*/ 	.word	0x00000080


	//----- nvinfo : EIATTR_FRAME_SIZE
	.align		4
.L_109:
        /*0294*/ 	.byte	0x04, 0x11
        /*0296*/ 	.short	(.L_111 - .L_110)
	.align		4
.L_110:
        /*0298*/ 	.word	index@(_ZN13group_norm_v214gn_cuda_kernelI13__nv_bfloat16Li480ELi1ELi16ELi120ELi1024ELb1ELi32ELi960ELi960ELi4ELb1ELi4ELb0ELb0ENS_16CompileConditionILi900EEEEEvPT_PKS4_S7_S7_flPfS8_Pj)
        /*029c*/ 	.word	0x00000048


	//----- nvinfo : EIATTR_REGCOUNT
	.align		4
.L_111:
        /*02a0*/ 	.byte	0x04, 0x2f
        /*02a2*/ 	.short	(.L_113 - .L_112)
	.align		4
.L_112:
        /*02a4*/ 	.word	index@(_ZN13group_norm_v214gn_cuda_kernelI13__nv_bfloat16Li480ELi3ELi16ELi120ELi1024ELb1ELi16ELi960ELi960ELi4ELb1ELi5ELb0ELb0ENS_16CompileConditionILi900EEEEEvPT_PKS4_S7_S7_flPfS8_Pj)
        /*02a8*/ 	.word	0x00000028


	//----- nvinfo : EIATTR_FRAME_SIZE
	.align		4
.L_113:
        /*02ac*/ 	.byte	0x04, 0x11
        /*02ae*/ 	.short	(.L_115 - .L_114)
	.align		4
.L_114:
        /*02b0*/ 	.word	index@(_ZN13group_norm_v214gn_cuda_kernelI13__nv_bfloat16Li480ELi3ELi16ELi120ELi1024ELb1ELi16ELi960ELi960ELi4ELb1ELi5ELb0ELb0ENS_16CompileConditionILi900EEEEEvPT_PKS4_S7_S7_flPfS8_Pj)
        /*02b4*/ 	.word	0x000000c0


	//----- nvinfo : EIATTR_REGCOUNT
	.align		4
.L_115:
        /*02b8*/ 	.byte	0x04, 0x2f
        /*02ba*/ 	.short	(.L_117 - .L_116)
	.align		4
.L_116:
        /*02bc*/ 	.word	index@(_ZN13group_norm_v214gn_cuda_kernelI13__nv_bfloat16Li480ELi1ELi16ELi120ELi1024ELb1ELi16ELi960ELi960ELi4ELb1ELi2ELb0ELb0ENS_16CompileConditionILi900EEEEEvPT_PKS4_S7_S7_flPfS8_Pj)
        /*02c0*/ 	.word	0x0000007f


	//----- nvinfo : EIATTR_FRAME_SIZE
	.align		4
.L_117:
        /*02c4*/ 	.byte	0x04, 0x11
        /*02c6*/ 	.short	(.L_119 - .L_118)
	.align		4
.L_118:
        /*02c8*/ 	.word	index@(_ZN13group_norm_v214gn_cuda_kernelI13__nv_bfloat16Li480ELi1ELi16ELi120ELi1024ELb1ELi16ELi960ELi960ELi4ELb1ELi2ELb0ELb0ENS_16CompileConditionILi900EEEEEvPT_PKS4_S7_S7_flPfS8_Pj)
        /*02cc*/ 	.word	0x00000000


	//----- nvinfo : EIATTR_REGCOUNT
	.align		4
.L_119:
        /*02d0*/ 	.byte	0x04, 0x2f
        /*02d2*/ 	.short	(.L_121 - .L_120)
	.align		4
.L_120:
        /*02d4*/ 	.word	index@(_ZN13group_norm_v214gn_cuda_kernelI13__nv_bfloat16Li480ELi3ELi16ELi120ELi1024ELb1ELi8ELi960ELi960ELi4ELb1ELi2ELb0ELb0ENS_16CompileConditionILi900EEEEEvPT_PKS4_S7_S7_flPfS8_Pj)
        /*02d8*/ 	.word	0x00000028


	//----- nvinfo : EIATTR_FRAME_SIZE
	.align		4
.L_121:
        /*02dc*/ 	.byte	0x04, 0x11
        /*02de*/ 	.short	(.L_123 - .L_122)
	.align		4
.L_122:
        /*02e0*/ 	.word	index@(_ZN13group_norm_v214gn_cuda_kernelI13__nv_bfloat16Li480ELi3ELi16ELi120ELi1024ELb1ELi8ELi960ELi960ELi4ELb1ELi2ELb0ELb0ENS_16CompileConditionILi900EEEEEvPT_PKS4_S7_S7_flPfS8_Pj)
        /*02e4*/ 	.word	0x00000090


	//----- nvinfo : EIATTR_REGCOUNT
	.align		4
.L_123:
        /*02e8*/ 	.byte	0x04, 0x2f
        /*02ea*/ 	.short	(.L_125 - .L_124)
	.align		4
.L_124:
        /*02ec*/ 	.word	index@(_ZN13group_norm_v214gn_cuda_kernelI13__nv_bfloat16Li480ELi2ELi32ELi60ELi1024ELb0ELi32ELi960ELi960ELi4ELb1ELi9ELb0ELb0ENS_16CompileConditionILi900EEEEEvPT_PKS4_S7_S7_flPfS8_Pj)
        /*02f0*/ 	.word	0x00000040


	//----- nvinfo : EIATTR_FRAME_SIZE
	.align		4
.L_125:
        /*02f4*/ 	.byte	0x04, 0x11
        /*02f6*/ 	.short	(.L_127 - .L_126)
	.align		4
.L_126:
        /*02f8*/ 	.word	index@(_ZN13group_norm_v214gn_cuda_kernelI13__nv_bfloat16Li480ELi2ELi32ELi60ELi1024ELb0ELi32ELi960ELi960ELi4ELb1ELi9ELb0ELb0ENS_16CompileConditionILi900EEEEEvPT_PKS4_S7_S7_flPfS8_Pj)
        /*02fc*/ 	.word	0x00000170


	//----- nvinfo : EIATTR_REGCOUNT
	.align		4
.L_127:
        /*0300*/ 	.byte	0x04, 0x2f
        /*0302*/ 	.short	(.L_129 - .L_128)
	.align		4
.L_128:
        /*0304*/ 	.word	index@(_ZN13group_norm_v214gn_cuda_kernelI13__nv_bfloat16Li480ELi2ELi32ELi60ELi1024ELb0ELi32ELi960ELi960ELi4ELb1ELi7ELb0ELb0ENS_16CompileConditionILi900EEEEEvPT_PKS4_S7_S7_flPfS8_Pj)
        /*0308*/ 	.word	0x00000040


	//----- nvinfo : EIATTR_FRAME_SIZE
	.align		4
.L_129:
        /*030c*/ 	.byte	0x04, 0x11
        /*030e*/ 	.short	(.L_131 - .L_130)
	.align		4
.L_130:
        /*0310*/ 	.word	index@(_ZN13group_norm_v214gn_cuda_kernelI13__nv_bfloat16Li480ELi2ELi32ELi60ELi1024ELb0ELi32ELi960ELi960ELi4ELb1ELi7ELb0ELb0ENS_16CompileConditionILi900EEEEEvPT_PKS4_S7_S7_flPfS8_Pj)
        /*0314*/ 	.word	0x00000170


	//----- nvinfo : EIATTR_REGCOUNT
	.align		4
.L_131:
        /*0318*/ 	.byte	0x04, 0x2f
        /*031a*/ 	.short	(.L_133 - .L_132)
	.align		4
.L_132:
        /*031c*/ 	.word	index@(_ZN13group_norm_v214gn_cuda_kernelI13__nv_bfloat16Li480ELi1ELi32ELi60ELi1024ELb0ELi64ELi960ELi960ELi4ELb1ELi9ELb0ELb0ENS_16CompileConditionILi900EEEEEvPT_PKS4_S7_S7_flPfS8_Pj)
        /*0320*/ 	.word	0x00000080


	//----- nvinfo : EIATTR_FRAME_SIZE
	.align		4
.L_133:
        /*0324*/ 	.byte	0x04, 0x11
        /*0326*/ 	.short	(.L_135 - .L_134)
	.align		4
.L_134:
        /*0328*/ 	.word	index@(_ZN13group_norm_v214gn_cuda_kernelI13__nv_bfloat16Li480ELi1ELi32ELi60ELi1024ELb0ELi64ELi960ELi960ELi4ELb1ELi9ELb0ELb0ENS_16CompileConditionILi900EEEEEvPT_PKS4_S7_S7_flPfS8_Pj)
        /*032c*/ 	.word	0x00000228


	//----- nvinfo : EIATTR_REGCOUNT
	.align		4
.L_135:
        /*0330*/ 	.byte	0x04, 0x2f
        /*0332*/ 	.short	(.L_137 - .L_136)
	.align		4
.L_136:
        /*0334*/ 	.word	index@(_ZN13group_norm_v214gn_cuda_kernelI13__nv_bfloat16Li480ELi1ELi32ELi60ELi1024ELb0ELi32ELi960ELi960ELi4ELb1ELi4ELb0ELb0ENS_16CompileConditionILi900EEEEEvPT_PKS4_S7_S7_flPfS8_Pj)
        /*0338*/ 	.word	0x00000080


	//----- nvinfo : EIATTR_FRAME_SIZE
	.align		4
.L_137:
        /*033c*/ 	.byte	0x04, 0x11
        /*033e*/ 	.short	(.L_139 - .L_138)
	.align		4
.L_138:
        /*0340*/ 	.word	index@(_ZN13group_norm_v214gn_cuda_kernelI13__nv_bfloat16Li480ELi1ELi32ELi60ELi1024ELb0ELi32ELi960ELi960ELi4ELb1ELi4ELb0ELb0ENS_16CompileConditionILi900EEEEEvPT_PKS4_S7_S7_flPfS8_Pj)
        /*0344*/ 	.word	0x00000020


	//----- nvinfo : EIATTR_REGCOUNT
	.align		4
.L_139:
        /*0348*/ 	.byte	0x04, 0x2f
        /*034a*/ 	.short	(.L_141 - .L_140)
	.align		4
.L_140:
        /*034c*/ 	.word	index@(_ZN13group_norm_v214gn_cuda_kernelI13__nv_bfloat16Li480ELi3ELi32ELi60ELi1024ELb0ELi16ELi960ELi960ELi4ELb1ELi5ELb0ELb0ENS_16CompileConditionILi900EEEEEvPT_PKS4_S7_S7_flPfS8_Pj)
        /*0350*/ 	.word	0x00000028


	//----- nvinfo : EIATTR_FRAME_SIZE
	.align		4
.L_141:
        /*0354*/ 	.byte	0x04, 0x11
        /*0356*/ 	.short	(.L_143 - .L_142)
	.align		4
.L_142:
        /*0358*/ 	.word	index@(_ZN13group_norm_v214gn_cuda_kernelI13__nv_bfloat16Li480ELi3ELi32ELi60ELi1024ELb0ELi16ELi960ELi960ELi4ELb1ELi5ELb0ELb0ENS_16CompileConditionILi900EEEEEvPT_PKS4_S7_S7_flPfS8_Pj)
        /*035c*/ 	.word	0x000000b0


	//----- nvinfo : EIATTR_REGCOUNT
	.align		4
.L_143:
        /*0360*/ 	.byte	0x04, 0x2f
        /*0362*/ 	.short	(.L_145 - .L_144)
	.align		4
.L_144:
        /*0364*/ 	.word	index@(_ZN13group_norm_v214gn_cuda_kernelI13__nv_bfloat16Li480ELi1ELi32ELi60ELi1024ELb0ELi16ELi960ELi960ELi4ELb1ELi2ELb0ELb0ENS_16CompileConditionILi900EEEEEvPT_PKS4_S7_S7_flPfS8_Pj)
        /*0368*/ 	.word	0x0000007d


	//----- nvinfo : EIATTR_FRAME_SIZE
	.align		4
.L_145:
        /*036c*/ 	.byte	0x04, 0x11
        /*036e*/ 	.short	(.L_147 - .L_146)
	.align		4
.L_146:
        /*0370*/ 	.word	index@(_ZN13group_norm_v214gn_cuda_kernelI13__nv_bfloat16Li480ELi1ELi32ELi60ELi1024ELb0ELi16ELi960ELi960ELi4ELb1ELi2ELb0ELb0ENS_16CompileConditionILi900EEEEEvPT_PKS4_S7_S7_flPfS8_Pj)
        /*0374*/ 	.word	0x00000000


	//----- nvinfo : EIATTR_REGCOUNT
	.align		4
.L_147:
        /*0378*/ 	.byte	0x04, 0x2f
        /*037a*/ 	.short	(.L_149 - .L_148)
	.align		4
.L_148:
        /*037c*/ 	.word	index@(_ZN13group_norm_v214gn_cuda_kernelI13__nv_bfloat16Li480ELi3ELi32ELi60ELi1024ELb0ELi8ELi960ELi960ELi4ELb1ELi2ELb0ELb0ENS_16CompileConditionILi900EEEEEvPT_PKS4_S7_S7_flPfS8_Pj)
        /*0380*/ 	.word	0x00000028


	//----- nvinfo : EIATTR_FRAME_SIZE
	.align		4
.L_149:
        /*0384*/ 	.byte	0x04, 0x11
        /*0386*/ 	.short	(.L_151 - .L_150)
	.align		4
.L_150:
        /*0388*/ 	.word	index@(_ZN13group_norm_v214gn_cuda_kernelI13__nv_bfloat16Li480ELi3ELi32ELi60ELi1024ELb0ELi8ELi960ELi960ELi4ELb1ELi2ELb0ELb0ENS_16CompileConditionILi900EEEEEvPT_PKS4_S7_S7_flPfS8_Pj)
        /*038c*/ 	.word	0x00000060


	//----- nvinfo : EIATTR_REGCOUNT
	.align		4
.L_151:
        /*0390*/ 	.byte	0x04, 0x2f
        /*0392*/ 	.short	(.L_153 - .L_152)
	.align		4
.L_152:
        /*0394*/ 	.word	index@(_ZN13group_norm_v218gn_bwd_cuda_kernelI13__nv_bfloat16Li480ELi2ELi16ELi120ELi1024ELb1ELb1ELi16ELi960ELi960ELi4ELb1ELi4ELb0ELb0ELNS_15WgradSyncMethodE3ENS_16CompileConditionILi900EEEEEvPT_S6_S6_PKS5_S8_S8_S8_PKfflPfPj)
        /*0398*/ 	.word	0x00000040


	//----- nvinfo : EIATTR_FRAME_SIZE
	.align		4
.L_153:
        /*039c*/ 	.byte	0x04, 0x11
        /*039e*/ 	.short	(.L_155 - .L_154)
	.align		4
.L_154:
        /*03a0*/ 	.word	index@(_ZN13group_norm_v218gn_bwd_cuda_kernelI13__nv_bfloat16Li480ELi2ELi16ELi120ELi1024ELb1ELb1ELi16ELi960ELi960ELi4ELb1ELi4ELb0ELb0ELNS_15WgradSyncMethodE3ENS_16CompileConditionILi900EEEEEvPT_S6_S6_PKS5_S8_S8_S8_PKfflPfPj)
        /*03a4*/ 	.word	0x00000140


	//----- nvinfo : EIATTR_REGCOUNT
	.align		4
.L_155:
        /*03a8*/ 	.byte	0x04, 0x2f
        /*03aa*/ 	.short	(.L_157 - .L_156)
	.align		4
.L_156:
        /*03ac*/ 	.word	index@(_ZN13group_norm_v218gn_bwd_cuda_kernelI13__nv_bfloat16Li480ELi2ELi16ELi120ELi1024ELb1ELb1ELi16ELi960ELi960ELi4ELb1ELi3ELb0ELb0ELNS_15WgradSyncMethodE2ENS_16CompileConditionILi900EEEEEvPT_S6_S6_PKS5_S8_S8_S8_PKfflPfPj)
        /*03b0*/ 	.word	0x00000040


	//----- nvinfo : EIATTR_FRAME_SIZE
	.align		4
.L_157:
        /*03b4*/ 	.byte	0x04, 0x11
        /*03b6*/ 	.short	(.L_159 - .L_158)
	.align		4
.L_158:
        /*03b8*/ 	.word	index@(_ZN13group_norm_v218gn_bwd_cuda_kernelI13__nv_bfloat16Li480ELi2ELi16ELi120ELi1024ELb1ELb1ELi16ELi960ELi960ELi4ELb1ELi3ELb0ELb0ELNS_15WgradSyncMethodE2ENS_16CompileConditionILi900EEEEEvPT_S6_S6_PKS5_S8_S8_S8_PKfflPfPj)
        /*03bc*/ 	.word	0x00000150


	//----- nvinfo : EIATTR_REGCOUNT
	.align		4
.L_159:
        /*03c0*/ 	.byte	0x04, 0x2f
        /*03c2*/ 	.short	(.L_161 - .L_160)
	.align		4
.L_160:
        /*03c4*/ 	.word	index@(_ZN13group_norm_v218gn_bwd_cuda_kernelI13__nv_bfloat16Li480ELi1ELi16ELi120ELi1024ELb1ELb1ELi32ELi960ELi960ELi4ELb1ELi4ELb0ELb0ELNS_15WgradSyncMethodE3ENS_16CompileConditionILi900EEEEEvPT_S6_S6_PKS5_S8_S8_S8_PKfflPfPj)
        /*03c8*/ 	.word	0x00000080


	//----- nvinfo : EIATTR_FRAME_SIZE
	.align		4
.L_161:
        /*03cc*/ 	.byte	0x04, 0x11
        /*03ce*/ 	.short	(.L_163 - .L_162)
	.align		4
.L_162:
        /*03d0*/ 	.word	index@(_ZN13group_norm_v218gn_bwd_cuda_kernelI13__nv_bfloat16Li480ELi1ELi16ELi120ELi1024ELb1ELb1ELi32ELi960ELi960ELi4ELb1ELi4ELb0ELb0ELNS_15WgradSyncMethodE3ENS_16CompileConditionILi900EEEEEvPT_S6_S6_PKS5_S8_S8_S8_PKfflPfPj)
        /*03d4*/ 	.word	0x00000180


	//----- nvinfo : EIATTR_REGCOUNT
	.align		4
.L_163:
        /*03d8*/ 	.byte	0x04, 0x2f
        /*03da*/ 	.short	(.L_165 - .L_164)
	.align		4
.L_164:
        /*03dc*/ 	.word	index@(_ZN13group_norm_v218gn_bwd_cuda_kernelI13__nv_bfloat16Li480ELi1ELi16ELi120ELi1024ELb1ELb1ELi16ELi960ELi960ELi4ELb1ELi2ELb0ELb0ELNS_15WgradSyncMethodE3ENS_16CompileConditionILi900EEEEEvPT_S6_S6_PKS5_S8_S8_S8_PKfflPfPj)
        /*03e0*/ 	.word	0x00000080


	//----- nvinfo : EIATTR_FRAME_SIZE
	.align		4
.L_165:
        /*03e4*/ 	.byte	0x04, 0x11
        /*03e6*/ 	.short	(.L_167 - .L_166)
	.align		4
.L_166:
        /*03e8*/ 	.word	index@(_ZN13group_norm_v218gn_bwd_cuda_kernelI13__nv_bfloat16Li480ELi1ELi16ELi120ELi1024ELb1ELb1ELi16ELi960ELi960ELi4ELb1ELi2ELb0ELb0ELNS_15WgradSyncMethodE3ENS_16CompileConditionILi900EEEEEvPT_S6_S6_PKS5_S8_S8_S8_PKfflPfPj)
        /*03ec*/ 	.word	0x00000000


	//----- nvinfo : EIATTR_REGCOUNT
	.align		4
.L_167:
        /*03f0*/ 	.byte	0x04, 0x2f
        /*03f2*/ 	.short	(.L_169 - .L_168)
	.align		4
.L_168:
        /*03f4*/ 	.word	index@(_ZN13group_norm_v218gn_bwd_cuda_kernelI13__nv_bfloat16Li480ELi3ELi16ELi120ELi1024ELb1ELb1ELi8ELi960ELi960ELi4ELb1ELi2ELb0ELb0ELNS_15WgradSyncMethodE3ENS_16CompileConditionILi900EEEEEvPT_S6_S6_PKS5_S8_S8_S8_PKfflPfPj)
        /*03f8*/ 	.word	0x00000028


	//----- nvinfo : EIATTR_FRAME_SIZE
	.align		4
.L_169:
        /*03fc*/ 	.byte	0x04, 0x11
        /*03fe*/ 	.short	(.L_171 - .L_170)
	.align		4
.L_170:
        /*0400*/ 	.word	index@(_ZN13group_norm_v218gn_bwd_cuda_kernelI13__nv_bfloat16Li480ELi3ELi16ELi120ELi1024ELb1ELb1ELi8ELi960ELi960ELi4ELb1ELi2ELb0ELb0ELNS_15WgradSyncMethodE3ENS_16CompileConditionILi900EEEEEvPT_S6_S6_PKS5_S8_S8_S8_PKfflPfPj)
        /*0404*/ 	.word	0x00000100


	//----- nvinfo : EIATTR_REGCOUNT
	.align		4
.L_171:
        /*0408*/ 	.byte	0x04, 0x2f
        /*040a*/ 	.short	(.L_173 - .L_172)
	.align		4
.L_172:
        /*040c*/ 	.word	index@(_ZN13group_norm_v218gn_bwd_cuda_kernelI13__nv_bfloat16Li480ELi2ELi32ELi60ELi1024ELb0ELb1ELi16ELi960ELi960ELi4ELb1ELi4ELb0ELb0ELNS_15WgradSyncMethodE3ENS_16CompileConditionILi900EEEEEvPT_S6_S6_PKS5_S8_S8_S8_PKfflPfPj)
        /*0410*/ 	.word	0x00000040


	//----- nvinfo : EIATTR_FRAME_SIZE
	.align		4
.L_173:
        /*0414*/ 	.byte	0x04, 0x11
        /*0416*/ 	.short	(.L_175 - .L_174)
	.align		4
.L_174:
        /*0418*/ 	.word	index@(_ZN13group_norm_v218gn_bwd_cuda_kernelI13__nv_bfloat16Li480ELi2ELi32ELi60ELi1024ELb0ELb1ELi16ELi960ELi960ELi4ELb1ELi4ELb0ELb0ELNS_15WgradSyncMethodE3ENS_16CompileConditionILi900EEEEEvPT_S6_S6_PKS5_S8_S8_S8_PKfflPfPj)
        /*041c*/ 	.word	0x00000130


	//----- nvinfo : EIATTR_REGCOUNT
	.align		4
.L_175:
        /*0420*/ 	.byte	0x04, 0x2f
        /*0422*/ 	.short	(.L_177 - .L_176)
	.align		4
.L_176:
        /*0424*/ 	.word	index@(_ZN13group_norm_v218gn_bwd_cuda_kernelI13__nv_bfloat16Li480ELi2ELi32ELi60ELi1024ELb0ELb1ELi16ELi960ELi960ELi4ELb1ELi3ELb0ELb0ELNS_15WgradSyncMethodE2ENS_16CompileConditionILi900EEEEEvPT_S6_S6_PKS5_S8_S8_S8_PKfflPfPj)
        /*0428*/ 	.word	0x00000040


	//----- nvinfo : EIATTR_FRAME_SIZE
	.align		4
.L_177:
        /*042c*/ 	.byte	0x04, 0x11
        /*042e*/ 	.short	(.L_179 - .L_178)
	.align		4
.L_178:
        /*0430*/ 	.word	index@(_ZN13group_norm_v218gn_bwd_cuda_kernelI13__nv_bfloat16Li480ELi2ELi32ELi60ELi1024ELb0ELb1ELi16ELi960ELi960ELi4ELb1ELi3ELb0ELb0ELNS_15WgradSyncMethodE2ENS_16CompileConditionILi900EEEEEvPT_S6_S6_PKS5_S8_S8_S8_PKfflPfPj)
        /*0434*/ 	.word	0x00000100


	//----- nvinfo : EIATTR_REGCOUNT
	.align		4
.L_179:
        /*0438*/ 	.byte	0x04, 0x2f
        /*043a*/ 	.short	(.L_181 - .L_180)
	.align		4
.L_180:
        /*043c*/ 	.word	index@(_ZN13group_norm_v218gn_bwd_cuda_kernelI13__nv_bfloat16Li480ELi1ELi32ELi60ELi1024ELb0ELb1ELi32ELi960ELi960ELi4ELb1ELi4ELb0ELb0ELNS_15WgradSyncMethodE3ENS_16CompileConditionILi900EEEEEvPT_S6_S6_PKS5_S8_S8_S8_PKfflPfPj)
        /*0440*/ 	.word	0x00000080


	//----- nvinfo : EIATTR_FRAME_SIZE
	.align		4
.L_181:
        /*0444*/ 	.byte	0x04, 0x11
        /*0446*/ 	.short	(.L_183 - .L_182)
	.align		4
.L_182:
        /*0448*/ 	.word	index@(_ZN13group_norm_v218gn_bwd_cuda_kernelI13__nv_bfloat16Li480ELi1ELi32ELi60ELi1024ELb0ELb1ELi32ELi960ELi960ELi4ELb1ELi4ELb0ELb0ELNS_15WgradSyncMethodE3ENS_16CompileConditionILi900EEEEEvPT_S6_S6_PKS5_S8_S8_S8_PKfflPfPj)
        /*044c*/ 	.word	0x00000170


	//----- nvinfo : EIATTR_REGCOUNT
	.align		4
.L_183:
        /*0450*/ 	.byte	0x04, 0x2f
        /*0452*/ 	.short	(.L_185 - .L_184)
	.align		4
.L_184:
        /*0454*/ 	.word	index@(_ZN13group_norm_v218gn_bwd_cuda_kernelI13__nv_bfloat16Li480ELi1ELi32ELi60ELi1024ELb0ELb1ELi16ELi960ELi960ELi4ELb1ELi2ELb0ELb0ELNS_15WgradSyncMethodE3ENS_16CompileConditionILi900EEEEEvPT_S6_S6_PKS5_S8_S8_S8_PKfflPfPj)
        /*0458*/ 	.word	0x00000080


	//----- nvinfo : EIATTR_FRAME_SIZE
	.align		4
.L_185:
        /*045c*/ 	.byte	0x04, 0x11
        /*045e*/ 	.short	(.L_187 - .L_186)
	.align		4
.L_186:
        /*0460*/ 	.word	index@(_ZN13group_norm_v218gn_bwd_cuda_kernelI13__nv_bfloat16Li480ELi1ELi32ELi60ELi1024ELb0ELb1ELi16ELi960ELi960ELi4ELb1ELi2ELb0ELb0ELNS_15WgradSyncMethodE3ENS_16CompileConditionILi900EEEEEvPT_S6_S6_PKS5_S8_S8_S8_PKfflPfPj)
        /*0464*/ 	.word	0x00000000


	//----- nvinfo : EIATTR_REGCOUNT
	.align		4
.L_187:
        /*0468*/ 	.byte	0x04, 0x2f
        /*046a*/ 	.short	(.L_189 - .L_188)
	.align		4
.L_188:
        /*046c*/ 	.word	index@(_ZN13group_norm_v218gn_bwd_cuda_kernelI13__nv_bfloat16Li480ELi3ELi32ELi60ELi1024ELb0ELb1ELi8ELi960ELi960ELi4ELb1ELi2ELb0ELb0ELNS_15WgradSyncMethodE3ENS_16CompileConditionILi900EEEEEvPT_S6_S6_PKS5_S8_S8_S8_PKfflPfPj)
        /*0470*/ 	.word	0x00000028


	//----- nvinfo : EIATTR_FRAME_SIZE
	.align		4
.L_189:
        /*0474*/ 	.byte	0x04, 0x11
        /*0476*/ 	.short	(.L_191 - .L_190)
	.align		4
.L_190:
        /*0478*/ 	.word	index@(_ZN13group_norm_v218gn_bwd_cuda_kernelI13__nv_bfloat16Li480ELi3ELi32ELi60ELi1024ELb0ELb1ELi8ELi960ELi960ELi4ELb1ELi2ELb0ELb0ELNS_15WgradSyncMethodE3ENS_16CompileConditionILi900EEEEEvPT_S6_S6_PKS5_S8_S8_S8_PKfflPfPj)
        /*047c*/ 	.word	0x000000d0


	//----- nvinfo : EIATTR_MIN_STACK_SIZE
	.align		4
.L_191:
        /*0480*/ 	.byte	0x04, 0x12
        /*0482*/ 	.short	(.L_193 - .L_192)
	.align		4
.L_192:
        /*0484*/ 	.word	index@(_ZN13group_norm_v218gn_bwd_cuda_kernelI13__nv_bfloat16Li480ELi3ELi32ELi60ELi1024ELb0ELb1ELi8ELi960ELi960ELi4ELb1ELi2ELb0ELb0ELNS_15WgradSyncMethodE3ENS_16CompileConditionILi900EEEEEvPT_S6_S6_PKS5_S8_S8_S8_PKfflPfPj)
        /*0488*/ 	.word	0x000000d0


	//----- nvinfo : EIATTR_MIN_STACK_SIZE
	.align		4
.L_193:
        /*048c*/ 	.byte	0x04, 0x12
        /*048e*/ 	.short	(.L_195 - .L_194)
	.align		4
.L_194:
        /*0490*/ 	.word	index@(_ZN13group_norm_v218gn_bwd_cuda_kernelI13__nv_bfloat16Li480ELi1ELi32ELi60ELi1024ELb0ELb1ELi16ELi960ELi960ELi4ELb1ELi2ELb0ELb0ELNS_15WgradSyncMethodE3ENS_16CompileConditionILi900EEEEEvPT_S6_S6_PKS5_S8_S8_S8_PKfflPfPj)
        /*0494*/ 	.word	0x00000000


	//----- nvinfo : EIATTR_MIN_STACK_SIZE
	.align		4
.L_195:
        /*0498*/ 	.byte	0x04, 0x12
        /*049a*/ 	.short	(.L_197 - .L_196)
	.align		4
.L_196:
        /*049c*/ 	.word	index@(_ZN13group_norm_v218gn_bwd_cuda_kernelI13__nv_bfloat16Li480ELi1ELi32ELi60ELi1024ELb0ELb1ELi32ELi960ELi960ELi4ELb1ELi4ELb0ELb0ELNS_15WgradSyncMethodE3ENS_16CompileConditionILi900EEEEEvPT_S6_S6_PKS5_S8_S8_S8_PKfflPfPj)
        /*04a0*/ 	.word	0x00000170


	//----- nvinfo : EIATTR_MIN_STACK_SIZE
	.align		4
.L_197:
        /*04a4*/ 	.byte	0x04, 0x12
        /*04a6*/ 	.short	(.L_199 - .L_198)
	.align		4
.L_198:
        /*04a8*/ 	.word	index@(_ZN13group_norm_v218gn_bwd_cuda_kernelI13__nv_bfloat16Li480ELi2ELi32ELi60ELi1024ELb0ELb1ELi16ELi960ELi960ELi4ELb1ELi3ELb0ELb0ELNS_15WgradSyncMethodE2ENS_16CompileConditionILi900EEEEEvPT_S6_S6_PKS5_S8_S8_S8_PKfflPfPj)
        /*04ac*/ 	.word	0x00000100


	//----- nvinfo : EIATTR_MIN_STACK_SIZE
	.align		4
.L_199:
        /*04b0*/ 	.byte	0x04, 0x12
        /*04b2*/ 	.short	(.L_201 - .L_200)
	.align		4
.L_200:
        /*04b4*/ 	.word	index@(_ZN13group_norm_v218gn_bwd_cuda_kernelI13__nv_bfloat16Li480ELi2ELi32ELi60ELi1024ELb0ELb1ELi16ELi960ELi960ELi4ELb1ELi4ELb0ELb0ELNS_15WgradSyncMethodE3ENS_16CompileConditionILi900EEEEEvPT_S6_S6_PKS5_S8_S8_S8_PKfflPfPj)
        /*04b8*/ 	.word	0x00000130


	//----- nvinfo : EIATTR_MIN_STACK_SIZE
	.align		4
.L_201:
        /*04bc*/ 	.byte	0x04, 0x12
        /*04be*/ 	.short	(.L_203 - .L_202)
	.align		4
.L_202:
        /*04c0*/ 	.word	index@(_ZN13group_norm_v218gn_bwd_cuda_kernelI13__nv_bfloat16Li480ELi3ELi16ELi120ELi1024ELb1ELb1ELi8ELi960ELi960ELi4ELb1ELi2ELb0ELb0ELNS_15WgradSyncMethodE3ENS_16CompileConditionILi900EEEEEvPT_S6_S6_PKS5_S8_S8_S8_PKfflPfPj)
        /*04c4*/ 	.word	0x00000100


	//----- nvinfo : EIATTR_MIN_STACK_SIZE
	.align		4
.L_203:
        /*04c8*/ 	.byte	0x04, 0x12
        /*04ca*/ 	.short	(.L_205 - .L_204)
	.align		4
.L_204:
        /*04cc*/ 	.word	index@(_ZN13group_norm_v218gn_bwd_cuda_kernelI13__nv_bfloat16Li480ELi1ELi16ELi120ELi1024ELb1ELb1ELi16ELi960ELi960ELi4ELb1ELi2ELb0ELb0ELNS_15WgradSyncMethodE3ENS_16CompileConditionILi900EEEEEvPT_S6_S6_PKS5_S8_S8_S8_PKfflPfPj)
        /*04d0*/ 	.word	0x00000000


	//----- nvinfo : EIATTR_MIN_STACK_SIZE
	.align		4
.L_205:
        /*04d4*/ 	.byte	0x04, 0x12
        /*04d6*/ 	.short	(.L_207 - .L_206)
	.align		4
.L_206:
        /*04d8*/ 	.word	index@(_ZN13group_norm_v218gn_bwd_cuda_kernelI13__nv_bfloat16Li480ELi1ELi16ELi120ELi1024ELb1ELb1ELi32ELi960ELi960ELi4ELb1ELi4ELb0ELb0ELNS_15WgradSyncMethodE3ENS_16CompileConditionILi900EEEEEvPT_S6_S6_PKS5_S8_S8_S8_PKfflPfPj)
        /*04dc*/ 	.word	0x00000180


	//----- nvinfo : EIATTR_MIN_STACK_SIZE
	.align		4
.L_207:
        /*04e0*/ 	.byte	0x04, 0x12
        /*04e2*/ 	.short	(.L_209 - .L_208)
	.align		4
.L_208:
        /*04e4*/ 	.word	index@(_ZN13group_norm_v218gn_bwd_cuda_kernelI13__nv_bfloat16Li480ELi2ELi16ELi120ELi1024ELb1ELb1ELi16ELi960ELi960ELi4ELb1ELi3ELb0ELb0ELNS_15WgradSyncMethodE2ENS_16CompileConditionILi900EEEEEvPT_S6_S6_PKS5_S8_S8_S8_PKfflPfPj)
        /*04e8*/ 	.word	0x00000150


	//----- nvinfo : EIATTR_MIN_STACK_SIZE
	.align		4
.L_209:
        /*04ec*/ 	.byte	0x04, 0x12
        /*04ee*/ 	.short	(.L_211 - .L_210)
	.align		4
.L_210:
        /*04f0*/ 	.word	index@(_ZN13group_norm_v218gn_bwd_cuda_kernelI13__nv_bfloat16Li480ELi2ELi16ELi120ELi1024ELb1ELb1ELi16ELi960ELi960ELi4ELb1ELi4ELb0ELb0ELNS_15WgradSyncMethodE3ENS_16CompileConditionILi900EEEEEvPT_S6_S6_PKS5_S8_S8_S8_PKfflPfPj)
        /*04f4*/ 	.word	0x00000140


	//----- nvinfo : EIATTR_MIN_STACK_SIZE
	.align		4
.L_211:
        /*04f8*/ 	.byte	0x04, 0x12
        /*04fa*/ 	.short	(.L_213 - .L_212)
	.align		4
.L_212:
        /*04fc*/ 	.word	index@(_ZN13group_norm_v214gn_cuda_kernelI13__nv_bfloat16Li480ELi3ELi32ELi60ELi1024ELb0ELi8ELi960ELi960ELi4ELb1ELi2ELb0ELb0ENS_16CompileConditionILi900EEEEEvPT_PKS4_S7_S7_flPfS8_Pj)
        /*0500*/ 	.word	0x00000060


	//----- nvinfo : EIATTR_MIN_STACK_SIZE
	.align		4
.L_213:
        /*0504*/ 	.byte	0x04, 0x12
        /*0506*/ 	.short	(.L_215 - .L_214)
	.align		4
.L_214:
        /*0508*/ 	.word	index@(_ZN13group_norm_v214gn_cuda_kernelI13__nv_bfloat16Li480ELi1ELi32ELi60ELi1024ELb0ELi16ELi960ELi960ELi4ELb1ELi2ELb0ELb0ENS_16CompileConditionILi900EEEEEvPT_PKS4_S7_S7_flPfS8_Pj)
        /*050c*/ 	.word	0x00000000


	//----- nvinfo : EIATTR_MIN_STACK_SIZE
	.align		4
.L_215:
        /*0510*/ 	.byte	0x04, 0x12
        /*0512*/ 	.short	(.L_217 - .L_216)
	.align		4
.L_216:
        /*0514*/ 	.word	index@(_ZN13group_norm_v214gn_cuda_kernelI13__nv_bfloat16Li480ELi3ELi32ELi60ELi1024ELb0ELi16ELi960ELi960ELi4ELb1ELi5ELb0ELb0ENS_16CompileConditionILi900EEEEEvPT_PKS4_S7_S7_flPfS8_Pj)
        /*0518*/ 	.word	0x000000b0


	//----- nvinfo : EIATTR_MIN_STACK_SIZE
	.align		4
.L_217:
        /*051c*/ 	.byte	0x04, 0x12
        /*051e*/ 	.short	(.L_219 - .L_218)
	.align		4
.L_218:
        /*0520*/ 	.word	index@(_ZN13group_norm_v214gn_cuda_kernelI13__nv_bfloat16Li480ELi1ELi32ELi60ELi1024ELb0ELi32ELi960ELi960ELi4ELb1ELi4ELb0ELb0ENS_16CompileConditionILi900EEEEEvPT_PKS4_S7_S7_flPfS8_Pj)
        /*0524*/ 	.word	0x00000020


	//----- nvinfo : EIATTR_MIN_STACK_SIZE
	.align		4
.L_219:
        /*0528*/ 	.byte	0x04, 0x12
        /*052a*/ 	.short	(.L_221 - .L_220)
	.align		4
.L_220:
        /*052c*/ 	.word	index@(_ZN13group_norm_v214gn_cuda_kernelI13__nv_bfloat16Li480ELi1ELi32ELi60ELi1024ELb0ELi64ELi960ELi960ELi4ELb1ELi9ELb0ELb0ENS_16CompileConditionILi900EEEEEvPT_PKS4_S7_S7_flPfS8_Pj)
        /*0530*/ 	.word	0x00000228


	//----- nvinfo : EIATTR_MIN_STACK_SIZE
	.align		4
.L_221:
        /*0534*/ 	.byte	0x04, 0x12
        /*0536*/ 	.short	(.L_223 - .L_222)
	.align		4
.L_222:
        /*0538*/ 	.word	index@(_ZN13group_norm_v214gn_cuda_kernelI13__nv_bfloat16Li480ELi2ELi32ELi60ELi1024ELb0ELi32ELi960ELi960ELi4ELb1ELi7ELb0ELb0ENS_16CompileConditionILi900EEEEEvPT_PKS4_S7_S7_flPfS8_Pj)
        /*053c*/ 	.word	0x00000170


	//----- nvinfo : EIATTR_MIN_STACK_SIZE
	.align		4
.L_223:
        /*0540*/ 	.byte	0x04, 0x12
        /*0542*/ 	.short	(.L_225 - .L_224)
	.align		4
.L_224:
        /*0544*/ 	.word	index@(_ZN13group_norm_v214gn_cuda_kernelI13__nv_bfloat16Li480ELi2ELi32ELi60ELi1024ELb0ELi32ELi960ELi960ELi4ELb1ELi9ELb0ELb0ENS_16CompileConditionILi900EEEEEvPT_PKS4_S7_S7_flPfS8_Pj)
        /*0548*/ 	.word	0x00000170


	//----- nvinfo : EIATTR_MIN_STACK_SIZE
	.align		4
.L_225:
        /*054c*/ 	.byte	0x04, 0x12
        /*054e*/ 	.short	(.L_227 - .L_226)
	.align		4
.L_226:
        /*0550*/ 	.word	index@(_ZN13group_norm_v214gn_cuda_kernelI13__nv_bfloat16Li480ELi3ELi16ELi120ELi1024ELb1ELi8ELi960ELi960ELi4ELb1ELi2ELb0ELb0ENS_16CompileConditionILi900EEEEEvPT_PKS4_S7_S7_flPfS8_Pj)
        /*0554*/ 	.word	0x00000090


	//----- nvinfo : EIATTR_MIN_STACK_SIZE
	.align		4
.L_227:
        /*0558*/ 	.byte	0x04, 0x12
        /*055a*/ 	.short	(.L_229 - .L_228)
	.align		4
.L_228:
        /*055c*/ 	.word	index@(_ZN13group_norm_v214gn_cuda_kernelI13__nv_bfloat16Li480ELi1ELi16ELi120ELi1024ELb1ELi16ELi960ELi960ELi4ELb1ELi2ELb0ELb0ENS_16CompileConditionILi900EEEEEvPT_PKS4_S7_S7_flPfS8_Pj)
        /*0560*/ 	.word	0x00000000


	//----- nvinfo : EIATTR_MIN_STACK_SIZE
	.align		4
.L_229:
        /*0564*/ 	.byte	0x04, 0x12
        /*0566*/ 	.short	(.L_231 - .L_230)
	.align		4
.L_230:
        /*0568*/ 	.word	index@(_ZN13group_norm_v214gn_cuda_kernelI13__nv_bfloat16Li480ELi3ELi16ELi120ELi1024ELb1ELi16ELi960ELi960ELi4ELb1ELi5ELb0ELb0ENS_16CompileConditionILi900EEEEEvPT_PKS4_S7_S7_flPfS8_Pj)
        /*056c*/ 	.word	0x000000c0


	//----- nvinfo : EIATTR_MIN_STACK_SIZE
	.align		4
.L_231:
        /*0570*/ 	.byte	0x04, 0x12
        /*0572*/ 	.short	(.L_233 - .L_232)
	.align		4
.L_232:
        /*0574*/ 	.word	index@(_ZN13group_norm_v214gn_cuda_kernelI13__nv_bfloat16Li480ELi1ELi16ELi120ELi1024ELb1ELi32ELi960ELi960ELi4ELb1ELi4ELb0ELb0ENS_16CompileConditionILi900EEEEEvPT_PKS4_S7_S7_flPfS8_Pj)
        /*0578*/ 	.word	0x00000048


	//----- nvinfo : EIATTR_MIN_STACK_SIZE
	.align		4
.L_233:
        /*057c*/ 	.byte	0x04, 0x12
        /*057e*/ 	.short	(.L_235 - .L_234)
	.align		4
.L_234:
        /*0580*/ 	.word	index@(_ZN13group_norm_v214gn_cuda_kernelI13__nv_bfloat16Li480ELi1ELi16ELi120ELi1024ELb1ELi64ELi960ELi960ELi4ELb1ELi9ELb0ELb0ENS_16CompileConditionILi900EEEEEvPT_PKS4_S7_S7_flPfS8_Pj)
        /*0584*/ 	.word	0x00000270


	//----- nvinfo : EIATTR_MIN_STACK_SIZE
	.align		4
.L_235:
        /*0588*/ 	.byte	0x04, 0x12
        /*058a*/ 	.short	(.L_237 - .L_236)
	.align		4
.L_236:
        /*058c*/ 	.word	index@(_ZN13group_norm_v214gn_cuda_kernelI13__nv_bfloat16Li480ELi2ELi16ELi120ELi1024ELb1ELi32ELi960ELi960ELi4ELb1ELi7ELb0ELb0ENS_16CompileConditionILi900EEEEEvPT_PKS4_S7_S7_flPfS8_Pj)
        /*0590*/ 	.word	0x00000158


	//----- nvinfo : EIATTR_MIN_STACK_SIZE
	.align		4
.L_237:
        /*0594*/ 	.byte	0x04, 0x12
        /*0596*/ 	.short	(.L_239 - .L_238)
	.align		4
.L_238:
        /*0598*/ 	.word	index@(_ZN13group_norm_v214gn_cuda_kernelI13__nv_bfloat16Li480ELi2ELi16ELi120ELi1024ELb1ELi32ELi960ELi960ELi4ELb1ELi9ELb0ELb0ENS_16CompileConditionILi900EEEEEvPT_PKS4_S7_S7_flPfS8_Pj)
        /*059c*/ 	.word	0x00000158


	//----- nvinfo : EIATTR_MIN_STACK_SIZE
	.align		4
.L_239:
        /*05a0*/ 	.byte	0x04, 0x12
        /*05a2*/ 	.short	(.L_241 - .L_240)
	.align		4
.L_240:
        /*05a4*/ 	.word	index@(_ZN13group_norm_v218gn_bwd_cuda_kernelI6__halfLi480ELi3ELi32ELi60ELi1024ELb0ELb1ELi8ELi960ELi960ELi4ELb1ELi2ELb0ELb0ELNS_15WgradSyncMethodE3ENS_16CompileConditionILi900EEEEEvPT_S6_S6_PKS5_S8_S8_S8_PKfflPfPj)
        /*05a8*/ 	.word	0x000000a8


	//----- nvinfo : EIATTR_MIN_STACK_SIZE
	.align		4
.L_241:
        /*05ac*/ 	.byte	0x04, 0x12
        /*05ae*/ 	.short	(.L_243 - .L_242)
	.align		4
.L_242:
        /*05b0*/ 	.word	index@(_ZN13group_norm_v218gn_bwd_cuda_kernelI6__halfLi480ELi1ELi32ELi60ELi1024ELb0ELb1ELi16ELi960ELi960ELi4ELb1ELi2ELb0ELb0ELNS_15WgradSyncMethodE3ENS_16CompileConditionILi900EEEEEvPT_S6_S6_PKS5_S8_S8_S8_PKfflPfPj)
        /*05b4*/ 	.word	0x00000000


	//----- nvinfo : EIATTR_MIN_STACK_SIZE
	.align		4
.L_243:
        /*05b8*/ 	.byte	0x04, 0x12
        /*05ba*/ 	.short	(.L_245 - .L_244)
	.align		4
.L_244:
        /*05bc*/ 	.word	index@(_ZN13group_norm_v218gn_bwd_cuda_kernelI6__halfLi480ELi1ELi32ELi60ELi1024ELb0ELb1ELi32ELi960ELi960ELi4ELb1ELi4ELb0ELb0ELNS_15WgradSyncMethodE3ENS_16CompileConditionILi900EEEEEvPT_S6_S6_PKS5_S8_S8_S8_PKfflPfPj)
        /*05c0*/ 	.word	0x00000130


	//----- nvinfo : EIATTR_MIN_STACK_SIZE
	.align		4
.L_245:
        /*05c4*/ 	.byte	0x04, 0x12
        /*05c6*/ 	.short	(.L_247 - .L_246)
	.align		4
.L_246:
        /*05c8*/ 	.word	index@(_ZN13group_norm_v218gn_bwd_cuda_kernelI6__halfLi480ELi2ELi32ELi60ELi1024ELb0ELb1ELi16ELi960ELi960ELi4ELb1ELi3ELb0ELb0ELNS_15WgradSyncMethodE2ENS_16CompileConditionILi900EEEEEvPT_S6_S6_PKS5_S8_S8_S8_PKfflPfPj)
        /*05cc*/ 	.word	0x000000d8


	//----- nvinfo : EIATTR_MIN_STACK_SIZE
	.align		4
.L_247:
        /*05d0*/ 	.byte	0x04, 0x12
        /*05d2*/ 	.short	(.L_249 - .L_248)
	.align		4
.L_248:
        /*05d4*/ 	.word	index@(_ZN13group_norm_v218gn_bwd_cuda_kernelI6__halfLi480ELi2ELi32ELi60ELi1024ELb0ELb1ELi16ELi960ELi960ELi4ELb1ELi4ELb0ELb0ELNS_15WgradSyncMethodE3ENS_16CompileConditionILi900EEEEEvPT_S6_S6_PKS5_S8_S8_S8_PKfflPfPj)
        /*05d8*/ 	.word	0x000000e0


	//----- nvinfo : EIATTR_MIN_STACK_SIZE
	.align		4
.L_249:
        /*05dc*/ 	.byte	0x04, 0x12
        /*05de*/ 	.short	(.L_251 - .L_250)
	.align		4
.L_250:
        /*05e0*/ 	.word	index@(_ZN13group_norm_v218gn_bwd_cuda_kernelI6__halfLi480ELi3ELi16ELi120ELi1024ELb1ELb1ELi8ELi960ELi960ELi4ELb1ELi2ELb0ELb0ELNS_15WgradSyncMethodE3ENS_16CompileConditionILi900EEEEEvPT_S6_S6_PKS5_S8_S8_S8_PKfflPfPj)
        /*05e4*/ 	.word	0x000000c0


	//----- nvinfo : EIATTR_MIN_STACK_SIZE
	.align		4
.L_251:
        /*05e8*/ 	.byte	0x04, 0x12
        /*05ea*/ 	.short	(.L_253 - .L_252)
	.align		4
.L_252:
        /*05ec*/ 	.word	index@(_ZN13group_norm_v218gn_bwd_cuda_kernelI6__halfLi480ELi1ELi16ELi120ELi1024ELb1ELb1ELi16ELi960ELi960ELi4ELb1ELi2ELb0ELb0ELNS_15WgradSyncMethodE3ENS_16CompileConditionILi900EEEEEvPT_S6_S6_PKS5_S8_S8_S8_PKfflPfPj)
        /*05f0*/ 	.word	0x00000000


	//----- nvinfo : EIATTR_MIN_STACK_SIZE
	.align		4
.L_253:
        /*05f4*/ 	.byte	0x04, 0x12
        /*05f6*/ 	.short	(.L_255 - .L_254)
	.align		4
.L_254:
        /*05f8*/ 	.word	index@(_ZN13group_norm_v218gn_bwd_cuda_kernelI6__halfLi480ELi1ELi16ELi120ELi1024ELb1ELb1ELi32ELi960ELi960ELi4ELb1ELi4ELb0ELb0ELNS_15WgradSyncMethodE3ENS_16CompileConditionILi900EEEEEvPT_S6_S6_PKS5_S8_S8_S8_PKfflPfPj)
        /*05fc*/ 	.word	0x00000178


	//----- nvinfo : EIATTR_MIN_STACK_SIZE
	.align		4
.L_255:
        /*0600*/ 	.byte	0x04, 0x12
        /*0602*/ 	.short	(.L_257 - .L_256)
	.align		4
.L_256:
        /*0604*/ 	.word	index@(_ZN13group_norm_v218gn_bwd_cuda_kernelI6__halfLi480ELi2ELi16ELi120ELi1024ELb1ELb1ELi16ELi960ELi960ELi4ELb1ELi3ELb0ELb0ELNS_15WgradSyncMethodE2ENS_16CompileConditionILi900EEEEEvPT_S6_S6_PKS5_S8_S8_S8_PKfflPfPj)
        /*0608*/ 	.word	0x000000f8


	//----- nvinfo : EIATTR_MIN_STACK_SIZE
	.align		4
.L_257:
        /*060c*/ 	.byte	0x04, 0x12
        /*060e*/ 	.short	(.L_259 - .L_258)
	.align		4
.L_258:
        /*0610*/ 	.word	index@(_ZN13group_norm_v218gn_bwd_cuda_kernelI6__halfLi480ELi2ELi16ELi120ELi1024ELb1ELb1ELi16ELi960ELi960ELi4ELb1ELi4ELb0ELb0ELNS_15WgradSyncMethodE3ENS_16CompileConditionILi900EEEEEvPT_S6_S6_PKS5_S8_S8_S8_PKfflPfPj)
        /*0614*/ 	.word	0x00000120


	//----- nvinfo : EIATTR_MIN_STACK_SIZE
	.align		4
.L_259:
        /*0618*/ 	.byte	0x04, 0x12
        /*061a*/ 	.short	(.L_261 - .L_260)
	.align		4
.L_260:
        /*061c*/ 	.word	index@(_ZN13group_norm_v214gn_cuda_kernelI6__halfLi480ELi3ELi32ELi60ELi1024ELb0ELi8ELi960ELi960ELi4ELb1ELi2ELb0ELb0ENS_16CompileConditionILi900EEEEEvPT_PKS4_S7_S7_flPfS8_Pj)
        /*0620*/ 	.word	0x00000060


	//----- nvinfo : EIATTR_MIN_STACK_SIZE
	.align		4
.L_261:
        /*0624*/ 	.byte	0x04, 0x12
        /*0626*/ 	.short	(.L_263 - .L_262)
	.align		4
.L_262:
        /*0628*/ 	.word	index@(_ZN13group_norm_v214gn_cuda_kernelI6__halfLi480ELi1ELi32ELi60ELi1024ELb0ELi16ELi960ELi960ELi4ELb1ELi2ELb0ELb0ENS_16CompileConditionILi900EEEEEvPT_PKS4_S7_S7_flPfS8_Pj)
        /*062c*/ 	.word	0x00000000


	//----- nvinfo : EIATTR_MIN_STACK_SIZE
	.align		4
.L_263:
        /*0630*/ 	.byte	0x04, 0x12
        /*0632*/ 	.short	(.L_265 - .L_264)
	.align		4
.L_264:
        /*0634*/ 	.word	index@(_ZN13group_norm_v214gn_cuda_kernelI6__halfLi480ELi3ELi32ELi60ELi1024ELb0ELi16ELi960ELi960ELi4ELb1ELi5ELb0ELb0ENS_16CompileConditionILi900EEEEEvPT_PKS4_S7_S7_flPfS8_Pj)
        /*0638*/ 	.word	0x00000090


	//----- nvinfo : EIATTR_MIN_STACK_SIZE
	.align		4
.L_265:
        /*063c*/ 	.byte	0x04, 0x12
        /*063e*/ 	.short	(.L_267 - .L_266)
	.align		4
.L_266:
        /*0640*/ 	.word	index@(_ZN13group_norm_v214gn_cuda_kernelI6__halfLi480ELi1ELi32ELi60ELi1024ELb0ELi32ELi960ELi960ELi4ELb1ELi4ELb0ELb0ENS_16CompileConditionILi900EEEEEvPT_PKS4_S7_S7_flPfS8_Pj)
        /*0644*/ 	.word	0x00000010


	//----- nvinfo : EIATTR_MIN_STACK_SIZE
	.align		4
.L_267:
        /*0648*/ 	.byte	0x04, 0x12
        /*064a*/ 	.short	(.L_269 - .L_268)
	.align		4
.L_268:
        /*064c*/ 	.word	index@(_ZN13group_norm_v214gn_cuda_kernelI6__halfLi480ELi1ELi32ELi60ELi1024ELb0ELi64ELi960ELi960ELi4ELb1ELi9ELb0ELb0ENS_16CompileConditionILi900EEEEEvPT_PKS4_S7_S7_flPfS8_Pj)
        /*0650*/ 	.word	0x00000248


	//----- nvinfo : EIATTR_MIN_STACK_SIZE
	.align		4
.L_269:
        /*0654*/ 	.byte	0x04, 0x12
        /*0656*/ 	.short	(.L_271 - .L_270)
	.align		4
.L_270:
        /*0658*/ 	.word	index@(_ZN13group_norm_v214gn_cuda_kernelI6__halfLi480ELi2ELi32ELi60ELi1024ELb0ELi32ELi960ELi960ELi4ELb1ELi7ELb0ELb0ENS_16CompileConditionILi900EEEEEvPT_PKS4_S7_S7_flPfS8_Pj)
        /*065c*/ 	.word	0x00000168


	//----- nvinfo : EIATTR_MIN_STACK_SIZE
	.align		4
.L_271:
        /*0660*/ 	.byte	0x04, 0x12
        /*0662*/ 	.short	(.L_273 - .L_272)
	.align		4
.L_272:
        /*0664*/ 	.word	index@(_ZN13group_norm_v214gn_cuda_kernelI6__halfLi480ELi2ELi32ELi60ELi1024ELb0ELi32ELi960ELi960ELi4ELb1ELi9ELb0ELb0ENS_16CompileConditionILi900EEEEEvPT_PKS4_S7_S7_flPfS8_Pj)
        /*0668*/ 	.word	0x00000168


	//----- nvinfo : EIATTR_MIN_STACK_SIZE
	.align		4
.L_273:
        /*066c*/ 	.byte	0x04, 0x12
        /*066e*/ 	.short	(.L_275 - .L_274)
	.align		4
.L_274:
        /*0670*/ 	.word	index@(_ZN13group_norm_v214gn_cuda_kernelI6__halfLi480ELi3ELi16ELi120ELi1024ELb1ELi8ELi960ELi960ELi4ELb1ELi2ELb0ELb0ENS_16CompileConditionILi900EEEEEvPT_PKS4_S7_S7_flPfS8_Pj)
        /*0674*/ 	.word	0x00000090


	//----- nvinfo : EIATTR_MIN_STACK_SIZE
	.align		4
.L_275:
        /*0678*/ 	.byte	0x04, 0x12
        /*067a*/ 	.short	(.L_277 - .L_276)
	.align		4
.L_276:
        /*067c*/ 	.word	index@(_ZN13group_norm_v214gn_cuda_kernelI6__halfLi480ELi1ELi16ELi120ELi1024ELb1ELi16ELi960ELi960ELi4ELb1ELi2ELb0ELb0ENS_16CompileConditionILi900EEEEEvPT_PKS4_S7_S7_flPfS8_Pj)
        /*0680*/ 	.word	0x00000000


	//----- nvinfo : EIATTR_MIN_STACK_SIZE
	.align		4
.L_277:
        /*0684*/ 	.byte	0x04, 0x12
        /*0686*/ 	.short	(.L_279 - .L_278)
	.align		4
.L_278:
        /*0688*/ 	.word	index@(_ZN13group_norm_v214gn_cuda_kernelI6__halfLi480ELi3ELi16ELi120ELi1024ELb1ELi16ELi960ELi960ELi4ELb1ELi5ELb0ELb0ENS_16CompileConditionILi900EEEEEvPT_PKS4_S7_S7_flPfS8_Pj)
        /*068c*/ 	.word	0x00000098


	//----- nvinfo : EIATTR_MIN_STACK_SIZE
	.align		4
.L_279:
        /*0690*/ 	.byte	0x04, 0x12
        /*0692*/ 	.short	(.L_281 - .L_280)
	.align		4
.L_280:
        /*0694*/ 	.word	index@(_ZN13group_norm_v214gn_cuda_kernelI6__halfLi480ELi1ELi16ELi120ELi1024ELb1ELi32ELi960ELi960ELi4ELb1ELi4ELb0ELb0ENS_16CompileConditionILi900EEEEEvPT_PKS4_S7_S7_flPfS8_Pj)
        /*0698*/ 	.word	0x00000050


	//----- nvinfo : EIATTR_MIN_STACK_SIZE
	.align		4
.L_281:
        /*069c*/ 	.byte	0x04, 0x12
        /*069e*/ 	.short	(.L_283 - .L_282)
	.align		4
.L_282:
        /*06a0*/ 	.word	index@(_ZN13group_norm_v214gn_cuda_kernelI6__halfLi480ELi1ELi16ELi120ELi1024ELb1ELi64ELi960ELi960ELi4ELb1ELi9ELb0ELb0ENS_16CompileConditionILi900EEEEEvPT_PKS4_S7_S7_flPfS8_Pj)
        /*06a4*/ 	.word	0x00000298


	//----- nvinfo : EIATTR_MIN_STACK_SIZE
	.align		4
.L_283:
        /*06a8*/ 	.byte	0x04, 0x12
        /*06aa*/ 	.short	(.L_285 - .L_284)
	.align		4
.L_284:
        /*06ac*/ 	.word	index@(_ZN13group_norm_v214gn_cuda_kernelI6__halfLi480ELi2ELi16ELi120ELi1024ELb1ELi32ELi960ELi960ELi4ELb1ELi7ELb0ELb0ENS_16CompileConditionILi900EEEEEvPT_PKS4_S7_S7_flPfS8_Pj)
        /*06b0*/ 	.word	0x00000158


	//----- nvinfo : EIATTR_MIN_STACK_SIZE
	.align		4
.L_285:
        /*06b4*/ 	.byte	0x04, 0x12
        /*06b6*/ 	.short	(.L_287 - .L_286)
	.align		4
.L_286:
        /*06b8*/ 	.word	index@(_ZN13group_norm_v214gn_cuda_kernelI6__halfLi480ELi2ELi16ELi120ELi1024ELb1ELi32ELi960ELi960ELi4ELb1ELi9ELb0ELb0ENS_16CompileConditionILi900EEEEEvPT_PKS4_S7_S7_flPfS8_Pj)
        /*06bc*/ 	.word	0x00000158
.L_287:


//--------------------- .nv.compat                --------------------------
	.section	.nv.compat,"",@"SHT_CUDA_COMPAT_INFO"
	.align	4
        /*0000*/ 	.byte	0x02, 0x09, 0x01, 0x00, 0x02, 0x02, 0x01, 0x00, 0x02, 0x05, 0x05, 0x00, 0x03, 0x07, 0x01, 0x01
        /*0010*/ 	.byte	0x02, 0x03, 0x00, 0x00, 0x02, 0x06, 0x01, 0x00, 0x04, 0x0b, 0x08, 0x00, 0x00, 0x00, 0x00, 0x00
        /*0020*/ 	.byte	0x00, 0x00, 0x00, 0x00


//--------------------- .nv.info._ZN13group_norm_v218gn_bwd_cuda_kernelI13__nv_bfloat16Li480ELi3ELi32ELi60ELi1024ELb0ELb1ELi8ELi960ELi960ELi4ELb1ELi2ELb0ELb0ELNS_15WgradSyncMethodE3ENS_16CompileConditionILi900EEEEEvPT_S6_S6_PKS5_S8_S8_S8_PKfflPfPj --------------------------
	.section	.nv.info._ZN13group_norm_v218gn_bwd_cuda_kernelI13__nv_bfloat16Li480ELi3ELi32ELi60ELi1024ELb0ELb1ELi8ELi960ELi960ELi4ELb1ELi2ELb0ELb0ELNS_15WgradSyncMethodE3ENS_16CompileConditionILi900EEEEEvPT_S6_S6_PKS5_S8_S8_S8_PKfflPfPj,"",@"SHT_CUDA_INFO"
	.sectionflags	@""
	.align	4


	//----- nvinfo : EIATTR_CUDA_API_VERSION
	.align		4
        /*0000*/ 	.byte	0x04, 0x37
        /*0002*/ 	.short	(.L_289 - .L_288)
.L_288:
        /*0004*/ 	.word	0x00000082


	//----- nvinfo : EIATTR_KPARAM_INFO
	.align		4
.L_289:
        /*0008*/ 	.byte	0x04, 0x17
        /*000a*/ 	.short	(.L_291 - .L_290)
.L_290:
        /*000c*/ 	.word	0x00000000
        /*0010*/ 	.short	0x000b
        /*0012*/ 	.short	0x0058
        /*0014*/ 	.byte	0x00, 0xf0, 0x21, 0x00


	//----- nvinfo : EIATTR_KPARAM_INFO
	.align		4
.L_291:
        /*0018*/ 	.byte	0x04, 0x17
        /*001a*/ 	.short	(.L_293 - .L_292)
.L_292:
        /*001c*/ 	.word	0x00000000
        /*0020*/ 	.short	0x000a
        /*0022*/ 	.short	0x0050
        /*0024*/ 	.byte	0x00, 0xf0, 0x21, 0x00


	//----- nvinfo : EIATTR_KPARAM_INFO
	.align		4
.L_293:
        /*0028*/ 	.byte	0x04, 0x17
        /*002a*/ 	.short	(.L_295 - .L_294)
.L_294:
        /*002c*/ 	.word	0x00000000
        /*0030*/ 	.short	0x0009
        /*0032*/ 	.short	0x0048
        /*0034*/ 	.byte	0x00, 0xf0, 0x21, 0x00


	//----- nvinfo : EIATTR_KPARAM_INFO
	.align		4
.L_295:
        /*0038*/ 	.byte	0x04, 0x17
        /*003a*/ 	.short	(.L_297 - .L_296)
.L_296:
        /*003c*/ 	.word	0x00000000
        /*0040*/ 	.short	0x0008
        /*0042*/ 	.short	0x0040
        /*0044*/ 	.byte	0x00, 0xf0, 0x11, 0x00


	//----- nvinfo : EIATTR_KPARAM_INFO
	.align		4
.L_297:
        /*0048*/ 	.byte	0x04, 0x17
        /*004a*/ 	.short	(.L_299 - .L_298)
.L_298:
        /*004c*/ 	.word	0x00000000
        /*0050*/ 	.short	0x0007
        /*0052*/ 	.short	0x0038
        /*0054*/ 	.byte	0x00, 0xf0, 0x21, 0x00


	//----- nvinfo : EIATTR_KPARAM_INFO
	.align		4
.L_299:
        /*0058*/ 	.byte	0x04, 0x17
        /*005a*/ 	.short	(.L_301 - .L_300)
.L_300:
        /*005c*/ 	.word	0x00000000
        /*0060*/ 	.short	0x0006
        /*0062*/ 	.short	0x0030
        /*0064*/ 	.byte	0x00, 0xf0, 0x21, 0x00


	//----- nvinfo : EIATTR_KPARAM_INFO
	.align		4
.L_301:
        /*0068*/ 	.byte	0x04, 0x17
        /*006a*/ 	.short	(.L_303 - .L_302)
.L_302:
        /*006c*/ 	.word	0x00000000
        /*0070*/ 	.short	0x0005
        /*0072*/ 	.short	0x0028
        /*0074*/ 	.byte	0x00, 0xf0, 0x21, 0x00


	//----- nvinfo : EIATTR_KPARAM_INFO
	.align		4
.L_303:
        /*0078*/ 	.byte	0x04, 0x17
        /*007a*/ 	.short	(.L_305 - .L_304)
.L_304:
        /*007c*/ 	.word	0x00000000
        /*0080*/ 	.short	0x0004
        /*0082*/ 	.short	0x0020
        /*0084*/ 	.byte	0x00, 0xf0, 0x21, 0x00


	//----- nvinfo : EIATTR_KPARAM_INFO
	.align		4
.L_305:
        /*0088*/ 	.byte	0x04, 0x17
        /*008a*/ 	.short	(.L_307 - .L_306)
.L_306:
        /*008c*/ 	.word	0x00000000
        /*0090*/ 	.short	0x0003
        /*0092*/ 	.short	0x0018
        /*0094*/ 	.byte	0x00, 0xf0, 0x21, 0x00


	//----- nvinfo : EIATTR_KPARAM_INFO
	.align		4
.L_307:
        /*0098*/ 	.byte	0x04, 0x17
        /*009a*/ 	.short	(.L_309 - .L_308)
.L_308:
        /*009c*/ 	.word	0x00000000
        /*00a0*/ 	.short	0x0002
        /*00a2*/ 	.short	0x0010
        /*00a4*/ 	.byte	0x00, 0xf0, 0x21, 0x00


	//----- nvinfo : EIATTR_KPARAM_INFO
	.align		4
.L_309:
        /*00a8*/ 	.byte	0x04, 0x17
        /*00aa*/ 	.short	(.L_311 - .L_310)
.L_310:
        /*00ac*/ 	.word	0x00000000
        /*00b0*/ 	.short	0x0001
        /*00b2*/ 	.short	0x0008
        /*00b4*/ 	.byte	0x00, 0xf0, 0x21, 0x00


	//----- nvinfo : EIATTR_KPARAM_INFO
	.align		4
.L_311:
        /*00b8*/ 	.byte	0x04, 0x17
        /*00ba*/ 	.short	(.L_313 - .L_312)
.L_312:
        /*00bc*/ 	.word	0x00000000
        /*00c0*/ 	.short	0x0000
        /*00c2*/ 	.short	0x0000
        /*00c4*/ 	.byte	0x00, 0xf0, 0x21, 0x00


	//----- nvinfo : EIATTR_SPARSE_MMA_MASK
	.align		4
.L_313:
        /*00c8*/ 	.byte	0x03, 0x50
        /*00ca*/ 	.short	0x0000


	//----- nvinfo : EIATTR_MAXREG_COUNT
	.align		4
        /*00cc*/ 	.byte	0x03, 0x1b
        /*00ce*/ 	.short	0x0028


	//----- nvinfo : EIATTR_NUM_BARRIERS
	.align		4
        /*00d0*/ 	.byte	0x02, 0x4c
        /*00d2*/ 	.byte	0x01
	.zero		1


	//----- nvinfo : EIATTR_ANNOTATIONS
	.align		4
        /*00d4*/ 	.byte	0x04, 0x55
        /*00d6*/ 	.short	(.L_315 - .L_314)


	//   ....[0]....
.L_314:
        /*00d8*/ 	.word	0x00000001
        /*00dc*/ 	.byte	0xd0, 0x03, 0x00, 0x00, 0x01, 0x00, 0x00, 0x00, 0xa0, 0x04, 0x00, 0x00, 0x01, 0x00, 0x00, 0x00
        /* <DEDUP_REMOVED lines=56> */
        /*046c*/ 	.byte	0x00, 0x39, 0x00, 0x00


	//----- nvinfo : EIATTR_MERCURY_ISA_VERSION
	.align		4
.L_315:
        /*0470*/ 	.byte	0x03, 0x5f
        /*0472*/ 	.short	0x0101


	//----- nvinfo : EIATTR_COOP_GROUP_MASK_REGIDS
	.align		4
        /*0474*/ 	.byte	0x04, 0x29
        /*0476*/ 	.short	(.L_317 - .L_316)


	//   ....[0]....
.L_316:
        /*0478*/ 	.word	0xffffffff


	//   ....[1]....
        /*047c*/ 	.word	0xffffffff


	//   ....[2]....
        /*0480*/ 	.word	0xffffffff


	//   ....[3]....
        /*0484*/ 	.word	0xffffffff


	//   ....[4]....
        /*0488*/ 	.word	0xffffffff


	//   ....[5]....
        /*048c*/ 	.word	0xffffffff


	//   ....[6]....
        /*0490*/ 	.word	0xffffffff


	//   ....[7]....
        /*0494*/ 	.word	0xffffffff


	//   ....[8]....
        /*0498*/ 	.word	0xffffffff


	//   ....[9]....
        /*049c*/ 	.word	0xffffffff


	//   ....[10]....
        /*04a0*/ 	.word	0x05000011


	//   ....[11]....
        /*04a4*/ 	.word	0x05000013


	//   ....[12]....
        /*04a8*/ 	.word	0x05000010


	//   ....[13]....
        /*04ac*/ 	.word	0x05000012


	//   ....[14]....
        /*04b0*/ 	.word	0x05000015


	//   ....[15]....
        /*04b4*/ 	.word	0x05000021


	//   ....[16]....
        /*04b8*/ 	.word	0x0500000a


	//   ....[17]....
        /*04bc*/ 	.word	0x05000010


	//   ....[18]....
        /*04c0*/ 	.word	0x05000013


	//   ....[19]....
        /*04c4*/ 	.word	0x05000015


	//   ....[20]....
        /*04c8*/ 	.word	0x05000010


	//   ....[21]....
        /*04cc*/ 	.word	0x05000021


	//   ....[22]....
        /*04d0*/ 	.word	0x05000012


	//   ....[23]....
        /*04d4*/ 	.word	0x05000013


	//   ....[24]....
        /*04d8*/ 	.word	0x05000020


	//   ....[25]....
        /*04dc*/ 	.word	0x05000011


	//   ....[26]....
        /*04e0*/ 	.word	0x05000013


	//   ....[27]....
        /*04e4*/ 	.word	0x05000015


	//   ....[28]....
        /*04e8*/ 	.word	0x05000010


	//   ....[29]....
        /*04ec*/ 	.word	0x05000021


	//   ....[30]....
        /*04f0*/ 	.word	0x05000012


	//   ....[31]....
        /*04f4*/ 	.word	0x05000013


	//   ....[32]....
        /*04f8*/ 	.word	0x05000020


	//   ....[33]....
        /*04fc*/ 	.word	0x05000011


	//   ....[34]....
        /*0500*/ 	.word	0x05000010


	//   ....[35]....
        /*0504*/ 	.word	0x0500000f


	//   ....[36]....
        /*0508*/ 	.word	0x05000019


	//   ....[37]....
        /*050c*/ 	.word	0x05000013


	//   ....[38]....
        /*0510*/ 	.word	0x05000010


	//   ....[39]....
        /*0514*/ 	.word	0x05000021


	//   ....[40]....
        /*0518*/ 	.word	0x05000013


	//   ....[41]....
        /*051c*/ 	.word	0x05000012


	//   ....[42]....
        /*0520*/ 	.word	0x05000019


	//   ....[43]....
        /*0524*/ 	.word	0x05000021


	//   ....[44]....
        /*0528*/ 	.word	0x05000022


	//   ....[45]....
        /*052c*/ 	.word	0x05000011


	//   ....[46]....
        /*0530*/ 	.word	0x05000020


	//   ....[47]....
        /*0534*/ 	.word	0x05000019


	//   ....[48]....
        /*0538*/ 	.word	0x05000017


	//   ....[49]....
        /*053c*/ 	.word	0x0500000c


	//   ....[50]....
        /*0540*/ 	.word	0x05000012


	//   ....[51]....
        /*0544*/ 	.word	0x05000013


	//   ....[52]....
        /*0548*/ 	.word	0x05000020


	//   ....[53]....
        /*054c*/ 	.word	0x05000014


	//   ....[54]....
        /*0550*/ 	.word	0x0500000f


	//   ....[55]....
        /*0554*/ 	.word	0x05000015


	//   ....[56]....
        /*0558*/ 	.word	0x05000013


	//   ....[57]....
        /*055c*/ 	.word	0x05000021


	//   ....[58]....
        /*0560*/ 	.word	0x05000010


	//   ....[59]....
        /*0564*/ 	.word	0x05000017


	//   ....[60]....
        /*0568*/ 	.word	0x05000016


	//   ....[61]....
        /*056c*/ 	.word	0x05000015


	//   ....[62]....
        /*0570*/ 	.word	0x05000013


	//   ....[63]....
        /*0574*/ 	.word	0x05000020


	//   ....[64]....
        /*0578*/ 	.word	0x05000013


	//   ....[65]....
        /*057c*/ 	.word	0x05000018


	//   ....[66]....
        /*0580*/ 	.word	0x05000010


	//   ....[67]....
        /*0584*/ 	.word	0x05000010


	//   ....[68]....
        /*0588*/ 	.word	0x05000010


	//   ....[69]....
        /*058c*/ 	.word	0x05000010


	//   ....[70]....
        /*0590*/ 	.word	0x05000010


	//   ....[71]....
        /*0594*/ 	.word	0x05000010


	//   ....[72]....
        /*0598*/ 	.word	0x05000010


	//   ....[73]....
        /*059c*/ 	.word	0x05000010


	//   ....[74]....
        /*05a0*/ 	.word	0x05000010


	//   ....[75]....
        /*05a4*/ 	.word	0x05000010


	//   ....[76]....
        /*05a8*/ 	.word	0x05000010


	//   ....[77]....
        /*05ac*/ 	.word	0x05000010


	//   ....[78]....
        /*05b0*/ 	.word	0x05000010


	//   ....[79]....
        /*05b4*/ 	.word	0x05000010


	//   ....[80]....
        /*05b8*/ 	.word	0x05000010


	//   ....[81]....
        /*05bc*/ 	.word	0x05000010


	//   ....[82]....
        /*05c0*/ 	.word	0x05000010


	//   ....[83]....
        /*05c4*/ 	.word	0x05000010


	//   ....[84]....
        /*05c8*/ 	.word	0x05000010


	//   ....[85]....
        /*05cc*/ 	.word	0x05000010


	//   ....[86]....
        /*05d0*/ 	.word	0x05000010


	//   ....[87]....
        /*05d4*/ 	.word	0x05000010


	//   ....[88]....
        /*05d8*/ 	.word	0x05000010


	//   ....[89]....
        /*05dc*/ 	.word	0x05000010


	//   ....[90]....
        /*05e0*/ 	.word	0x05000010


	//   ....[91]....
        /*05e4*/ 	.word	0x05000010


	//   ....[92]....
        /*05e8*/ 	.word	0x05000010


	//   ....[93]....
        /*05ec*/ 	.word	0x05000010


	//   ....[94]....
        /*05f0*/ 	.word	0x05000010


	//   ....[95]....
        /*05f4*/ 	.word	0x05000010


	//   ....[96]....
        /*05f8*/ 	.word	0x05000010


	//   ....[97]....
        /*05fc*/ 	.word	0x05000010


	//   ....[98]....
        /*0600*/ 	.word	0x05000010


	//   ....[99]....
        /*0604*/ 	.word	0x05000010


	//   ....[100]....
        /*0608*/ 	.word	0x05000010


	//   ....[101]....
        /*060c*/ 	.word	0x05000010


	//   ....[102]....
        /*0610*/ 	.word	0x05000010


	//   ....[103]....
        /*0614*/ 	.word	0x05000010


	//   ....[104]....
        /*0618*/ 	.word	0x05000010


	//   ....[105]....
        /*061c*/ 	.word	0x05000010


	//   ....[106]....
        /*0620*/ 	.word	0x05000010


	//   ....[107]....
        /*0624*/ 	.word	0x05000010


	//   ....[108]....
        /*0628*/ 	.word	0x05000010


	//   ....[109]....
        /*062c*/ 	.word	0x05000010


	//   ....[110]....
        /*0630*/ 	.word	0x05000010


	//   ....[111]....
        /*0634*/ 	.word	0x05000010


	//   ....[112]....
        /*0638*/ 	.word	0x05000010


	//   ....[113]....
        /*063c*/ 	.word	0x05000010


	//   ....[114]....
        /*0640*/ 	.word	0x05000010


	//   ....[115]....
        /*0644*/ 	.word	0x05000010


	//   ....[116]....
        /*0648*/ 	.word	0x05000010


	//   ....[117]....
        /*064c*/ 	.word	0x05000010


	//   ....[118]....
        /*0650*/ 	.word	0x05000010


	//   ....[119]....
        /*0654*/ 	.word	0x05000010


	//   ....[120]....
        /*0658*/ 	.word	0x05000010


	//   ....[121]....
        /*065c*/ 	.word	0x05000010


	//----- nvinfo : EIATTR_COOP_GROUP_INSTR_OFFSETS
	.align		4
.L_317:
        /*0660*/ 	.byte	0x04, 0x28
        /*0662*/ 	.short	(.L_319 - .L_318)


	//   ....[0]....
.L_318:
        /*0664*/ 	.word	0x000027d0


	//   ....[1]....
        /*0668*/ 	.word	0x00002810


	//   ....[2]....
        /*066c*/ 	.word	0x00003130


	//   ....[3]....
        /*0670*/ 	.word	0x00003170


	//   ....[4]....
        /*0674*/ 	.word	0x000031a0


	//   ....[5]....
        /*0678*/ 	.word	0x000031c0


	//   ....[6]....
        /*067c*/ 	.word	0x000031e0


	//   ....[7]....
        /*0680*/ 	.word	0x00003200


	//   ....[8]....
        /*0684*/ 	.word	0x00003220


	//   ....[9]....
        /*0688*/ 	.word	0x00003240


	//   ....[10]....
        /*068c*/ 	.word	0x00004da0


	//   ....[11]....
        /*0690*/ 	.word	0x00004dd0


	//   ....[12]....
        /*0694*/ 	.word	0x00004e00


	//   ....[13]....
        /*0698*/ 	.word	0x00004e20


	//   ....[14]....
        /*069c*/ 	.word	0x00004e50


	//   ....[15]....
        /*06a0*/ 	.word	0x00004e60


	//   ....[16]....
        /*06a4*/ 	.word	0x00004e90


	//   ....[17]....
        /*06a8*/ 	.word	0x00004ea0


	//   ....[18]....
        /*06ac*/ 	.word	0x000050a0


	//   ....[19]....
        /*06b0*/ 	.word	0x000050c0


	//   ....[20]....
        /*06b4*/ 	.word	0x000050f0


	//   ....[21]....
        /*06b8*/ 	.word	0x00005100


	//   ....[22]....
        /*06bc*/ 	.word	0x00005140


	//   ....[23]....
        /*06c0*/ 	.word	0x00005150


	//   ....[24]....
        /*06c4*/ 	.word	0x00005180


	//   ....[25]....
        /*06c8*/ 	.word	0x00005190


	//   ....[26]....
        /*06cc*/ 	.word	0x00005330


	//   ....[27]....
        /*06d0*/ 	.word	0x00005350


	//   ....[28]....
        /*06d4*/ 	.word	0x00005380


	//   ....[29]....
        /*06d8*/ 	.word	0x00005390


	//   ....[30]....
        /*06dc*/ 	.word	0x000053d0


	//   ....[31]....
        /*06e0*/ 	.word	0x000053e0


	//   ....[32]....
        /*06e4*/ 	.word	0x00005410


	//   ....[33]....
        /*06e8*/ 	.word	0x00005420


	//   ....[34]....
        /*06ec*/ 	.word	0x000055e0


	//   ....[35]....
        /*06f0*/ 	.word	0x00005620


	//   ....[36]....
        /*06f4*/ 	.word	0x000056c0


	//   ....[37]....
        /*06f8*/ 	.word	0x000056e0


	//   ....[38]....
        /*06fc*/ 	.word	0x00005780


	//   ....[39]....
        /*0700*/ 	.word	0x000057c0


	//   ....[40]....
        /*0704*/ 	.word	0x000057d0


	//   ....[41]....
        /*0708*/ 	.word	0x00005800


	//   ....[42]....
        /*070c*/ 	.word	0x000058c0


	//   ....[43]....
        /*0710*/ 	.word	0x00005950


	//   ....[44]....
        /*0714*/ 	.word	0x00005970


	//   ....[45]....
        /*0718*/ 	.word	0x00005980


	//   ....[46]....
        /*071c*/ 	.word	0x000059a0


	//   ....[47]....
        /*0720*/ 	.word	0x00005a00


	//   ....[48]....
        /*0724*/ 	.word	0x00005ab0


	//   ....[49]....
        /*0728*/ 	.word	0x00005ad0


	//   ....[50]....
        /*072c*/ 	.word	0x00005ae0


	//   ....[51]....
        /*0730*/ 	.word	0x00005af0


	//   ....[52]....
        /*0734*/ 	.word	0x00005b30


	//   ....[53]....
        /*0738*/ 	.word	0x00005b40


	//   ....[54]....
        /*073c*/ 	.word	0x00005bf0


	//   ....[55]....
        /*0740*/ 	.word	0x00005c20


	//   ....[56]....
        /*0744*/ 	.word	0x00005c40


	//   ....[57]....
        /*0748*/ 	.word	0x00005c50


	//   ....[58]....
        /*074c*/ 	.word	0x00005c60


	//   ....[59]....
        /*0750*/ 	.word	0x00005c70


	//   ....[60]....
        /*0754*/ 	.word	0x00005cd0


	//   ....[61]....
        /*0758*/ 	.word	0x00005d40


	//   ....[62]....
        /*075c*/ 	.word	0x00005d70


	//   ....[63]....
        /*0760*/ 	.word	0x00005d80


	//   ....[64]....
        /*0764*/ 	.word	0x00005e80


	//   ....[65]....
        /*0768*/ 	.word	0x00005e90


	//   ....[66]....
        /*076c*/ 	.word	0x00006050


	//   ....[67]....
        /*0770*/ 	.word	0x000060a0


	//   ....[68]....
        /*0774*/ 	.word	0x00006110


	//   ....[69]....
        /*0778*/ 	.word	0x00006170


	//   ....[70]....
        /*077c*/ 	.word	0x000061e0


	//   ....[71]....
        /*0780*/ 	.word	0x00006240


	//   ....[72]....
        /*0784*/ 	.word	0x000062b0


	//   ....[73]....
        /*0788*/ 	.word	0x00006310


	//   ....[74]....
        /*078c*/ 	.word	0x000063b0


	//   ....[75]....
        /*0790*/ 	.word	0x00006440


	//   ....[76]....
        /*0794*/ 	.word	0x000064b0


	//   ....[77]....
        /*0798*/ 	.word	0x00006500


	//   ....[78]....
        /*079c*/ 	.word	0x00006570


	//   ....[79]....
        /*07a0*/ 	.word	0x000065c0


	//   ....[80]....
        /*07a4*/ 	.word	0x00006630


	//   ....[81]....
        /*07a8*/ 	.word	0x00006680


	//   ....[82]....
        /*07ac*/ 	.word	0x00006720


	//   ....[83]....
        /*07b0*/ 	.word	0x000067b0


	//   ....[84]....
        /*07b4*/ 	.word	0x00006820


	//   ....[85]....
        /*07b8*/ 	.word	0x00006870


	//   ....[86]....
        /*07bc*/ 	.word	0x000068e0


	//   ....[87]....
        /*07c0*/ 	.word	0x00006930


	//   ....[88]....
        /*07c4*/ 	.word	0x000069a0


	//   ....[89]....
        /*07c8*/ 	.word	0x000069f0


	//   ....[90]....
        /*07cc*/ 	.word	0x00006a90


	//   ....[91]....
        /*07d0*/ 	.word	0x00006b30


	//   ....[92]....
        /*07d4*/ 	.word	0x00006ba0


	//   ....[93]....
        /*07d8*/ 	.word	0x00006c00


	//   ....[94]....
        /*07dc*/ 	.word	0x00006c70


	//   ....[95]....
        /*07e0*/ 	.word	0x00006cf0


	//   ....[96]....
        /*07e4*/ 	.word	0x00006d70


	//   ....[97]....
        /*07e8*/ 	.word	0x00006e50


	//   ....[98]....
        /*07ec*/ 	.word	0x00006f30


	//   ....[99]....
        /*07f0*/ 	.word	0x00006fc0


	//   ....[100]....
        /*07f4*/ 	.word	0x00007040


	//   ....[101]....
        /*07f8*/ 	.word	0x00007110


	//   ....[102]....
        /*07fc*/ 	.word	0x00007180


	//   ....[103]....
        /*0800*/ 	.word	0x00007200


	//   ....[104]....
        /*0804*/ 	.word	0x00007260


	//   ....[105]....
        /*0808*/ 	.word	0x00007300


	//   ....[106]....
        /*080c*/ 	.word	0x000073b0


	//   ....[107]....
        /*0810*/ 	.word	0x00007450


	//   ....[108]....
        /*0814*/ 	.word	0x000074f0


	//   ....[109]....
        /*0818*/ 	.word	0x00007580


	//   ....[110]....
        /*081c*/ 	.word	0x000075e0


	//   ....[111]....
        /*0820*/ 	.word	0x00007660


	//   ....[112]....
        /*0824*/ 	.word	0x000076c0


	//   ....[113]....
        /*0828*/ 	.word	0x00007800


	//   ....[114]....
        /*082c*/ 	.word	0x00007860


	//   ....[115]....
        /*0830*/ 	.word	0x000078c0


	//   ....[116]....
        /*0834*/ 	.word	0x00007950


	//   ....[117]....
        /*0838*/ 	.word	0x000079b0


	//   ....[118]....
        /*083c*/ 	.word	0x00007a40


	//   ....[119]....
        /*0840*/ 	.word	0x00007a90


	//   ....[120]....
        /*0844*/ 	.word	0x00007b50


	//   ....[121]....
        /*0848*/ 	.word	0x00007ba0


	//----- nvinfo : EIATTR_EXIT_INSTR_OFFSETS
	.align		4
.L_319:
        /*084c*/ 	.byte	0x04, 0x1c
        /*084e*/ 	.short	(.L_321 - .L_320)


	//   ....[0]....
.L_320:
        /*0850*/ 	.word	0x00003dd0


	//   ....[1]....
        /*0854*/ 	.word	0x00005ff0


	//----- nvinfo : EIATTR_MAX_THREADS
	.align		4
.L_321:
        /*0858*/ 	.byte	0x04, 0x05
        /*085a*/ 	.short	(.L_323 - .L_322)
.L_322:
        /*085c*/ 	.word	0x000001e0
        /*0860*/ 	.word	0x00000001
        /*0864*/ 	.word	0x00000001


	//----- nvinfo : EIATTR_CRS_STACK_SIZE
	.align		4
.L_323:
        /*0868*/ 	.byte	0x04, 0x1e
        /*086a*/ 	.short	(.L_325 - .L_324)
.L_324:
        /*086c*/ 	.word	0x00000000


	//----- nvinfo : EIATTR_CBANK_PARAM_SIZE
	.align		4
.L_325:
        /*0870*/ 	.byte	0x03, 0x19
        /*0872*/ 	.short	0x0060


	//----- nvinfo : EIATTR_PARAM_CBANK
	.align		4
        /*0874*/ 	.byte	0x04, 0x0a
        /*0876*/ 	.short	(.L_327 - .L_326)
	.align		4
.L_326:
        /*0878*/ 	.word	index@(.nv.constant0._ZN13group_norm_v218gn_bwd_cuda_kernelI13__nv_bfloat16Li480ELi3ELi32ELi60ELi1024ELb0ELb1ELi8ELi960ELi960ELi4ELb1ELi2ELb0ELb0ELNS_15WgradSyncMethodE3ENS_16CompileConditionILi900EEEEEvPT_S6_S6_PKS5_S8_S8_S8_PKfflPfPj)
        /*087c*/ 	.short	0x0210
        /*087e*/ 	.short	0x0060


	//----- nvinfo : EIATTR_SW_WAR
	.align		4
.L_327:
        /*0880*/ 	.byte	0x04, 0x36
        /*0882*/ 	.short	(.L_329 - .L_328)
.L_328:
        /*0884*/ 	.word	0x00000008
.L_329:


//--------------------- .nv.info._ZN13group_norm_v218gn_bwd_cuda_kernelI13__nv_bfloat16Li480ELi1ELi32ELi60ELi1024ELb0ELb1ELi16ELi960ELi960ELi4ELb1ELi2ELb0ELb0ELNS_15WgradSyncMethodE3ENS_16CompileConditionILi900EEEEEvPT_S6_S6_PKS5_S8_S8_S8_PKfflPfPj --------------------------
	.section	.nv.info._ZN13group_norm_v218gn_bwd_cuda_kernelI13__nv_bfloat16Li480ELi1ELi32ELi60ELi1024ELb0ELb1ELi16ELi960ELi960ELi4ELb1ELi2ELb0ELb0ELNS_15WgradSyncMethodE3ENS_16CompileConditionILi900EEEEEvPT_S6_S6_PKS5_S8_S8_S8_PKfflPfPj,"",@"SHT_CUDA_INFO"
	.sectionflags	@""
	.align	4


	//----- nvinfo : EIATTR_CUDA_API_VERSION
	.align		4
        /*0000*/ 	.byte	0x04, 0x37
        /*0002*/ 	.short	(.L_331 - .L_330)
.L_330:
        /*0004*/ 	.word	0x00000082


	//----- nvinfo : EIATTR_KPARAM_INFO
	.align		4
.L_331:
        /*0008*/ 	.byte	0x04, 0x17
        /*000a*/ 	.short	(.L_333 - .L_332)
.L_332:
        /*000c*/ 	.word	0x00000000
        /*0010*/ 	.short	0x000b
        /*0012*/ 	.short	0x0058
        /*0014*/ 	.byte	0x00, 0xf0, 0x21, 0x00


	//----- nvinfo : EIATTR_KPARAM_INFO
	.align		4
.L_333:
        /*0018*/ 	.byte	0x04, 0x17
        /*001a*/ 	.short	(.L_335 - .L_334)
.L_334:
        /*001c*/ 	.word	0x00000000
        /*0020*/ 	.short	0x000a
        /*0022*/ 	.short	0x0050
        /*0024*/ 	.byte	0x00, 0xf0, 0x21, 0x00


	//----- nvinfo : EIATTR_KPARAM_INFO
	.align		4
.L_335:
        /*0028*/ 	.byte	0x04, 0x17
        /*002a*/ 	.short	(.L_337 - .L_336)
.L_336:
        /*002c*/ 	.word	0x00000000
        /*0030*/ 	.short	0x0009
        /*0032*/ 	.short	0x0048
        /*0034*/ 	.byte	0x00, 0xf0, 0x21, 0x00


	//----- nvinfo : EIATTR_KPARAM_INFO
	.align		4
.L_337:
        /*0038*/ 	.byte	0x04, 0x17
        /*003a*/ 	.short	(.L_339 - .L_338)
.L_338:
        /*003c*/ 	.word	0x00000000
        /*0040*/ 	.short	0x0008
        /*0042*/ 	.short	0x0040
        /*0044*/ 	.byte	0x00, 0xf0, 0x11, 0x00


	//----- nvinfo : EIATTR_KPARAM_INFO
	.align		4
.L_339:
        /*0048*/ 	.byte	0x04, 0x17
        /*004a*/ 	.short	(.L_341 - .L_340)
.L_340:
        /*004c*/ 	.word	0x00000000
        /*0050*/ 	.short	0x0007
        /*0052*/ 	.short	0x0038
        /*0054*/ 	.byte	0x00, 0xf0, 0x21, 0x00


	//----- nvinfo : EIATTR_KPARAM_INFO
	.align		4
.L_341:
        /*0058*/ 	.byte	0x04, 0x17
        /*005a*/ 	.short	(.L_343 - .L_342)
.L_342:
        /*005c*/ 	.word	0x00000000
        /*0060*/ 	.short	0x0006
        /*0062*/ 	.short	0x0030
        /*0064*/ 	.byte	0x00, 0xf0, 0x21, 0x00


	//----- nvinfo : EIATTR_KPARAM_INFO
	.align		4
.L_343:
        /*0068*/ 	.byte	0x04, 0x17
        /*006a*/ 	.short	(.L_345 - .L_344)
.L_344:
        /*006c*/ 	.word	0x00000000
        /*0070*/ 	.short	0x0005
        /*0072*/ 	.short	0x0028
        /*0074*/ 	.byte	0x00, 0xf0, 0x21, 0x00


	//----- nvinfo : EIATTR_KPARAM_INFO
	.align		4
.L_345:
        /*0078*/ 	.byte	0x04, 0x17
        /*007a*/ 	.short	(.L_347 - .L_346)
.L_346:
        /*007c*/ 	.word	0x00000000
        /*0080*/ 	.short	0x0004
        /*0082*/ 	.short	0x0020
        /*0084*/ 	.byte	0x00, 0xf0, 0x21, 0x00


	//----- nvinfo : EIATTR_KPARAM_INFO
	.align		4
.L_347:
        /*0088*/ 	.byte	0x04, 0x17
        /*008a*/ 	.short	(.L_349 - .L_348)
.L_348:
        /*008c*/ 	.word	0x00000000
        /*0090*/ 	.short	0x0003
        /*0092*/ 	.short	0x0018
        /*0094*/ 	.byte	0x00, 0xf0, 0x21, 0x00


	//----- nvinfo : EIATTR_KPARAM_INFO
	.align		4
.L_349:
        /*0098*/ 	.byte	0x04, 0x17
        /*009a*/ 	.short	(.L_351 - .L_350)
.L_350:
        /*009c*/ 	.word	0x00000000
        /*00a0*/ 	.short	0x0002
        /*00a2*/ 	.short	0x0010
        /*00a4*/ 	.byte	0x00, 0xf0, 0x21, 0x00


	//----- nvinfo : EIATTR_KPARAM_INFO
	.align		4
.L_351:
        /*00a8*/ 	.byte	0x04, 0x17
        /*00aa*/ 	.short	(.L_353 - .L_352)
.L_352:
        /*00ac*/ 	.word	0x00000000
        /*00b0*/ 	.short	0x0001
        /*00b2*/ 	.short	0x0008
        /*00b4*/ 	.byte	0x00, 0xf0, 0x21, 0x00


	//----- nvinfo : EIATTR_KPARAM_INFO
	.align		4
.L_353:
        /*00b8*/ 	.byte	0x04, 0x17
        /*00ba*/ 	.short	(.L_355 - .L_354)
.L_354:
        /*00bc*/ 	.word	0x00000000
        /*00c0*/ 	.short	0x0000
        /*00c2*/ 	.short	0x0000
        /*00c4*/ 	.byte	0x00, 0xf0, 0x21, 0x00


	//----- nvinfo : EIATTR_SPARSE_MMA_MASK
	.align		4
.L_355:
        /*00c8*/ 	.byte	0x03, 0x50
        /*00ca*/ 	.short	0x0000


	//----- nvinfo : EIATTR_MAXREG_COUNT
	.align		4
        /*00cc*/ 	.byte	0x03, 0x1b
        /*00ce*/ 	.short	0x0080


	//----- nvinfo : EIATTR_NUM_BARRIERS
	.align		4
        /*00d0*/ 	.byte	0x02, 0x4c
        /*00d2*/ 	.byte	0x01
	.zero		1


	//----- nvinfo : EIATTR_MERCURY_ISA_VERSION
	.align		4
        /*00d4*/ 	.byte	0x03, 0x5f
        /*00d6*/ 	.short	0x0101


	//----- nvinfo : EIATTR_COOP_GROUP_MASK_REGIDS
	.align		4
        /*00d8*/ 	.byte	0x04, 0x29
        /*00da*/ 	.short	(.L_357 - .L_356)


	//   ....[0]....
.L_356:
        /*00dc*/ 	.word	0xffffffff


	//   ....[1]....
        /*00e0*/ 	.word	0xffffffff


	//   ....[2]....
        /*00e4*/ 	.word	0xffffffff


	//   ....[3]....
        /*00e8*/ 	.word	0xffffffff


	//   ....[4]....
        /*00ec*/ 	.word	0xffffffff


	//   ....[5]....
        /*00f0*/ 	.word	0xffffffff


	//   ....[6]....
        /*00f4*/ 	.word	0xffffffff


	//   ....[7]....
        /*00f8*/ 	.word	0xffffffff


	//   ....[8]....
        /*00fc*/ 	.word	0xffffffff


	//   ....[9]....
        /*0100*/ 	.word	0xffffffff


	//   ....[10]....
        /*0104*/ 	.word	0x05000019


	//   ....[11]....
        /*0108*/ 	.word	0x0500001e


	//   ....[12]....
        /*010c*/ 	.word	0x05000020


	//   ....[13]....
        /*0110*/ 	.word	0x0500001f


	//   ....[14]....
        /*0114*/ 	.word	0x05000027


	//   ....[15]....
        /*0118*/ 	.word	0x0500001a


	//   ....[16]....
        /*011c*/ 	.word	0x0500001e


	//   ....[17]....
        /*0120*/ 	.word	0x05000020


	//   ....[18]....
        /*0124*/ 	.word	0x0500001e


	//   ....[19]....
        /*0128*/ 	.word	0x05000020


	//   ....[20]....
        /*012c*/ 	.word	0x05000019


	//   ....[21]....
        /*0130*/ 	.word	0x0500001f


	//   ....[22]....
        /*0134*/ 	.word	0x05000022


	//   ....[23]....
        /*0138*/ 	.word	0x0500001e


	//   ....[24]....
        /*013c*/ 	.word	0x05000023


	//   ....[25]....
        /*0140*/ 	.word	0x05000019


	//   ....[26]....
        /*0144*/ 	.word	0x0500001e


	//   ....[27]....
        /*0148*/ 	.word	0x05000020


	//   ....[28]....
        /*014c*/ 	.word	0x05000019


	//   ....[29]....
        /*0150*/ 	.word	0x0500001f


	//   ....[30]....
        /*0154*/ 	.word	0x05000022


	//   ....[31]....
        /*0158*/ 	.word	0x0500001e


	//   ....[32]....
        /*015c*/ 	.word	0x05000023


	//   ....[33]....
        /*0160*/ 	.word	0x05000019


	//   ....[34]....
        /*0164*/ 	.word	0x05000020


	//   ....[35]....
        /*0168*/ 	.word	0x05000019


	//   ....[36]....
        /*016c*/ 	.word	0x0500001f


	//   ....[37]....
        /*0170*/ 	.word	0x0500001e


	//   ....[38]....
        /*0174*/ 	.word	0x05000022


	//   ....[39]....
        /*0178*/ 	.word	0x05000023


	//   ....[40]....
        /*017c*/ 	.word	0x05000019


	//   ....[41]....
        /*0180*/ 	.word	0x0500001e


	//   ....[42]....
        /*0184*/ 	.word	0x05000025


	//   ....[43]....
        /*0188*/ 	.word	0x05000022


	//   ....[44]....
        /*018c*/ 	.word	0x0500001f


	//   ....[45]....
        /*0190*/ 	.word	0x05000023


	//   ....[46]....
        /*0194*/ 	.word	0x05000024


	//   ....[47]....
        /*0198*/ 	.word	0x0500002b


	//   ....[48]....
        /*019c*/ 	.word	0x05000020


	//   ....[49]....
        /*01a0*/ 	.word	0x0500001d


	//   ....[50]....
        /*01a4*/ 	.word	0x05000019


	//   ....[51]....
        /*01a8*/ 	.word	0x0500001c


	//   ....[52]....
        /*01ac*/ 	.word	0x05000030


	//   ....[53]....
        /*01b0*/ 	.word	0x0500001f


	//   ....[54]....
        /*01b4*/ 	.word	0x0500002e


	//   ....[55]....
        /*01b8*/ 	.word	0x05000032


	//   ....[56]....
        /*01bc*/ 	.word	0x05000025


	//   ....[57]....
        /*01c0*/ 	.word	0x05000026


	//   ....[58]....
        /*01c4*/ 	.word	0x05000028


	//   ....[59]....
        /*01c8*/ 	.word	0x0500002a


	//   ....[60]....
        /*01cc*/ 	.word	0x05000027


	//   ....[61]....
        /*01d0*/ 	.word	0x0500002c


	//   ....[62]....
        /*01d4*/ 	.word	0x0500002e


	//   ....[63]....
        /*01d8*/ 	.word	0x05000037


	//   ....[64]....
        /*01dc*/ 	.word	0x05000024


	//   ....[65]....
        /*01e0*/ 	.word	0x05000019


	//   ....[66]....
        /*01e4*/ 	.word	0x05000019


	//   ....[67]....
        /*01e8*/ 	.word	0x05000019


	//   ....[68]....
        /*01ec*/ 	.word	0x05000019


	//   ....[69]....
        /*01f0*/ 	.word	0x05000019


	//   ....[70]....
        /*01f4*/ 	.word	0x05000019


	//   ....[71]....
        /*01f8*/ 	.word	0x05000019


	//   ....[72]....
        /*01fc*/ 	.word	0x05000019


	//   ....[73]....
        /*0200*/ 	.word	0x05000019


	//   ....[74]....
        /*0204*/ 	.word	0x05000019


	//   ....[75]....
        /*0208*/ 	.word	0x05000019


	//   ....[76]....
        /*020c*/ 	.word	0x05000019


	//   ....[77]....
        /*0210*/ 	.word	0x05000019


	//   ....[78]....
        /*0214*/ 	.word	0x05000019


	//   ....[79]....
        /*0218*/ 	.word	0x05000019


	//   ....[80]....
        /*021c*/ 	.word	0x05000019


	//   ....[81]....
        /*0220*/ 	.word	0x05000019


	//   ....[82]....
        /*0224*/ 	.word	0x05000019


	//   ....[83]....
        /*0228*/ 	.word	0x05000019


	//   ....[84]....
        /*022c*/ 	.word	0x05000019


	//   ....[85]....
        /*0230*/ 	.word	0x05000019


	//   ....[86]....
        /*0234*/ 	.word	0x05000019


	//   ....[87]....
        /*0238*/ 	.word	0x05000019


	//   ....[88]....
        /*023c*/ 	.word	0x05000019


	//   ....[89]....
        /*0240*/ 	.word	0x05000019


	//   ....[90]....
        /*0244*/ 	.word	0x05000019


	//   ....[91]....
        /*0248*/ 	.word	0x05000019


	//   ....[92]....
        /*024c*/ 	.word	0x05000019


	//   ....[93]....
        /*0250*/ 	.word	0x05000019


	//   ....[94]....
        /*0254*/ 	.word	0x05000019


	//   ....[95]....
        /*0258*/ 	.word	0x05000019


	//   ....[96]....
        /*025c*/ 	.word	0x05000019


	//   ....[97]....
        /*0260*/ 	.word	0x05000019


	//   ....[98]....
        /*0264*/ 	.word	0x05000019


	//   ....[99]....
        /*0268*/ 	.word	0x05000019


	//   ....[100]....
        /*026c*/ 	.word	0x05000019


	//   ....[101]....
        /*0270*/ 	.word	0x05000019


	//   ....[102]....
        /*0274*/ 	.word	0x05000019


	//   ....[103]....
        /*0278*/ 	.word	0x05000019


	//   ....[104]....
        /*027c*/ 	.word	0x05000019


	//   ....[105]....
        /*0280*/ 	.word	0x05000019


	//   ....[106]....
        /*0284*/ 	.word	0x05000019


	//   ....[107]....
        /*0288*/ 	.word	0x05000019


	//   ....[108]....
        /*028c*/ 	.word	0x05000019


	//   ....[109]....
        /*0290*/ 	.word	0x05000019


	//   ....[110]....
        /*0294*/ 	.word	0x05000019


	//   ....[111]....
        /*0298*/ 	.word	0x05000019


	//   ....[112]....
        /*029c*/ 	.word	0x05000019


	//   ....[113]....
        /*02a0*/ 	.word	0x05000019


	//   ....[114]....
        /*02a4*/ 	.word	0x05000019


	//   ....[115]....
        /*02a8*/ 	.word	0x05000019


	//   ....[116]....
        /*02ac*/ 	.word	0x05000019


	//   ....[117]....
        /*02b0*/ 	.word	0x05000019


	//   ....[118]....
        /*02b4*/ 	.word	0x05000019


	//   ....[119]....
        /*02b8*/ 	.word	0x05000019


	//   ....[120]....
        /*02bc*/ 	.word	0x05000019


	//   ....[121]....
        /*02c0*/ 	.word	0x05000019


	//----- nvinfo : EIATTR_COOP_GROUP_INSTR_OFFSETS
	.align		4
.L_357:
        /*02c4*/ 	.byte	0x04, 0x28
        /*02c6*/ 	.short	(.L_359 - .L_358)


	//   ....[0]....
.L_358:
        /*02c8*/ 	.word	0x00002ea0


	//   ....[1]....
        /*02cc*/ 	.word	0x00002ee0


	//   ....[2]....
        /*02d0*/ 	.word	0x00003640


	//   ....[3]....
        /*02d4*/ 	.word	0x00003670


	//   ....[4]....
        /*02d8*/ 	.word	0x000036a0


	//   ....[5]....
        /*02dc*/ 	.word	0x000036b0


	//   ....[6]....
        /*02e0*/ 	.word	0x000036e0


	//   ....[7]....
        /*02e4*/ 	.word	0x000036f0


	//   ....[8]....
        /*02e8*/ 	.word	0x00003720


	//   ....[9]....
        /*02ec*/ 	.word	0x00003730


	//   ....[10]....
        /*02f0*/ 	.word	0x000058e0


	//   ....[11]....
        /*02f4*/ 	.word	0x00005900


	//   ....[12]....
        /*02f8*/ 	.word	0x00005940


	//   ....[13]....
        /*02fc*/ 	.word	0x00005950


	//   ....[14]....
        /*0300*/ 	.word	0x00005980


	//   ....[15]....
        /*0304*/ 	.word	0x00005990


	//   ....[16]....
        /*0308*/ 	.word	0x000059c0


	//   ....[17]....
        /*030c*/ 	.word	0x000059d0


	//   ....[18]....
        /*0310*/ 	.word	0x00005b70


	//   ....[19]....
        /*0314*/ 	.word	0x00005b90


	//   ....[20]....
        /*0318*/ 	.word	0x00005bc0


	//   ....[21]....
        /*031c*/ 	.word	0x00005be0


	//   ....[22]....
        /*0320*/ 	.word	0x00005c10


	//   ....[23]....
        /*0324*/ 	.word	0x00005c20


	//   ....[24]....
        /*0328*/ 	.word	0x00005c50


	//   ....[25]....
        /*032c*/ 	.word	0x00005c60


	//   ....[26]....
        /*0330*/ 	.word	0x00005da0


	//   ....[27]....
        /*0334*/ 	.word	0x00005dc0


	//   ....[28]....
        /*0338*/ 	.word	0x00005df0


	//   ....[29]....
        /*033c*/ 	.word	0x00005e10


	//   ....[30]....
        /*0340*/ 	.word	0x00005e40


	//   ....[31]....
        /*0344*/ 	.word	0x00005e50


	//   ....[32]....
        /*0348*/ 	.word	0x00005e80


	//   ....[33]....
        /*034c*/ 	.word	0x00005e90


	//   ....[34]....
        /*0350*/ 	.word	0x00006190


	//   ....[35]....
        /*0354*/ 	.word	0x000061b0


	//   ....[36]....
        /*0358*/ 	.word	0x000061f0


	//   ....[37]....
        /*035c*/ 	.word	0x00006230


	//   ....[38]....
        /*0360*/ 	.word	0x00006270


	//   ....[39]....
        /*0364*/ 	.word	0x00006290


	//   ....[40]....
        /*0368*/ 	.word	0x000062a0


	//   ....[41]....
        /*036c*/ 	.word	0x000062c0


	//   ....[42]....
        /*0370*/ 	.word	0x000062f0


	//   ....[43]....
        /*0374*/ 	.word	0x00006310


	//   ....[44]....
        /*0378*/ 	.word	0x00006330


	//   ....[45]....
        /*037c*/ 	.word	0x00006350


	//   ....[46]....
        /*0380*/ 	.word	0x00006370


	//   ....[47]....
        /*0384*/ 	.word	0x000063b0


	//   ....[48]....
        /*0388*/ 	.word	0x000063e0


	//   ....[49]....
        /*038c*/ 	.word	0x00006410


	//   ....[50]....
        /*0390*/ 	.word	0x00006430


	//   ....[51]....
        /*0394*/ 	.word	0x00006470


	//   ....[52]....
        /*0398*/ 	.word	0x00006490


	//   ....[53]....
        /*039c*/ 	.word	0x000064d0


	//   ....[54]....
        /*03a0*/ 	.word	0x000064f0


	//   ....[55]....
        /*03a4*/ 	.word	0x00006510


	//   ....[56]....
        /*03a8*/ 	.word	0x00006540


	//   ....[57]....
        /*03ac*/ 	.word	0x00006570


	//   ....[58]....
        /*03b0*/ 	.word	0x000065b0


	//   ....[59]....
        /*03b4*/ 	.word	0x000065f0


	//   ....[60]....
        /*03b8*/ 	.word	0x00006620


	//   ....[61]....
        /*03bc*/ 	.word	0x00006650


	//   ....[62]....
        /*03c0*/ 	.word	0x00006670


	//   ....[63]....
        /*03c4*/ 	.word	0x00006690


	//   ....[64]....
        /*03c8*/ 	.word	0x00006770


	//   ....[65]....
        /*03cc*/ 	.word	0x00006820


	//   ....[66]....
        /*03d0*/ 	.word	0x00006940


	//   ....[67]....
        /*03d4*/ 	.word	0x00006990


	//   ....[68]....
        /*03d8*/ 	.word	0x00006a00


	//   ....[69]....
        /*03dc*/ 	.word	0x00006a60


	//   ....[70]....
        /*03e0*/ 	.word	0x00006ad0


	//   ....[71]....
        /*03e4*/ 	.word	0x00006b30


	//   ....[72]....
        /*03e8*/ 	.word	0x00006ba0


	//   ....[73]....
        /*03ec*/ 	.word	0x00006c00


	//   ....[74]....
        /*03f0*/ 	.word	0x00006ca0


	//   ....[75]....
        /*03f4*/ 	.word	0x00006d30


	//   ....[76]....
        /*03f8*/ 	.word	0x00006da0


	//   ....[77]....
        /*03fc*/ 	.word	0x00006e00


	//   ....[78]....
        /*0400*/ 	.word	0x00006e70


	//   ....[79]....
        /*0404*/ 	.word	0x00006ed0


	//   ....[80]....
        /*0408*/ 	.word	0x00006f40


	//   ....[81]....
        /*040c*/ 	.word	0x00006fa0


	//   ....[82]....
        /*0410*/ 	.word	0x00007040


	//   ....[83]....
        /*0414*/ 	.word	0x000070d0


	//   ....[84]....
        /*0418*/ 	.word	0x00007140


	//   ....[85]....
        /*041c*/ 	.word	0x000071a0


	//   ....[86]....
        /*0420*/ 	.word	0x00007210


	//   ....[87]....
        /*0424*/ 	.word	0x00007270


	//   ....[88]....
        /*0428*/ 	.word	0x000072e0


	//   ....[89]....
        /*042c*/ 	.word	0x00007340


	//   ....[90]....
        /*0430*/ 	.word	0x000073e0


	//   ....[91]....
        /*0434*/ 	.word	0x000074a0


	//   ....[92]....
        /*0438*/ 	.word	0x00007580


	//   ....[93]....
        /*043c*/ 	.word	0x000075d0


	//   ....[94]....
        /*0440*/ 	.word	0x00007670


	//   ....[95]....
        /*0444*/ 	.word	0x000076c0


	//   ....[96]....
        /*0448*/ 	.word	0x00007780


	//   ....[97]....
        /*044c*/ 	.word	0x000077e0


	//   ....[98]....
        /*0450*/ 	.word	0x00007880


	//   ....[99]....
        /*0454*/ 	.word	0x00007900


	//   ....[100]....
        /*0458*/ 	.word	0x00007970


	//   ....[101]....
        /*045c*/ 	.word	0x000079d0


	//   ....[102]....
        /*0460*/ 	.word	0x00007a40


	//   ....[103]....
        /*0464*/ 	.word	0x00007aa0


	//   ....[104]....
        /*0468*/ 	.word	0x00007b70


	//   ....[105]....
        /*046c*/ 	.word	0x00007be0


	//   ....[106]....
        /*0470*/ 	.word	0x00007ca0


	//   ....[107]....
        /*0474*/ 	.word	0x00007d00


	//   ....[108]....
        /*0478*/ 	.word	0x00007d70


	//   ....[109]....
        /*047c*/ 	.word	0x00007dd0


	//   ....[110]....
        /*0480*/ 	.word	0x00007e40


	//   ....[111]....
        /*0484*/ 	.word	0x00007ea0


	//   ....[112]....
        /*0488*/ 	.word	0x00007f10


	//   ....[113]....
        /*048c*/ 	.word	0x00007f70


	//   ....[114]....
        /*0490*/ 	.word	0x00007fd0


	//   ....[115]....
        /*0494*/ 	.word	0x00008020


	//   ....[116]....
        /*0498*/ 	.word	0x00008090


	//   ....[117]....
        /*049c*/ 	.word	0x000080f0


	//   ....[118]....
        /*04a0*/ 	.word	0x00008160


	//   ....[119]....
        /*04a4*/ 	.word	0x000081c0


	//   ....[120]....
        /*04a8*/ 	.word	0x00008310


	//   ....[121]....
        /*04ac*/ 	.word	0x000083c0


	//----- nvinfo : EIATTR_EXIT_INSTR_OFFSETS
	.align		4
.L_359:
        /*04b0*/ 	.byte	0x04, 0x1c
        /*04b2*/ 	.short	(.L_361 - .L_360)


	//   ....[0]....
.L_360:
        /*04b4*/ 	.word	0x000048b0


	//   ....[1]....
        /*04b8*/ 	.word	0x000068e0


	//----- nvinfo : EIATTR_MAX_THREADS
	.align		4
.L_361:
        /*04bc*/ 	.byte	0x04, 0x05
        /*04be*/ 	.short	(.L_363 - .L_362)
.L_362:
        /*04c0*/ 	.word	0x000001e0
        /*04c4*/ 	.word	0x00000001
        /*04c8*/ 	.word	0x00000001


	//----- nvinfo : EIATTR_CRS_STACK_SIZE
	.align		4
.L_363:
        /*04cc*/ 	.byte	0x04, 0x1e
        /*04ce*/ 	.short	(.L_365 - .L_364)
.L_364:
        /*04d0*/ 	.word	0x00000000


	//----- nvinfo : EIATTR_CBANK_PARAM_SIZE
	.align		4
.L_365:
        /*04d4*/ 	.byte	0x03, 0x19
        /*04d6*/ 	.short	0x0060


	//----- nvinfo : EIATTR_PARAM_CBANK
	.align		4
        /*04d8*/ 	.byte	0x04, 0x0a
        /*04da*/ 	.short	(.L_367 - .L_366)
	.align		4
.L_366:
        /*04dc*/ 	.word	index@(.nv.constant0._ZN13group_norm_v218gn_bwd_cuda_kernelI13__nv_bfloat16Li480ELi1ELi32ELi60ELi1024ELb0ELb1ELi16ELi960ELi960ELi4ELb1ELi2ELb0ELb0ELNS_15WgradSyncMethodE3ENS_16CompileConditionILi900EEEEEvPT_S6_S6_PKS5_S8_S8_S8_PKfflPfPj)
        /*04e0*/ 	.short	0x0210
        /*04e2*/ 	.short	0x0060


	//----- nvinfo : EIATTR_SW_WAR
	.align		4
.L_367:
        /*04e4*/ 	.byte	0x04, 0x36
        /*04e6*/ 	.short	(.L_369 - .L_368)
.L_368:
        /*04e8*/ 	.word	0x00000008
.L_369:


//--------------------- .nv.info._ZN13group_norm_v218gn_bwd_cuda_kernelI13__nv_bfloat16Li480ELi1ELi32ELi60ELi1024ELb0ELb1ELi32ELi960ELi960ELi4ELb1ELi4ELb0ELb0ELNS_15WgradSyncMethodE3ENS_16CompileConditionILi900EEEEEvPT_S6_S6_PKS5_S8_S8_S8_PKfflPfPj --------------------------
	.section	.nv.info._ZN13group_norm_v218gn_bwd_cuda_kernelI13__nv_bfloat16Li480ELi1ELi32ELi60ELi1024ELb0ELb1ELi32ELi960ELi960ELi4ELb1ELi4ELb0ELb0ELNS_15WgradSyncMethodE3ENS_16CompileConditionILi900EEEEEvPT_S6_S6_PKS5_S8_S8_S8_PKfflPfPj,"",@"SHT_CUDA_INFO"
	.sectionflags	@""
	.align	4


	//----- nvinfo : EIATTR_CUDA_API_VERSION
	.align		4
        /*0000*/ 	.byte	0x04, 0x37
        /*0002*/ 	.short	(.L_371 - .L_370)
.L_370:
        /*0004*/ 	.word	0x00000082


	//----- nvinfo : EIATTR_KPARAM_INFO
	.align		4
.L_371:
        /*0008*/ 	.byte	0x04, 0x17
        /*000a*/ 	.short	(.L_373 - .L_372)
.L_372:
        /*000c*/ 	.word	0x00000000
        /*0010*/ 	.short	0x000b
        /*0012*/ 	.short	0x0058
        /*0014*/ 	.byte	0x00, 0xf0, 0x21, 0x00


	//----- nvinfo : EIATTR_KPARAM_INFO
	.align		4
.L_373:
        /*0018*/ 	.byte	0x04, 0x17
        /*001a*/ 	.short	(.L_375 - .L_374)
.L_374:
        /*001c*/ 	.word	0x00000000
        /*0020*/ 	.short	0x000a
        /*0022*/ 	.short	0x0050
        /*0024*/ 	.byte	0x00, 0xf0, 0x21, 0x00


	//----- nvinfo : EIATTR_KPARAM_INFO
	.align		4
.L_375:
        /*0028*/ 	.byte	0x04, 0x17
        /*002a*/ 	.short	(.L_377 - .L_376)
.L_376:
        /*002c*/ 	.word	0x00000000
        /*0030*/ 	.short	0x0009
        /*0032*/ 	.short	0x0048
        /*0034*/ 	.byte	0x00, 0xf0, 0x21, 0x00


	//----- nvinfo : EIATTR_KPARAM_INFO
	.align		4
.L_377:
        /*0038*/ 	.byte	0x04, 0x17
        /*003a*/ 	.short	(.L_379 - .L_378)
.L_378:
        /*003c*/ 	.word	0x00000000
        /*0040*/ 	.short	0x0008
        /*0042*/ 	.short	0x0040
        /*0044*/ 	.byte	0x00, 0xf0, 0x11, 0x00


	//----- nvinfo : EIATTR_KPARAM_INFO
	.align		4
.L_379:
        /*0048*/ 	.byte	0x04, 0x17
        /*004a*/ 	.short	(.L_381 - .L_380)
.L_380:
        /*004c*/ 	.word	0x00000000
        /*0050*/ 	.short	0x0007
        /*0052*/ 	.short	0x0038
        /*0054*/ 	.byte	0x00, 0xf0, 0x21, 0x00


	//----- nvinfo : EIATTR_KPARAM_INFO
	.align		4
.L_381:
        /*0058*/ 	.byte	0x04, 0x17
        /*005a*/ 	.short	(.L_383 - .L_382)
.L_382:
        /*005c*/ 	.word	0x00000000
        /*0060*/ 	.short	0x0006
        /*0062*/ 	.short	0x0030
        /*0064*/ 	.byte	0x00, 0xf0, 0x21, 0x00


	//----- nvinfo : EIATTR_KPARAM_INFO
	.align		4
.L_383:
        /*0068*/ 	.byte	0x04, 0x17
        /*006a*/ 	.short	(.L_385 - .L_384)
.L_384:
        /*006c*/ 	.word	0x00000000
        /*0070*/ 	.short	0x0005
        /*0072*/ 	.short	0x0028
        /*0074*/ 	.byte	0x00, 0xf0, 0x21, 0x00


	//----- nvinfo : EIATTR_KPARAM_INFO
	.align		4
.L_385:
        /*0078*/ 	.byte	0x04, 0x17
        /*007a*/ 	.short	(.L_387 - .L_386)
.L_386:
        /*007c*/ 	.word	0x00000000
        /*0080*/ 	.short	0x0004
        /*0082*/ 	.short	0x0020
        /*0084*/ 	.byte	0x00, 0xf0, 0x21, 0x00


	//----- nvinfo : EIATTR_KPARAM_INFO
	.align		4
.L_387:
        /*0088*/ 	.byte	0x04, 0x17
        /*008a*/ 	.short	(.L_389 - .L_388)
.L_388:
        /*008c*/ 	.word	0x00000000
        /*0090*/ 	.short	0x0003
        /*0092*/ 	.short	0x0018
        /*0094*/ 	.byte	0x00, 0xf0, 0x21, 0x00


	//----- nvinfo : EIATTR_KPARAM_INFO
	.align		4
.L_389:
        /*0098*/ 	.byte	0x04, 0x17
        /*009a*/ 	.short	(.L_391 - .L_390)
.L_390:
        /*009c*/ 	.word	0x00000000
        /*00a0*/ 	.short	0x0002
        /*00a2*/ 	.short	0x0010
        /*00a4*/ 	.byte	0x00, 0xf0, 0x21, 0x00


	//----- nvinfo : EIATTR_KPARAM_INFO
	.align		4
.L_391:
        /*00a8*/ 	.byte	0x04, 0x17
        /*00aa*/ 	.short	(.L_393 - .L_392)
.L_392:
        /*00ac*/ 	.word	0x00000000
        /*00b0*/ 	.short	0x0001
        /*00b2*/ 	.short	0x0008
        /*00b4*/ 	.byte	0x00, 0xf0, 0x21, 0x00


	//----- nvinfo : EIATTR_KPARAM_INFO
	.align		4
.L_393:
        /*00b8*/ 	.byte	0x04, 0x17
        /*00ba*/ 	.short	(.L_395 - .L_394)
.L_394:
        /*00bc*/ 	.word	0x00000000
        /*00c0*/ 	.short	0x0000
        /*00c2*/ 	.short	0x0000
        /*00c4*/ 	.byte	0x00, 0xf0, 0x21, 0x00


	//----- nvinfo : EIATTR_SPARSE_MMA_MASK
	.align		4
.L_395:
        /*00c8*/ 	.byte	0x03, 0x50
        /*00ca*/ 	.short	0x0000


	//----- nvinfo : EIATTR_MAXREG_COUNT
	.align		4
        /*00cc*/ 	.byte	0x03, 0x1b
        /*00ce*/ 	.short	0x0080


	//----- nvinfo : EIATTR_NUM_BARRIERS
	.align		4
        /*00d0*/ 	.byte	0x02, 0x4c
        /*00d2*/ 	.byte	0x01
	.zero		1


	//----- nvinfo : EIATTR_ANNOTATIONS
	.align		4
        /*00d4*/ 	.byte	0x04, 0x55
        /*00d6*/ 	.short	(.L_397 - .L_396)


	//   ....[0]....
.L_396:
        /* <DEDUP_REMOVED lines=95> */
        /*06bc*/ 	.byte	0xc0, 0x7b, 0x00, 0x00, 0x01, 0x00, 0x00, 0x00, 0x40, 0x7c, 0x00, 0x00


	//----- nvinfo : EIATTR_MERCURY_ISA_VERSION
	.align		4
.L_397:
        /*06c8*/ 	.byte	0x03, 0x5f
        /*06ca*/ 	.short	0x0101


	//----- nvinfo : EIATTR_INT_WARP_WIDE_INSTR_OFFSETS
	.align		4
        /*06cc*/ 	.byte	0x04, 0x31
        /*06ce*/ 	.short	(.L_399 - .L_398)


	//   ....[0]....
.L_398:
        /*06d0*/ 	.word	0x00005c30


	//----- nvinfo : EIATTR_COOP_GROUP_MASK_REGIDS
	.align		4
.L_399:
        /*06d4*/ 	.byte	0x04, 0x29
        /*06d6*/ 	.short	(.L_401 - .L_400)


	//   ....[0]....
.L_400:
        /*06d8*/ 	.word	0xffffffff


	//   ....[1]....
        /*06dc*/ 	.word	0xffffffff


	//   ....[2]....
        /*06e0*/ 	.word	0xffffffff


	//   ....[3]....
        /*06e4*/ 	.word	0xffffffff


	//   ....[4]....
        /*06e8*/ 	.word	0xffffffff


	//   ....[5]....
        /*06ec*/ 	.word	0xffffffff


	//   ....[6]....
        /*06f0*/ 	.word	0xffffffff


	//   ....[7]....
        /*06f4*/ 	.word	0xffffffff


	//   ....[8]....
        /*06f8*/ 	.word	0xffffffff


	//   ....[9]....
        /*06fc*/ 	.word	0xffffffff


	//   ....[10]....
        /*0700*/ 	.word	0x05000019


	//   ....[11]....
        /*0704*/ 	.word	0x0500001e


	//   ....[12]....
        /*0708*/ 	.word	0x05000020


	//   ....[13]....
        /*070c*/ 	.word	0x0500001f


	//   ....[14]....
        /*0710*/ 	.word	0x05000027


	//   ....[15]....
        /*0714*/ 	.word	0x0500001a


	//   ....[16]....
        /*0718*/ 	.word	0x0500001e


	//   ....[17]....
        /*071c*/ 	.word	0x05000020


	//   ....[18]....
        /*0720*/ 	.word	0x0500001e


	//   ....[19]....
        /*0724*/ 	.word	0x05000020


	//   ....[20]....
        /*0728*/ 	.word	0x05000019


	//   ....[21]....
        /*072c*/ 	.word	0x0500001f


	//   ....[22]....
        /*0730*/ 	.word	0x05000022


	//   ....[23]....
        /*0734*/ 	.word	0x0500001e


	//   ....[24]....
        /*0738*/ 	.word	0x05000023


	//   ....[25]....
        /*073c*/ 	.word	0x05000019


	//   ....[26]....
        /*0740*/ 	.word	0x0500001e


	//   ....[27]....
        /*0744*/ 	.word	0x05000020


	//   ....[28]....
        /*0748*/ 	.word	0x05000019


	//   ....[29]....
        /*074c*/ 	.word	0x0500001f


	//   ....[30]....
        /*0750*/ 	.word	0x05000022


	//   ....[31]....
        /*0754*/ 	.word	0x0500001e


	//   ....[32]....
        /*0758*/ 	.word	0x05000023


	//   ....[33]....
        /*075c*/ 	.word	0x05000019


	//   ....[34]....
        /*0760*/ 	.word	0x05000020


	//   ....[35]....
        /*0764*/ 	.word	0x05000019


	//   ....[36]....
        /*0768*/ 	.word	0x05000019


	//   ....[37]....
        /*076c*/ 	.word	0x0500001f


	//   ....[38]....
        /*0770*/ 	.word	0x0500001e


	//   ....[39]....
        /*0774*/ 	.word	0x05000022


	//   ....[40]....
        /*0778*/ 	.word	0x05000023


	//   ....[41]....
        /*077c*/ 	.word	0x0500001e


	//   ....[42]....
        /*0780*/ 	.word	0x05000025


	//   ....[43]....
        /*0784*/ 	.word	0x0500002b


	//   ....[44]....
        /*0788*/ 	.word	0x05000022


	//   ....[45]....
        /*078c*/ 	.word	0x0500001f


	//   ....[46]....
        /*0790*/ 	.word	0x05000023


	//   ....[47]....
        /*0794*/ 	.word	0x05000024


	//   ....[48]....
        /*0798*/ 	.word	0x05000020


	//   ....[49]....
        /*079c*/ 	.word	0x0500001d


	//   ....[50]....
        /*07a0*/ 	.word	0x05000030


	//   ....[51]....
        /*07a4*/ 	.word	0x05000019


	//   ....[52]....
        /*07a8*/ 	.word	0x0500001c


	//   ....[53]....
        /*07ac*/ 	.word	0x05000032


	//   ....[54]....
        /*07b0*/ 	.word	0x0500001f


	//   ....[55]....
        /*07b4*/ 	.word	0x0500002e


	//   ....[56]....
        /*07b8*/ 	.word	0x05000025


	//   ....[57]....
        /*07bc*/ 	.word	0x05000026


	//   ....[58]....
        /*07c0*/ 	.word	0x0500002a


	//   ....[59]....
        /*07c4*/ 	.word	0x05000028


	//   ....[60]....
        /*07c8*/ 	.word	0x05000027


	//   ....[61]....
        /*07cc*/ 	.word	0x0500002c


	//   ....[62]....
        /*07d0*/ 	.word	0x0500002e


	//   ....[63]....
        /*07d4*/ 	.word	0x05000037


	//   ....[64]....
        /*07d8*/ 	.word	0x05000024


	//   ....[65]....
        /*07dc*/ 	.word	0x05000019


	//   ....[66]....
        /*07e0*/ 	.word	0x05000019


	//   ....[67]....
        /*07e4*/ 	.word	0x05000019


	//   ....[68]....
        /*07e8*/ 	.word	0x05000019


	//   ....[69]....
        /*07ec*/ 	.word	0x05000019


	//   ....[70]....
        /*07f0*/ 	.word	0x05000019


	//   ....[71]....
        /*07f4*/ 	.word	0x05000019


	//   ....[72]....
        /*07f8*/ 	.word	0x05000019


	//   ....[73]....
        /*07fc*/ 	.word	0x05000019


	//   ....[74]....
        /*0800*/ 	.word	0x05000019


	//   ....[75]....
        /*0804*/ 	.word	0x05000019


	//   ....[76]....
        /*0808*/ 	.word	0x05000019


	//   ....[77]....
        /*080c*/ 	.word	0x05000019


	//   ....[78]....
        /*0810*/ 	.word	0x05000019


	//   ....[79]....
        /*0814*/ 	.word	0x05000019


	//   ....[80]....
        /*0818*/ 	.word	0x05000019


	//   ....[81]....
        /*081c*/ 	.word	0x05000019


	//   ....[82]....
        /*0820*/ 	.word	0x05000019


	//   ....[83]....
        /*0824*/ 	.word	0x05000019


	//   ....[84]....
        /*0828*/ 	.word	0x05000019


	//   ....[85]....
        /*082c*/ 	.word	0x05000019


	//   ....[86]....
        /*0830*/ 	.word	0x05000019


	//   ....[87]....
        /*0834*/ 	.word	0x05000019


	//   ....[88]....
        /*0838*/ 	.word	0x05000019


	//   ....[89]....
        /*083c*/ 	.word	0x05000019


	//   ....[90]....
        /*0840*/ 	.word	0x05000019


	//   ....[91]....
        /*0844*/ 	.word	0x05000019


	//   ....[92]....
        /*0848*/ 	.word	0x05000019


	//   ....[93]....
        /*084c*/ 	.word	0x05000019


	//   ....[94]....
        /*0850*/ 	.word	0x05000019


	//   ....[95]....
        /*0854*/ 	.word	0x05000019


	//   ....[96]....
        /*0858*/ 	.word	0x05000019


	//   ....[97]....
        /*085c*/ 	.word	0x05000019


	//   ....[98]....
        /*0860*/ 	.word	0x05000019


	//   ....[99]....
        /*0864*/ 	.word	0x05000019


	//   ....[100]....
        /*0868*/ 	.word	0x05000019


	//   ....[101]....
        /*086c*/ 	.word	0x05000019


	//   ....[102]....
        /*0870*/ 	.word	0x05000019


	//   ....[103]....
        /*0874*/ 	.word	0x05000019


	//   ....[104]....
        /*0878*/ 	.word	0x05000019


	//   ....[105]....
        /*087c*/ 	.word	0x05000019


	//   ....[106]....
        /*0880*/ 	.word	0x05000019


	//   ....[107]....
        /*0884*/ 	.word	0x05000019


	//   ....[108]....
        /*0888*/ 	.word	0x05000019


	//   ....[109]....
        /*088c*/ 	.word	0x05000019


	//   ....[110]....
        /*0890*/ 	.word	0x05000019


	//   ....[111]....
        /*0894*/ 	.word	0x05000019


	//   ....[112]....
        /*0898*/ 	.word	0x05000019


	//   ....[113]....
        /*089c*/ 	.word	0x05000019


	//   ....[114]....
        /*08a0*/ 	.word	0x05000019


	//   ....[115]....
        /*08a4*/ 	.word	0x05000019


	//   ....[116]....
        /*08a8*/ 	.word	0x05000019


	//   ....[117]....
        /*08ac*/ 	.word	0x05000019


	//   ....[118]....
        /*08b0*/ 	.word	0x05000019


	//   ....[119]....
        /*08b4*/ 	.word	0x05000019


	//   ....[120]....
        /*08b8*/ 	.word	0x05000019


	//   ....[121]....
        /*08bc*/ 	.word	0x05000019


	//----- nvinfo : EIATTR_COOP_GROUP_INSTR_OFFSETS
	.align		4
.L_401:
        /*08c0*/ 	.byte	0x04, 0x28
        /*08c2*/ 	.short	(.L_403 - .L_402)


	//   ....[0]....
.L_402:
        /*08c4*/ 	.word	0x00005260


	//   ....[1]....
        /*08c8*/ 	.word	0x00005270


	//   ....[2]....
        /*08cc*/ 	.word	0x00005f10


	//   ....[3]....
        /*08d0*/ 	.word	0x00005f20


	//   ....[4]....
        /*08d4*/ 	.word	0x00005f50


	//   ....[5]....
        /*08d8*/ 	.word	0x00005f60


	//   ....[6]....
        /*08dc*/ 	.word	0x00005f90


	//   ....[7]....
        /*08e0*/ 	.word	0x00005fa0


	//   ....[8]....
        /*08e4*/ 	.word	0x00005fd0


	//   ....[9]....
        /*08e8*/ 	.word	0x00005fe0


	//   ....[10]....
        /*08ec*/ 	.word	0x000090b0


	//   ....[11]....
        /*08f0*/ 	.word	0x000090d0


	//   ....[12]....
        /*08f4*/ 	.word	0x00009110


	//   ....[13]....
        /*08f8*/ 	.word	0x00009120


	//   ....[14]....
        /*08fc*/ 	.word	0x00009150


	//   ....[15]....
        /*0900*/ 	.word	0x00009160


	//   ....[16]....
        /*0904*/ 	.word	0x00009190


	//   ....[17]....
        /*0908*/ 	.word	0x000091a0


	//   ....[18]....
        /*090c*/ 	.word	0x00009330


	//   ....[19]....
        /*0910*/ 	.word	0x00009360


	//   ....[20]....
        /*0914*/ 	.word	0x00009390


	//   ....[21]....
        /*0918*/ 	.word	0x000093b0


	//   ....[22]....
        /*091c*/ 	.word	0x000093e0


	//   ....[23]....
        /*0920*/ 	.word	0x000093f0


	//   ....[24]....
        /*0924*/ 	.word	0x00009420


	//   ....[25]....
        /*0928*/ 	.word	0x00009430


	//   ....[26]....
        /*092c*/ 	.word	0x00009570


	//   ....[27]....
        /*0930*/ 	.word	0x00009590


	//   ....[28]....
        /*0934*/ 	.word	0x000095c0


	//   ....[29]....
        /*0938*/ 	.word	0x000095e0


	//   ....[30]....
        /*093c*/ 	.word	0x00009610


	//   ....[31]....
        /*0940*/ 	.word	0x00009620


	//   ....[32]....
        /*0944*/ 	.word	0x00009650


	//   ....[33]....
        /*0948*/ 	.word	0x00009660


	//   ....[34]....
        /*094c*/ 	.word	0x00009830


	//   ....[35]....
        /*0950*/ 	.word	0x00009980


	//   ....[36]....
        /*0954*/ 	.word	0x000099a0


	//   ....[37]....
        /*0958*/ 	.word	0x000099e0


	//   ....[38]....
        /*095c*/ 	.word	0x00009a10


	//   ....[39]....
        /*0960*/ 	.word	0x00009a50


	//   ....[40]....
        /*0964*/ 	.word	0x00009a70


	//   ....[41]....
        /*0968*/ 	.word	0x00009aa0


	//   ....[42]....
        /*096c*/ 	.word	0x00009ad0


	//   ....[43]....
        /*0970*/ 	.word	0x00009b00


	//   ....[44]....
        /*0974*/ 	.word	0x00009b20


	//   ....[45]....
        /*0978*/ 	.word	0x00009b40


	//   ....[46]....
        /*097c*/ 	.word	0x00009b60


	//   ....[47]....
        /*0980*/ 	.word	0x00009b80


	//   ....[48]....
        /*0984*/ 	.word	0x00009bb0


	//   ....[49]....
        /*0988*/ 	.word	0x00009be0


	//   ....[50]....
        /*098c*/ 	.word	0x00009c10


	//   ....[51]....
        /*0990*/ 	.word	0x00009c30


	//   ....[52]....
        /*0994*/ 	.word	0x00009c70


	//   ....[53]....
        /*0998*/ 	.word	0x00009c90


	//   ....[54]....
        /*099c*/ 	.word	0x00009cc0


	//   ....[55]....
        /*09a0*/ 	.word	0x00009ce0


	//   ....[56]....
        /*09a4*/ 	.word	0x00009d20


	//   ....[57]....
        /*09a8*/ 	.word	0x00009d50


	//   ....[58]....
        /*09ac*/ 	.word	0x00009d90


	//   ....[59]....
        /*09b0*/ 	.word	0x00009db0


	//   ....[60]....
        /*09b4*/ 	.word	0x00009de0


	//   ....[61]....
        /*09b8*/ 	.word	0x00009e20


	//   ....[62]....
        /*09bc*/ 	.word	0x00009e40


	//   ....[63]....
        /*09c0*/ 	.word	0x00009e70


	//   ....[64]....
        /*09c4*/ 	.word	0x00009f40


	//   ....[65]....
        /*09c8*/ 	.word	0x00009ff0


	//   ....[66]....
        /*09cc*/ 	.word	0x0000a110


	//   ....[67]....
        /*09d0*/ 	.word	0x0000a160


	//   ....[68]....
        /*09d4*/ 	.word	0x0000a1d0


	//   ....[69]....
        /*09d8*/ 	.word	0x0000a230


	//   ....[70]....
        /*09dc*/ 	.word	0x0000a2a0


	//   ....[71]....
        /*09e0*/ 	.word	0x0000a300


	//   ....[72]....
        /*09e4*/ 	.word	0x0000a370


	//   ....[73]....
        /*09e8*/ 	.word	0x0000a3d0


	//   ....[74]....
        /*09ec*/ 	.word	0x0000a470


	//   ....[75]....
        /*09f0*/ 	.word	0x0000a510


	//   ....[76]....
        /*09f4*/ 	.word	0x0000a570


	//   ....[77]....
        /*09f8*/ 	.word	0x0000a5d0


	//   ....[78]....
        /*09fc*/ 	.word	0x0000a640


	//   ....[79]....
        /*0a00*/ 	.word	0x0000a6a0


	//   ....[80]....
        /*0a04*/ 	.word	0x0000a710


	//   ....[81]....
        /*0a08*/ 	.word	0x0000a770


	//   ....[82]....
        /*0a0c*/ 	.word	0x0000a810


	//   ....[83]....
        /*0a10*/ 	.word	0x0000a8b0


	//   ....[84]....
        /*0a14*/ 	.word	0x0000a910


	//   ....[85]....
        /*0a18*/ 	.word	0x0000a970


	//   ....[86]....
        /*0a1c*/ 	.word	0x0000a9e0


	//   ....[87]....
        /*0a20*/ 	.word	0x0000aa40


	//   ....[88]....
        /*0a24*/ 	.word	0x0000aab0


	//   ....[89]....
        /*0a28*/ 	.word	0x0000ab10


	//   ....[90]....
        /*0a2c*/ 	.word	0x0000abb0


	//   ....[91]....
        /*0a30*/ 	.word	0x0000ac90


	//   ....[92]....
        /*0a34*/ 	.word	0x0000ad50


	//   ....[93]....
        /*0a38*/ 	.word	0x0000adb0


	//   ....[94]....
        /*0a3c*/ 	.word	0x0000ae40


	//   ....[95]....
        /*0a40*/ 	.word	0x0000ae90


	//   ....[96]....
        /*0a44*/ 	.word	0x0000af50


	//   ....[97]....
        /*0a48*/ 	.word	0x0000afb0


	//   ....[98]....
        /*0a4c*/ 	.word	0x0000b050


	//   ....[99]....
        /*0a50*/ 	.word	0x0000b0d0


	//   ....[100]....
        /*0a54*/ 	.word	0x0000b140


	//   ....[101]....
        /*0a58*/ 	.word	0x0000b1a0


	//   ....[102]....
        /*0a5c*/ 	.word	0x0000b210


	//   ....[103]....
        /*0a60*/ 	.word	0x0000b270


	//   ....[104]....
        /*0a64*/ 	.word	0x0000b340


	//   ....[105]....
        /*0a68*/ 	.word	0x0000b3b0


	//   ....[106]....
        /*0a6c*/ 	.word	0x0000b460


	//   ....[107]....
        /*0a70*/ 	.word	0x0000b4d0


	//   ....[108]....
        /*0a74*/ 	.word	0x0000b540


	//   ....[109]....
        /*0a78*/ 	.word	0x0000b5a0


	//   ....[110]....
        /*0a7c*/ 	.word	0x0000b610


	//   ....[111]....
        /*0a80*/ 	.word	0x0000b670


	//   ....[112]....
        /*0a84*/ 	.word	0x0000b6e0


	//   ....[113]....
        /*0a88*/ 	.word	0x0000b740


	//   ....[114]....
        /*0a8c*/ 	.word	0x0000b7a0


	//   ....[115]....
        /*0a90*/ 	.word	0x0000b7f0


	//   ....[116]....
        /*0a94*/ 	.word	0x0000b860


	//   ....[117]....
        /*0a98*/ 	.word	0x0000b8c0


	//   ....[118]....
        /*0a9c*/ 	.word	0x0000b930


	//   ....[119]....
        /*0aa0*/ 	.word	0x0000b990


	//   ....[120]....
        /*0aa4*/ 	.word	0x0000bae0


	//   ....[121]....
        /*0aa8*/ 	.word	0x0000bb90


	//----- nvinfo : EIATTR_EXIT_INSTR_OFFSETS
	.align		4
.L_403:
        /*0aac*/ 	.byte	0x04, 0x1c
        /*0aae*/ 	.short	(.L_405 - .L_404)


	//   ....[0]....
.L_404:
        /*0ab0*/ 	.word	0x00008080


	//   ....[1]....
        /*0ab4*/ 	.word	0x0000a0b0


	//----- nvinfo : EIATTR_MAX_THREADS
	.align		4
.L_405:
        /*0ab8*/ 	.byte	0x04, 0x05
        /*0aba*/ 	.short	(.L_407 - .L_406)
.L_406:
        /*0abc*/ 	.word	0x000001e0
        /*0ac0*/ 	.word	0x00000001
        /*0ac4*/ 	.word	0x00000001


	//----- nvinfo : EIATTR_CRS_STACK_SIZE
	.align		4
.L_407:
        /*0ac8*/ 	.byte	0x04, 0x1e
        /*0aca*/ 	.short	(.L_409 - .L_408)
.L_408:
        /*0acc*/ 	.word	0x00000000


	//----- nvinfo : EIATTR_CBANK_PARAM_SIZE
	.align		4
.L_409:
        /*0ad0*/ 	.byte	0x03, 0x19
        /*0ad2*/ 	.short	0x0060


	//----- nvinfo : EIATTR_PARAM_CBANK
	.align		4
        /*0ad4*/ 	.byte	0x04, 0x0a
        /*0ad6*/ 	.short	(.L_411 - .L_410)
	.align		4
.L_410:
        /*0ad8*/ 	.word	index@(.nv.constant0._ZN13group_norm_v218gn_bwd_cuda_kernelI13__nv_bfloat16Li480ELi1ELi32ELi60ELi1024ELb0ELb1ELi32ELi960ELi960ELi4ELb1ELi4ELb0ELb0ELNS_15WgradSyncMethodE3ENS_16CompileConditionILi900EEEEEvPT_S6_S6_PKS5_S8_S8_S8_PKfflPfPj)
        /*0adc*/ 	.short	0x0210
        /*0ade*/ 	.short	0x0060


	//----- nvinfo : EIATTR_SW_WAR
	.align		4
.L_411:
        /*0ae0*/ 	.byte	0x04, 0x36
        /*0ae2*/ 	.short	(.L_413 - .L_412)
.L_412:
        /*0ae4*/ 	.word	0x00000008
.L_413:


//--------------------- .nv.info._ZN13group_norm_v218gn_bwd_cuda_kernelI13__nv_bfloat16Li480ELi2ELi32ELi60ELi1024ELb0ELb1ELi16ELi960ELi960ELi4ELb1ELi3ELb0ELb0ELNS_15WgradSyncMethodE2ENS_16CompileConditionILi900EEEEEvPT_S6_S6_PKS5_S8_S8_S8_PKfflPfPj --------------------------
	.section	.nv.info._ZN13group_norm_v218gn_bwd_cuda_kernelI13__nv_bfloat16Li480ELi2ELi32ELi60ELi1024ELb0ELb1ELi16ELi960ELi960ELi4ELb1ELi3ELb0ELb0ELNS_15WgradSyncMethodE2ENS_16CompileConditionILi900EEEEEvPT_S6_S6_PKS5_S8_S8_S8_PKfflPfPj,"",@"SHT_CUDA_INFO"
	.sectionflags	@""
	.align	4


	//----- nvinfo : EIATTR_CUDA_API_VERSION
	.align		4
        /*0000*/ 	.byte	0x04, 0x37
        /*0002*/ 	.short	(.L_415 - .L_414)
.L_414:
        /*0004*/ 	.word	0x00000082


	//----- nvinfo : EIATTR_KPARAM_INFO
	.align		4
.L_415:
        /*0008*/ 	.byte	0x04, 0x17
        /*000a*/ 	.short	(.L_417 - .L_416)
.L_416:
        /*000c*/ 	.word	0x00000000
        /*0010*/ 	.short	0x000b
        /*0012*/ 	.short	0x0058
        /*0014*/ 	.byte	0x00, 0xf0, 0x21, 0x00


	//----- nvinfo : EIATTR_KPARAM_INFO
	.align		4
.L_417:
        /*0018*/ 	.byte	0x04, 0x17
        /*001a*/ 	.short	(.L_419 - .L_418)
.L_418:
        /*001c*/ 	.word	0x00000000
        /*0020*/ 	.short	0x000a
        /*0022*/ 	.short	0x0050
        /*0024*/ 	.byte	0x00, 0xf0, 0x21, 0x00


	//----- nvinfo : EIATTR_KPARAM_INFO
	.align		4
.L_419:
        /*0028*/ 	.byte	0x04, 0x17
        /*002a*/ 	.short	(.L_421 - .L_420)
.L_420:
        /*002c*/ 	.word	0x00000000
        /*0030*/ 	.short	0x0009
        /*0032*/ 	.short	0x0048
        /*0034*/ 	.byte	0x00, 0xf0, 0x21, 0x00


	//----- nvinfo : EIATTR_KPARAM_INFO
	.align		4
.L_421:
        /*0038*/ 	.byte	0x04, 0x17
        /*003a*/ 	.short	(.L_423 - .L_422)
.L_422:
        /*003c*/ 	.word	0x00000000
        /*0040*/ 	.short	0x0008
        /*0042*/ 	.short	0x0040
        /*0044*/ 	.byte	0x00, 0xf0, 0x11, 0x00


	//----- nvinfo : EIATTR_KPARAM_INFO
	.align		4
.L_423:
        /*0048*/ 	.byte	0x04, 0x17
        /*004a*/ 	.short	(.L_425 - .L_424)
.L_424:
        /*004c*/ 	.word	0x00000000
        /*0050*/ 	.short	0x0007
        /*0052*/ 	.short	0x0038
        /*0054*/ 	.byte	0x00, 0xf0, 0x21, 0x00


	//----- nvinfo : EIATTR_KPARAM_INFO
	.align		4
.L_425:
        /*0058*/ 	.byte	0x04, 0x17
        /*005a*/ 	.short	(.L_427 - .L_426)
.L_426:
        /*005c*/ 	.word	0x00000000
        /*0060*/ 	.short	0x0006
        /*0062*/ 	.short	0x0030
        /*0064*/ 	.byte	0x00, 0xf0, 0x21, 0x00


	//----- nvinfo : EIATTR_KPARAM_INFO
	.align		4
.L_427:
        /*0068*/ 	.byte	0x04, 0x17
        /*006a*/ 	.short	(.L_429 - .L_428)
.L_428:
        /*006c*/ 	.word	0x00000000
        /*0070*/ 	.short	0x0005
        /*0072*/ 	.short	0x0028
        /*0074*/ 	.byte	0x00, 0xf0, 0x21, 0x00


	//----- nvinfo : EIATTR_KPARAM_INFO
	.align		4
.L_429:
        /*0078*/ 	.byte	0x04, 0x17
        /*007a*/ 	.short	(.L_431 - .L_430)
.L_430:
        /*007c*/ 	.word	0x00000000
        /*0080*/ 	.short	0x0004
        /*0082*/ 	.short	0x0020
        /*0084*/ 	.byte	0x00, 0xf0, 0x21, 0x00


	//----- nvinfo : EIATTR_KPARAM_INFO
	.align		4
.L_431:
        /*0088*/ 	.byte	0x04, 0x17
        /*008a*/ 	.short	(.L_433 - .L_432)
.L_432:
        /*008c*/ 	.word	0x00000000
        /*0090*/ 	.short	0x0003
        /*0092*/ 	.short	0x0018
        /*0094*/ 	.byte	0x00, 0xf0, 0x21, 0x00


	//----- nvinfo : EIATTR_KPARAM_INFO
	.align		4
.L_433:
        /*0098*/ 	.byte	0x04, 0x17
        /*009a*/ 	.short	(.L_435 - .L_434)
.L_434:
        /*009c*/ 	.word	0x00000000
        /*00a0*/ 	.short	0x0002
        /*00a2*/ 	.short	0x0010
        /*00a4*/ 	.byte	0x00, 0xf0, 0x21, 0x00


	//----- nvinfo : EIATTR_KPARAM_INFO
	.align		4
.L_435:
        /*00a8*/ 	.byte	0x04, 0x17
        /*00aa*/ 	.short	(.L_437 - .L_436)
.L_436:
        /*00ac*/ 	.word	0x00000000
        /*00b0*/ 	.short	0x0001
        /*00b2*/ 	.short	0x0008
        /*00b4*/ 	.byte	0x00, 0xf0, 0x21, 0x00


	//----- nvinfo : EIATTR_KPARAM_INFO
	.align		4
.L_437:
        /*00b8*/ 	.byte	0x04, 0x17
        /*00ba*/ 	.short	(.L_439 - .L_438)
.L_438:
        /*00bc*/ 	.word	0x00000000
        /*00c0*/ 	.short	0x0000
        /*00c2*/ 	.short	0x0000
        /*00c4*/ 	.byte	0x00, 0xf0, 0x21, 0x00


	//----- nvinfo : EIATTR_SPARSE_MMA_MASK
	.align		4
.L_439:
        /*00c8*/ 	.byte	0x03, 0x50
        /*00ca*/ 	.short	0x0000


	//----- nvinfo : EIATTR_MAXREG_COUNT
	.align		4
        /*00cc*/ 	.byte	0x03, 0x1b
        /*00ce*/ 	.short	0x0040


	//----- nvinfo : EIATTR_NUM_BARRIERS
	.align		4
        /*00d0*/ 	.byte	0x02, 0x4c
        /*00d2*/ 	.byte	0x01
	.zero		1


	//----- nvinfo : EIATTR_ANNOTATIONS
	.align		4
        /*00d4*/ 	.byte	0x04, 0x55
        /*00d6*/ 	.short	(.L_441 - .L_440)


	//   ....[0]....
.L_440:
        /* <DEDUP_REMOVED lines=68> */


	//----- nvinfo : EIATTR_MERCURY_ISA_VERSION
	.align		4
.L_441:
        /*0500*/ 	.byte	0x03, 0x5f
        /*0502*/ 	.short	0x0101


	//----- nvinfo : EIATTR_COOP_GROUP_MASK_REGIDS
	.align		4
        /*0504*/ 	.byte	0x04, 0x29
        /*0506*/ 	.short	(.L_443 - .L_442)


	//   ....[0]....
.L_442:
        /*0508*/ 	.word	0xffffffff


	//   ....[1]....
        /*050c*/ 	.word	0xffffffff


	//   ....[2]....
        /*0510*/ 	.word	0xffffffff


	//   ....[3]....
        /*0514*/ 	.word	0xffffffff


	//   ....[4]....
        /*0518*/ 	.word	0xffffffff


	//   ....[5]....
        /*051c*/ 	.word	0xffffffff


	//   ....[6]....
        /*0520*/ 	.word	0xffffffff


	//   ....[7]....
        /*0524*/ 	.word	0xffffffff


	//   ....[8]....
        /*0528*/ 	.word	0xffffffff


	//   ....[9]....
        /*052c*/ 	.word	0xffffffff


	//   ....[10]....
        /*0530*/ 	.word	0x05000015


	//   ....[11]....
        /*0534*/ 	.word	0x05000014


	//   ....[12]....
        /*0538*/ 	.word	0x05000016


	//   ....[13]....
        /*053c*/ 	.word	0x05000017


	//   ....[14]....
        /*0540*/ 	.word	0x05000019


	//   ....[15]....
        /*0544*/ 	.word	0x05000018


	//   ....[16]....
        /*0548*/ 	.word	0x0500001a


	//   ....[17]....
        /*054c*/ 	.word	0x0500000f


	//   ....[18]....
        /*0550*/ 	.word	0x05000019


	//   ....[19]....
        /*0554*/ 	.word	0x05000018


	//   ....[20]....
        /*0558*/ 	.word	0x0500001a


	//   ....[21]....
        /*055c*/ 	.word	0x0500001b


	//   ....[22]....
        /*0560*/ 	.word	0x0500001d


	//   ....[23]....
        /*0564*/ 	.word	0x0500001c


	//   ....[24]....
        /*0568*/ 	.word	0x05000020


	//   ....[25]....
        /*056c*/ 	.word	0x0500000f


	//   ....[26]....
        /*0570*/ 	.word	0x05000019


	//   ....[27]....
        /*0574*/ 	.word	0x05000018


	//   ....[28]....
        /*0578*/ 	.word	0x0500001a


	//   ....[29]....
        /*057c*/ 	.word	0x0500001b


	//   ....[30]....
        /*0580*/ 	.word	0x0500001d


	//   ....[31]....
        /*0584*/ 	.word	0x0500001c


	//   ....[32]....
        /*0588*/ 	.word	0x05000020


	//   ....[33]....
        /*058c*/ 	.word	0x0500000f


	//   ....[34]....
        /*0590*/ 	.word	0x05000011


	//   ....[35]....
        /*0594*/ 	.word	0x0500001b


	//   ....[36]....
        /*0598*/ 	.word	0x05000010


	//   ....[37]....
        /*059c*/ 	.word	0x0500001d


	//   ....[38]....
        /*05a0*/ 	.word	0x05000023


	//   ....[39]....
        /*05a4*/ 	.word	0x0500001e


	//   ....[40]....
        /*05a8*/ 	.word	0x05000026


	//   ....[41]....
        /*05ac*/ 	.word	0x05000025


	//   ....[42]....
        /*05b0*/ 	.word	0x0500001c


	//   ....[43]....
        /*05b4*/ 	.word	0x05000016


	//   ....[44]....
        /*05b8*/ 	.word	0x05000011


	//   ....[45]....
        /*05bc*/ 	.word	0x0500001b


	//   ....[46]....
        /*05c0*/ 	.word	0x05000014


	//   ....[47]....
        /*05c4*/ 	.word	0x05000017


	//   ....[48]....
        /*05c8*/ 	.word	0x05000018


	//   ....[49]....
        /*05cc*/ 	.word	0x0500001a


	//   ....[50]....
        /*05d0*/ 	.word	0x05000029


	//   ....[51]....
        /*05d4*/ 	.word	0x05000013


	//   ....[52]....
        /*05d8*/ 	.word	0x05000018


	//   ....[53]....
        /*05dc*/ 	.word	0x0500000e


	//   ....[54]....
        /*05e0*/ 	.word	0x05000014


	//   ....[55]....
        /*05e4*/ 	.word	0x05000012


	//   ....[56]....
        /*05e8*/ 	.word	0x05000015


	//   ....[57]....
        /*05ec*/ 	.word	0x05000017


	//   ....[58]....
        /*05f0*/ 	.word	0x0500002b


	//   ....[59]....
        /*05f4*/ 	.word	0x05000028


	//   ....[60]....
        /*05f8*/ 	.word	0x05000020


	//   ....[61]....
        /*05fc*/ 	.word	0x05000022


	//   ....[62]....
        /*0600*/ 	.word	0x05000021


	//   ....[63]....
        /*0604*/ 	.word	0x05000027


	//   ....[64]....
        /*0608*/ 	.word	0x05000023


	//   ....[65]....
        /*060c*/ 	.word	0x0500001e


	//   ....[66]....
        /*0610*/ 	.word	0x0500001a


	//   ....[67]....
        /*0614*/ 	.word	0x0500001a


	//   ....[68]....
        /*0618*/ 	.word	0x0500001a


	//   ....[69]....
        /*061c*/ 	.word	0x0500001a


	//   ....[70]....
        /*0620*/ 	.word	0x0500001a


	//   ....[71]....
        /*0624*/ 	.word	0x0500001a


	//   ....[72]....
        /*0628*/ 	.word	0x0500001a


	//   ....[73]....
        /*062c*/ 	.word	0x0500001a


	//   ....[74]....
        /*0630*/ 	.word	0x0500001a


	//   ....[75]....
        /*0634*/ 	.word	0x0500001a


	//   ....[76]....
        /*0638*/ 	.word	0x0500001a


	//   ....[77]....
        /*063c*/ 	.word	0x0500001a


	//   ....[78]....
        /*0640*/ 	.word	0x0500001a


	//   ....[79]....
        /*0644*/ 	.word	0x0500001a


	//   ....[80]....
        /*0648*/ 	.word	0x0500001a


	//   ....[81]....
        /*064c*/ 	.word	0x0500001a


	//   ....[82]....
        /*0650*/ 	.word	0x0500001a


	//   ....[83]....
        /*0654*/ 	.word	0x0500001a


	//   ....[84]....
        /*0658*/ 	.word	0x0500001a


	//   ....[85]....
        /*065c*/ 	.word	0x0500001a


	//   ....[86]....
        /*0660*/ 	.word	0x0500001a


	//   ....[87]....
        /*0664*/ 	.word	0x0500001a


	//   ....[88]....
        /*0668*/ 	.word	0x0500001a


	//   ....[89]....
        /*066c*/ 	.word	0x0500001a


	//   ....[90]....
        /*0670*/ 	.word	0x0500001a


	//   ....[91]....
        /*0674*/ 	.word	0x0500001a


	//   ....[92]....
        /*0678*/ 	.word	0x0500001a


	//   ....[93]....
        /*067c*/ 	.word	0x0500001a


	//   ....[94]....
        /*0680*/ 	.word	0x0500001a


	//   ....[95]....
        /*0684*/ 	.word	0x0500001a


	//   ....[96]....
        /*0688*/ 	.word	0x0500001a


	//   ....[97]....
        /*068c*/ 	.word	0x0500001a


	//   ....[98]....
        /*0690*/ 	.word	0x0500001a


	//   ....[99]....
        /*0694*/ 	.word	0x0500001a


	//   ....[100]....
        /*0698*/ 	.word	0x0500001a


	//   ....[101]....
        /*069c*/ 	.word	0x0500001a


	//   ....[102]....
        /*06a0*/ 	.word	0x0500001a


	//   ....[103]....
        /*06a4*/ 	.word	0x0500001a


	//   ....[104]....
        /*06a8*/ 	.word	0x0500001a


	//   ....[105]....
        /*06ac*/ 	.word	0x0500001a


	//   ....[106]....
        /*06b0*/ 	.word	0x0500001a


	//   ....[107]....
        /*06b4*/ 	.word	0x0500001a


	//   ....[108]....
        /*06b8*/ 	.word	0x0500001a


	//   ....[109]....
        /*06bc*/ 	.word	0x0500001a


	//   ....[110]....
        /*06c0*/ 	.word	0x0500001a


	//   ....[111]....
        /*06c4*/ 	.word	0x0500001a


	//   ....[112]....
        /*06c8*/ 	.word	0x0500001a


	//   ....[113]....
        /*06cc*/ 	.word	0x0500001a


	//   ....[114]....
        /*06d0*/ 	.word	0x0500001a


	//   ....[115]....
        /*06d4*/ 	.word	0x0500001a


	//   ....[116]....
        /*06d8*/ 	.word	0x0500001a


	//   ....[117]....
        /*06dc*/ 	.word	0x0500001a


	//   ....[118]....
        /*06e0*/ 	.word	0x0500001a


	//   ....[119]....
        /*06e4*/ 	.word	0x0500001a


	//   ....[120]....
        /*06e8*/ 	.word	0x0500001a


	//   ....[121]....
        /*06ec*/ 	.word	0x0500001a


	//----- nvinfo : EIATTR_COOP_GROUP_INSTR_OFFSETS
	.align		4
.L_443:
        /*06f0*/ 	.byte	0x04, 0x28
        /*06f2*/ 	.short	(.L_445 - .L_444)


	//   ....[0]....
.L_444:
        /*06f4*/ 	.word	0x00003520


	//   ....[1]....
        /*06f8*/ 	.word	0x00003560


	//   ....[2]....
        /*06fc*/ 	.word	0x00003e10


	//   ....[3]....
        /*0700*/ 	.word	0x00003f60


	//   ....[4]....
        /*0704*/ 	.word	0x00004090


	//   ....[5]....
        /*0708*/ 	.word	0x000040b0


	//   ....[6]....
        /*070c*/ 	.word	0x000040d0


	//   ....[7]....
        /*0710*/ 	.word	0x000040f0


	//   ....[8]....
        /*0714*/ 	.word	0x00004110


	//   ....[9]....
        /*0718*/ 	.word	0x00004130


	//   ....[10]....
        /*071c*/ 	.word	0x00006100


	//   ....[11]....
        /*0720*/ 	.word	0x00006130


	//   ....[12]....
        /*0724*/ 	.word	0x00006160


	//   ....[13]....
        /*0728*/ 	.word	0x00006180


	//   ....[14]....
        /*072c*/ 	.word	0x000061b0


	//   ....[15]....
        /*0730*/ 	.word	0x000061c0


	//   ....[16]....
        /*0734*/ 	.word	0x000061f0


	//   ....[17]....
        /*0738*/ 	.word	0x00006200


	//   ....[18]....
        /*073c*/ 	.word	0x000063d0


	//   ....[19]....
        /*0740*/ 	.word	0x00006400


	//   ....[20]....
        /*0744*/ 	.word	0x00006440


	//   ....[21]....
        /*0748*/ 	.word	0x00006460


	//   ....[22]....
        /*074c*/ 	.word	0x00006490


	//   ....[23]....
        /*0750*/ 	.word	0x000064a0


	//   ....[24]....
        /*0754*/ 	.word	0x000064d0


	//   ....[25]....
        /*0758*/ 	.word	0x000064e0


	//   ....[26]....
        /*075c*/ 	.word	0x00006670


	//   ....[27]....
        /*0760*/ 	.word	0x000066a0


	//   ....[28]....
        /*0764*/ 	.word	0x000066d0


	//   ....[29]....
        /*0768*/ 	.word	0x000066f0


	//   ....[30]....
        /*076c*/ 	.word	0x00006720


	//   ....[31]....
        /*0770*/ 	.word	0x00006730


	//   ....[32]....
        /*0774*/ 	.word	0x00006760


	//   ....[33]....
        /*0778*/ 	.word	0x00006770


	//   ....[34]....
        /*077c*/ 	.word	0x00006970


	//   ....[35]....
        /*0780*/ 	.word	0x00006a70


	//   ....[36]....
        /*0784*/ 	.word	0x00006b00


	//   ....[37]....
        /*0788*/ 	.word	0x00006ba0


	//   ....[38]....
        /*078c*/ 	.word	0x00006bd0


	//   ....[39]....
        /*0790*/ 	.word	0x00006c20


	//   ....[40]....
        /*0794*/ 	.word	0x00006c40


	//   ....[41]....
        /*0798*/ 	.word	0x00006c70


	//   ....[42]....
        /*079c*/ 	.word	0x00006c80


	//   ....[43]....
        /*07a0*/ 	.word	0x00006ca0


	//   ....[44]....
        /*07a4*/ 	.word	0x00006d20


	//   ....[45]....
        /*07a8*/ 	.word	0x00006d60


	//   ....[46]....
        /*07ac*/ 	.word	0x00006da0


	//   ....[47]....
        /*07b0*/ 	.word	0x00006dd0


	//   ....[48]....
        /*07b4*/ 	.word	0x00006de0


	//   ....[49]....
        /*07b8*/ 	.word	0x00006df0


	//   ....[50]....
        /*07bc*/ 	.word	0x00006e00


	//   ....[51]....
        /*07c0*/ 	.word	0x00006e40


	//   ....[52]....
        /*07c4*/ 	.word	0x00006e80


	//   ....[53]....
        /*07c8*/ 	.word	0x00006eb0


	//   ....[54]....
        /*07cc*/ 	.word	0x00006ef0


	//   ....[55]....
        /*07d0*/ 	.word	0x00006f10


	//   ....[56]....
        /*07d4*/ 	.word	0x00006f40


	//   ....[57]....
        /*07d8*/ 	.word	0x00006f60


	//   ....[58]....
        /*07dc*/ 	.word	0x00006f80


	//   ....[59]....
        /*07e0*/ 	.word	0x00006fc0


	//   ....[60]....
        /*07e4*/ 	.word	0x00007010


	//   ....[61]....
        /*07e8*/ 	.word	0x00007030


	//   ....[62]....
        /*07ec*/ 	.word	0x00007060


	//   ....[63]....
        /*07f0*/ 	.word	0x00007070


	//   ....[64]....
        /*07f4*/ 	.word	0x00007190


	//   ....[65]....
        /*07f8*/ 	.word	0x000071e0


	//   ....[66]....
        /*07fc*/ 	.word	0x000073a0


	//   ....[67]....
        /*0800*/ 	.word	0x000073f0


	//   ....[68]....
        /*0804*/ 	.word	0x00007460


	//   ....[69]....
        /*0808*/ 	.word	0x000074c0


	//   ....[70]....
        /*080c*/ 	.word	0x00007530


	//   ....[71]....
        /*0810*/ 	.word	0x00007590


	//   ....[72]....
        /*0814*/ 	.word	0x00007600


	//   ....[73]....
        /*0818*/ 	.word	0x00007660


	//   ....[74]....
        /*081c*/ 	.word	0x00007700


	//   ....[75]....
        /*0820*/ 	.word	0x00007790


	//   ....[76]....
        /*0824*/ 	.word	0x00007800


	//   ....[77]....
        /*0828*/ 	.word	0x00007860


	//   ....[78]....
        /*082c*/ 	.word	0x000078d0


	//   ....[79]....
        /*0830*/ 	.word	0x00007930


	//   ....[80]....
        /*0834*/ 	.word	0x000079a0


	//   ....[81]....
        /*0838*/ 	.word	0x00007a00


	//   ....[82]....
        /*083c*/ 	.word	0x00007aa0


	//   ....[83]....
        /*0840*/ 	.word	0x00007b30


	//   ....[84]....
        /*0844*/ 	.word	0x00007ba0


	//   ....[85]....
        /*0848*/ 	.word	0x00007c00


	//   ....[86]....
        /*084c*/ 	.word	0x00007c70


	//   ....[87]....
        /*0850*/ 	.word	0x00007cd0


	//   ....[88]....
        /*0854*/ 	.word	0x00007d40


	//   ....[89]....
        /*0858*/ 	.word	0x00007da0


	//   ....[90]....
        /*085c*/ 	.word	0x00007e40


	//   ....[91]....
        /*0860*/ 	.word	0x00007f00


	//   ....[92]....
        /*0864*/ 	.word	0x00008000


	//   ....[93]....
        /*0868*/ 	.word	0x00008050


	//   ....[94]....
        /*086c*/ 	.word	0x00008140


	//   ....[95]....
        /*0870*/ 	.word	0x00008190


	//   ....[96]....
        /*0874*/ 	.word	0x00008220


	//   ....[97]....
        /*0878*/ 	.word	0x00008270


	//   ....[98]....
        /*087c*/ 	.word	0x000082e0


	//   ....[99]....
        /*0880*/ 	.word	0x00008340


	//   ....[100]....
        /*0884*/ 	.word	0x000083b0


	//   ....[101]....
        /*0888*/ 	.word	0x00008410


	//   ....[102]....
        /*088c*/ 	.word	0x00008480


	//   ....[103]....
        /*0890*/ 	.word	0x000084e0


	//   ....[104]....
        /*0894*/ 	.word	0x00008560


	//   ....[105]....
        /*0898*/ 	.word	0x000085d0


	//   ....[106]....
        /*089c*/ 	.word	0x00008640


	//   ....[107]....
        /*08a0*/ 	.word	0x000086a0


	//   ....[108]....
        /*08a4*/ 	.word	0x00008720


	//   ....[109]....
        /*08a8*/ 	.word	0x000087a0


	//   ....[110]....
        /*08ac*/ 	.word	0x00008840


	//   ....[111]....
        /*08b0*/ 	.word	0x000088b0


	//   ....[112]....
        /*08b4*/ 	.word	0x00008940


	//   ....[113]....
        /*08b8*/ 	.word	0x000089d0


	//   ....[114]....
        /*08bc*/ 	.word	0x00008a40


	//   ....[115]....
        /*08c0*/ 	.word	0x00008aa0


	//   ....[116]....
        /*08c4*/ 	.word	0x00008b10


	//   ....[117]....
        /*08c8*/ 	.word	0x00008b90


	//   ....[118]....
        /*08cc*/ 	.word	0x00008c50


	//   ....[119]....
        /*08d0*/ 	.word	0x00008d20


	//   ....[120]....
        /*08d4*/ 	.word	0x00008e00


	//   ....[121]....
        /*08d8*/ 	.word	0x00008eb0


	//----- nvinfo : EIATTR_EXIT_INSTR_OFFSETS
	.align		4
.L_445:
        /*08dc*/ 	.byte	0x04, 0x1c
        /*08de*/ 	.short	(.L_447 - .L_446)


	//   ....[0]....
.L_446:
        /*08e0*/ 	.word	0x00005210


	//   ....[1]....
        /*08e4*/ 	.word	0x00007340


	//----- nvinfo : EIATTR_MAX_THREADS
	.align		4
.L_447:
        /*08e8*/ 	.byte	0x04, 0x05
        /*08ea*/ 	.short	(.L_449 - .L_448)
.L_448:
        /*08ec*/ 	.word	0x000001e0
        /*08f0*/ 	.word	0x00000001
        /*08f4*/ 	.word	0x00000001


	//----- nvinfo : EIATTR_CRS_STACK_SIZE
	.align		4
.L_449:
        /*08f8*/ 	.byte	0x04, 0x1e
        /*08fa*/ 	.short	(.L_451 - .L_450)
.L_450:
        /*08fc*/ 	.word	0x00000000


	//----- nvinfo : EIATTR_CBANK_PARAM_SIZE
	.align		4
.L_451:
        /*0900*/ 	.byte	0x03, 0x19
        /*0902*/ 	.short	0x0060


	//----- nvinfo : EIATTR_PARAM_CBANK
	.align		4
        /*0904*/ 	.byte	0x04, 0x0a
        /*0906*/ 	.short	(.L_453 - .L_452)
	.align		4
.L_452:
        /*0908*/ 	.word	index@(.nv.constant0._ZN13group_norm_v218gn_bwd_cuda_kernelI13__nv_bfloat16Li480ELi2ELi32ELi60ELi1024ELb0ELb1ELi16ELi960ELi960ELi4ELb1ELi3ELb0ELb0ELNS_15WgradSyncMethodE2ENS_16CompileConditionILi900EEEEEvPT_S6_S6_PKS5_S8_S8_S8_PKfflPfPj)
        /*090c*/ 	.short	0x0210
        /*090e*/ 	.short	0x0060


	//----- nvinfo : EIATTR_SW_WAR
	.align		4
.L_453:
        /*0910*/ 	.byte	0x04, 0x36
        /*0912*/ 	.short	(.L_455 - .L_454)
.L_454:
        /*0914*/ 	.word	0x00000008
.L_455:


//--------------------- .nv.info._ZN13group_norm_v218gn_bwd_cuda_kernelI13__nv_bfloat16Li480ELi2ELi32ELi60ELi1024ELb0ELb1ELi16ELi960ELi960ELi4ELb1ELi4ELb0ELb0ELNS_15WgradSyncMethodE3ENS_16CompileConditionILi900EEEEEvPT_S6_S6_PKS5_S8_S8_S8_PKfflPfPj --------------------------
	.section	.nv.info._ZN13group_norm_v218gn_bwd_cuda_kernelI13__nv_bfloat16Li480ELi2ELi32ELi60ELi1024ELb0ELb1ELi16ELi960ELi960ELi4ELb1ELi4ELb0ELb0ELNS_15WgradSyncMethodE3ENS_16CompileConditionILi900EEEEEvPT_S6_S6_PKS5_S8_S8_S8_PKfflPfPj,"",@"SHT_CUDA_INFO"
	.sectionflags	@""
	.align	4


	//----- nvinfo : EIATTR_CUDA_API_VERSION
	.align		4
        /*0000*/ 	.byte	0x04, 0x37
        /*0002*/ 	.short	(.L_457 - .L_456)
.L_456:
        /*0004*/ 	.word	0x00000082


	//----- nvinfo : EIATTR_KPARAM_INFO
	.align		4
.L_457:
        /*0008*/ 	.byte	0x04, 0x17
        /*000a*/ 	.short	(.L_459 - .L_458)
.L_458:
        /*000c*/ 	.word	0x00000000
        /*0010*/ 	.short	0x000b
        /*0012*/ 	.short	0x0058
        /*0014*/ 	.byte	0x00, 0xf0, 0x21, 0x00


	//----- nvinfo : EIATTR_KPARAM_INFO
	.align		4
.L_459:
        /*0018*/ 	.byte	0x04, 0x17
        /*001a*/ 	.short	(.L_461 - .L_460)
.L_460:
        /*001c*/ 	.word	0x00000000
        /*0020*/ 	.short	0x000a
        /*0022*/ 	.short	0x0050
        /*0024*/ 	.byte	0x00, 0xf0, 0x21, 0x00


	//----- nvinfo : EIATTR_KPARAM_INFO
	.align		4
.L_461:
        /*0028*/ 	.byte	0x04, 0x17
        /*002a*/ 	.short	(.L_463 - .L_462)
.L_462:
        /*002c*/ 	.word	0x00000000
        /*0030*/ 	.short	0x0009
        /*0032*/ 	.short	0x0048
        /*0034*/ 	.byte	0x00, 0xf0, 0x21, 0x00


	//----- nvinfo : EIATTR_KPARAM_INFO
	.align		4
.L_463:
        /*0038*/ 	.byte	0x04, 0x17
        /*003a*/ 	.short	(.L_465 - .L_464)
.L_464:
        /*003c*/ 	.word	0x00000000
        /*0040*/ 	.short	0x0008
        /*0042*/ 	.short	0x0040
        /*0044*/ 	.byte	0x00, 0xf0, 0x11, 0x00


	//----- nvinfo : EIATTR_KPARAM_INFO
	.align		4
.L_465:
        /*0048*/ 	.byte	0x04, 0x17
        /*004a*/ 	.short	(.L_467 - .L_466)
.L_466:
        /*004c*/ 	.word	0x00000000
        /*0050*/ 	.short	0x0007
        /*0052*/ 	.short	0x0038
        /*0054*/ 	.byte	0x00, 0xf0, 0x21, 0x00


	//----- nvinfo : EIATTR_KPARAM_INFO
	.align		4
.L_467:
        /*0058*/ 	.byte	0x04, 0x17
        /*005a*/ 	.short	(.L_469 - .L_468)
.L_468:
        /*005c*/ 	.word	0x00000000
        /*0060*/ 	.short	0x0006
        /*0062*/ 	.short	0x0030
        /*0064*/ 	.byte	0x00, 0xf0, 0x21, 0x00


	//----- nvinfo : EIATTR_KPARAM_INFO
	.align		4
.L_469:
        /*0068*/ 	.byte	0x04, 0x17
        /*006a*/ 	.short	(.L_471 - .L_470)
.L_470:
        /*006c*/ 	.word	0x00000000
        /*0070*/ 	.short	0x0005
        /*0072*/ 	.short	0x0028
        /*0074*/ 	.byte	0x00, 0xf0, 0x21, 0x00


	//----- nvinfo : EIATTR_KPARAM_INFO
	.align		4
.L_471:
        /*0078*/ 	.byte	0x04, 0x17
        /*007a*/ 	.short	(.L_473 - .L_472)
.L_472:
        /*007c*/ 	.word	0x00000000
        /*0080*/ 	.short	0x0004
        /*0082*/ 	.short	0x0020
        /*0084*/ 	.byte	0x00, 0xf0, 0x21, 0x00


	//----- nvinfo : EIATTR_KPARAM_INFO
	.align		4
.L_473:
        /*0088*/ 	.byte	0x04, 0x17
        /*008a*/ 	.short	(.L_475 - .L_474)
.L_474:
        /*008c*/ 	.word	0x00000000
        /*0090*/ 	.short	0x0003
        /*0092*/ 	.short	0x0018
        /*0094*/ 	.byte	0x00, 0xf0, 0x21, 0x00


	//----- nvinfo : EIATTR_KPARAM_INFO
	.align		4
.L_475:
        /*0098*/ 	.byte	0x04, 0x17
        /*009a*/ 	.short	(.L_477 - .L_476)
.L_476:
        /*009c*/ 	.word	0x00000000
        /*00a0*/ 	.short	0x0002
        /*00a2*/ 	.short	0x0010
        /*00a4*/ 	.byte	0x00, 0xf0, 0x21, 0x00


	//----- nvinfo : EIATTR_KPARAM_INFO
	.align		4
.L_477:
        /*00a8*/ 	.byte	0x04, 0x17
        /*00aa*/ 	.short	(.L_479 - .L_478)
.L_478:
        /*00ac*/ 	.word	0x00000000
        /*00b0*/ 	.short	0x0001
        /*00b2*/ 	.short	0x0008
        /*00b4*/ 	.byte	0x00, 0xf0, 0x21, 0x00


	//----- nvinfo : EIATTR_KPARAM_INFO
	.align		4
.L_479:
        /*00b8*/ 	.byte	0x04, 0x17
        /*00ba*/ 	.short	(.L_481 - .L_480)
.L_480:
        /*00bc*/ 	.word	0x00000000
        /*00c0*/ 	.short	0x0000
        /*00c2*/ 	.short	0x0000
        /*00c4*/ 	.byte	0x00, 0xf0, 0x21, 0x00


	//----- nvinfo : EIATTR_SPARSE_MMA_MASK
	.align		4
.L_481:
        /*00c8*/ 	.byte	0x03, 0x50
        /*00ca*/ 	.short	0x0000


	//----- nvinfo : EIATTR_MAXREG_COUNT
	.align		4
        /*00cc*/ 	.byte	0x03, 0x1b
        /*00ce*/ 	.short	0x0040


	//----- nvinfo : EIATTR_NUM_BARRIERS
	.align		4
        /*00d0*/ 	.byte	0x02, 0x4c
        /*00d2*/ 	.byte	0x01
	.zero		1


	//----- nvinfo : EIATTR_ANNOTATIONS
	.align		4
        /*00d4*/ 	.byte	0x04, 0x55
        /*00d6*/ 	.short	(.L_483 - .L_482)


	//   ....[0]....
.L_482:
        /* <DEDUP_REMOVED lines=85> */


	//----- nvinfo : EIATTR_MERCURY_ISA_VERSION
	.align		4
.L_483:
        /*0610*/ 	.byte	0x03, 0x5f
        /*0612*/ 	.short	0x0101


	//----- nvinfo : EIATTR_COOP_GROUP_MASK_REGIDS
	.align		4
        /*0614*/ 	.byte	0x04, 0x29
        /*0616*/ 	.short	(.L_485 - .L_484)


	//   ....[0]....
.L_484:
        /*0618*/ 	.word	0xffffffff


	//   ....[1]....
        /*061c*/ 	.word	0xffffffff


	//   ....[2]....
        /*0620*/ 	.word	0xffffffff


	//   ....[3]....
        /*0624*/ 	.word	0xffffffff


	//   ....[4]....
        /*0628*/ 	.word	0xffffffff


	//   ....[5]....
        /*062c*/ 	.word	0xffffffff


	//   ....[6]....
        /*0630*/ 	.word	0xffffffff


	//   ....[7]....
        /*0634*/ 	.word	0xffffffff


	//   ....[8]....
        /*0638*/ 	.word	0xffffffff


	//   ....[9]....
        /*063c*/ 	.word	0xffffffff


	//   ....[10]....
        /*0640*/ 	.word	0x05000019


	//   ....[11]....
        /*0644*/ 	.word	0x05000018


	//   ....[12]....
        /*0648*/ 	.word	0x0500001a


	//   ....[13]....
        /*064c*/ 	.word	0x0500001b


	//   ....[14]....
        /*0650*/ 	.word	0x0500001d


	//   ....[15]....
        /*0654*/ 	.word	0x05000012


	//   ....[16]....
        /*0658*/ 	.word	0x0500001c


	//   ....[17]....
        /*065c*/ 	.word	0x05000013


	//   ....[18]....
        /*0660*/ 	.word	0x0500001d


	//   ....[19]....
        /*0664*/ 	.word	0x0500001c


	//   ....[20]....
        /*0668*/ 	.word	0x0500001e


	//   ....[21]....
        /*066c*/ 	.word	0x0500001f


	//   ....[22]....
        /*0670*/ 	.word	0x05000021


	//   ....[23]....
        /*0674*/ 	.word	0x05000020


	//   ....[24]....
        /*0678*/ 	.word	0x05000022


	//   ....[25]....
        /*067c*/ 	.word	0x05000017


	//   ....[26]....
        /*0680*/ 	.word	0x0500001d


	//   ....[27]....
        /*0684*/ 	.word	0x0500001c


	//   ....[28]....
        /*0688*/ 	.word	0x0500001e


	//   ....[29]....
        /*068c*/ 	.word	0x0500001f


	//   ....[30]....
        /*0690*/ 	.word	0x05000021


	//   ....[31]....
        /*0694*/ 	.word	0x05000020


	//   ....[32]....
        /*0698*/ 	.word	0x05000022


	//   ....[33]....
        /*069c*/ 	.word	0x05000017


	//   ....[34]....
        /*06a0*/ 	.word	0x05000021


	//   ....[35]....
        /*06a4*/ 	.word	0x0500001e


	//   ....[36]....
        /*06a8*/ 	.word	0x05000023


	//   ....[37]....
        /*06ac*/ 	.word	0x0500001c


	//   ....[38]....
        /*06b0*/ 	.word	0x05000020


	//   ....[39]....
        /*06b4*/ 	.word	0x0500002b


	//   ....[40]....
        /*06b8*/ 	.word	0x05000020


	//   ....[41]....
        /*06bc*/ 	.word	0x0500001e


	//   ....[42]....
        /*06c0*/ 	.word	0x0500002a


	//   ....[43]....
        /*06c4*/ 	.word	0x05000014


	//   ....[44]....
        /*06c8*/ 	.word	0x0500002b


	//   ....[45]....
        /*06cc*/ 	.word	0x05000021


	//   ....[46]....
        /*06d0*/ 	.word	0x05000026


	//   ....[47]....
        /*06d4*/ 	.word	0x05000023


	//   ....[48]....
        /*06d8*/ 	.word	0x0500001d


	//   ....[49]....
        /*06dc*/ 	.word	0x05000014


	//   ....[50]....
        /*06e0*/ 	.word	0x05000013


	//   ....[51]....
        /*06e4*/ 	.word	0x05000021


	//   ....[52]....
        /*06e8*/ 	.word	0x05000016


	//   ....[53]....
        /*06ec*/ 	.word	0x05000017


	//   ....[54]....
        /*06f0*/ 	.word	0x05000012


	//   ....[55]....
        /*06f4*/ 	.word	0x0500002b


	//   ....[56]....
        /*06f8*/ 	.word	0x05000024


	//   ....[57]....
        /*06fc*/ 	.word	0x0500001b


	//   ....[58]....
        /*0700*/ 	.word	0x0500001a


	//   ....[59]....
        /*0704*/ 	.word	0x05000022


	//   ....[60]....
        /*0708*/ 	.word	0x05000016


	//   ....[61]....
        /*070c*/ 	.word	0x05000017


	//   ....[62]....
        /*0710*/ 	.word	0x05000029


	//   ....[63]....
        /*0714*/ 	.word	0x0500002b


	//   ....[64]....
        /*0718*/ 	.word	0x0500001d


	//   ....[65]....
        /*071c*/ 	.word	0x05000017


	//   ....[66]....
        /*0720*/ 	.word	0x0500001e


	//   ....[67]....
        /*0724*/ 	.word	0x0500001e


	//   ....[68]....
        /*0728*/ 	.word	0x0500001e


	//   ....[69]....
        /*072c*/ 	.word	0x0500001e


	//   ....[70]....
        /*0730*/ 	.word	0x0500001e


	//   ....[71]....
        /*0734*/ 	.word	0x0500001e


	//   ....[72]....
        /*0738*/ 	.word	0x0500001e


	//   ....[73]....
        /*073c*/ 	.word	0x0500001e


	//   ....[74]....
        /*0740*/ 	.word	0x0500001e


	//   ....[75]....
        /*0744*/ 	.word	0x0500001e


	//   ....[76]....
        /*0748*/ 	.word	0x0500001e


	//   ....[77]....
        /*074c*/ 	.word	0x0500001e


	//   ....[78]....
        /*0750*/ 	.word	0x0500001e


	//   ....[79]....
        /*0754*/ 	.word	0x0500001e


	//   ....[80]....
        /*0758*/ 	.word	0x0500001e


	//   ....[81]....
        /*075c*/ 	.word	0x0500001e


	//   ....[82]....
        /*0760*/ 	.word	0x0500001e


	//   ....[83]....
        /*0764*/ 	.word	0x0500001e


	//   ....[84]....
        /*0768*/ 	.word	0x0500001e


	//   ....[85]....
        /*076c*/ 	.word	0x0500001e


	//   ....[86]....
        /*0770*/ 	.word	0x0500001e


	//   ....[87]....
        /*0774*/ 	.word	0x0500001e


	//   ....[88]....
        /*0778*/ 	.word	0x0500001e


	//   ....[89]....
        /*077c*/ 	.word	0x0500001e


	//   ....[90]....
        /*0780*/ 	.word	0x0500001e


	//   ....[91]....
        /*0784*/ 	.word	0x0500001e


	//   ....[92]....
        /*0788*/ 	.word	0x0500001e


	//   ....[93]....
        /*078c*/ 	.word	0x0500001e


	//   ....[94]....
        /*0790*/ 	.word	0x0500001e


	//   ....[95]....
        /*0794*/ 	.word	0x0500001e


	//   ....[96]....
        /*0798*/ 	.word	0x0500001e


	//   ....[97]....
        /*079c*/ 	.word	0x0500001e


	//   ....[98]....
        /*07a0*/ 	.word	0x0500001e


	//   ....[99]....
        /*07a4*/ 	.word	0x0500001e


	//   ....[100]....
        /*07a8*/ 	.word	0x0500001e


	//   ....[101]....
        /*07ac*/ 	.word	0x0500001e


	//   ....[102]....
        /*07b0*/ 	.word	0x0500001e


	//   ....[103]....
        /*07b4*/ 	.word	0x0500001e


	//   ....[104]....
        /*07b8*/ 	.word	0x0500001e


	//   ....[105]....
        /*07bc*/ 	.word	0x0500001e


	//   ....[106]....
        /*07c0*/ 	.word	0x0500001e


	//   ....[107]....
        /*07c4*/ 	.word	0x0500001e


	//   ....[108]....
        /*07c8*/ 	.word	0x0500001e


	//   ....[109]....
        /*07cc*/ 	.word	0x0500001e


	//   ....[110]....
        /*07d0*/ 	.word	0x0500001e


	//   ....[111]....
        /*07d4*/ 	.word	0x0500001e


	//   ....[112]....
        /*07d8*/ 	.word	0x0500001e


	//   ....[113]....
        /*07dc*/ 	.word	0x0500001e


	//   ....[114]....
        /*07e0*/ 	.word	0x0500001e


	//   ....[115]....
        /*07e4*/ 	.word	0x0500001e


	//   ....[116]....
        /*07e8*/ 	.word	0x0500001e


	//   ....[117]....
        /*07ec*/ 	.word	0x0500001e


	//   ....[118]....
        /*07f0*/ 	.word	0x0500001e


	//   ....[119]....
        /*07f4*/ 	.word	0x0500001e


	//   ....[120]....
        /*07f8*/ 	.word	0x0500001e


	//   ....[121]....
        /*07fc*/ 	.word	0x0500001e


	//----- nvinfo : EIATTR_COOP_GROUP_INSTR_OFFSETS
	.align		4
.L_485:
        /*0800*/ 	.byte	0x04, 0x28
        /*0802*/ 	.short	(.L_487 - .L_486)


	//   ....[0]....
.L_486:
        /*0804*/ 	.word	0x00003720


	//   ....[1]....
        /*0808*/ 	.word	0x00003730


	//   ....[2]....
        /*080c*/ 	.word	0x00004010


	//   ....[3]....
        /*0810*/ 	.word	0x00004050


	//   ....[4]....
        /*0814*/ 	.word	0x00004080


	//   ....[5]....
        /*0818*/ 	.word	0x000040a0


	//   ....[6]....
        /*081c*/ 	.word	0x000040c0


	//   ....[7]....
        /*0820*/ 	.word	0x000040e0


	//   ....[8]....
        /*0824*/ 	.word	0x00004100


	//   ....[9]....
        /*0828*/ 	.word	0x00004120


	//   ....[10]....
        /*082c*/ 	.word	0x00006500


	//   ....[11]....
        /*0830*/ 	.word	0x00006530


	//   ....[12]....
        /*0834*/ 	.word	0x00006570


	//   ....[13]....
        /*0838*/ 	.word	0x00006590


	//   ....[14]....
        /*083c*/ 	.word	0x000065c0


	//   ....[15]....
        /*0840*/ 	.word	0x000065d0


	//   ....[16]....
        /*0844*/ 	.word	0x00006600


	//   ....[17]....
        /*0848*/ 	.word	0x00006610


	//   ....[18]....
        /*084c*/ 	.word	0x000067b0


	//   ....[19]....
        /*0850*/ 	.word	0x000067e0


	//   ....[20]....
        /*0854*/ 	.word	0x00006810


	//   ....[21]....
        /*0858*/ 	.word	0x00006830


	//   ....[22]....
        /*085c*/ 	.word	0x00006860


	//   ....[23]....
        /*0860*/ 	.word	0x00006870


	//   ....[24]....
        /*0864*/ 	.word	0x000068a0


	//   ....[25]....
        /*0868*/ 	.word	0x000068b0


	//   ....[26]....
        /*086c*/ 	.word	0x000069e0


	//   ....[27]....
        /*0870*/ 	.word	0x00006a10


	//   ....[28]....
        /*0874*/ 	.word	0x00006a50


	//   ....[29]....
        /*0878*/ 	.word	0x00006a70


	//   ....[30]....
        /*087c*/ 	.word	0x00006aa0


	//   ....[31]....
        /*0880*/ 	.word	0x00006ab0


	//   ....[32]....
        /*0884*/ 	.word	0x00006ae0


	//   ....[33]....
        /*0888*/ 	.word	0x00006af0


	//   ....[34]....
        /*088c*/ 	.word	0x00006df0


	//   ....[35]....
        /*0890*/ 	.word	0x00006e50


	//   ....[36]....
        /*0894*/ 	.word	0x00006e90


	//   ....[37]....
        /*0898*/ 	.word	0x00006eb0


	//   ....[38]....
        /*089c*/ 	.word	0x00006ec0


	//   ....[39]....
        /*08a0*/ 	.word	0x00006ed0


	//   ....[40]....
        /*08a4*/ 	.word	0x00006ee0


	//   ....[41]....
        /*08a8*/ 	.word	0x00006fa0


	//   ....[42]....
        /*08ac*/ 	.word	0x00006fe0


	//   ....[43]....
        /*08b0*/ 	.word	0x00006ff0


	//   ....[44]....
        /*08b4*/ 	.word	0x00007000


	//   ....[45]....
        /*08b8*/ 	.word	0x00007010


	//   ....[46]....
        /*08bc*/ 	.word	0x00007020


	//   ....[47]....
        /*08c0*/ 	.word	0x00007030


	//   ....[48]....
        /*08c4*/ 	.word	0x00007070


	//   ....[49]....
        /*08c8*/ 	.word	0x000070d0


	//   ....[50]....
        /*08cc*/ 	.word	0x00007100


	//   ....[51]....
        /*08d0*/ 	.word	0x00007130


	//   ....[52]....
        /*08d4*/ 	.word	0x00007160


	//   ....[53]....
        /*08d8*/ 	.word	0x00007180


	//   ....[54]....
        /*08dc*/ 	.word	0x00007190


	//   ....[55]....
        /*08e0*/ 	.word	0x000071a0


	//   ....[56]....
        /*08e4*/ 	.word	0x000071d0


	//   ....[57]....
        /*08e8*/ 	.word	0x00007230


	//   ....[58]....
        /*08ec*/ 	.word	0x00007260


	//   ....[59]....
        /*08f0*/ 	.word	0x00007280


	//   ....[60]....
        /*08f4*/ 	.word	0x000072c0


	//   ....[61]....
        /*08f8*/ 	.word	0x000072e0


	//   ....[62]....
        /*08fc*/ 	.word	0x00007300


	//   ....[63]....
        /*0900*/ 	.word	0x00007310


	//   ....[64]....
        /*0904*/ 	.word	0x00007470


	//   ....[65]....
        /*0908*/ 	.word	0x000074b0


	//   ....[66]....
        /*090c*/ 	.word	0x000075e0


	//   ....[67]....
        /*0910*/ 	.word	0x00007630


	//   ....[68]....
        /*0914*/ 	.word	0x000076a0


	//   ....[69]....
        /*0918*/ 	.word	0x00007700


	//   ....[70]....
        /*091c*/ 	.word	0x00007770


	//   ....[71]....
        /*0920*/ 	.word	0x000077d0


	//   ....[72]....
        /*0924*/ 	.word	0x00007840


	//   ....[73]....
        /*0928*/ 	.word	0x000078a0


	//   ....[74]....
        /*092c*/ 	.word	0x00007940


	//   ....[75]....
        /*0930*/ 	.word	0x000079d0


	//   ....[76]....
        /*0934*/ 	.word	0x00007a40


	//   ....[77]....
        /*0938*/ 	.word	0x00007aa0


	//   ....[78]....
        /*093c*/ 	.word	0x00007b10


	//   ....[79]....
        /*0940*/ 	.word	0x00007b70


	//   ....[80]....
        /*0944*/ 	.word	0x00007be0


	//   ....[81]....
        /*0948*/ 	.word	0x00007c40


	//   ....[82]....
        /*094c*/ 	.word	0x00007ce0


	//   ....[83]....
        /*0950*/ 	.word	0x00007d70


	//   ....[84]....
        /*0954*/ 	.word	0x00007de0


	//   ....[85]....
        /*0958*/ 	.word	0x00007e40


	//   ....[86]....
        /*095c*/ 	.word	0x00007eb0


	//   ....[87]....
        /*0960*/ 	.word	0x00007f10


	//   ....[88]....
        /*0964*/ 	.word	0x00007f80


	//   ....[89]....
        /*0968*/ 	.word	0x00007fe0


	//   ....[90]....
        /*096c*/ 	.word	0x00008080


	//   ....[91]....
        /*0970*/ 	.word	0x00008140


	//   ....[92]....
        /*0974*/ 	.word	0x00008200


	//   ....[93]....
        /*0978*/ 	.word	0x00008250


	//   ....[94]....
        /*097c*/ 	.word	0x000082e0


	//   ....[95]....
        /*0980*/ 	.word	0x00008340


	//   ....[96]....
        /*0984*/ 	.word	0x000083d0


	//   ....[97]....
        /*0988*/ 	.word	0x00008420


	//   ....[98]....
        /*098c*/ 	.word	0x00008490


	//   ....[99]....
        /*0990*/ 	.word	0x000084f0


	//   ....[100]....
        /*0994*/ 	.word	0x000085b0


	//   ....[101]....
        /*0998*/ 	.word	0x00008610


	//   ....[102]....
        /*099c*/ 	.word	0x000086a0


	//   ....[103]....
        /*09a0*/ 	.word	0x00008730


	//   ....[104]....
        /*09a4*/ 	.word	0x000087b0


	//   ....[105]....
        /*09a8*/ 	.word	0x00008810


	//   ....[106]....
        /*09ac*/ 	.word	0x00008880


	//   ....[107]....
        /*09b0*/ 	.word	0x000088e0


	//   ....[108]....
        /*09b4*/ 	.word	0x00008990


	//   ....[109]....
        /*09b8*/ 	.word	0x000089f0


	//   ....[110]....
        /*09bc*/ 	.word	0x00008ab0


	//   ....[111]....
        /*09c0*/ 	.word	0x00008b00


	//   ....[112]....
        /*09c4*/ 	.word	0x00008b70


	//   ....[113]....
        /*09c8*/ 	.word	0x00008bd0


	//   ....[114]....
        /*09cc*/ 	.word	0x00008c60


	//   ....[115]....
        /*09d0*/ 	.word	0x00008cf0


	//   ....[116]....
        /*09d4*/ 	.word	0x00008d60


	//   ....[117]....
        /*09d8*/ 	.word	0x00008dc0


	//   ....[118]....
        /*09dc*/ 	.word	0x00008e50


	//   ....[119]....
        /*09e0*/ 	.word	0x00008f20


	//   ....[120]....
        /*09e4*/ 	.word	0x00008fa0


	//   ....[121]....
        /*09e8*/ 	.word	0x00009000


	//----- nvinfo : EIATTR_EXIT_INSTR_OFFSETS
	.align		4
.L_487:
        /*09ec*/ 	.byte	0x04, 0x1c
        /*09ee*/ 	.short	(.L_489 - .L_488)


	//   ....[0]....
.L_488:
        /*09f0*/ 	.word	0x000054f0


	//   ....[1]....
        /*09f4*/ 	.word	0x00007580


	//----- nvinfo : EIATTR_MAX_THREADS
	.align		4
.L_489:
        /*09f8*/ 	.byte	0x04, 0x05
        /*09fa*/ 	.short	(.L_491 - .L_490)
.L_490:
        /*09fc*/ 	.word	0x000001e0
        /*0a00*/ 	.word	0x00000001
        /*0a04*/ 	.word	0x00000001


	//----- nvinfo : EIATTR_CRS_STACK_SIZE
	.align		4
.L_491:
        /*0a08*/ 	.byte	0x04, 0x1e
        /*0a0a*/ 	.short	(.L_493 - .L_492)
.L_492:
        /*0a0c*/ 	.word	0x00000000


	//----- nvinfo : EIATTR_CBANK_PARAM_SIZE
	.align		4
.L_493:
        /*0a10*/ 	.byte	0x03, 0x19
        /*0a12*/ 	.short	0x0060


	//----- nvinfo : EIATTR_PARAM_CBANK
	.align		4
        /*0a14*/ 	.byte	0x04, 0x0a
        /*0a16*/ 	.short	(.L_495 - .L_494)
	.align		4
.L_494:
        /*0a18*/ 	.word	index@(.nv.constant0._ZN13group_norm_v218gn_bwd_cuda_kernelI13__nv_bfloat16Li480ELi2ELi32ELi60ELi1024ELb0ELb1ELi16ELi960ELi960ELi4ELb1ELi4ELb0ELb0ELNS_15WgradSyncMethodE3ENS_16CompileConditionILi900EEEEEvPT_S6_S6_PKS5_S8_S8_S8_PKfflPfPj)
        /*0a1c*/ 	.short	0x0210
        /*0a1e*/ 	.short	0x0060


	//----- nvinfo : EIATTR_SW_WAR
	.align		4
.L_495:
        /*0a20*/ 	.byte	0x04, 0x36
        /*0a22*/ 	.short	(.L_497 - .L_496)
.L_496:
        /*0a24*/ 	.word	0x00000008
.L_497:


//--------------------- .nv.info._ZN13group_norm_v218gn_bwd_cuda_kernelI13__nv_bfloat16Li480ELi3ELi16ELi120ELi1024ELb1ELb1ELi8ELi960ELi960ELi4ELb1ELi2ELb0ELb0ELNS_15WgradSyncMethodE3ENS_16CompileConditionILi900EEEEEvPT_S6_S6_PKS5_S8_S8_S8_PKfflPfPj --------------------------
	.section	.nv.info._ZN13group_norm_v218gn_bwd_cuda_kernelI13__nv_bfloat16Li480ELi3ELi16ELi120ELi1024ELb1ELb1ELi8ELi960ELi960ELi4ELb1ELi2ELb0ELb0ELNS_15WgradSyncMethodE3ENS_16CompileConditionILi900EEEEEvPT_S6_S6_PKS5_S8_S8_S8_PKfflPfPj,"",@"SHT_CUDA_INFO"
	.sectionflags	@""
	.align	4


	//----- nvinfo : EIATTR_CUDA_API_VERSION
	.align		4
        /*0000*/ 	.byte	0x04, 0x37
        /*0002*/ 	.short	(.L_499 - .L_498)
.L_498:
        /*0004*/ 	.word	0x00000082


	//----- nvinfo : EIATTR_KPARAM_INFO
	.align		4
.L_499:
        /*0008*/ 	.byte	0x04, 0x17
        /*000a*/ 	.short	(.L_501 - .L_500)
.L_500:
        /*000c*/ 	.word	0x00000000
        /*0010*/ 	.short	0x000b
        /*0012*/ 	.short	0x0058
        /*0014*/ 	.byte	0x00, 0xf0, 0x21, 0x00


	//----- nvinfo : EIATTR_KPARAM_INFO
	.align		4
.L_501:
        /*0018*/ 	.byte	0x04, 0x17
        /*001a*/ 	.short	(.L_503 - .L_502)
.L_502:
        /*001c*/ 	.word	0x00000000
        /*0020*/ 	.short	0x000a
        /*0022*/ 	.short	0x0050
        /*0024*/ 	.byte	0x00, 0xf0, 0x21, 0x00


	//----- nvinfo : EIATTR_KPARAM_INFO
	.align		4
.L_503:
        /*0028*/ 	.byte	0x04, 0x17
        /*002a*/ 	.short	(.L_505 - .L_504)
.L_504:
        /*002c*/ 	.word	0x00000000
        /*0030*/ 	.short	0x0009
        /*0032*/ 	.short	0x0048
        /*0034*/ 	.byte	0x00, 0xf0, 0x21, 0x00


	//----- nvinfo : EIATTR_KPARAM_INFO
	.align		4
.L_505:
        /*0038*/ 	.byte	0x04, 0x17
        /*003a*/ 	.short	(.L_507 - .L_506)
.L_506:
        /*003c*/ 	.word	0x00000000
        /*0040*/ 	.short	0x0008
        /*0042*/ 	.short	0x0040
        /*0044*/ 	.byte	0x00, 0xf0, 0x11, 0x00


	//----- nvinfo : EIATTR_KPARAM_INFO
	.align		4
.L_507:
        /*0048*/ 	.byte	0x04, 0x17
        /*004a*/ 	.short	(.L_509 - .L_508)
.L_508:
        /*004c*/ 	.word	0x00000000
        /*0050*/ 	.short	0x0007
        /*0052*/ 	.short	0x0038
        /*0054*/ 	.byte	0x00, 0xf0, 0x21, 0x00


	//----- nvinfo : EIATTR_KPARAM_INFO
	.align		4
.L_509:
        /*0058*/ 	.byte	0x04, 0x17
        /*005a*/ 	.short	(.L_511 - .L_510)
.L_510:
        /*005c*/ 	.word	0x00000000
        /*0060*/ 	.short	0x0006
        /*0062*/ 	.short	0x0030
        /*0064*/ 	.byte	0x00, 0xf0, 0x21, 0x00


	//----- nvinfo : EIATTR_KPARAM_INFO
	.align		4
.L_511:
        /*0068*/ 	.byte	0x04, 0x17
        /*006a*/ 	.short	(.L_513 - .L_512)
.L_512:
        /*006c*/ 	.word	0x00000000
        /*0070*/ 	.short	0x0005
        /*0072*/ 	.short	0x0028
        /*0074*/ 	.byte	0x00, 0xf0, 0x21, 0x00


	//----- nvinfo : EIATTR_KPARAM_INFO
	.align		4
.L_513:
        /*0078*/ 	.byte	0x04, 0x17
        /*007a*/ 	.short	(.L_515 - .L_514)
.L_514:
        /*007c*/ 	.word	0x00000000
        /*0080*/ 	.short	0x0004
        /*0082*/ 	.short	0x0020
        /*0084*/ 	.byte	0x00, 0xf0, 0x21, 0x00


	//----- nvinfo : EIATTR_KPARAM_INFO
	.align		4
.L_515:
        /*0088*/ 	.byte	0x04, 0x17
        /*008a*/ 	.short	(.L_517 - .L_516)
.L_516:
        /*008c*/ 	.word	0x00000000
        /*0090*/ 	.short	0x0003
        /*0092*/ 	.short	0x0018
        /*0094*/ 	.byte	0x00, 0xf0, 0x21, 0x00


	//----- nvinfo : EIATTR_KPARAM_INFO
	.align		4
.L_517:
        /*0098*/ 	.byte	0x04, 0x17
        /*009a*/ 	.short	(.L_519 - .L_518)
.L_518:
        /*009c*/ 	.word	0x00000000
        /*00a0*/ 	.short	0x0002
        /*00a2*/ 	.short	0x0010
        /*00a4*/ 	.byte	0x00, 0xf0, 0x21, 0x00


	//----- nvinfo : EIATTR_KPARAM_INFO
	.align		4
.L_519:
        /*00a8*/ 	.byte	0x04, 0x17
        /*00aa*/ 	.short	(.L_521 - .L_520)
.L_520:
        /*00ac*/ 	.word	0x00000000
        /*00b0*/ 	.short	0x0001
        /*00b2*/ 	.short	0x0008
        /*00b4*/ 	.byte	0x00, 0xf0, 0x21, 0x00


	//----- nvinfo : EIATTR_KPARAM_INFO
	.align		4
.L_521:
        /*00b8*/ 	.byte	0x04, 0x17
        /*00ba*/ 	.short	(.L_523 - .L_522)
.L_522:
        /*00bc*/ 	.word	0x00000000
        /*00c0*/ 	.short	0x0000
        /*00c2*/ 	.short	0x0000
        /*00c4*/ 	.byte	0x00, 0xf0, 0x21, 0x00


	//----- nvinfo : EIATTR_SPARSE_MMA_MASK
	.align		4
.L_523:
        /*00c8*/ 	.byte	0x03, 0x50
        /*00ca*/ 	.short	0x0000


	//----- nvinfo : EIATTR_MAXREG_COUNT
	.align		4
        /*00cc*/ 	.byte	0x03, 0x1b
        /*00ce*/ 	.short	0x0028


	//----- nvinfo : EIATTR_NUM_BARRIERS
	.align		4
        /*00d0*/ 	.byte	0x02, 0x4c
        /*00d2*/ 	.byte	0x01
	.zero		1


	//----- nvinfo : EIATTR_ANNOTATIONS
	.align		4
        /*00d4*/ 	.byte	0x04, 0x55
        /*00d6*/ 	.short	(.L_525 - .L_524)


	//   ....[0]....
.L_524:
        /* <DEDUP_REMOVED lines=73> */


	//----- nvinfo : EIATTR_MERCURY_ISA_VERSION
	.align		4
.L_525:
        /*0558*/ 	.byte	0x03, 0x5f
        /*055a*/ 	.short	0x0101


	//----- nvinfo : EIATTR_COOP_GROUP_MASK_REGIDS
	.align		4
        /*055c*/ 	.byte	0x04, 0x29
        /*055e*/ 	.short	(.L_527 - .L_526)


	//   ....[0]....
.L_526:
        /*0560*/ 	.word	0xffffffff


	//   ....[1]....
        /*0564*/ 	.word	0xffffffff


	//   ....[2]....
        /*0568*/ 	.word	0xffffffff


	//   ....[3]....
        /*056c*/ 	.word	0xffffffff


	//   ....[4]....
        /*0570*/ 	.word	0xffffffff


	//   ....[5]....
        /*0574*/ 	.word	0xffffffff


	//   ....[6]....
        /*0578*/ 	.word	0xffffffff


	//   ....[7]....
        /*057c*/ 	.word	0xffffffff


	//   ....[8]....
        /*0580*/ 	.word	0xffffffff


	//   ....[9]....
        /*0584*/ 	.word	0xffffffff


	//   ....[10]....
        /*0588*/ 	.word	0xffffffff


	//   ....[11]....
        /*058c*/ 	.word	0xffffffff


	//   ....[12]....
        /*0590*/ 	.word	0x05000011


	//   ....[13]....
        /*0594*/ 	.word	0x05000013


	//   ....[14]....
        /*0598*/ 	.word	0x05000010


	//   ....[15]....
        /*059c*/ 	.word	0x05000012


	//   ....[16]....
        /*05a0*/ 	.word	0x05000015


	//   ....[17]....
        /*05a4*/ 	.word	0x05000021


	//   ....[18]....
        /*05a8*/ 	.word	0x0500000a


	//   ....[19]....
        /*05ac*/ 	.word	0x05000010


	//   ....[20]....
        /*05b0*/ 	.word	0x05000013


	//   ....[21]....
        /*05b4*/ 	.word	0x05000015


	//   ....[22]....
        /*05b8*/ 	.word	0x05000010


	//   ....[23]....
        /*05bc*/ 	.word	0x05000021


	//   ....[24]....
        /*05c0*/ 	.word	0x05000012


	//   ....[25]....
        /*05c4*/ 	.word	0x05000013


	//   ....[26]....
        /*05c8*/ 	.word	0x05000020


	//   ....[27]....
        /*05cc*/ 	.word	0x05000011


	//   ....[28]....
        /*05d0*/ 	.word	0x05000013


	//   ....[29]....
        /*05d4*/ 	.word	0x05000015


	//   ....[30]....
        /*05d8*/ 	.word	0x05000010


	//   ....[31]....
        /*05dc*/ 	.word	0x05000021


	//   ....[32]....
        /*05e0*/ 	.word	0x05000012


	//   ....[33]....
        /*05e4*/ 	.word	0x05000013


	//   ....[34]....
        /*05e8*/ 	.word	0x05000020


	//   ....[35]....
        /*05ec*/ 	.word	0x05000011


	//   ....[36]....
        /*05f0*/ 	.word	0x05000010


	//   ....[37]....
        /*05f4*/ 	.word	0x0500000f


	//   ....[38]....
        /*05f8*/ 	.word	0x05000019


	//   ....[39]....
        /*05fc*/ 	.word	0x05000013


	//   ....[40]....
        /*0600*/ 	.word	0x05000010


	//   ....[41]....
        /*0604*/ 	.word	0x05000021


	//   ....[42]....
        /*0608*/ 	.word	0x05000013


	//   ....[43]....
        /*060c*/ 	.word	0x05000012


	//   ....[44]....
        /*0610*/ 	.word	0x05000019


	//   ....[45]....
        /*0614*/ 	.word	0x05000021


	//   ....[46]....
        /*0618*/ 	.word	0x05000022


	//   ....[47]....
        /*061c*/ 	.word	0x05000011


	//   ....[48]....
        /*0620*/ 	.word	0x05000020


	//   ....[49]....
        /*0624*/ 	.word	0x05000019


	//   ....[50]....
        /*0628*/ 	.word	0x05000017


	//   ....[51]....
        /*062c*/ 	.word	0x0500000c


	//   ....[52]....
        /*0630*/ 	.word	0x05000012


	//   ....[53]....
        /*0634*/ 	.word	0x05000013


	//   ....[54]....
        /*0638*/ 	.word	0x05000020


	//   ....[55]....
        /*063c*/ 	.word	0x05000014


	//   ....[56]....
        /*0640*/ 	.word	0x05000010


	//   ....[57]....
        /*0644*/ 	.word	0x0500000f


	//   ....[58]....
        /*0648*/ 	.word	0x05000015


	//   ....[59]....
        /*064c*/ 	.word	0x05000013


	//   ....[60]....
        /*0650*/ 	.word	0x05000021


	//   ....[61]....
        /*0654*/ 	.word	0x05000017


	//   ....[62]....
        /*0658*/ 	.word	0x05000016


	//   ....[63]....
        /*065c*/ 	.word	0x05000013


	//   ....[64]....
        /*0660*/ 	.word	0x05000015


	//   ....[65]....
        /*0664*/ 	.word	0x05000020


	//   ....[66]....
        /*0668*/ 	.word	0x05000018


	//   ....[67]....
        /*066c*/ 	.word	0x05000013


	//   ....[68]....
        /*0670*/ 	.word	0x05000010


	//   ....[69]....
        /*0674*/ 	.word	0x05000010


	//   ....[70]....
        /*0678*/ 	.word	0x05000010


	//   ....[71]....
        /*067c*/ 	.word	0x05000010


	//   ....[72]....
        /*0680*/ 	.word	0x05000010


	//   ....[73]....
        /*0684*/ 	.word	0x05000010


	//   ....[74]....
        /*0688*/ 	.word	0x05000010


	//   ....[75]....
        /*068c*/ 	.word	0x05000010


	//   ....[76]....
        /*0690*/ 	.word	0x05000010


	//   ....[77]....
        /*0694*/ 	.word	0x05000010


	//   ....[78]....
        /*0698*/ 	.word	0x05000010


	//   ....[79]....
        /*069c*/ 	.word	0x05000010


	//   ....[80]....
        /*06a0*/ 	.word	0x05000010


	//   ....[81]....
        /*06a4*/ 	.word	0x05000010


	//   ....[82]....
        /*06a8*/ 	.word	0x05000010


	//   ....[83]....
        /*06ac*/ 	.word	0x05000010


	//   ....[84]....
        /*06b0*/ 	.word	0x05000010


	//   ....[85]....
        /*06b4*/ 	.word	0x05000010


	//   ....[86]....
        /*06b8*/ 	.word	0x05000010


	//   ....[87]....
        /*06bc*/ 	.word	0x05000010


	//   ....[88]....
        /*06c0*/ 	.word	0x05000010


	//   ....[89]....
        /*06c4*/ 	.word	0x05000010


	//   ....[90]....
        /*06c8*/ 	.word	0x05000010


	//   ....[91]....
        /*06cc*/ 	.word	0x05000010


	//   ....[92]....
        /*06d0*/ 	.word	0x05000010


	//   ....[93]....
        /*06d4*/ 	.word	0x05000010


	//   ....[94]....
        /*06d8*/ 	.word	0x05000010


	//   ....[95]....
        /*06dc*/ 	.word	0x05000010


	//   ....[96]....
        /*06e0*/ 	.word	0x05000010


	//   ....[97]....
        /*06e4*/ 	.word	0x05000010


	//   ....[98]....
        /*06e8*/ 	.word	0x05000010


	//   ....[99]....
        /*06ec*/ 	.word	0x05000010


	//   ....[100]....
        /*06f0*/ 	.word	0x05000010


	//   ....[101]....
        /*06f4*/ 	.word	0x05000010


	//   ....[102]....
        /*06f8*/ 	.word	0x05000010


	//   ....[103]....
        /*06fc*/ 	.word	0x05000010


	//   ....[104]....
        /*0700*/ 	.word	0x05000010


	//   ....[105]....
        /*0704*/ 	.word	0x05000010


	//   ....[106]....
        /*0708*/ 	.word	0x05000010


	//   ....[107]....
        /*070c*/ 	.word	0x05000010


	//   ....[108]....
        /*0710*/ 	.word	0x05000010


	//   ....[109]....
        /*0714*/ 	.word	0x05000010


	//   ....[110]....
        /*0718*/ 	.word	0x05000010


	//   ....[111]....
        /*071c*/ 	.word	0x05000010


	//   ....[112]....
        /*0720*/ 	.word	0x05000010


	//   ....[113]....
        /*0724*/ 	.word	0x05000010


	//   ....[114]....
        /*0728*/ 	.word	0x05000010


	//   ....[115]....
        /*072c*/ 	.word	0x05000010


	//   ....[116]....
        /*0730*/ 	.word	0x05000010


	//   ....[117]....
        /*0734*/ 	.word	0x05000010


	//   ....[118]....
        /*0738*/ 	.word	0x05000010


	//   ....[119]....
        /*073c*/ 	.word	0x05000010


	//   ....[120]....
        /*0740*/ 	.word	0x05000010


	//   ....[121]....
        /*0744*/ 	.word	0x05000010


	//   ....[122]....
        /*0748*/ 	.word	0x05000010


	//   ....[123]....
        /*074c*/ 	.word	0x05000010


	//----- nvinfo : EIATTR_COOP_GROUP_INSTR_OFFSETS
	.align		4
.L_527:
        /*0750*/ 	.byte	0x04, 0x28
        /*0752*/ 	.short	(.L_529 - .L_528)


	//   ....[0]....
.L_528:
        /*0754*/ 	.word	0x00003b70


	//   ....[1]....
        /*0758*/ 	.word	0x00003b80


	//   ....[2]....
        /*075c*/ 	.word	0x00004390


	//   ....[3]....
        /*0760*/ 	.word	0x000043d0


	//   ....[4]....
        /*0764*/ 	.word	0x00004400


	//   ....[5]....
        /*0768*/ 	.word	0x00004420


	//   ....[6]....
        /*076c*/ 	.word	0x00004440


	//   ....[7]....
        /*0770*/ 	.word	0x00004460


	//   ....[8]....
        /*0774*/ 	.word	0x00004480


	//   ....[9]....
        /*0778*/ 	.word	0x000044a0


	//   ....[10]....
        /*077c*/ 	.word	0x000044c0


	//   ....[11]....
        /*0780*/ 	.word	0x000044e0


	//   ....[12]....
        /*0784*/ 	.word	0x000064a0


	//   ....[13]....
        /*0788*/ 	.word	0x000064d0


	//   ....[14]....
        /*078c*/ 	.word	0x00006500


	//   ....[15]....
        /*0790*/ 	.word	0x00006520


	//   ....[16]....
        /*0794*/ 	.word	0x00006550


	//   ....[17]....
        /*0798*/ 	.word	0x00006560


	//   ....[18]....
        /*079c*/ 	.word	0x00006590


	//   ....[19]....
        /*07a0*/ 	.word	0x000065a0


	//   ....[20]....
        /*07a4*/ 	.word	0x00006790


	//   ....[21]....
        /*07a8*/ 	.word	0x000067c0


	//   ....[22]....
        /*07ac*/ 	.word	0x000067f0


	//   ....[23]....
        /*07b0*/ 	.word	0x00006800


	//   ....[24]....
        /*07b4*/ 	.word	0x00006840


	//   ....[25]....
        /*07b8*/ 	.word	0x00006850


	//   ....[26]....
        /*07bc*/ 	.word	0x00006880


	//   ....[27]....
        /*07c0*/ 	.word	0x00006890


	//   ....[28]....
        /*07c4*/ 	.word	0x00006a20


	//   ....[29]....
        /*07c8*/ 	.word	0x00006a50


	//   ....[30]....
        /*07cc*/ 	.word	0x00006a80


	//   ....[31]....
        /*07d0*/ 	.word	0x00006a90


	//   ....[32]....
        /*07d4*/ 	.word	0x00006ad0


	//   ....[33]....
        /*07d8*/ 	.word	0x00006ae0


	//   ....[34]....
        /*07dc*/ 	.word	0x00006b10


	//   ....[35]....
        /*07e0*/ 	.word	0x00006b20


	//   ....[36]....
        /*07e4*/ 	.word	0x00006ce0


	//   ....[37]....
        /*07e8*/ 	.word	0x00006d10


	//   ....[38]....
        /*07ec*/ 	.word	0x00006dc0


	//   ....[39]....
        /*07f0*/ 	.word	0x00006de0


	//   ....[40]....
        /*07f4*/ 	.word	0x00006e80


	//   ....[41]....
        /*07f8*/ 	.word	0x00006ec0


	//   ....[42]....
        /*07fc*/ 	.word	0x00006ed0


	//   ....[43]....
        /*0800*/ 	.word	0x00006f00


	//   ....[44]....
        /*0804*/ 	.word	0x00006fc0


	//   ....[45]....
        /*0808*/ 	.word	0x00007050


	//   ....[46]....
        /*080c*/ 	.word	0x00007070


	//   ....[47]....
        /*0810*/ 	.word	0x00007080


	//   ....[48]....
        /*0814*/ 	.word	0x000070a0


	//   ....[49]....
        /*0818*/ 	.word	0x00007100


	//   ....[50]....
        /*081c*/ 	.word	0x00007180


	//   ....[51]....
        /*0820*/ 	.word	0x000071b0


	//   ....[52]....
        /*0824*/ 	.word	0x000071e0


	//   ....[53]....
        /*0828*/ 	.word	0x000071f0


	//   ....[54]....
        /*082c*/ 	.word	0x00007210


	//   ....[55]....
        /*0830*/ 	.word	0x00007240


	//   ....[56]....
        /*0834*/ 	.word	0x000072e0


	//   ....[57]....
        /*0838*/ 	.word	0x00007320


	//   ....[58]....
        /*083c*/ 	.word	0x00007330


	//   ....[59]....
        /*0840*/ 	.word	0x00007350


	//   ....[60]....
        /*0844*/ 	.word	0x00007360


	//   ....[61]....
        /*0848*/ 	.word	0x00007370


	//   ....[62]....
        /*084c*/ 	.word	0x000073e0


	//   ....[63]....
        /*0850*/ 	.word	0x00007450


	//   ....[64]....
        /*0854*/ 	.word	0x00007480


	//   ....[65]....
        /*0858*/ 	.word	0x000074a0


	//   ....[66]....
        /*085c*/ 	.word	0x00007580


	//   ....[67]....
        /*0860*/ 	.word	0x00007590


	//   ....[68]....
        /*0864*/ 	.word	0x00007750


	//   ....[69]....
        /*0868*/ 	.word	0x000077a0


	//   ....[70]....
        /*086c*/ 	.word	0x00007810


	//   ....[71]....
        /*0870*/ 	.word	0x00007870


	//   ....[72]....
        /*0874*/ 	.word	0x000078e0


	//   ....[73]....
        /*0878*/ 	.word	0x00007940


	//   ....[74]....
        /*087c*/ 	.word	0x000079b0


	//   ....[75]....
        /*0880*/ 	.word	0x00007a10


	//   ....[76]....
        /*0884*/ 	.word	0x00007ab0


	//   ....[77]....
        /*0888*/ 	.word	0x00007b40


	//   ....[78]....
        /*088c*/ 	.word	0x00007bb0


	//   ....[79]....
        /*0890*/ 	.word	0x00007c00


	//   ....[80]....
        /*0894*/ 	.word	0x00007c70


	//   ....[81]....
        /*0898*/ 	.word	0x00007cc0


	//   ....[82]....
        /*089c*/ 	.word	0x00007d30


	//   ....[83]....
        /*08a0*/ 	.word	0x00007d80


	//   ....[84]....
        /*08a4*/ 	.word	0x00007e20


	//   ....[85]....
        /*08a8*/ 	.word	0x00007eb0


	//   ....[86]....
        /*08ac*/ 	.word	0x00007f20


	//   ....[87]....
        /*08b0*/ 	.word	0x00007f70


	//   ....[88]....
        /*08b4*/ 	.word	0x00007fe0


	//   ....[89]....
        /*08b8*/ 	.word	0x00008030


	//   ....[90]....
        /*08bc*/ 	.word	0x000080a0


	//   ....[91]....
        /*08c0*/ 	.word	0x000080f0


	//   ....[92]....
        /*08c4*/ 	.word	0x00008190


	//   ....[93]....
        /*08c8*/ 	.word	0x00008230


	//   ....[94]....
        /*08cc*/ 	.word	0x000082a0


	//   ....[95]....
        /*08d0*/ 	.word	0x00008300


	//   ....[96]....
        /*08d4*/ 	.word	0x00008370


	//   ....[97]....
        /*08d8*/ 	.word	0x000083f0


	//   ....[98]....
        /*08dc*/ 	.word	0x00008470


	//   ....[99]....
        /*08e0*/ 	.word	0x00008560


	//   ....[100]....
        /*08e4*/ 	.word	0x00008630


	//   ....[101]....
        /*08e8*/ 	.word	0x000086c0


	//   ....[102]....
        /*08ec*/ 	.word	0x00008740


	//   ....[103]....
        /*08f0*/ 	.word	0x00008810


	//   ....[104]....
        /*08f4*/ 	.word	0x00008880


	//   ....[105]....
        /*08f8*/ 	.word	0x00008900


	//   ....[106]....
        /*08fc*/ 	.word	0x00008960


	//   ....[107]....
        /*0900*/ 	.word	0x00008a00


	//   ....[108]....
        /*0904*/ 	.word	0x00008ab0


	//   ....[109]....
        /*0908*/ 	.word	0x00008b50


	//   ....[110]....
        /*090c*/ 	.word	0x00008bf0


	//   ....[111]....
        /*0910*/ 	.word	0x00008c80


	//   ....[112]....
        /*0914*/ 	.word	0x00008ce0


	//   ....[113]....
        /*0918*/ 	.word	0x00008d60


	//   ....[114]....
        /*091c*/ 	.word	0x00008dc0


	//   ....[115]....
        /*0920*/ 	.word	0x00008f00


	//   ....[116]....
        /*0924*/ 	.word	0x00008f60


	//   ....[117]....
        /*0928*/ 	.word	0x00008fc0


	//   ....[118]....
        /*092c*/ 	.word	0x00009050


	//   ....[119]....
        /*0930*/ 	.word	0x000090b0


	//   ....[120]....
        /*0934*/ 	.word	0x00009140


	//   ....[121]....
        /*0938*/ 	.word	0x00009190


	//   ....[122]....
        /*093c*/ 	.word	0x00009250


	//   ....[123]....
        /*0940*/ 	.word	0x000092a0


	//----- nvinfo : EIATTR_EXIT_INSTR_OFFSETS
	.align		4
.L_529:
        /*0944*/ 	.byte	0x04, 0x1c
        /*0946*/ 	.short	(.L_531 - .L_530)


	//   ....[0]....
.L_530:
        /*0948*/ 	.word	0x000054d0


	//   ....[1]....
        /*094c*/ 	.word	0x000076f0


	//----- nvinfo : EIATTR_MAX_THREADS
	.align		4
.L_531:
        /*0950*/ 	.byte	0x04, 0x05
        /*0952*/ 	.short	(.L_533 - .L_532)
.L_532:
        /*0954*/ 	.word	0x000001e0
        /*0958*/ 	.word	0x00000001
        /*095c*/ 	.word	0x00000001


	//----- nvinfo : EIATTR_CRS_STACK_SIZE
	.align		4
.L_533:
        /*0960*/ 	.byte	0x04, 0x1e
        /*0962*/ 	.short	(.L_535 - .L_534)
.L_534:
        /*0964*/ 	.word	0x00000000


	//----- nvinfo : EIATTR_CBANK_PARAM_SIZE
	.align		4
.L_535:
        /*0968*/ 	.byte	0x03, 0x19
        /*096a*/ 	.short	0x0060


	//----- nvinfo : EIATTR_PARAM_CBANK
	.align		4
        /*096c*/ 	.byte	0x04, 0x0a
        /*096e*/ 	.short	(.L_537 - .L_536)
	.align		4
.L_536:
        /*0970*/ 	.word	index@(.nv.constant0._ZN13group_norm_v218gn_bwd_cuda_kernelI13__nv_bfloat16Li480ELi3ELi16ELi120ELi1024ELb1ELb1ELi8ELi960ELi960ELi4ELb1ELi2ELb0ELb0ELNS_15WgradSyncMethodE3ENS_16CompileConditionILi900EEEEEvPT_S6_S6_PKS5_S8_S8_S8_PKfflPfPj)
        /*0974*/ 	.short	0x0210
        /*0976*/ 	.short	0x0060


	//----- nvinfo : EIATTR_SW_WAR
	.align		4
.L_537:
        /*0978*/ 	.byte	0x04, 0x36
        /*097a*/ 	.short	(.L_539 - .L_538)
.L_538:
        /*097c*/ 	.word	0x00000008
.L_539:


//--------------------- .nv.info._ZN13group_norm_v218gn_bwd_cuda_kernelI13__nv_bfloat16Li480ELi1ELi16ELi120ELi1024ELb1ELb1ELi16ELi960ELi960ELi4ELb1ELi2ELb0ELb0ELNS_15WgradSyncMethodE3ENS_16CompileConditionILi900EEEEEvPT_S6_S6_PKS5_S8_S8_S8_PKfflPfPj --------------------------
	.section	.nv.info._ZN13group_norm_v218gn_bwd_cuda_kernelI13__nv_bfloat16Li480ELi1ELi16ELi120ELi1024ELb1ELb1ELi16ELi960ELi960ELi4ELb1ELi2ELb0ELb0ELNS_15WgradSyncMethodE3ENS_16CompileConditionILi900EEEEEvPT_S6_S6_PKS5_S8_S8_S8_PKfflPfPj,"",@"SHT_CUDA_INFO"
	.sectionflags	@""
	.align	4


	//----- nvinfo : EIATTR_CUDA_API_VERSION
	.align		4
        /*0000*/ 	.byte	0x04, 0x37
        /*0002*/ 	.short	(.L_541 - .L_540)
.L_540:
        /*0004*/ 	.word	0x00000082


	//----- nvinfo : EIATTR_KPARAM_INFO
	.align		4
.L_541:
        /*0008*/ 	.byte	0x04, 0x17
        /*000a*/ 	.short	(.L_543 - .L_542)
.L_542:
        /*000c*/ 	.word	0x00000000
        /*0010*/ 	.short	0x000b
        /*0012*/ 	.short	0x0058
        /*0014*/ 	.byte	0x00, 0xf0, 0x21, 0x00


	//----- nvinfo : EIATTR_KPARAM_INFO
	.align		4
.L_543:
        /*0018*/ 	.byte	0x04, 0x17
        /*001a*/ 	.short	(.L_545 - .L_544)
.L_544:
        /*001c*/ 	.word	0x00000000
        /*0020*/ 	.short	0x000a
        /*0022*/ 	.short	0x0050
        /*0024*/ 	.byte	0x00, 0xf0, 0x21, 0x00


	//----- nvinfo : EIATTR_KPARAM_INFO
	.align		4
.L_545:
        /*0028*/ 	.byte	0x04, 0x17
        /*002a*/ 	.short	(.L_547 - .L_546)
.L_546:
        /*002c*/ 	.word	0x00000000
        /*0030*/ 	.short	0x0009
        /*0032*/ 	.short	0x0048
        /*0034*/ 	.byte	0x00, 0xf0, 0x21, 0x00


	//----- nvinfo : EIATTR_KPARAM_INFO
	.align		4
.L_547:
        /*0038*/ 	.byte	0x04, 0x17
        /*003a*/ 	.short	(.L_549 - .L_548)
.L_548:
        /*003c*/ 	.word	0x00000000
        /*0040*/ 	.short	0x0008
        /*0042*/ 	.short	0x0040
        /*0044*/ 	.byte	0x00, 0xf0, 0x11, 0x00


	//----- nvinfo : EIATTR_KPARAM_INFO
	.align		4
.L_549:
        /*0048*/ 	.byte	0x04, 0x17
        /*004a*/ 	.short	(.L_551 - .L_550)
.L_550:
        /*004c*/ 	.word	0x00000000
        /*0050*/ 	.short	0x0007
        /*0052*/ 	.short	0x0038
        /*0054*/ 	.byte	0x00, 0xf0, 0x21, 0x00


	//----- nvinfo : EIATTR_KPARAM_INFO
	.align		4
.L_551:
        /*0058*/ 	.byte	0x04, 0x17
        /*005a*/ 	.short	(.L_553 - .L_552)
.L_552:
        /*005c*/ 	.word	0x00000000
        /*0060*/ 	.short	0x0006
        /*0062*/ 	.short	0x0030
        /*0064*/ 	.byte	0x00, 0xf0, 0x21, 0x00


	//----- nvinfo : EIATTR_KPARAM_INFO
	.align		4
.L_553:
        /*0068*/ 	.byte	0x04, 0x17
        /*006a*/ 	.short	(.L_555 - .L_554)
.L_554:
        /*006c*/ 	.word	0x00000000
        /*0070*/ 	.short	0x0005
        /*0072*/ 	.short	0x0028
        /*0074*/ 	.byte	0x00, 0xf0, 0x21, 0x00


	//----- nvinfo : EIATTR_KPARAM_INFO
	.align		4
.L_555:
        /*0078*/ 	.byte	0x04, 0x17
        /*007a*/ 	.short	(.L_557 - .L_556)
.L_556:
        /*007c*/ 	.word	0x00000000
        /*0080*/ 	.short	0x0004
        /*0082*/ 	.short	0x0020
        /*0084*/ 	.byte	0x00, 0xf0, 0x21, 0x00


	//----- nvinfo : EIATTR_KPARAM_INFO
	.align		4
.L_557:
        /*0088*/ 	.byte	0x04, 0x17
        /*008a*/ 	.short	(.L_559 - .L_558)
.L_558:
        /*008c*/ 	.word	0x00000000
        /*0090*/ 	.short	0x0003
        /*0092*/ 	.short	0x0018
        /*0094*/ 	.byte	0x00, 0xf0, 0x21, 0x00


	//----- nvinfo : EIATTR_KPARAM_INFO
	.align		4
.L_559:
        /*0098*/ 	.byte	0x04, 0x17
        /*009a*/ 	.short	(.L_561 - .L_560)
.L_560:
        /*009c*/ 	.word	0x00000000
        /*00a0*/ 	.short	0x0002
        /*00a2*/ 	.short	0x0010
        /*00a4*/ 	.byte	0x00, 0xf0, 0x21, 0x00


	//----- nvinfo : EIATTR_KPARAM_INFO
	.align		4
.L_561:
        /*00a8*/ 	.byte	0x04, 0x17
        /*00aa*/ 	.short	(.L_563 - .L_562)
.L_562:
        /*00ac*/ 	.word	0x00000000
        /*00b0*/ 	.short	0x0001
        /*00b2*/ 	.short	0x0008
        /*00b4*/ 	.byte	0x00, 0xf0, 0x21, 0x00


	//----- nvinfo : EIATTR_KPARAM_INFO
	.align		4
.L_563:
        /*00b8*/ 	.byte	0x04, 0x17
        /*00ba*/ 	.short	(.L_565 - .L_564)
.L_564:
        /*00bc*/ 	.word	0x00000000
        /*00c0*/ 	.short	0x0000
        /*00c2*/ 	.short	0x0000
        /*00c4*/ 	.byte	0x00, 0xf0, 0x21, 0x00


	//----- nvinfo : EIATTR_SPARSE_MMA_MASK
	.align		4
.L_565:
        /*00c8*/ 	.byte	0x03, 0x50
        /*00ca*/ 	.short	0x0000


	//----- nvinfo : EIATTR_MAXREG_COUNT
	.align		4
        /*00cc*/ 	.byte	0x03, 0x1b
        /*00ce*/ 	.short	0x0080


	//----- nvinfo : EIATTR_NUM_BARRIERS
	.align		4
        /*00d0*/ 	.byte	0x02, 0x4c
        /*00d2*/ 	.byte	0x01
	.zero		1


	//----- nvinfo : EIATTR_MERCURY_ISA_VERSION
	.align		4
        /*00d4*/ 	.byte	0x03, 0x5f
        /*00d6*/ 	.short	0x0101


	//----- nvinfo : EIATTR_COOP_GROUP_MASK_REGIDS
	.align		4
        /*00d8*/ 	.byte	0x04, 0x29
        /*00da*/ 	.short	(.L_567 - .L_566)


	//   ....[0]....
.L_566:
        /*00dc*/ 	.word	0xffffffff


	//   ....[1]....
        /*00e0*/ 	.word	0xffffffff


	//   ....[2]....
        /*00e4*/ 	.word	0xffffffff


	//   ....[3]....
        /*00e8*/ 	.word	0xffffffff


	//   ....[4]....
        /*00ec*/ 	.word	0xffffffff


	//   ....[5]....
        /*00f0*/ 	.word	0xffffffff


	//   ....[6]....
        /*00f4*/ 	.word	0xffffffff


	//   ....[7]....
        /*00f8*/ 	.word	0xffffffff


	//   ....[8]....
        /*00fc*/ 	.word	0xffffffff


	//   ....[9]....
        /*0100*/ 	.word	0xffffffff


	//   ....[10]....
        /*0104*/ 	.word	0xffffffff


	//   ....[11]....
        /*0108*/ 	.word	0xffffffff


	//   ....[12]....
        /*010c*/ 	.word	0x05000019


	//   ....[13]....
        /*0110*/ 	.word	0x0500001e


	//   ....[14]....
        /*0114*/ 	.word	0x05000020


	//   ....[15]....
        /*0118*/ 	.word	0x0500001f


	//   ....[16]....
        /*011c*/ 	.word	0x05000027


	//   ....[17]....
        /*0120*/ 	.word	0x0500001a


	//   ....[18]....
        /*0124*/ 	.word	0x0500001e


	//   ....[19]....
        /*0128*/ 	.word	0x05000020


	//   ....[20]....
        /*012c*/ 	.word	0x0500001e


	//   ....[21]....
        /*0130*/ 	.word	0x05000020


	//   ....[22]....
        /*0134*/ 	.word	0x05000019


	//   ....[23]....
        /*0138*/ 	.word	0x0500001f


	//   ....[24]....
        /*013c*/ 	.word	0x05000022


	//   ....[25]....
        /*0140*/ 	.word	0x0500001e


	//   ....[26]....
        /*0144*/ 	.word	0x05000023


	//   ....[27]....
        /*0148*/ 	.word	0x05000019


	//   ....[28]....
        /*014c*/ 	.word	0x0500001e


	//   ....[29]....
        /*0150*/ 	.word	0x05000020


	//   ....[30]....
        /*0154*/ 	.word	0x05000019


	//   ....[31]....
        /*0158*/ 	.word	0x0500001f


	//   ....[32]....
        /*015c*/ 	.word	0x05000022


	//   ....[33]....
        /*0160*/ 	.word	0x0500001e


	//   ....[34]....
        /*0164*/ 	.word	0x05000023


	//   ....[35]....
        /*0168*/ 	.word	0x05000019


	//   ....[36]....
        /*016c*/ 	.word	0x05000020


	//   ....[37]....
        /*0170*/ 	.word	0x05000019


	//   ....[38]....
        /*0174*/ 	.word	0x0500001f


	//   ....[39]....
        /*0178*/ 	.word	0x0500001e


	//   ....[40]....
        /*017c*/ 	.word	0x05000022


	//   ....[41]....
        /*0180*/ 	.word	0x05000023


	//   ....[42]....
        /*0184*/ 	.word	0x05000019


	//   ....[43]....
        /*0188*/ 	.word	0x0500001e


	//   ....[44]....
        /*018c*/ 	.word	0x05000025


	//   ....[45]....
        /*0190*/ 	.word	0x05000022


	//   ....[46]....
        /*0194*/ 	.word	0x0500001f


	//   ....[47]....
        /*0198*/ 	.word	0x05000023


	//   ....[48]....
        /*019c*/ 	.word	0x05000024


	//   ....[49]....
        /*01a0*/ 	.word	0x0500002b


	//   ....[50]....
        /*01a4*/ 	.word	0x05000020


	//   ....[51]....
        /*01a8*/ 	.word	0x0500001d


	//   ....[52]....
        /*01ac*/ 	.word	0x05000019


	//   ....[53]....
        /*01b0*/ 	.word	0x0500001c


	//   ....[54]....
        /*01b4*/ 	.word	0x05000030


	//   ....[55]....
        /*01b8*/ 	.word	0x0500001f


	//   ....[56]....
        /*01bc*/ 	.word	0x0500002e


	//   ....[57]....
        /*01c0*/ 	.word	0x05000032


	//   ....[58]....
        /*01c4*/ 	.word	0x05000025


	//   ....[59]....
        /*01c8*/ 	.word	0x05000026


	//   ....[60]....
        /*01cc*/ 	.word	0x05000028


	//   ....[61]....
        /*01d0*/ 	.word	0x0500002a


	//   ....[62]....
        /*01d4*/ 	.word	0x05000027


	//   ....[63]....
        /*01d8*/ 	.word	0x0500002c


	//   ....[64]....
        /*01dc*/ 	.word	0x0500002e


	//   ....[65]....
        /*01e0*/ 	.word	0x05000037


	//   ....[66]....
        /*01e4*/ 	.word	0x05000024


	//   ....[67]....
        /*01e8*/ 	.word	0x05000019


	//   ....[68]....
        /*01ec*/ 	.word	0x05000019


	//   ....[69]....
        /*01f0*/ 	.word	0x05000019


	//   ....[70]....
        /*01f4*/ 	.word	0x05000019


	//   ....[71]....
        /*01f8*/ 	.word	0x05000019


	//   ....[72]....
        /*01fc*/ 	.word	0x05000019


	//   ....[73]....
        /*0200*/ 	.word	0x05000019


	//   ....[74]....
        /*0204*/ 	.word	0x05000019


	//   ....[75]....
        /*0208*/ 	.word	0x05000019


	//   ....[76]....
        /*020c*/ 	.word	0x05000019


	//   ....[77]....
        /*0210*/ 	.word	0x05000019


	//   ....[78]....
        /*0214*/ 	.word	0x05000019


	//   ....[79]....
        /*0218*/ 	.word	0x05000019


	//   ....[80]....
        /*021c*/ 	.word	0x05000019


	//   ....[81]....
        /*0220*/ 	.word	0x05000019


	//   ....[82]....
        /*0224*/ 	.word	0x05000019


	//   ....[83]....
        /*0228*/ 	.word	0x05000019


	//   ....[84]....
        /*022c*/ 	.word	0x05000019


	//   ....[85]....
        /*0230*/ 	.word	0x05000019


	//   ....[86]....
        /*0234*/ 	.word	0x05000019


	//   ....[87]....
        /*0238*/ 	.word	0x05000019


	//   ....[88]....
        /*023c*/ 	.word	0x05000019


	//   ....[89]....
        /*0240*/ 	.word	0x05000019


	//   ....[90]....
        /*0244*/ 	.word	0x05000019


	//   ....[91]....
        /*0248*/ 	.word	0x05000019


	//   ....[92]....
        /*024c*/ 	.word	0x05000019


	//   ....[93]....
        /*0250*/ 	.word	0x05000019


	//   ....[94]....
        /*0254*/ 	.word	0x05000019


	//   ....[95]....
        /*0258*/ 	.word	0x05000019


	//   ....[96]....
        /*025c*/ 	.word	0x05000019


	//   ....[97]....
        /*0260*/ 	.word	0x05000019


	//   ....[98]....
        /*0264*/ 	.word	0x05000019


	//   ....[99]....
        /*0268*/ 	.word	0x05000019


	//   ....[100]....
        /*026c*/ 	.word	0x05000019


	//   ....[101]....
        /*0270*/ 	.word	0x05000019


	//   ....[102]....
        /*0274*/ 	.word	0x05000019


	//   ....[103]....
        /*0278*/ 	.word	0x05000019


	//   ....[104]....
        /*027c*/ 	.word	0x05000019


	//   ....[105]....
        /*0280*/ 	.word	0x05000019


	//   ....[106]....
        /*0284*/ 	.word	0x05000019


	//   ....[107]....
        /*0288*/ 	.word	0x05000019


	//   ....[108]....
        /*028c*/ 	.word	0x05000019


	//   ....[109]....
        /*0290*/ 	.word	0x05000019


	//   ....[110]....
        /*0294*/ 	.word	0x05000019


	//   ....[111]....
        /*0298*/ 	.word	0x05000019


	//   ....[112]....
        /*029c*/ 	.word	0x05000019


	//   ....[113]....
        /*02a0*/ 	.word	0x05000019


	//   ....[114]....
        /*02a4*/ 	.word	0x05000019


	//   ....[115]....
        /*02a8*/ 	.word	0x05000019


	//   ....[116]....
        /*02ac*/ 	.word	0x05000019


	//   ....[117]....
        /*02b0*/ 	.word	0x05000019


	//   ....[118]....
        /*02b4*/ 	.word	0x05000019


	//   ....[119]....
        /*02b8*/ 	.word	0x05000019


	//   ....[120]....
        /*02bc*/ 	.word	0x05000019


	//   ....[121]....
        /*02c0*/ 	.word	0x05000019


	//   ....[122]....
        /*02c4*/ 	.word	0x05000019


	//   ....[123]....
        /*02c8*/ 	.word	0x05000019


	//----- nvinfo : EIATTR_COOP_GROUP_INSTR_OFFSETS
	.align		4
.L_567:
        /*02cc*/ 	.byte	0x04, 0x28
        /*02ce*/ 	.short	(.L_569 - .L_568)


	//   ....[0]....
.L_568:
        /*02d0*/ 	.word	0x00004990


	//   ....[1]....
        /*02d4*/ 	.word	0x000049d0


	//   ....[2]....
        /*02d8*/ 	.word	0x000052b0


	//   ....[3]....
        /*02dc*/ 	.word	0x000052c0


	//   ....[4]....
        /*02e0*/ 	.word	0x000052f0


	//   ....[5]....
        /*02e4*/ 	.word	0x00005300


	//   ....[6]....
        /*02e8*/ 	.word	0x00005330


	//   ....[7]....
        /*02ec*/ 	.word	0x00005340


	//   ....[8]....
        /*02f0*/ 	.word	0x00005380


	//   ....[9]....
        /*02f4*/ 	.word	0x000053b0


	//   ....[10]....
        /*02f8*/ 	.word	0x00005410


	//   ....[11]....
        /*02fc*/ 	.word	0x00005450


	//   ....[12]....
        /*0300*/ 	.word	0x00007f30


	//   ....[13]....
        /*0304*/ 	.word	0x00007f60


	//   ....[14]....
        /*0308*/ 	.word	0x00007fa0


	//   ....[15]....
        /*030c*/ 	.word	0x00007fb0


	//   ....[16]....
        /*0310*/ 	.word	0x00007fe0


	//   ....[17]....
        /*0314*/ 	.word	0x00007ff0


	//   ....[18]....
        /*0318*/ 	.word	0x00008020


	//   ....[19]....
        /*031c*/ 	.word	0x00008030


	//   ....[20]....
        /*0320*/ 	.word	0x000081c0


	//   ....[21]....
        /*0324*/ 	.word	0x000081f0


	//   ....[22]....
        /*0328*/ 	.word	0x00008220


	//   ....[23]....
        /*032c*/ 	.word	0x00008240


	//   ....[24]....
        /*0330*/ 	.word	0x00008270


	//   ....[25]....
        /*0334*/ 	.word	0x00008280


	//   ....[26]....
        /*0338*/ 	.word	0x000082b0


	//   ....[27]....
        /*033c*/ 	.word	0x000082c0


	//   ....[28]....
        /*0340*/ 	.word	0x000083f0


	//   ....[29]....
        /*0344*/ 	.word	0x00008420


	//   ....[30]....
        /*0348*/ 	.word	0x00008450


	//   ....[31]....
        /*034c*/ 	.word	0x00008470


	//   ....[32]....
        /*0350*/ 	.word	0x000084a0


	//   ....[33]....
        /*0354*/ 	.word	0x000084b0


	//   ....[34]....
        /*0358*/ 	.word	0x000084e0


	//   ....[35]....
        /*035c*/ 	.word	0x000084f0


	//   ....[36]....
        /*0360*/ 	.word	0x000087b0


	//   ....[37]....
        /*0364*/ 	.word	0x00008810


	//   ....[38]....
        /*0368*/ 	.word	0x00008850


	//   ....[39]....
        /*036c*/ 	.word	0x00008890


	//   ....[40]....
        /*0370*/ 	.word	0x000088d0


	//   ....[41]....
        /*0374*/ 	.word	0x000088f0


	//   ....[42]....
        /*0378*/ 	.word	0x00008900


	//   ....[43]....
        /*037c*/ 	.word	0x00008920


	//   ....[44]....
        /*0380*/ 	.word	0x00008950


	//   ....[45]....
        /*0384*/ 	.word	0x00008970


	//   ....[46]....
        /*0388*/ 	.word	0x00008990


	//   ....[47]....
        /*038c*/ 	.word	0x000089b0


	//   ....[48]....
        /*0390*/ 	.word	0x000089d0


	//   ....[49]....
        /*0394*/ 	.word	0x00008a00


	//   ....[50]....
        /*0398*/ 	.word	0x00008a30


	//   ....[51]....
        /*039c*/ 	.word	0x00008a70


	//   ....[52]....
        /*03a0*/ 	.word	0x00008a90


	//   ....[53]....
        /*03a4*/ 	.word	0x00008ad0


	//   ....[54]....
        /*03a8*/ 	.word	0x00008af0


	//   ....[55]....
        /*03ac*/ 	.word	0x00008b30


	//   ....[56]....
        /*03b0*/ 	.word	0x00008b50


	//   ....[57]....
        /*03b4*/ 	.word	0x00008b70


	//   ....[58]....
        /*03b8*/ 	.word	0x00008ba0


	//   ....[59]....
        /*03bc*/ 	.word	0x00008bd0


	//   ....[60]....
        /*03c0*/ 	.word	0x00008c10


	//   ....[61]....
        /*03c4*/ 	.word	0x00008c50


	//   ....[62]....
        /*03c8*/ 	.word	0x00008c80


	//   ....[63]....
        /*03cc*/ 	.word	0x00008cb0


	//   ....[64]....
        /*03d0*/ 	.word	0x00008cd0


	//   ....[65]....
        /*03d4*/ 	.word	0x00008cf0


	//   ....[66]....
        /*03d8*/ 	.word	0x00008dd0


	//   ....[67]....
        /*03dc*/ 	.word	0x00008e80


	//   ....[68]....
        /*03e0*/ 	.word	0x00008fa0


	//   ....[69]....
        /*03e4*/ 	.word	0x00008ff0


	//   ....[70]....
        /*03e8*/ 	.word	0x00009060


	//   ....[71]....
        /*03ec*/ 	.word	0x000090c0


	//   ....[72]....
        /*03f0*/ 	.word	0x00009130


	//   ....[73]....
        /*03f4*/ 	.word	0x00009190


	//   ....[74]....
        /*03f8*/ 	.word	0x00009200


	//   ....[75]....
        /*03fc*/ 	.word	0x00009260


	//   ....[76]....
        /*0400*/ 	.word	0x00009300


	//   ....[77]....
        /*0404*/ 	.word	0x00009390


	//   ....[78]....
        /*0408*/ 	.word	0x00009400


	//   ....[79]....
        /*040c*/ 	.word	0x00009460


	//   ....[80]....
        /*0410*/ 	.word	0x000094d0


	//   ....[81]....
        /*0414*/ 	.word	0x00009530


	//   ....[82]....
        /*0418*/ 	.word	0x000095a0


	//   ....[83]....
        /*041c*/ 	.word	0x00009600


	//   ....[84]....
        /*0420*/ 	.word	0x000096a0


	//   ....[85]....
        /*0424*/ 	.word	0x00009730


	//   ....[86]....
        /*0428*/ 	.word	0x000097a0


	//   ....[87]....
        /*042c*/ 	.word	0x00009800


	//   ....[88]....
        /*0430*/ 	.word	0x00009870


	//   ....[89]....
        /*0434*/ 	.word	0x000098d0


	//   ....[90]....
        /*0438*/ 	.word	0x00009940


	//   ....[91]....
        /*043c*/ 	.word	0x000099a0


	//   ....[92]....
        /*0440*/ 	.word	0x00009a40


	//   ....[93]....
        /*0444*/ 	.word	0x00009b10


	//   ....[94]....
        /*0448*/ 	.word	0x00009be0


	//   ....[95]....
        /*044c*/ 	.word	0x00009c30


	//   ....[96]....
        /*0450*/ 	.word	0x00009cd0


	//   ....[97]....
        /*0454*/ 	.word	0x00009d20


	//   ....[98]....
        /*0458*/ 	.word	0x00009de0


	//   ....[99]....
        /*045c*/ 	.word	0x00009e40


	//   ....[100]....
        /*0460*/ 	.word	0x00009ee0


	//   ....[101]....
        /*0464*/ 	.word	0x00009f60


	//   ....[102]....
        /*0468*/ 	.word	0x00009fd0


	//   ....[103]....
        /*046c*/ 	.word	0x0000a030


	//   ....[104]....
        /*0470*/ 	.word	0x0000a0a0


	//   ....[105]....
        /*0474*/ 	.word	0x0000a100


	//   ....[106]....
        /*0478*/ 	.word	0x0000a1d0


	//   ....[107]....
        /*047c*/ 	.word	0x0000a240


	//   ....[108]....
        /*0480*/ 	.word	0x0000a2f0


	//   ....[109]....
        /*0484*/ 	.word	0x0000a360


	//   ....[110]....
        /*0488*/ 	.word	0x0000a3d0


	//   ....[111]....
        /*048c*/ 	.word	0x0000a430


	//   ....[112]....
        /*0490*/ 	.word	0x0000a4a0


	//   ....[113]....
        /*0494*/ 	.word	0x0000a500


	//   ....[114]....
        /*0498*/ 	.word	0x0000a570


	//   ....[115]....
        /*049c*/ 	.word	0x0000a5d0


	//   ....[116]....
        /*04a0*/ 	.word	0x0000a630


	//   ....[117]....
        /*04a4*/ 	.word	0x0000a680


	//   ....[118]....
        /*04a8*/ 	.word	0x0000a6f0


	//   ....[119]....
        /*04ac*/ 	.word	0x0000a750


	//   ....[120]....
        /*04b0*/ 	.word	0x0000a7c0


	//   ....[121]....
        /*04b4*/ 	.word	0x0000a820


	//   ....[122]....
        /*04b8*/ 	.word	0x0000a970


	//   ....[123]....
        /*04bc*/ 	.word	0x0000aa20


	//----- nvinfo : EIATTR_EXIT_INSTR_OFFSETS
	.align		4
.L_569:
        /*04c0*/ 	.byte	0x04, 0x1c
        /*04c2*/ 	.short	(.L_571 - .L_570)


	//   ....[0]....
.L_570:
        /*04c4*/ 	.word	0x00006f10


	//   ....[1]....
        /*04c8*/ 	.word	0x00008f40


	//----- nvinfo : EIATTR_MAX_THREADS
	.align		4
.L_571:
        /*04cc*/ 	.byte	0x04, 0x05
        /*04ce*/ 	.short	(.L_573 - .L_572)
.L_572:
        /*04d0*/ 	.word	0x000001e0
        /*04d4*/ 	.word	0x00000001
        /*04d8*/ 	.word	0x00000001


	//----- nvinfo : EIATTR_CRS_STACK_SIZE
	.align		4
.L_573:
        /*04dc*/ 	.byte	0x04, 0x1e
        /*04de*/ 	.short	(.L_575 - .L_574)
.L_574:
        /*04e0*/ 	.word	0x00000000


	//----- nvinfo : EIATTR_CBANK_PARAM_SIZE
	.align		4
.L_575:
        /*04e4*/ 	.byte	0x03, 0x19
        /*04e6*/ 	.short	0x0060


	//----- nvinfo : EIATTR_PARAM_CBANK
	.align		4
        /*04e8*/ 	.byte	0x04, 0x0a
        /*04ea*/ 	.short	(.L_577 - .L_576)
	.align		4
.L_576:
        /*04ec*/ 	.word	index@(.nv.constant0._ZN13group_norm_v218gn_bwd_cuda_kernelI13__nv_bfloat16Li480ELi1ELi16ELi120ELi1024ELb1ELb1ELi16ELi960ELi960ELi4ELb1ELi2ELb0ELb0ELNS_15WgradSyncMethodE3ENS_16CompileConditionILi900EEEEEvPT_S6_S6_PKS5_S8_S8_S8_PKfflPfPj)
        /*04f0*/ 	.short	0x0210
        /*04f2*/ 	.short	0x0060


	//----- nvinfo : EIATTR_SW_WAR
	.align		4
.L_577:
        /*04f4*/ 	.byte	0x04, 0x36
        /*04f6*/ 	.short	(.L_579 - .L_578)
.L_578:
        /*04f8*/ 	.word	0x00000008
.L_579:


//--------------------- .nv.info._ZN13group_norm_v218gn_bwd_cuda_kernelI13__nv_bfloat16Li480ELi1ELi16ELi120ELi1024ELb1ELb1ELi32ELi960ELi960ELi4ELb1ELi4ELb0ELb0ELNS_15WgradSyncMethodE3ENS_16CompileConditionILi900EEEEEvPT_S6_S6_PKS5_S8_S8_S8_PKfflPfPj --------------------------
	.section	.nv.info._ZN13group_norm_v218gn_bwd_cuda_kernelI13__nv_bfloat16Li480ELi1ELi16ELi120ELi1024ELb1ELb1ELi32ELi960ELi960ELi4ELb1ELi4ELb0ELb0ELNS_15WgradSyncMethodE3ENS_16CompileConditionILi900EEEEEvPT_S6_S6_PKS5_S8_S8_S8_PKfflPfPj,"",@"SHT_CUDA_INFO"
	.sectionflags	@""
	.align	4


	//----- nvinfo : EIATTR_CUDA_API_VERSION
	.align		4
        /*0000*/ 	.byte	0x04, 0x37
        /*0002*/ 	.short	(.L_581 - .L_580)
.L_580:
        /*0004*/ 	.word	0x00000082


	//----- nvinfo : EIATTR_KPARAM_INFO
	.align		4
.L_581:
        /*0008*/ 	.byte	0x04, 0x17
        /*000a*/ 	.short	(.L_583 - .L_582)
.L_582:
        /*000c*/ 	.word	0x00000000
        /*0010*/ 	.short	0x000b
        /*0012*/ 	.short	0x0058
        /*0014*/ 	.byte	0x00, 0xf0, 0x21, 0x00


	//----- nvinfo : EIATTR_KPARAM_INFO
	.align		4
.L_583:
        /*0018*/ 	.byte	0x04, 0x17
        /*001a*/ 	.short	(.L_585 - .L_584)
.L_584:
        /*001c*/ 	.word	0x00000000
        /*0020*/ 	.short	0x000a
        /*0022*/ 	.short	0x0050
        /*0024*/ 	.byte	0x00, 0xf0, 0x21, 0x00


	//----- nvinfo : EIATTR_KPARAM_INFO
	.align		4
.L_585:
        /*0028*/ 	.byte	0x04, 0x17
        /*002a*/ 	.short	(.L_587 - .L_586)
.L_586:
        /*002c*/ 	.word	0x00000000
        /*0030*/ 	.short	0x0009
        /*0032*/ 	.short	0x0048
        /*0034*/ 	.byte	0x00, 0xf0, 0x21, 0x00


	//----- nvinfo : EIATTR_KPARAM_INFO
	.align		4
.L_587:
        /*0038*/ 	.byte	0x04, 0x17
        /*003a*/ 	.short	(.L_589 - .L_588)
.L_588:
        /*003c*/ 	.word	0x00000000
        /*0040*/ 	.short	0x0008
        /*0042*/ 	.short	0x0040
        /*0044*/ 	.byte	0x00, 0xf0, 0x11, 0x00


	//----- nvinfo : EIATTR_KPARAM_INFO
	.align		4
.L_589:
        /*0048*/ 	.byte	0x04, 0x17
        /*004a*/ 	.short	(.L_591 - .L_590)
.L_590:
        /*004c*/ 	.word	0x00000000
        /*0050*/ 	.short	0x0007
        /*0052*/ 	.short	0x0038
        /*0054*/ 	.byte	0x00, 0xf0, 0x21, 0x00


	//----- nvinfo : EIATTR_KPARAM_INFO
	.align		4
.L_591:
        /*0058*/ 	.byte	0x04, 0x17
        /*005a*/ 	.short	(.L_593 - .L_592)
.L_592:
        /*005c*/ 	.word	0x00000000
        /*0060*/ 	.short	0x0006
        /*0062*/ 	.short	0x0030
        /*0064*/ 	.byte	0x00, 0xf0, 0x21, 0x00


	//----- nvinfo : EIATTR_KPARAM_INFO
	.align		4
.L_593:
        /*0068*/ 	.byte	0x04, 0x17
        /*006a*/ 	.short	(.L_595 - .L_594)
.L_594:
        /*006c*/ 	.word	0x00000000
        /*0070*/ 	.short	0x0005
        /*0072*/ 	.short	0x0028
        /*0074*/ 	.byte	0x00, 0xf0, 0x21, 0x00


	//----- nvinfo : EIATTR_KPARAM_INFO
	.align		4
.L_595:
        /*0078*/ 	.byte	0x04, 0x17
        /*007a*/ 	.short	(.L_597 - .L_596)
.L_596:
        /*007c*/ 	.word	0x00000000
        /*0080*/ 	.short	0x0004
        /*0082*/ 	.short	0x0020
        /*0084*/ 	.byte	0x00, 0xf0, 0x21, 0x00


	//----- nvinfo : EIATTR_KPARAM_INFO
	.align		4
.L_597:
        /*0088*/ 	.byte	0x04, 0x17
        /*008a*/ 	.short	(.L_599 - .L_598)
.L_598:
        /*008c*/ 	.word	0x00000000
        /*0090*/ 	.short	0x0003
        /*0092*/ 	.short	0x0018
        /*0094*/ 	.byte	0x00, 0xf0, 0x21, 0x00


	//----- nvinfo : EIATTR_KPARAM_INFO
	.align		4
.L_599:
        /*0098*/ 	.byte	0x04, 0x17
        /*009a*/ 	.short	(.L_601 - .L_600)
.L_600:
        /*009c*/ 	.word	0x00000000
        /*00a0*/ 	.short	0x0002
        /*00a2*/ 	.short	0x0010
        /*00a4*/ 	.byte	0x00, 0xf0, 0x21, 0x00


	//----- nvinfo : EIATTR_KPARAM_INFO
	.align		4
.L_601:
        /*00a8*/ 	.byte	0x04, 0x17
        /*00aa*/ 	.short	(.L_603 - .L_602)
.L_602:
        /*00ac*/ 	.word	0x00000000
        /*00b0*/ 	.short	0x0001
        /*00b2*/ 	.short	0x0008
        /*00b4*/ 	.byte	0x00, 0xf0, 0x21, 0x00


	//----- nvinfo : EIATTR_KPARAM_INFO
	.align		4
.L_603:
        /*00b8*/ 	.byte	0x04, 0x17
        /*00ba*/ 	.short	(.L_605 - .L_604)
.L_604:
        /*00bc*/ 	.word	0x00000000
        /*00c0*/ 	.short	0x0000
        /*00c2*/ 	.short	0x0000
        /*00c4*/ 	.byte	0x00, 0xf0, 0x21, 0x00


	//----- nvinfo : EIATTR_SPARSE_MMA_MASK
	.align		4
.L_605:
        /*00c8*/ 	.byte	0x03, 0x50
        /*00ca*/ 	.short	0x0000


	//----- nvinfo : EIATTR_MAXREG_COUNT
	.align		4
        /*00cc*/ 	.byte	0x03, 0x1b
        /*00ce*/ 	.short	0x0080


	//----- nvinfo : EIATTR_NUM_BARRIERS
	.align		4
        /*00d0*/ 	.byte	0x02, 0x4c
        /*00d2*/ 	.byte	0x01
	.zero		1


	//----- nvinfo : EIATTR_ANNOTATIONS
	.align		4
        /*00d4*/ 	.byte	0x04, 0x55
        /*00d6*/ 	.short	(.L_607 - .L_606)


	//   ....[0]....
.L_606:
        /* <DEDUP_REMOVED lines=102> */


	//----- nvinfo : EIATTR_MERCURY_ISA_VERSION
	.align		4
.L_607:
        /*0720*/ 	.byte	0x03, 0x5f
        /*0722*/ 	.short	0x0101


	//----- nvinfo : EIATTR_INT_WARP_WIDE_INSTR_OFFSETS
	.align		4
        /*0724*/ 	.byte	0x04, 0x31
        /*0726*/ 	.short	(.L_609 - .L_608)


	//   ....[0]....
.L_608:
        /*0728*/ 	.word	0x000089b0


	//----- nvinfo : EIATTR_COOP_GROUP_MASK_REGIDS
	.align		4
.L_609:
        /*072c*/ 	.byte	0x04, 0x29
        /*072e*/ 	.short	(.L_611 - .L_610)


	//   ....[0]....
.L_610:
        /*0730*/ 	.word	0xffffffff


	//   ....[1]....
        /*0734*/ 	.word	0xffffffff


	//   ....[2]....
        /*0738*/ 	.word	0xffffffff


	//   ....[3]....
        /*073c*/ 	.word	0xffffffff


	//   ....[4]....
        /*0740*/ 	.word	0xffffffff


	//   ....[5]....
        /*0744*/ 	.word	0xffffffff


	//   ....[6]....
        /*0748*/ 	.word	0xffffffff


	//   ....[7]....
        /*074c*/ 	.word	0xffffffff


	//   ....[8]....
        /*0750*/ 	.word	0xffffffff


	//   ....[9]....
        /*0754*/ 	.word	0xffffffff


	//   ....[10]....
        /*0758*/ 	.word	0xffffffff


	//   ....[11]....
        /*075c*/ 	.word	0xffffffff


	//   ....[12]....
        /*0760*/ 	.word	0x05000019


	//   ....[13]....
        /*0764*/ 	.word	0x0500001e


	//   ....[14]....
        /*0768*/ 	.word	0x05000020


	//   ....[15]....
        /*076c*/ 	.word	0x0500001f


	//   ....[16]....
        /*0770*/ 	.word	0x05000027


	//   ....[17]....
        /*0774*/ 	.word	0x0500001a


	//   ....[18]....
        /*0778*/ 	.word	0x0500001e


	//   ....[19]....
        /*077c*/ 	.word	0x05000020


	//   ....[20]....
        /*0780*/ 	.word	0x0500001e


	//   ....[21]....
        /*0784*/ 	.word	0x05000020


	//   ....[22]....
        /*0788*/ 	.word	0x05000019


	//   ....[23]....
        /*078c*/ 	.word	0x0500001f


	//   ....[24]....
        /*0790*/ 	.word	0x05000022


	//   ....[25]....
        /*0794*/ 	.word	0x0500001e


	//   ....[26]....
        /*0798*/ 	.word	0x05000023


	//   ....[27]....
        /*079c*/ 	.word	0x05000019


	//   ....[28]....
        /*07a0*/ 	.word	0x0500001e


	//   ....[29]....
        /*07a4*/ 	.word	0x05000020


	//   ....[30]....
        /*07a8*/ 	.word	0x05000019


	//   ....[31]....
        /*07ac*/ 	.word	0x0500001f


	//   ....[32]....
        /*07b0*/ 	.word	0x05000022


	//   ....[33]....
        /*07b4*/ 	.word	0x0500001e


	//   ....[34]....
        /*07b8*/ 	.word	0x05000023


	//   ....[35]....
        /*07bc*/ 	.word	0x05000019


	//   ....[36]....
        /*07c0*/ 	.word	0x05000020


	//   ....[37]....
        /*07c4*/ 	.word	0x05000019


	//   ....[38]....
        /*07c8*/ 	.word	0x0500001f


	//   ....[39]....
        /*07cc*/ 	.word	0x0500001e


	//   ....[40]....
        /*07d0*/ 	.word	0x05000022


	//   ....[41]....
        /*07d4*/ 	.word	0x05000023


	//   ....[42]....
        /*07d8*/ 	.word	0x05000019


	//   ....[43]....
        /*07dc*/ 	.word	0x0500001e


	//   ....[44]....
        /*07e0*/ 	.word	0x05000025


	//   ....[45]....
        /*07e4*/ 	.word	0x05000022


	//   ....[46]....
        /*07e8*/ 	.word	0x0500001f


	//   ....[47]....
        /*07ec*/ 	.word	0x05000023


	//   ....[48]....
        /*07f0*/ 	.word	0x05000024


	//   ....[49]....
        /*07f4*/ 	.word	0x0500002b


	//   ....[50]....
        /*07f8*/ 	.word	0x05000020


	//   ....[51]....
        /*07fc*/ 	.word	0x0500001d


	//   ....[52]....
        /*0800*/ 	.word	0x05000019


	//   ....[53]....
        /*0804*/ 	.word	0x0500001c


	//   ....[54]....
        /*0808*/ 	.word	0x05000030


	//   ....[55]....
        /*080c*/ 	.word	0x0500001f


	//   ....[56]....
        /*0810*/ 	.word	0x0500002e


	//   ....[57]....
        /*0814*/ 	.word	0x05000032


	//   ....[58]....
        /*0818*/ 	.word	0x05000025


	//   ....[59]....
        /*081c*/ 	.word	0x05000026


	//   ....[60]....
        /*0820*/ 	.word	0x05000028


	//   ....[61]....
        /*0824*/ 	.word	0x0500002a


	//   ....[62]....
        /*0828*/ 	.word	0x05000027


	//   ....[63]....
        /*082c*/ 	.word	0x0500002c


	//   ....[64]....
        /*0830*/ 	.word	0x0500002e


	//   ....[65]....
        /*0834*/ 	.word	0x05000037


	//   ....[66]....
        /*0838*/ 	.word	0x05000024


	//   ....[67]....
        /*083c*/ 	.word	0x05000019


	//   ....[68]....
        /*0840*/ 	.word	0x05000019


	//   ....[69]....
        /*0844*/ 	.word	0x05000019


	//   ....[70]....
        /*0848*/ 	.word	0x05000019


	//   ....[71]....
        /*084c*/ 	.word	0x05000019


	//   ....[72]....
        /*0850*/ 	.word	0x05000019


	//   ....[73]....
        /*0854*/ 	.word	0x05000019


	//   ....[74]....
        /*0858*/ 	.word	0x05000019


	//   ....[75]....
        /*085c*/ 	.word	0x05000019


	//   ....[76]....
        /*0860*/ 	.word	0x05000019


	//   ....[77]....
        /*0864*/ 	.word	0x05000019


	//   ....[78]....
        /*0868*/ 	.word	0x05000019


	//   ....[79]....
        /*086c*/ 	.word	0x05000019


	//   ....[80]....
        /*0870*/ 	.word	0x05000019


	//   ....[81]....
        /*0874*/ 	.word	0x05000019


	//   ....[82]....
        /*0878*/ 	.word	0x05000019


	//   ....[83]....
        /*087c*/ 	.word	0x05000019


	//   ....[84]....
        /*0880*/ 	.word	0x05000019


	//   ....[85]....
        /*0884*/ 	.word	0x05000019


	//   ....[86]....
        /*0888*/ 	.word	0x05000019


	//   ....[87]....
        /*088c*/ 	.word	0x05000019


	//   ....[88]....
        /*0890*/ 	.word	0x05000019


	//   ....[89]....
        /*0894*/ 	.word	0x05000019


	//   ....[90]....
        /*0898*/ 	.word	0x05000019


	//   ....[91]....
        /*089c*/ 	.word	0x05000019


	//   ....[92]....
        /*08a0*/ 	.word	0x05000019


	//   ....[93]....
        /*08a4*/ 	.word	0x05000019


	//   ....[94]....
        /*08a8*/ 	.word	0x05000019


	//   ....[95]....
        /*08ac*/ 	.word	0x05000019


	//   ....[96]....
        /*08b0*/ 	.word	0x05000019


	//   ....[97]....
        /*08b4*/ 	.word	0x05000019


	//   ....[98]....
        /*08b8*/ 	.word	0x05000019


	//   ....[99]....
        /*08bc*/ 	.word	0x05000019


	//   ....[100]....
        /*08c0*/ 	.word	0x05000019


	//   ....[101]....
        /*08c4*/ 	.word	0x05000019


	//   ....[102]....
        /*08c8*/ 	.word	0x05000019


	//   ....[103]....
        /*08cc*/ 	.word	0x05000019


	//   ....[104]....
        /*08d0*/ 	.word	0x05000019


	//   ....[105]....
        /*08d4*/ 	.word	0x05000019


	//   ....[106]....
        /*08d8*/ 	.word	0x05000019


	//   ....[107]....
        /*08dc*/ 	.word	0x05000019


	//   ....[108]....
        /*08e0*/ 	.word	0x05000019


	//   ....[109]....
        /*08e4*/ 	.word	0x05000019


	//   ....[110]....
        /*08e8*/ 	.word	0x05000019


	//   ....[111]....
        /*08ec*/ 	.word	0x05000019


	//   ....[112]....
        /*08f0*/ 	.word	0x05000019


	//   ....[113]....
        /*08f4*/ 	.word	0x05000019


	//   ....[114]....
        /*08f8*/ 	.word	0x05000019


	//   ....[115]....
        /*08fc*/ 	.word	0x05000019


	//   ....[116]....
        /*0900*/ 	.word	0x05000019


	//   ....[117]....
        /*0904*/ 	.word	0x05000019


	//   ....[118]....
        /*0908*/ 	.word	0x05000019


	//   ....[119]....
        /*090c*/ 	.word	0x05000019


	//   ....[120]....
        /*0910*/ 	.word	0x05000019


	//   ....[121]....
        /*0914*/ 	.word	0x05000019


	//   ....[122]....
        /*0918*/ 	.word	0x05000019


	//   ....[123]....
        /*091c*/ 	.word	0x05000019


	//----- nvinfo : EIATTR_COOP_GROUP_INSTR_OFFSETS
	.align		4
.L_611:
        /*0920*/ 	.byte	0x04, 0x28
        /*0922*/ 	.short	(.L_613 - .L_612)


	//   ....[0]....
.L_612:
        /*0924*/ 	.word	0x00008130


	//   ....[1]....
        /*0928*/ 	.word	0x00008160


	//   ....[2]....
        /*092c*/ 	.word	0x00008ae0


	//   ....[3]....
        /*0930*/ 	.word	0x00008b00


	//   ....[4]....
        /*0934*/ 	.word	0x00008b20


	//   ....[5]....
        /*0938*/ 	.word	0x00008b40


	//   ....[6]....
        /*093c*/ 	.word	0x00008b60


	//   ....[7]....
        /*0940*/ 	.word	0x00008b80


	//   ....[8]....
        /*0944*/ 	.word	0x00008ba0


	//   ....[9]....
        /*0948*/ 	.word	0x00008bc0


	//   ....[10]....
        /*094c*/ 	.word	0x00008be0


	//   ....[11]....
        /*0950*/ 	.word	0x00008c00


	//   ....[12]....
        /*0954*/ 	.word	0x0000d150


	//   ....[13]....
        /*0958*/ 	.word	0x0000d180


	//   ....[14]....
        /*095c*/ 	.word	0x0000d1c0


	//   ....[15]....
        /*0960*/ 	.word	0x0000d1d0


	//   ....[16]....
        /*0964*/ 	.word	0x0000d200


	//   ....[17]....
        /*0968*/ 	.word	0x0000d210


	//   ....[18]....
        /*096c*/ 	.word	0x0000d240


	//   ....[19]....
        /*0970*/ 	.word	0x0000d250


	//   ....[20]....
        /*0974*/ 	.word	0x0000d3e0


	//   ....[21]....
        /*0978*/ 	.word	0x0000d410


	//   ....[22]....
        /*097c*/ 	.word	0x0000d440


	//   ....[23]....
        /*0980*/ 	.word	0x0000d460


	//   ....[24]....
        /*0984*/ 	.word	0x0000d490


	//   ....[25]....
        /*0988*/ 	.word	0x0000d4a0


	//   ....[26]....
        /*098c*/ 	.word	0x0000d4d0


	//   ....[27]....
        /*0990*/ 	.word	0x0000d4e0


	//   ....[28]....
        /*0994*/ 	.word	0x0000d610


	//   ....[29]....
        /*0998*/ 	.word	0x0000d640


	//   ....[30]....
        /*099c*/ 	.word	0x0000d670


	//   ....[31]....
        /*09a0*/ 	.word	0x0000d690


	//   ....[32]....
        /*09a4*/ 	.word	0x0000d6c0


	//   ....[33]....
        /*09a8*/ 	.word	0x0000d6d0


	//   ....[34]....
        /*09ac*/ 	.word	0x0000d700


	//   ....[35]....
        /*09b0*/ 	.word	0x0000d710


	//   ....[36]....
        /*09b4*/ 	.word	0x0000d9d0


	//   ....[37]....
        /*09b8*/ 	.word	0x0000da30


	//   ....[38]....
        /*09bc*/ 	.word	0x0000da70


	//   ....[39]....
        /*09c0*/ 	.word	0x0000dab0


	//   ....[40]....
        /*09c4*/ 	.word	0x0000daf0


	//   ....[41]....
        /*09c8*/ 	.word	0x0000db10


	//   ....[42]....
        /*09cc*/ 	.word	0x0000db20


	//   ....[43]....
        /*09d0*/ 	.word	0x0000db40


	//   ....[44]....
        /*09d4*/ 	.word	0x0000db70


	//   ....[45]....
        /*09d8*/ 	.word	0x0000db90


	//   ....[46]....
        /*09dc*/ 	.word	0x0000dbb0


	//   ....[47]....
        /*09e0*/ 	.word	0x0000dbd0


	//   ....[48]....
        /*09e4*/ 	.word	0x0000dbf0


	//   ....[49]....
        /*09e8*/ 	.word	0x0000dc20


	//   ....[50]....
        /*09ec*/ 	.word	0x0000dc50


	//   ....[51]....
        /*09f0*/ 	.word	0x0000dc90


	//   ....[52]....
        /*09f4*/ 	.word	0x0000dcb0


	//   ....[53]....
        /*09f8*/ 	.word	0x0000dcf0


	//   ....[54]....
        /*09fc*/ 	.word	0x0000dd10


	//   ....[55]....
        /*0a00*/ 	.word	0x0000dd50


	//   ....[56]....
        /*0a04*/ 	.word	0x0000dd70


	//   ....[57]....
        /*0a08*/ 	.word	0x0000dd90


	//   ....[58]....
        /*0a0c*/ 	.word	0x0000ddc0


	//   ....[59]....
        /*0a10*/ 	.word	0x0000ddf0


	//   ....[60]....
        /*0a14*/ 	.word	0x0000de30


	//   ....[61]....
        /*0a18*/ 	.word	0x0000de70


	//   ....[62]....
        /*0a1c*/ 	.word	0x0000dea0


	//   ....[63]....
        /*0a20*/ 	.word	0x0000ded0


	//   ....[64]....
        /*0a24*/ 	.word	0x0000def0


	//   ....[65]....
        /*0a28*/ 	.word	0x0000df10


	//   ....[66]....
        /*0a2c*/ 	.word	0x0000dff0


	//   ....[67]....
        /*0a30*/ 	.word	0x0000e0a0


	//   ....[68]....
        /*0a34*/ 	.word	0x0000e1c0


	//   ....[69]....
        /*0a38*/ 	.word	0x0000e210


	//   ....[70]....
        /*0a3c*/ 	.word	0x0000e280


	//   ....[71]....
        /*0a40*/ 	.word	0x0000e2e0


	//   ....[72]....
        /*0a44*/ 	.word	0x0000e350


	//   ....[73]....
        /*0a48*/ 	.word	0x0000e3b0


	//   ....[74]....
        /*0a4c*/ 	.word	0x0000e420


	//   ....[75]....
        /*0a50*/ 	.word	0x0000e480


	//   ....[76]....
        /*0a54*/ 	.word	0x0000e520


	//   ....[77]....
        /*0a58*/ 	.word	0x0000e5b0


	//   ....[78]....
        /*0a5c*/ 	.word	0x0000e620


	//   ....[79]....
        /*0a60*/ 	.word	0x0000e680


	//   ....[80]....
        /*0a64*/ 	.word	0x0000e6f0


	//   ....[81]....
        /*0a68*/ 	.word	0x0000e750


	//   ....[82]....
        /*0a6c*/ 	.word	0x0000e7c0


	//   ....[83]....
        /*0a70*/ 	.word	0x0000e820


	//   ....[84]....
        /*0a74*/ 	.word	0x0000e8c0


	//   ....[85]....
        /*0a78*/ 	.word	0x0000e950


	//   ....[86]....
        /*0a7c*/ 	.word	0x0000e9c0


	//   ....[87]....
        /*0a80*/ 	.word	0x0000ea20


	//   ....[88]....
        /*0a84*/ 	.word	0x0000ea90


	//   ....[89]....
        /*0a88*/ 	.word	0x0000eaf0


	//   ....[90]....
        /*0a8c*/ 	.word	0x0000eb60


	//   ....[91]....
        /*0a90*/ 	.word	0x0000ebc0


	//   ....[92]....
        /*0a94*/ 	.word	0x0000ec60


	//   ....[93]....
        /*0a98*/ 	.word	0x0000ed30


	//   ....[94]....
        /*0a9c*/ 	.word	0x0000ee00


	//   ....[95]....
        /*0aa0*/ 	.word	0x0000ee50


	//   ....[96]....
        /*0aa4*/ 	.word	0x0000eef0


	//   ....[97]....
        /*0aa8*/ 	.word	0x0000ef40


	//   ....[98]....
        /*0aac*/ 	.word	0x0000f000


	//   ....[99]....
        /*0ab0*/ 	.word	0x0000f060


	//   ....[100]....
        /*0ab4*/ 	.word	0x0000f100


	//   ....[101]....
        /*0ab8*/ 	.word	0x0000f180


	//   ....[102]....
        /*0abc*/ 	.word	0x0000f1f0


	//   ....[103]....
        /*0ac0*/ 	.word	0x0000f250


	//   ....[104]....
        /*0ac4*/ 	.word	0x0000f2c0


	//   ....[105]....
        /*0ac8*/ 	.word	0x0000f320


	//   ....[106]....
        /*0acc*/ 	.word	0x0000f3f0


	//   ....[107]....
        /*0ad0*/ 	.word	0x0000f460


	//   ....[108]....
        /*0ad4*/ 	.word	0x0000f510


	//   ....[109]....
        /*0ad8*/ 	.word	0x0000f580


	//   ....[110]....
        /*0adc*/ 	.word	0x0000f5f0


	//   ....[111]....
        /*0ae0*/ 	.word	0x0000f650


	//   ....[112]....
        /*0ae4*/ 	.word	0x0000f6c0


	//   ....[113]....
        /*0ae8*/ 	.word	0x0000f720


	//   ....[114]....
        /*0aec*/ 	.word	0x0000f790


	//   ....[115]....
        /*0af0*/ 	.word	0x0000f7f0


	//   ....[116]....
        /*0af4*/ 	.word	0x0000f850


	//   ....[117]....
        /*0af8*/ 	.word	0x0000f8a0


	//   ....[118]....
        /*0afc*/ 	.word	0x0000f910


	//   ....[119]....
        /*0b00*/ 	.word	0x0000f970


	//   ....[120]....
        /*0b04*/ 	.word	0x0000f9e0


	//   ....[121]....
        /*0b08*/ 	.word	0x0000fa40


	//   ....[122]....
        /*0b0c*/ 	.word	0x0000fb90


	//   ....[123]....
        /*0b10*/ 	.word	0x0000fc40


	//----- nvinfo : EIATTR_EXIT_INSTR_OFFSETS
	.align		4
.L_613:
        /*0b14*/ 	.byte	0x04, 0x1c
        /*0b16*/ 	.short	(.L_615 - .L_614)


	//   ....[0]....
.L_614:
        /*0b18*/ 	.word	0x0000c130


	//   ....[1]....
        /*0b1c*/ 	.word	0x0000e160


	//----- nvinfo : EIATTR_MAX_THREADS
	.align		4
.L_615:
        /*0b20*/ 	.byte	0x04, 0x05
        /*0b22*/ 	.short	(.L_617 - .L_616)
.L_616:
        /*0b24*/ 	.word	0x000001e0
        /*0b28*/ 	.word	0x00000001
        /*0b2c*/ 	.word	0x00000001


	//----- nvinfo : EIATTR_CRS_STACK_SIZE
	.align		4
.L_617:
        /*0b30*/ 	.byte	0x04, 0x1e
        /*0b32*/ 	.short	(.L_619 - .L_618)
.L_618:
        /*0b34*/ 	.word	0x00000000


	//----- nvinfo : EIATTR_CBANK_PARAM_SIZE
	.align		4
.L_619:
        /*0b38*/ 	.byte	0x03, 0x19
        /*0b3a*/ 	.short	0x0060


	//----- nvinfo : EIATTR_PARAM_CBANK
	.align		4
        /*0b3c*/ 	.byte	0x04, 0x0a
        /*0b3e*/ 	.short	(.L_621 - .L_620)
	.align		4
.L_620:
        /*0b40*/ 	.word	index@(.nv.constant0._ZN13group_norm_v218gn_bwd_cuda_kernelI13__nv_bfloat16Li480ELi1ELi16ELi120ELi1024ELb1ELb1ELi32ELi960ELi960ELi4ELb1ELi4ELb0ELb0ELNS_15WgradSyncMethodE3ENS_16CompileConditionILi900EEEEEvPT_S6_S6_PKS5_S8_S8_S8_PKfflPfPj)
        /*0b44*/ 	.short	0x0210
        /*0b46*/ 	.short	0x0060


	//----- nvinfo : EIATTR_SW_WAR
	.align		4
.L_621:
        /*0b48*/ 	.byte	0x04, 0x36
        /*0b4a*/ 	.short	(.L_623 - .L_622)
.L_622:
        /*0b4c*/ 	.word	0x00000008
.L_623:


//--------------------- .nv.info._ZN13group_norm_v218gn_bwd_cuda_kernelI13__nv_bfloat16Li480ELi2ELi16ELi120ELi1024ELb1ELb1ELi16ELi960ELi960ELi4ELb1ELi3ELb0ELb0ELNS_15WgradSyncMethodE2ENS_16CompileConditionILi900EEEEEvPT_S6_S6_PKS5_S8_S8_S8_PKfflPfPj --------------------------
	.section	.nv.info._ZN13group_norm_v218gn_bwd_cuda_kernelI13__nv_bfloat16Li480ELi2ELi16ELi120ELi1024ELb1ELb1ELi16ELi960ELi960ELi4ELb1ELi3ELb0ELb0ELNS_15WgradSyncMethodE2ENS_16CompileConditionILi900EEEEEvPT_S6_S6_PKS5_S8_S8_S8_PKfflPfPj,"",@"SHT_CUDA_INFO"
	.sectionflags	@""
	.align	4


	//----- nvinfo : EIATTR_CUDA_API_VERSION
	.align		4
        /*0000*/ 	.byte	0x04, 0x37
        /*0002*/ 	.short	(.L_625 - .L_624)
.L_624:
        /*0004*/ 	.word	0x00000082


	//----- nvinfo : EIATTR_KPARAM_INFO
	.align		4
.L_625:
        /*0008*/ 	.byte	0x04, 0x17
        /*000a*/ 	.short	(.L_627 - .L_626)
.L_626:
        /*000c*/ 	.word	0x00000000
        /*0010*/ 	.short	0x000b
        /*0012*/ 	.short	0x0058
        /*0014*/ 	.byte	0x00, 0xf0, 0x21, 0x00


	//----- nvinfo : EIATTR_KPARAM_INFO
	.align		4
.L_627:
        /*0018*/ 	.byte	0x04, 0x17
        /*001a*/ 	.short	(.L_629 - .L_628)
.L_628:
        /*001c*/ 	.word	0x00000000
        /*0020*/ 	.short	0x000a
        /*0022*/ 	.short	0x0050
        /*0024*/ 	.byte	0x00, 0xf0, 0x21, 0x00


	//----- nvinfo : EIATTR_KPARAM_INFO
	.align		4
.L_629:
        /*0028*/ 	.byte	0x04, 0x17
        /*002a*/ 	.short	(.L_631 - .L_630)
.L_630:
        /*002c*/ 	.word	0x00000000
        /*0030*/ 	.short	0x0009
        /*0032*/ 	.short	0x0048
        /*0034*/ 	.byte	0x00, 0xf0, 0x21, 0x00


	//----- nvinfo : EIATTR_KPARAM_INFO
	.align		4
.L_631:
        /*0038*/ 	.byte	0x04, 0x17
        /*003a*/ 	.short	(.L_633 - .L_632)
.L_632:
        /*003c*/ 	.word	0x00000000
        /*0040*/ 	.short	0x0008
        /*0042*/ 	.short	0x0040
        /*0044*/ 	.byte	0x00, 0xf0, 0x11, 0x00


	//----- nvinfo : EIATTR_KPARAM_INFO
	.align		4
.L_633:
        /*0048*/ 	.byte	0x04, 0x17
        /*004a*/ 	.short	(.L_635 - .L_634)
.L_634:
        /*004c*/ 	.word	0x00000000
        /*0050*/ 	.short	0x0007
        /*0052*/ 	.short	0x0038
        /*0054*/ 	.byte	0x00, 0xf0, 0x21, 0x00


	//----- nvinfo : EIATTR_KPARAM_INFO
	.align		4
.L_635:
        /*0058*/ 	.byte	0x04, 0x17
        /*005a*/ 	.short	(.L_637 - .L_636)
.L_636:
        /*005c*/ 	.word	0x00000000
        /*0060*/ 	.short	0x0006
        /*0062*/ 	.short	0x0030
        /*0064*/ 	.byte	0x00, 0xf0, 0x21, 0x00


	//----- nvinfo : EIATTR_KPARAM_INFO
	.align		4
.L_637:
        /*0068*/ 	.byte	0x04, 0x17
        /*006a*/ 	.short	(.L_639 - .L_638)
.L_638:
        /*006c*/ 	.word	0x00000000
        /*0070*/ 	.short	0x0005
        /*0072*/ 	.short	0x0028
        /*0074*/ 	.byte	0x00, 0xf0, 0x21, 0x00


	//----- nvinfo : EIATTR_KPARAM_INFO
	.align		4
.L_639:
        /*0078*/ 	.byte	0x04, 0x17
        /*007a*/ 	.short	(.L_641 - .L_640)
.L_640:
        /*007c*/ 	.word	0x00000000
        /*0080*/ 	.short	0x0004
        /*0082*/ 	.short	0x0020
        /*0084*/ 	.byte	0x00, 0xf0, 0x21, 0x00


	//----- nvinfo : EIATTR_KPARAM_INFO
	.align		4
.L_641:
        /*0088*/ 	.byte	0x04, 0x17
        /*008a*/ 	.short	(.L_643 - .L_642)
.L_642:
        /*008c*/ 	.word	0x00000000
        /*0090*/ 	.short	0x0003
        /*0092*/ 	.short	0x0018
        /*0094*/ 	.byte	0x00, 0xf0, 0x21, 0x00


	//----- nvinfo : EIATTR_KPARAM_INFO
	.align		4
.L_643:
        /*0098*/ 	.byte	0x04, 0x17
        /*009a*/ 	.short	(.L_645 - .L_644)
.L_644:
        /*009c*/ 	.word	0x00000000
        /*00a0*/ 	.short	0x0002
        /*00a2*/ 	.short	0x0010
        /*00a4*/ 	.byte	0x00, 0xf0, 0x21, 0x00


	//----- nvinfo : EIATTR_KPARAM_INFO
	.align		4
.L_645:
        /*00a8*/ 	.byte	0x04, 0x17
        /*00aa*/ 	.short	(.L_647 - .L_646)
.L_646:
        /*00ac*/ 	.word	0x00000000
        /*00b0*/ 	.short	0x0001
        /*00b2*/ 	.short	0x0008
        /*00b4*/ 	.byte	0x00, 0xf0, 0x21, 0x00


	//----- nvinfo : EIATTR_KPARAM_INFO
	.align		4
.L_647:
        /*00b8*/ 	.byte	0x04, 0x17
        /*00ba*/ 	.short	(.L_649 - .L_648)
.L_648:
        /*00bc*/ 	.word	0x00000000
        /*00c0*/ 	.short	0x0000
        /*00c2*/ 	.short	0x0000
        /*00c4*/ 	.byte	0x00, 0xf0, 0x21, 0x00


	//----- nvinfo : EIATTR_SPARSE_MMA_MASK
	.align		4
.L_649:
        /*00c8*/ 	.byte	0x03, 0x50
        /*00ca*/ 	.short	0x0000


	//----- nvinfo : EIATTR_MAXREG_COUNT
	.align		4
        /*00cc*/ 	.byte	0x03, 0x1b
        /*00ce*/ 	.short	0x0040


	//----- nvinfo : EIATTR_NUM_BARRIERS
	.align		4
        /*00d0*/ 	.byte	0x02, 0x4c
        /*00d2*/ 	.byte	0x01
	.zero		1


	//----- nvinfo : EIATTR_ANNOTATIONS
	.align		4
        /*00d4*/ 	.byte	0x04, 0x55
        /*00d6*/ 	.short	(.L_651 - .L_650)


	//   ....[0]....
.L_650:
        /* <DEDUP_REMOVED lines=89> */


	//----- nvinfo : EIATTR_MERCURY_ISA_VERSION
	.align		4
.L_651:
        /*0658*/ 	.byte	0x03, 0x5f
        /*065a*/ 	.short	0x0101


	//----- nvinfo : EIATTR_COOP_GROUP_MASK_REGIDS
	.align		4
        /*065c*/ 	.byte	0x04, 0x29
        /*065e*/ 	.short	(.L_653 - .L_652)


	//   ....[0]....
.L_652:
        /*0660*/ 	.word	0xffffffff


	//   ....[1]....
        /*0664*/ 	.word	0xffffffff


	//   ....[2]....
        /*0668*/ 	.word	0xffffffff


	//   ....[3]....
        /*066c*/ 	.word	0xffffffff


	//   ....[4]....
        /*0670*/ 	.word	0xffffffff


	//   ....[5]....
        /*0674*/ 	.word	0xffffffff


	//   ....[6]....
        /*0678*/ 	.word	0xffffffff


	//   ....[7]....
        /*067c*/ 	.word	0xffffffff


	//   ....[8]....
        /*0680*/ 	.word	0xffffffff


	//   ....[9]....
        /*0684*/ 	.word	0xffffffff


	//   ....[10]....
        /*0688*/ 	.word	0xffffffff


	//   ....[11]....
        /*068c*/ 	.word	0xffffffff


	//   ....[12]....
        /*0690*/ 	.word	0x05000015


	//   ....[13]....
        /*0694*/ 	.word	0x05000014


	//   ....[14]....
        /*0698*/ 	.word	0x05000016


	//   ....[15]....
        /*069c*/ 	.word	0x05000017


	//   ....[16]....
        /*06a0*/ 	.word	0x05000019


	//   ....[17]....
        /*06a4*/ 	.word	0x05000018


	//   ....[18]....
        /*06a8*/ 	.word	0x0500001a


	//   ....[19]....
        /*06ac*/ 	.word	0x0500000f


	//   ....[20]....
        /*06b0*/ 	.word	0x05000019


	//   ....[21]....
        /*06b4*/ 	.word	0x05000018


	//   ....[22]....
        /*06b8*/ 	.word	0x0500001a


	//   ....[23]....
        /*06bc*/ 	.word	0x0500001b


	//   ....[24]....
        /*06c0*/ 	.word	0x0500001d


	//   ....[25]....
        /*06c4*/ 	.word	0x0500001c


	//   ....[26]....
        /*06c8*/ 	.word	0x05000020


	//   ....[27]....
        /*06cc*/ 	.word	0x0500000f


	//   ....[28]....
        /*06d0*/ 	.word	0x05000019


	//   ....[29]....
        /*06d4*/ 	.word	0x05000018


	//   ....[30]....
        /*06d8*/ 	.word	0x0500001a


	//   ....[31]....
        /*06dc*/ 	.word	0x0500001b


	//   ....[32]....
        /*06e0*/ 	.word	0x0500001d


	//   ....[33]....
        /*06e4*/ 	.word	0x0500001c


	//   ....[34]....
        /*06e8*/ 	.word	0x05000020


	//   ....[35]....
        /*06ec*/ 	.word	0x0500000f


	//   ....[36]....
        /*06f0*/ 	.word	0x05000011


	//   ....[37]....
        /*06f4*/ 	.word	0x0500001b


	//   ....[38]....
        /*06f8*/ 	.word	0x0500001d


	//   ....[39]....
        /*06fc*/ 	.word	0x05000010


	//   ....[40]....
        /*0700*/ 	.word	0x05000023


	//   ....[41]....
        /*0704*/ 	.word	0x0500001e


	//   ....[42]....
        /*0708*/ 	.word	0x05000026


	//   ....[43]....
        /*070c*/ 	.word	0x05000025


	//   ....[44]....
        /*0710*/ 	.word	0x0500001c


	//   ....[45]....
        /*0714*/ 	.word	0x05000016


	//   ....[46]....
        /*0718*/ 	.word	0x05000014


	//   ....[47]....
        /*071c*/ 	.word	0x05000017


	//   ....[48]....
        /*0720*/ 	.word	0x05000018


	//   ....[49]....
        /*0724*/ 	.word	0x0500001a


	//   ....[50]....
        /*0728*/ 	.word	0x0500001b


	//   ....[51]....
        /*072c*/ 	.word	0x05000011


	//   ....[52]....
        /*0730*/ 	.word	0x05000029


	//   ....[53]....
        /*0734*/ 	.word	0x05000013


	//   ....[54]....
        /*0738*/ 	.word	0x05000014


	//   ....[55]....
        /*073c*/ 	.word	0x05000012


	//   ....[56]....
        /*0740*/ 	.word	0x05000015


	//   ....[57]....
        /*0744*/ 	.word	0x05000017


	//   ....[58]....
        /*0748*/ 	.word	0x05000018


	//   ....[59]....
        /*074c*/ 	.word	0x0500000e


	//   ....[60]....
        /*0750*/ 	.word	0x0500002b


	//   ....[61]....
        /*0754*/ 	.word	0x05000020


	//   ....[62]....
        /*0758*/ 	.word	0x05000022


	//   ....[63]....
        /*075c*/ 	.word	0x05000021


	//   ....[64]....
        /*0760*/ 	.word	0x05000027


	//   ....[65]....
        /*0764*/ 	.word	0x05000028


	//   ....[66]....
        /*0768*/ 	.word	0x05000023


	//   ....[67]....
        /*076c*/ 	.word	0x0500001e


	//   ....[68]....
        /*0770*/ 	.word	0x0500001a


	//   ....[69]....
        /*0774*/ 	.word	0x0500001a


	//   ....[70]....
        /*0778*/ 	.word	0x0500001a


	//   ....[71]....
        /*077c*/ 	.word	0x0500001a


	//   ....[72]....
        /*0780*/ 	.word	0x0500001a


	//   ....[73]....
        /*0784*/ 	.word	0x0500001a


	//   ....[74]....
        /*0788*/ 	.word	0x0500001a


	//   ....[75]....
        /*078c*/ 	.word	0x0500001a


	//   ....[76]....
        /*0790*/ 	.word	0x0500001a


	//   ....[77]....
        /*0794*/ 	.word	0x0500001a


	//   ....[78]....
        /*0798*/ 	.word	0x0500001a


	//   ....[79]....
        /*079c*/ 	.word	0x0500001a


	//   ....[80]....
        /*07a0*/ 	.word	0x0500001a


	//   ....[81]....
        /*07a4*/ 	.word	0x0500001a


	//   ....[82]....
        /*07a8*/ 	.word	0x0500001a


	//   ....[83]....
        /*07ac*/ 	.word	0x0500001a


	//   ....[84]....
        /*07b0*/ 	.word	0x0500001a


	//   ....[85]....
        /*07b4*/ 	.word	0x0500001a


	//   ....[86]....
        /*07b8*/ 	.word	0x0500001a


	//   ....[87]....
        /*07bc*/ 	.word	0x0500001a


	//   ....[88]....
        /*07c0*/ 	.word	0x0500001a


	//   ....[89]....
        /*07c4*/ 	.word	0x0500001a


	//   ....[90]....
        /*07c8*/ 	.word	0x0500001a


	//   ....[91]....
        /*07cc*/ 	.word	0x0500001a


	//   ....[92]....
        /*07d0*/ 	.word	0x0500001a


	//   ....[93]....
        /*07d4*/ 	.word	0x0500001a


	//   ....[94]....
        /*07d8*/ 	.word	0x0500001a


	//   ....[95]....
        /*07dc*/ 	.word	0x0500001a


	//   ....[96]....
        /*07e0*/ 	.word	0x0500001a


	//   ....[97]....
        /*07e4*/ 	.word	0x0500001a


	//   ....[98]....
        /*07e8*/ 	.word	0x0500001a


	//   ....[99]....
        /*07ec*/ 	.word	0x0500001a


	//   ....[100]....
        /*07f0*/ 	.word	0x0500001a


	//   ....[101]....
        /*07f4*/ 	.word	0x0500001a


	//   ....[102]....
        /*07f8*/ 	.word	0x0500001a


	//   ....[103]....
        /*07fc*/ 	.word	0x0500001a


	//   ....[104]....
        /*0800*/ 	.word	0x0500001a


	//   ....[105]....
        /*0804*/ 	.word	0x0500001a


	//   ....[106]....
        /*0808*/ 	.word	0x0500001a


	//   ....[107]....
        /*080c*/ 	.word	0x0500001a


	//   ....[108]....
        /*0810*/ 	.word	0x0500001a


	//   ....[109]....
        /*0814*/ 	.word	0x0500001a


	//   ....[110]....
        /*0818*/ 	.word	0x0500001a


	//   ....[111]....
        /*081c*/ 	.word	0x0500001a


	//   ....[112]....
        /*0820*/ 	.word	0x0500001a


	//   ....[113]....
        /*0824*/ 	.word	0x0500001a


	//   ....[114]....
        /*0828*/ 	.word	0x0500001a


	//   ....[115]....
        /*082c*/ 	.word	0x0500001a


	//   ....[116]....
        /*0830*/ 	.word	0x0500001a


	//   ....[117]....
        /*0834*/ 	.word	0x0500001a


	//   ....[118]....
        /*0838*/ 	.word	0x0500001a


	//   ....[119]....
        /*083c*/ 	.word	0x0500001a


	//   ....[120]....
        /*0840*/ 	.word	0x0500001a


	//   ....[121]....
        /*0844*/ 	.word	0x0500001a


	//   ....[122]....
        /*0848*/ 	.word	0x0500001a


	//   ....[123]....
        /*084c*/ 	.word	0x0500001a


	//----- nvinfo : EIATTR_COOP_GROUP_INSTR_OFFSETS
	.align		4
.L_653:
        /*0850*/ 	.byte	0x04, 0x28
        /*0852*/ 	.short	(.L_655 - .L_654)


	//   ....[0]....
.L_654:
        /*0854*/ 	.word	0x00005020


	//   ....[1]....
        /*0858*/ 	.word	0x00005060


	//   ....[2]....
        /*085c*/ 	.word	0x00005a60


	//   ....[3]....
        /*0860*/ 	.word	0x00005a70


	//   ....[4]....
        /*0864*/ 	.word	0x00005aa0


	//   ....[5]....
        /*0868*/ 	.word	0x00005ab0


	//   ....[6]....
        /*086c*/ 	.word	0x00005ae0


	//   ....[7]....
        /*0870*/ 	.word	0x00005af0


	//   ....[8]....
        /*0874*/ 	.word	0x00005b20


	//   ....[9]....
        /*0878*/ 	.word	0x00005b30


	//   ....[10]....
        /*087c*/ 	.word	0x00005b60


	//   ....[11]....
        /*0880*/ 	.word	0x00005b70


	//   ....[12]....
        /*0884*/ 	.word	0x00008600


	//   ....[13]....
        /*0888*/ 	.word	0x00008630


	//   ....[14]....
        /*088c*/ 	.word	0x00008680


	//   ....[15]....
        /*0890*/ 	.word	0x000086a0


	//   ....[16]....
        /*0894*/ 	.word	0x000086d0


	//   ....[17]....
        /*0898*/ 	.word	0x000086e0


	//   ....[18]....
        /*089c*/ 	.word	0x00008710


	//   ....[19]....
        /*08a0*/ 	.word	0x00008720


	//   ....[20]....
        /*08a4*/ 	.word	0x000088e0


	//   ....[21]....
        /*08a8*/ 	.word	0x00008910


	//   ....[22]....
        /*08ac*/ 	.word	0x00008960


	//   ....[23]....
        /*08b0*/ 	.word	0x00008980


	//   ....[24]....
        /*08b4*/ 	.word	0x000089b0


	//   ....[25]....
        /*08b8*/ 	.word	0x000089c0


	//   ....[26]....
        /*08bc*/ 	.word	0x000089f0


	//   ....[27]....
        /*08c0*/ 	.word	0x00008a00


	//   ....[28]....
        /*08c4*/ 	.word	0x00008b70


	//   ....[29]....
        /*08c8*/ 	.word	0x00008ba0


	//   ....[30]....
        /*08cc*/ 	.word	0x00008bf0


	//   ....[31]....
        /*08d0*/ 	.word	0x00008c10


	//   ....[32]....
        /*08d4*/ 	.word	0x00008c40


	//   ....[33]....
        /*08d8*/ 	.word	0x00008c50


	//   ....[34]....
        /*08dc*/ 	.word	0x00008c80


	//   ....[35]....
        /*08e0*/ 	.word	0x00008c90


	//   ....[36]....
        /*08e4*/ 	.word	0x00008f50


	//   ....[37]....
        /*08e8*/ 	.word	0x00008f80


	//   ....[38]....
        /*08ec*/ 	.word	0x00009060


	//   ....[39]....
        /*08f0*/ 	.word	0x000090a0


	//   ....[40]....
        /*08f4*/ 	.word	0x000090d0


	//   ....[41]....
        /*08f8*/ 	.word	0x00009100


	//   ....[42]....
        /*08fc*/ 	.word	0x00009130


	//   ....[43]....
        /*0900*/ 	.word	0x00009160


	//   ....[44]....
        /*0904*/ 	.word	0x000091a0


	//   ....[45]....
        /*0908*/ 	.word	0x000091d0


	//   ....[46]....
        /*090c*/ 	.word	0x00009270


	//   ....[47]....
        /*0910*/ 	.word	0x00009290


	//   ....[48]....
        /*0914*/ 	.word	0x000092c0


	//   ....[49]....
        /*0918*/ 	.word	0x000092e0


	//   ....[50]....
        /*091c*/ 	.word	0x00009300


	//   ....[51]....
        /*0920*/ 	.word	0x00009310


	//   ....[52]....
        /*0924*/ 	.word	0x00009340


	//   ....[53]....
        /*0928*/ 	.word	0x00009370


	//   ....[54]....
        /*092c*/ 	.word	0x000093b0


	//   ....[55]....
        /*0930*/ 	.word	0x000093d0


	//   ....[56]....
        /*0934*/ 	.word	0x00009400


	//   ....[57]....
        /*0938*/ 	.word	0x00009430


	//   ....[58]....
        /*093c*/ 	.word	0x00009440


	//   ....[59]....
        /*0940*/ 	.word	0x00009470


	//   ....[60]....
        /*0944*/ 	.word	0x000094a0


	//   ....[61]....
        /*0948*/ 	.word	0x000094d0


	//   ....[62]....
        /*094c*/ 	.word	0x00009500


	//   ....[63]....
        /*0950*/ 	.word	0x00009520


	//   ....[64]....
        /*0954*/ 	.word	0x00009550


	//   ....[65]....
        /*0958*/ 	.word	0x00009570


	//   ....[66]....
        /*095c*/ 	.word	0x00009630


	//   ....[67]....
        /*0960*/ 	.word	0x00009730


	//   ....[68]....
        /*0964*/ 	.word	0x000098c0


	//   ....[69]....
        /*0968*/ 	.word	0x00009910


	//   ....[70]....
        /*096c*/ 	.word	0x00009980


	//   ....[71]....
        /*0970*/ 	.word	0x000099e0


	//   ....[72]....
        /*0974*/ 	.word	0x00009a50


	//   ....[73]....
        /*0978*/ 	.word	0x00009ab0


	//   ....[74]....
        /*097c*/ 	.word	0x00009b20


	//   ....[75]....
        /*0980*/ 	.word	0x00009b80


	//   ....[76]....
        /*0984*/ 	.word	0x00009c20


	//   ....[77]....
        /*0988*/ 	.word	0x00009cb0


	//   ....[78]....
        /*098c*/ 	.word	0x00009d20


	//   ....[79]....
        /*0990*/ 	.word	0x00009d80


	//   ....[80]....
        /*0994*/ 	.word	0x00009df0


	//   ....[81]....
        /*0998*/ 	.word	0x00009e50


	//   ....[82]....
        /*099c*/ 	.word	0x00009ec0


	//   ....[83]....
        /*09a0*/ 	.word	0x00009f20


	//   ....[84]....
        /*09a4*/ 	.word	0x00009fc0


	//   ....[85]....
        /*09a8*/ 	.word	0x0000a050


	//   ....[86]....
        /*09ac*/ 	.word	0x0000a0c0


	//   ....[87]....
        /*09b0*/ 	.word	0x0000a120


	//   ....[88]....
        /*09b4*/ 	.word	0x0000a190


	//   ....[89]....
        /*09b8*/ 	.word	0x0000a1f0


	//   ....[90]....
        /*09bc*/ 	.word	0x0000a260


	//   ....[91]....
        /*09c0*/ 	.word	0x0000a2c0


	//   ....[92]....
        /*09c4*/ 	.word	0x0000a360


	//   ....[93]....
        /*09c8*/ 	.word	0x0000a410


	//   ....[94]....
        /*09cc*/ 	.word	0x0000a520


	//   ....[95]....
        /*09d0*/ 	.word	0x0000a570


	//   ....[96]....
        /*09d4*/ 	.word	0x0000a640


	//   ....[97]....
        /*09d8*/ 	.word	0x0000a6b0


	//   ....[98]....
        /*09dc*/ 	.word	0x0000a740


	//   ....[99]....
        /*09e0*/ 	.word	0x0000a790


	//   ....[100]....
        /*09e4*/ 	.word	0x0000a800


	//   ....[101]....
        /*09e8*/ 	.word	0x0000a860


	//   ....[102]....
        /*09ec*/ 	.word	0x0000a8d0


	//   ....[103]....
        /*09f0*/ 	.word	0x0000a930


	//   ....[104]....
        /*09f4*/ 	.word	0x0000a9a0


	//   ....[105]....
        /*09f8*/ 	.word	0x0000aa00


	//   ....[106]....
        /*09fc*/ 	.word	0x0000aa80


	//   ....[107]....
        /*0a00*/ 	.word	0x0000aaf0


	//   ....[108]....
        /*0a04*/ 	.word	0x0000ab60


	//   ....[109]....
        /*0a08*/ 	.word	0x0000abc0


	//   ....[110]....
        /*0a0c*/ 	.word	0x0000ac40


	//   ....[111]....
        /*0a10*/ 	.word	0x0000acc0


	//   ....[112]....
        /*0a14*/ 	.word	0x0000ad60


	//   ....[113]....
        /*0a18*/ 	.word	0x0000add0


	//   ....[114]....
        /*0a1c*/ 	.word	0x0000ae60


	//   ....[115]....
        /*0a20*/ 	.word	0x0000aef0


	//   ....[116]....
        /*0a24*/ 	.word	0x0000af60


	//   ....[117]....
        /*0a28*/ 	.word	0x0000afc0


	//   ....[118]....
        /*0a2c*/ 	.word	0x0000b030


	//   ....[119]....
        /*0a30*/ 	.word	0x0000b0b0


	//   ....[120]....
        /*0a34*/ 	.word	0x0000b170


	//   ....[121]....
        /*0a38*/ 	.word	0x0000b240


	//   ....[122]....
        /*0a3c*/ 	.word	0x0000b320


	//   ....[123]....
        /*0a40*/ 	.word	0x0000b3d0


	//----- nvinfo : EIATTR_EXIT_INSTR_OFFSETS
	.align		4
.L_655:
        /*0a44*/ 	.byte	0x04, 0x1c
        /*0a46*/ 	.short	(.L_657 - .L_656)


	//   ....[0]....
.L_656:
        /*0a48*/ 	.word	0x00007730


	//   ....[1]....
        /*0a4c*/ 	.word	0x00009860


	//----- nvinfo : EIATTR_MAX_THREADS
	.align		4
.L_657:
        /*0a50*/ 	.byte	0x04, 0x05
        /*0a52*/ 	.short	(.L_659 - .L_658)
.L_658:
        /*0a54*/ 	.word	0x000001e0
        /*0a58*/ 	.word	0x00000001
        /*0a5c*/ 	.word	0x00000001


	//----- nvinfo : EIATTR_CRS_STACK_SIZE
	.align		4
.L_659:
        /*0a60*/ 	.byte	0x04, 0x1e
        /*0a62*/ 	.short	(.L_661 - .L_660)
.L_660:
        /*0a64*/ 	.word	0x00000000


	//----- nvinfo : EIATTR_CBANK_PARAM_SIZE
	.align		4
.L_661:
        /*0a68*/ 	.byte	0x03, 0x19
        /*0a6a*/ 	.short	0x0060


	//----- nvinfo : EIATTR_PARAM_CBANK
	.align		4
        /*0a6c*/ 	.byte	0x04, 0x0a
        /*0a6e*/ 	.short	(.L_663 - .L_662)
	.align		4
.L_662:
        /*0a70*/ 	.word	index@(.nv.constant0._ZN13group_norm_v218gn_bwd_cuda_kernelI13__nv_bfloat16Li480ELi2ELi16ELi120ELi1024ELb1ELb1ELi16ELi960ELi960ELi4ELb1ELi3ELb0ELb0ELNS_15WgradSyncMethodE2ENS_16CompileConditionILi900EEEEEvPT_S6_S6_PKS5_S8_S8_S8_PKfflPfPj)
        /*0a74*/ 	.short	0x0210
        /*0a76*/ 	.short	0x0060


	//----- nvinfo : EIATTR_SW_WAR
	.align		4
.L_663:
        /*0a78*/ 	.byte	0x04, 0x36
        /*0a7a*/ 	.short	(.L_665 - .L_664)
.L_664:
        /*0a7c*/ 	.word	0x00000008
.L_665:


//--------------------- .nv.info._ZN13group_norm_v218gn_bwd_cuda_kernelI13__nv_bfloat16Li480ELi2ELi16ELi120ELi1024ELb1ELb1ELi16ELi960ELi960ELi4ELb1ELi4ELb0ELb0ELNS_15WgradSyncMethodE3ENS_16CompileConditionILi900EEEEEvPT_S6_S6_PKS5_S8_S8_S8_PKfflPfPj --------------------------
	.section	.nv.info._ZN13group_norm_v218gn_bwd_cuda_kernelI13__nv_bfloat16Li480ELi2ELi16ELi120ELi1024ELb1ELb1ELi16ELi960ELi960ELi4ELb1ELi4ELb0ELb0ELNS_15WgradSyncMethodE3ENS_16CompileConditionILi900EEEEEvPT_S6_S6_PKS5_S8_S8_S8_PKfflPfPj,"",@"SHT_CUDA_INFO"
	.sectionflags	@""
	.align	4


	//----- nvinfo : EIATTR_CUDA_API_VERSION
	.align		4
        /*0000*/ 	.byte	0x04, 0x37
        /*0002*/ 	.short	(.L_667 - .L_666)
.L_666:
        /*0004*/ 	.word	0x00000082


	//----- nvinfo : EIATTR_KPARAM_INFO
	.align		4
.L_667:
        /*0008*/ 	.byte	0x04, 0x17
        /*000a*/ 	.short	(.L_669 - .L_668)
.L_668:
        /*000c*/ 	.word	0x00000000
        /*0010*/ 	.short	0x000b
        /*0012*/ 	.short	0x0058
        /*0014*/ 	.byte	0x00, 0xf0, 0x21, 0x00


	//----- nvinfo : EIATTR_KPARAM_INFO
	.align		4
.L_669:
        /*0018*/ 	.byte	0x04, 0x17
        /*001a*/ 	.short	(.L_671 - .L_670)
.L_670:
        /*001c*/ 	.word	0x00000000
        /*0020*/ 	.short	0x000a
        /*0022*/ 	.short	0x0050
        /*0024*/ 	.byte	0x00, 0xf0, 0x21, 0x00


	//----- nvinfo : EIATTR_KPARAM_INFO
	.align		4
.L_671:
        /*0028*/ 	.byte	0x04, 0x17
        /*002a*/ 	.short	(.L_673 - .L_672)
.L_672:
        /*002c*/ 	.word	0x00000000
        /*0030*/ 	.short	0x0009
        /*0032*/ 	.short	0x0048
        /*0034*/ 	.byte	0x00, 0xf0, 0x21, 0x00


	//----- nvinfo : EIATTR_KPARAM_INFO
	.align		4
.L_673:
        /*0038*/ 	.byte	0x04, 0x17
        /*003a*/ 	.short	(.L_675 - .L_674)
.L_674:
        /*003c*/ 	.word	0x00000000
        /*0040*/ 	.short	0x0008
        /*0042*/ 	.short	0x0040
        /*0044*/ 	.byte	0x00, 0xf0, 0x11, 0x00


	//----- nvinfo : EIATTR_KPARAM_INFO
	.align		4
.L_675:
        /*0048*/ 	.byte	0x04, 0x17
        /*004a*/ 	.short	(.L_677 - .L_676)
.L_676:
        /*004c*/ 	.word	0x00000000
        /*0050*/ 	.short	0x0007
        /*0052*/ 	.short	0x0038
        /*0054*/ 	.byte	0x00, 0xf0, 0x21, 0x00


	//----- nvinfo : EIATTR_KPARAM_INFO
	.align		4
.L_677:
        /*0058*/ 	.byte	0x04, 0x17
        /*005a*/ 	.short	(.L_679 - .L_678)
.L_678:
        /*005c*/ 	.word	0x00000000
        /*0060*/ 	.short	0x0006
        /*0062*/ 	.short	0x0030
        /*0064*/ 	.byte	0x00, 0xf0, 0x21, 0x00


	//----- nvinfo : EIATTR_KPARAM_INFO
	.align		4
.L_679:
        /*0068*/ 	.byte	0x04, 0x17
        /*006a*/ 	.short	(.L_681 - .L_680)
.L_680:
        /*006c*/ 	.word	0x00000000
        /*0070*/ 	.short	0x0005
        /*0072*/ 	.short	0x0028
        /*0074*/ 	.byte	0x00, 0xf0, 0x21, 0x00


	//----- nvinfo : EIATTR_KPARAM_INFO
	.align		4
.L_681:
        /*0078*/ 	.byte	0x04, 0x17
        /*007a*/ 	.short	(.L_683 - .L_682)
.L_682:
        /*007c*/ 	.word	0x00000000
        /*0080*/ 	.short	0x0004
        /*0082*/ 	.short	0x0020
        /*0084*/ 	.byte	0x00, 0xf0, 0x21, 0x00


	//----- nvinfo : EIATTR_KPARAM_INFO
	.align		4
.L_683:
        /*0088*/ 	.byte	0x04, 0x17
        /*008a*/ 	.short	(.L_685 - .L_684)
.L_684:
        /*008c*/ 	.word	0x00000000
        /*0090*/ 	.short	0x0003
        /*0092*/ 	.short	0x0018
        /*0094*/ 	.byte	0x00, 0xf0, 0x21, 0x00


	//----- nvinfo : EIATTR_KPARAM_INFO
	.align		4
.L_685:
        /*0098*/ 	.byte	0x04, 0x17
        /*009a*/ 	.short	(.L_687 - .L_686)
.L_686:
        /*009c*/ 	.word	0x00000000
        /*00a0*/ 	.short	0x0002
        /*00a2*/ 	.short	0x0010
        /*00a4*/ 	.byte	0x00, 0xf0, 0x21, 0x00


	//----- nvinfo : EIATTR_KPARAM_INFO
	.align		4
.L_687:
        /*00a8*/ 	.byte	0x04, 0x17
        /*00aa*/ 	.short	(.L_689 - .L_688)
.L_688:
        /*00ac*/ 	.word	0x00000000
        /*00b0*/ 	.short	0x0001
        /*00b2*/ 	.short	0x0008
        /*00b4*/ 	.byte	0x00, 0xf0, 0x21, 0x00


	//----- nvinfo : EIATTR_KPARAM_INFO
	.align		4
.L_689:
        /*00b8*/ 	.byte	0x04, 0x17
        /*00ba*/ 	.short	(.L_691 - .L_690)
.L_690:
        /*00bc*/ 	.word	0x00000000
        /*00c0*/ 	.short	0x0000
        /*00c2*/ 	.short	0x0000
        /*00c4*/ 	.byte	0x00, 0xf0, 0x21, 0x00


	//----- nvinfo : EIATTR_SPARSE_MMA_MASK
	.align		4
.L_691:
        /*00c8*/ 	.byte	0x03, 0x50
        /*00ca*/ 	.short	0x0000


	//----- nvinfo : EIATTR_MAXREG_COUNT
	.align		4
        /*00cc*/ 	.byte	0x03, 0x1b
        /*00ce*/ 	.short	0x0040


	//----- nvinfo : EIATTR_NUM_BARRIERS
	.align		4
        /*00d0*/ 	.byte	0x02, 0x4c
        /*00d2*/ 	.byte	0x01
	.zero		1


	//----- nvinfo : EIATTR_ANNOTATIONS
	.align		4
        /*00d4*/ 	.byte	0x04, 0x55
        /*00d6*/ 	.short	(.L_693 - .L_692)


	//   ....[0]....
.L_692:
        /* <DEDUP_REMOVED lines=86> */


	//----- nvinfo : EIATTR_MERCURY_ISA_VERSION
	.align		4
.L_693:
        /*0628*/ 	.byte	0x03, 0x5f
        /*062a*/ 	.short	0x0101


	//----- nvinfo : EIATTR_COOP_GROUP_MASK_REGIDS
	.align		4
        /*062c*/ 	.byte	0x04, 0x29
        /*062e*/ 	.short	(.L_695 - .L_694)


	//   ....[0]....
.L_694:
        /*0630*/ 	.word	0xffffffff


	//   ....[1]....
        /*0634*/ 	.word	0xffffffff


	//   ....[2]....
        /*0638*/ 	.word	0xffffffff


	//   ....[3]....
        /*063c*/ 	.word	0xffffffff


	//   ....[4]....
        /*0640*/ 	.word	0xffffffff


	//   ....[5]....
        /*0644*/ 	.word	0xffffffff


	//   ....[6]....
        /*0648*/ 	.word	0xffffffff


	//   ....[7]....
        /*064c*/ 	.word	0xffffffff


	//   ....[8]....
        /*0650*/ 	.word	0xffffffff


	//   ....[9]....
        /*0654*/ 	.word	0xffffffff


	//   ....[10]....
        /*0658*/ 	.word	0xffffffff


	//   ....[11]....
        /*065c*/ 	.word	0xffffffff


	//   ....[12]....
        /*0660*/ 	.word	0x05000019


	//   ....[13]....
        /*0664*/ 	.word	0x05000018


	//   ....[14]....
        /*0668*/ 	.word	0x0500001a


	//   ....[15]....
        /*066c*/ 	.word	0x0500001b


	//   ....[16]....
        /*0670*/ 	.word	0x0500001d


	//   ....[17]....
        /*0674*/ 	.word	0x05000012


	//   ....[18]....
        /*0678*/ 	.word	0x0500001c


	//   ....[19]....
        /*067c*/ 	.word	0x05000013


	//   ....[20]....
        /*0680*/ 	.word	0x0500001d


	//   ....[21]....
        /*0684*/ 	.word	0x0500001c


	//   ....[22]....
        /*0688*/ 	.word	0x0500001e


	//   ....[23]....
        /*068c*/ 	.word	0x0500001f


	//   ....[24]....
        /*0690*/ 	.word	0x05000021


	//   ....[25]....
        /*0694*/ 	.word	0x05000020


	//   ....[26]....
        /*0698*/ 	.word	0x05000022


	//   ....[27]....
        /*069c*/ 	.word	0x05000017


	//   ....[28]....
        /*06a0*/ 	.word	0x0500001d


	//   ....[29]....
        /*06a4*/ 	.word	0x0500001c


	//   ....[30]....
        /*06a8*/ 	.word	0x0500001e


	//   ....[31]....
        /*06ac*/ 	.word	0x0500001f


	//   ....[32]....
        /*06b0*/ 	.word	0x05000021


	//   ....[33]....
        /*06b4*/ 	.word	0x05000020


	//   ....[34]....
        /*06b8*/ 	.word	0x05000022


	//   ....[35]....
        /*06bc*/ 	.word	0x05000017


	//   ....[36]....
        /*06c0*/ 	.word	0x05000021


	//   ....[37]....
        /*06c4*/ 	.word	0x0500001e


	//   ....[38]....
        /*06c8*/ 	.word	0x05000023


	//   ....[39]....
        /*06cc*/ 	.word	0x0500001c


	//   ....[40]....
        /*06d0*/ 	.word	0x05000020


	//   ....[41]....
        /*06d4*/ 	.word	0x0500002b


	//   ....[42]....
        /*06d8*/ 	.word	0x05000020


	//   ....[43]....
        /*06dc*/ 	.word	0x0500001e


	//   ....[44]....
        /*06e0*/ 	.word	0x0500002a


	//   ....[45]....
        /*06e4*/ 	.word	0x05000014


	//   ....[46]....
        /*06e8*/ 	.word	0x0500002b


	//   ....[47]....
        /*06ec*/ 	.word	0x05000021


	//   ....[48]....
        /*06f0*/ 	.word	0x05000026


	//   ....[49]....
        /*06f4*/ 	.word	0x05000023


	//   ....[50]....
        /*06f8*/ 	.word	0x0500001d


	//   ....[51]....
        /*06fc*/ 	.word	0x05000014


	//   ....[52]....
        /*0700*/ 	.word	0x05000013


	//   ....[53]....
        /*0704*/ 	.word	0x05000021


	//   ....[54]....
        /*0708*/ 	.word	0x05000016


	//   ....[55]....
        /*070c*/ 	.word	0x05000017


	//   ....[56]....
        /*0710*/ 	.word	0x05000012


	//   ....[57]....
        /*0714*/ 	.word	0x0500002b


	//   ....[58]....
        /*0718*/ 	.word	0x05000024


	//   ....[59]....
        /*071c*/ 	.word	0x0500001b


	//   ....[60]....
        /*0720*/ 	.word	0x0500001a


	//   ....[61]....
        /*0724*/ 	.word	0x05000022


	//   ....[62]....
        /*0728*/ 	.word	0x05000016


	//   ....[63]....
        /*072c*/ 	.word	0x05000017


	//   ....[64]....
        /*0730*/ 	.word	0x05000029


	//   ....[65]....
        /*0734*/ 	.word	0x0500002b


	//   ....[66]....
        /*0738*/ 	.word	0x0500001d


	//   ....[67]....
        /*073c*/ 	.word	0x05000017


	//   ....[68]....
        /*0740*/ 	.word	0x0500001e


	//   ....[69]....
        /*0744*/ 	.word	0x0500001e


	//   ....[70]....
        /*0748*/ 	.word	0x0500001e


	//   ....[71]....
        /*074c*/ 	.word	0x0500001e


	//   ....[72]....
        /*0750*/ 	.word	0x0500001e


	//   ....[73]....
        /*0754*/ 	.word	0x0500001e


	//   ....[74]....
        /*0758*/ 	.word	0x0500001e


	//   ....[75]....
        /*075c*/ 	.word	0x0500001e


	//   ....[76]....
        /*0760*/ 	.word	0x0500001e


	//   ....[77]....
        /*0764*/ 	.word	0x0500001e


	//   ....[78]....
        /*0768*/ 	.word	0x0500001e


	//   ....[79]....
        /*076c*/ 	.word	0x0500001e


	//   ....[80]....
        /*0770*/ 	.word	0x0500001e


	//   ....[81]....
        /*0774*/ 	.word	0x0500001e


	//   ....[82]....
        /*0778*/ 	.word	0x0500001e


	//   ....[83]....
        /*077c*/ 	.word	0x0500001e


	//   ....[84]....
        /*0780*/ 	.word	0x0500001e


	//   ....[85]....
        /*0784*/ 	.word	0x0500001e


	//   ....[86]....
        /*0788*/ 	.word	0x0500001e


	//   ....[87]....
        /*078c*/ 	.word	0x0500001e


	//   ....[88]....
        /*0790*/ 	.word	0x0500001e


	//   ....[89]....
        /*0794*/ 	.word	0x0500001e


	//   ....[90]....
        /*0798*/ 	.word	0x0500001e


	//   ....[91]....
        /*079c*/ 	.word	0x0500001e


	//   ....[92]....
        /*07a0*/ 	.word	0x0500001e


	//   ....[93]....
        /*07a4*/ 	.word	0x0500001e


	//   ....[94]....
        /*07a8*/ 	.word	0x0500001e


	//   ....[95]....
        /*07ac*/ 	.word	0x0500001e


	//   ....[96]....
        /*07b0*/ 	.word	0x0500001e


	//   ....[97]....
        /*07b4*/ 	.word	0x0500001e


	//   ....[98]....
        /*07b8*/ 	.word	0x0500001e


	//   ....[99]....
        /*07bc*/ 	.word	0x0500001e


	//   ....[100]....
        /*07c0*/ 	.word	0x0500001e


	//   ....[101]....
        /*07c4*/ 	.word	0x0500001e


	//   ....[102]....
        /*07c8*/ 	.word	0x0500001e


	//   ....[103]....
        /*07cc*/ 	.word	0x0500001e


	//   ....[104]....
        /*07d0*/ 	.word	0x0500001e


	//   ....[105]....
        /*07d4*/ 	.word	0x0500001e


	//   ....[106]....
        /*07d8*/ 	.word	0x0500001e


	//   ....[107]....
        /*07dc*/ 	.word	0x0500001e


	//   ....[108]....
        /*07e0*/ 	.word	0x0500001e


	//   ....[109]....
        /*07e4*/ 	.word	0x0500001e


	//   ....[110]....
        /*07e8*/ 	.word	0x0500001e


	//   ....[111]....
        /*07ec*/ 	.word	0x0500001e


	//   ....[112]....
        /*07f0*/ 	.word	0x0500001e


	//   ....[113]....
        /*07f4*/ 	.word	0x0500001e


	//   ....[114]....
        /*07f8*/ 	.word	0x0500001e


	//   ....[115]....
        /*07fc*/ 	.word	0x0500001e


	//   ....[116]....
        /*0800*/ 	.word	0x0500001e


	//   ....[117]....
        /*0804*/ 	.word	0x0500001e


	//   ....[118]....
        /*0808*/ 	.word	0x0500001e


	//   ....[119]....
        /*080c*/ 	.word	0x0500001e


	//   ....[120]....
        /*0810*/ 	.word	0x0500001e


	//   ....[121]....
        /*0814*/ 	.word	0x0500001e


	//   ....[122]....
        /*0818*/ 	.word	0x0500001e


	//   ....[123]....
        /*081c*/ 	.word	0x0500001e


	//----- nvinfo : EIATTR_COOP_GROUP_INSTR_OFFSETS
	.align		4
.L_695:
        /*0820*/ 	.byte	0x04, 0x28
        /*0822*/ 	.short	(.L_697 - .L_696)


	//   ....[0]....
.L_696:
        /*0824*/ 	.word	0x00005180


	//   ....[1]....
        /*0828*/ 	.word	0x00005190


	//   ....[2]....
        /*082c*/ 	.word	0x00005b20


	//   ....[3]....
        /*0830*/ 	.word	0x00005b30


	//   ....[4]....
        /*0834*/ 	.word	0x00005c20


	//   ....[5]....
        /*0838*/ 	.word	0x00005c30


	//   ....[6]....
        /*083c*/ 	.word	0x00005cd0


	//   ....[7]....
        /*0840*/ 	.word	0x00005ce0


	//   ....[8]....
        /*0844*/ 	.word	0x00005d10


	//   ....[9]....
        /*0848*/ 	.word	0x00005d20


	//   ....[10]....
        /*084c*/ 	.word	0x00005d50


	//   ....[11]....
        /*0850*/ 	.word	0x00005d60


	//   ....[12]....
        /*0854*/ 	.word	0x000087c0


	//   ....[13]....
        /*0858*/ 	.word	0x000087f0


	//   ....[14]....
        /*085c*/ 	.word	0x00008840


	//   ....[15]....
        /*0860*/ 	.word	0x00008860


	//   ....[16]....
        /*0864*/ 	.word	0x00008890


	//   ....[17]....
        /*0868*/ 	.word	0x000088a0


	//   ....[18]....
        /*086c*/ 	.word	0x000088d0


	//   ....[19]....
        /*0870*/ 	.word	0x000088e0


	//   ....[20]....
        /*0874*/ 	.word	0x00008a60


	//   ....[21]....
        /*0878*/ 	.word	0x00008a90


	//   ....[22]....
        /*087c*/ 	.word	0x00008ae0


	//   ....[23]....
        /*0880*/ 	.word	0x00008b00


	//   ....[24]....
        /*0884*/ 	.word	0x00008b30


	//   ....[25]....
        /*0888*/ 	.word	0x00008b40


	//   ....[26]....
        /*088c*/ 	.word	0x00008b70


	//   ....[27]....
        /*0890*/ 	.word	0x00008b80


	//   ....[28]....
        /*0894*/ 	.word	0x00008ca0


	//   ....[29]....
        /*0898*/ 	.word	0x00008cd0


	//   ....[30]....
        /*089c*/ 	.word	0x00008d20


	//   ....[31]....
        /*08a0*/ 	.word	0x00008d40


	//   ....[32]....
        /*08a4*/ 	.word	0x00008d70


	//   ....[33]....
        /*08a8*/ 	.word	0x00008d80


	//   ....[34]....
        /*08ac*/ 	.word	0x00008db0


	//   ....[35]....
        /*08b0*/ 	.word	0x00008dc0


	//   ....[36]....
        /*08b4*/ 	.word	0x00009080


	//   ....[37]....
        /*08b8*/ 	.word	0x00009120


	//   ....[38]....
        /*08bc*/ 	.word	0x00009150


	//   ....[39]....
        /*08c0*/ 	.word	0x00009180


	//   ....[40]....
        /*08c4*/ 	.word	0x00009190


	//   ....[41]....
        /*08c8*/ 	.word	0x000091a0


	//   ....[42]....
        /*08cc*/ 	.word	0x000091b0


	//   ....[43]....
        /*08d0*/ 	.word	0x00009260


	//   ....[44]....
        /*08d4*/ 	.word	0x000092a0


	//   ....[45]....
        /*08d8*/ 	.word	0x000092c0


	//   ....[46]....
        /*08dc*/ 	.word	0x000092d0


	//   ....[47]....
        /*08e0*/ 	.word	0x000092e0


	//   ....[48]....
        /*08e4*/ 	.word	0x000092f0


	//   ....[49]....
        /*08e8*/ 	.word	0x00009300


	//   ....[50]....
        /*08ec*/ 	.word	0x00009340


	//   ....[51]....
        /*08f0*/ 	.word	0x000093a0


	//   ....[52]....
        /*08f4*/ 	.word	0x000093d0


	//   ....[53]....
        /*08f8*/ 	.word	0x00009400


	//   ....[54]....
        /*08fc*/ 	.word	0x00009430


	//   ....[55]....
        /*0900*/ 	.word	0x00009450


	//   ....[56]....
        /*0904*/ 	.word	0x00009460


	//   ....[57]....
        /*0908*/ 	.word	0x00009470


	//   ....[58]....
        /*090c*/ 	.word	0x000094a0


	//   ....[59]....
        /*0910*/ 	.word	0x00009500


	//   ....[60]....
        /*0914*/ 	.word	0x00009530


	//   ....[61]....
        /*0918*/ 	.word	0x00009550


	//   ....[62]....
        /*091c*/ 	.word	0x00009590


	//   ....[63]....
        /*0920*/ 	.word	0x000095b0


	//   ....[64]....
        /*0924*/ 	.word	0x000095d0


	//   ....[65]....
        /*0928*/ 	.word	0x000095e0


	//   ....[66]....
        /*092c*/ 	.word	0x00009740


	//   ....[67]....
        /*0930*/ 	.word	0x00009780


	//   ....[68]....
        /*0934*/ 	.word	0x000098b0


	//   ....[69]....
        /*0938*/ 	.word	0x00009900


	//   ....[70]....
        /*093c*/ 	.word	0x00009970


	//   ....[71]....
        /*0940*/ 	.word	0x000099d0


	//   ....[72]....
        /*0944*/ 	.word	0x00009a40


	//   ....[73]....
        /*0948*/ 	.word	0x00009aa0


	//   ....[74]....
        /*094c*/ 	.word	0x00009b10


	//   ....[75]....
        /*0950*/ 	.word	0x00009b70


	//   ....[76]....
        /*0954*/ 	.word	0x00009c10


	//   ....[77]....
        /*0958*/ 	.word	0x00009ca0


	//   ....[78]....
        /*095c*/ 	.word	0x00009d10


	//   ....[79]....
        /*0960*/ 	.word	0x00009d70


	//   ....[80]....
        /*0964*/ 	.word	0x00009de0


	//   ....[81]....
        /*0968*/ 	.word	0x00009e40


	//   ....[82]....
        /*096c*/ 	.word	0x00009eb0


	//   ....[83]....
        /*0970*/ 	.word	0x00009f10


	//   ....[84]....
        /*0974*/ 	.word	0x00009fb0


	//   ....[85]....
        /*0978*/ 	.word	0x0000a040


	//   ....[86]....
        /*097c*/ 	.word	0x0000a0b0


	//   ....[87]....
        /*0980*/ 	.word	0x0000a110


	//   ....[88]....
        /*0984*/ 	.word	0x0000a180


	//   ....[89]....
        /*0988*/ 	.word	0x0000a1e0


	//   ....[90]....
        /*098c*/ 	.word	0x0000a250


	//   ....[91]....
        /*0990*/ 	.word	0x0000a2b0


	//   ....[92]....
        /*0994*/ 	.word	0x0000a350


	//   ....[93]....
        /*0998*/ 	.word	0x0000a400


	//   ....[94]....
        /*099c*/ 	.word	0x0000a4d0


	//   ....[95]....
        /*09a0*/ 	.word	0x0000a520


	//   ....[96]....
        /*09a4*/ 	.word	0x0000a5b0


	//   ....[97]....
        /*09a8*/ 	.word	0x0000a610


	//   ....[98]....
        /*09ac*/ 	.word	0x0000a6a0


	//   ....[99]....
        /*09b0*/ 	.word	0x0000a6f0


	//   ....[100]....
        /*09b4*/ 	.word	0x0000a760


	//   ....[101]....
        /*09b8*/ 	.word	0x0000a7c0


	//   ....[102]....
        /*09bc*/ 	.word	0x0000a880


	//   ....[103]....
        /*09c0*/ 	.word	0x0000a8e0


	//   ....[104]....
        /*09c4*/ 	.word	0x0000a970


	//   ....[105]....
        /*09c8*/ 	.word	0x0000aa00


	//   ....[106]....
        /*09cc*/ 	.word	0x0000aa80


	//   ....[107]....
        /*09d0*/ 	.word	0x0000aae0


	//   ....[108]....
        /*09d4*/ 	.word	0x0000ab50


	//   ....[109]....
        /*09d8*/ 	.word	0x0000abb0


	//   ....[110]....
        /*09dc*/ 	.word	0x0000ac60


	//   ....[111]....
        /*09e0*/ 	.word	0x0000acc0


	//   ....[112]....
        /*09e4*/ 	.word	0x0000ad80


	//   ....[113]....
        /*09e8*/ 	.word	0x0000add0


	//   ....[114]....
        /*09ec*/ 	.word	0x0000ae40


	//   ....[115]....
        /*09f0*/ 	.word	0x0000aea0


	//   ....[116]....
        /*09f4*/ 	.word	0x0000af30


	//   ....[117]....
        /*09f8*/ 	.word	0x0000afc0


	//   ....[118]....
        /*09fc*/ 	.word	0x0000b030


	//   ....[119]....
        /*0a00*/ 	.word	0x0000b090


	//   ....[120]....
        /*0a04*/ 	.word	0x0000b120


	//   ....[121]....
        /*0a08*/ 	.word	0x0000b1e0


	//   ....[122]....
        /*0a0c*/ 	.word	0x0000b270


	//   ....[123]....
        /*0a10*/ 	.word	0x0000b2d0


	//----- nvinfo : EIATTR_EXIT_INSTR_OFFSETS
	.align		4
.L_697:
        /*0a14*/ 	.byte	0x04, 0x1c
        /*0a16*/ 	.short	(.L_699 - .L_698)


	//   ....[0]....
.L_698:
        /*0a18*/ 	.word	0x000077c0


	//   ....[1]....
        /*0a1c*/ 	.word	0x00009850


	//----- nvinfo : EIATTR_MAX_THREADS
	.align		4
.L_699:
        /*0a20*/ 	.byte	0x04, 0x05
        /*0a22*/ 	.short	(.L_701 - .L_700)
.L_700:
        /*0a24*/ 	.word	0x000001e0
        /*0a28*/ 	.word	0x00000001
        /*0a2c*/ 	.word	0x00000001


	//----- nvinfo : EIATTR_CRS_STACK_SIZE
	.align		4
.L_701:
        /*0a30*/ 	.byte	0x04, 0x1e
        /*0a32*/ 	.short	(.L_703 - .L_702)
.L_702:
        /*0a34*/ 	.word	0x00000000


	//----- nvinfo : EIATTR_CBANK_PARAM_SIZE
	.align		4
.L_703:
        /*0a38*/ 	.byte	0x03, 0x19
        /*0a3a*/ 	.short	0x0060


	//----- nvinfo : EIATTR_PARAM_CBANK
	.align		4
        /*0a3c*/ 	.byte	0x04, 0x0a
        /*0a3e*/ 	.short	(.L_705 - .L_704)
	.align		4
.L_704:
        /*0a40*/ 	.word	index@(.nv.constant0._ZN13group_norm_v218gn_bwd_cuda_kernelI13__nv_bfloat16Li480ELi2ELi16ELi120ELi1024ELb1ELb1ELi16ELi960ELi960ELi4ELb1ELi4ELb0ELb0ELNS_15WgradSyncMethodE3ENS_16CompileConditionILi900EEEEEvPT_S6_S6_PKS5_S8_S8_S8_PKfflPfPj)
        /*0a44*/ 	.short	0x0210
        /*0a46*/ 	.short	0x0060


	//----- nvinfo : EIATTR_SW_WAR
	.align		4
.L_705:
        /*0a48*/ 	.byte	0x04, 0x36
        /*0a4a*/ 	.short	(.L_707 - .L_706)
.L_706:
        /*0a4c*/ 	.word	0x00000008
.L_707:


//--------------------- .nv.info._ZN13group_norm_v214gn_cuda_kernelI13__nv_bfloat16Li480ELi3ELi32ELi60ELi1024ELb0ELi8ELi960ELi960ELi4ELb1ELi2ELb0ELb0ENS_16CompileConditionILi900EEEEEvPT_PKS4_S7_S7_flPfS8_Pj --------------------------
	.section	.nv.info._ZN13group_norm_v214gn_cuda_kernelI13__nv_bfloat16Li480ELi3ELi32ELi60ELi1024ELb0ELi8ELi960ELi960ELi4ELb1ELi2ELb0ELb0ENS_16CompileConditionILi900EEEEEvPT_PKS4_S7_S7_flPfS8_Pj,"",@"SHT_CUDA_INFO"
	.sectionflags	@""
	.align	4


	//----- nvinfo : EIATTR_CUDA_API_VERSION
	.align		4
        /*0000*/ 	.byte	0x04, 0x37
        /*0002*/ 	.short	(.L_709 - .L_708)
.L_708:
        /*0004*/ 	.word	0x00000082


	//----- nvinfo : EIATTR_KPARAM_INFO
	.align		4
.L_709:
        /*0008*/ 	.byte	0x04, 0x17
        /*000a*/ 	.short	(.L_711 - .L_710)
.L_710:
        /*000c*/ 	.word	0x00000000
        /*0010*/ 	.short	0x0008
        /*0012*/ 	.short	0x0040
        /*0014*/ 	.byte	0x00, 0xf0, 0x21, 0x00


	//----- nvinfo : EIATTR_KPARAM_INFO
	.align		4
.L_711:
        /*0018*/ 	.byte	0x04, 0x17
        /*001a*/ 	.short	(.L_713 - .L_712)
.L_712:
        /*001c*/ 	.word	0x00000000
        /*0020*/ 	.short	0x0007
        /*0022*/ 	.short	0x0038
        /*0024*/ 	.byte	0x00, 0xf0, 0x21, 0x00


	//----- nvinfo : EIATTR_KPARAM_INFO
	.align		4
.L_713:
        /*0028*/ 	.byte	0x04, 0x17
        /*002a*/ 	.short	(.L_715 - .L_714)
.L_714:
        /*002c*/ 	.word	0x00000000
        /*0030*/ 	.short	0x0006
        /*0032*/ 	.short	0x0030
        /*0034*/ 	.byte	0x00, 0xf0, 0x21, 0x00


	//----- nvinfo : EIATTR_KPARAM_INFO
	.align		4
.L_715:
        /*0038*/ 	.byte	0x04, 0x17
        /*003a*/ 	.short	(.L_717 - .L_716)
.L_716:
        /*003c*/ 	.word	0x00000000
        /*0040*/ 	.short	0x0005
        /*0042*/ 	.short	0x0028
        /*0044*/ 	.byte	0x00, 0xf0, 0x21, 0x00


	//----- nvinfo : EIATTR_KPARAM_INFO
	.align		4
.L_717:
        /*0048*/ 	.byte	0x04, 0x17
        /*004a*/ 	.short	(.L_719 - .L_718)
.L_718:
        /*004c*/ 	.word	0x00000000
        /*0050*/ 	.short	0x0004
        /*0052*/ 	.short	0x0020
        /*0054*/ 	.byte	0x00, 0xf0, 0x11, 0x00


	//----- nvinfo : EIATTR_KPARAM_INFO
	.align		4
.L_719:
        /*0058*/ 	.byte	0x04, 0x17
        /*005a*/ 	.short	(.L_721 - .L_720)
.L_720:
        /*005c*/ 	.word	0x00000000
        /*0060*/ 	.short	0x0003
        /*0062*/ 	.short	0x0018
        /*0064*/ 	.byte	0x00, 0xf0, 0x21, 0x00


	//----- nvinfo : EIATTR_KPARAM_INFO
	.align		4
.L_721:
        /*0068*/ 	.byte	0x04, 0x17
        /*006a*/ 	.short	(.L_723 - .L_722)
.L_722:
        /*006c*/ 	.word	0x00000000
        /*0070*/ 	.short	0x0002
        /*0072*/ 	.short	0x0010
        /*0074*/ 	.byte	0x00, 0xf0, 0x21, 0x00


	//----- nvinfo : EIATTR_KPARAM_INFO
	.align		4
.L_723:
        /*0078*/ 	.byte	0x04, 0x17
        /*007a*/ 	.short	(.L_725 - .L_724)
.L_724:
        /*007c*/ 	.word	0x00000000
        /*0080*/ 	.short	0x0001
        /*0082*/ 	.short	0x0008
        /*0084*/ 	.byte	0x00, 0xf0, 0x21, 0x00


	//----- nvinfo : EIATTR_KPARAM_INFO
	.align		4
.L_725:
        /*0088*/ 	.byte	0x04, 0x17
        /*008a*/ 	.short	(.L_727 - .L_726)
.L_726:
        /*008c*/ 	.word	0x00000000
        /*0090*/ 	.short	0x0000
        /*0092*/ 	.short	0x0000
        /*0094*/ 	.byte	0x00, 0xf0, 0x21, 0x00


	//----- nvinfo : EIATTR_SPARSE_MMA_MASK
	.align		4
.L_727:
        /*0098*/ 	.byte	0x03, 0x50
        /*009a*/ 	.short	0x0000


	//----- nvinfo : EIATTR_MAXREG_COUNT
	.align		4
        /*009c*/ 	.byte	0x03, 0x1b
        /*009e*/ 	.short	0x0028


	//----- nvinfo : EIATTR_NUM_BARRIERS
	.align		4
        /*00a0*/ 	.byte	0x02, 0x4c
        /*00a2*/ 	.byte	0x01
	.zero		1


	//----- nvinfo : EIATTR_ANNOTATIONS
	.align		4
        /*00a4*/ 	.byte	0x04, 0x55
        /*00a6*/ 	.short	(.L_729 - .L_728)


	//   ....[0]....
.L_728:
        /* <DEDUP_REMOVED lines=23> */


	//----- nvinfo : EIATTR_MERCURY_ISA_VERSION
	.align		4
.L_729:
        /*0208*/ 	.byte	0x03, 0x5f
        /*020a*/ 	.short	0x0101


	//----- nvinfo : EIATTR_COOP_GROUP_MASK_REGIDS
	.align		4
        /*020c*/ 	.byte	0x04, 0x29
        /*020e*/ 	.short	(.L_731 - .L_730)


	//   ....[0]....
.L_730:
        /*0210*/ 	.word	0xffffffff


	//   ....[1]....
        /*0214*/ 	.word	0xffffffff


	//   ....[2]....
        /*0218*/ 	.word	0xffffffff


	//   ....[3]....
        /*021c*/ 	.word	0xffffffff


	//   ....[4]....
        /*0220*/ 	.word	0xffffffff


	//   ....[5]....
        /*0224*/ 	.word	0xffffffff


	//   ....[6]....
        /*0228*/ 	.word	0xffffffff


	//   ....[7]....
        /*022c*/ 	.word	0xffffffff


	//   ....[8]....
        /*0230*/ 	.word	0xffffffff


	//   ....[9]....
        /*0234*/ 	.word	0xffffffff


	//----- nvinfo : EIATTR_COOP_GROUP_INSTR_OFFSETS
	.align		4
.L_731:
        /*0238*/ 	.byte	0x04, 0x28
        /*023a*/ 	.short	(.L_733 - .L_732)


	//   ....[0]....
.L_732:
        /*023c*/ 	.word	0x00001280


	//   ....[1]....
        /*0240*/ 	.word	0x000012a0


	//   ....[2]....
        /*0244*/ 	.word	0x00001810


	//   ....[3]....
        /*0248*/ 	.word	0x00001850


	//   ....[4]....
        /*024c*/ 	.word	0x000018f0


	//   ....[5]....
        /*0250*/ 	.word	0x00001910


	//   ....[6]....
        /*0254*/ 	.word	0x00001980


	//   ....[7]....
        /*0258*/ 	.word	0x00001990


	//   ....[8]....
        /*025c*/ 	.word	0x000019c0


	//   ....[9]....
        /*0260*/ 	.word	0x000019d0


	//----- nvinfo : EIATTR_EXIT_INSTR_OFFSETS
	.align		4
.L_733:
        /*0264*/ 	.byte	0x04, 0x1c
        /*0266*/ 	.short	(.L_735 - .L_734)


	//   ....[0]....
.L_734:
        /*0268*/ 	.word	0x00000070


	//   ....[1]....
        /*026c*/ 	.word	0x00002360


	//----- nvinfo : EIATTR_MAX_THREADS
	.align		4
.L_735:
        /*0270*/ 	.byte	0x04, 0x05
        /*0272*/ 	.short	(.L_737 - .L_736)
.L_736:
        /*0274*/ 	.word	0x000001e0
        /*0278*/ 	.word	0x00000001
        /*027c*/ 	.word	0x00000001


	//----- nvinfo : EIATTR_CRS_STACK_SIZE
	.align		4
.L_737:
        /*0280*/ 	.byte	0x04, 0x1e
        /*0282*/ 	.short	(.L_739 - .L_738)
.L_738:
        /*0284*/ 	.word	0x00000000


	//----- nvinfo : EIATTR_CBANK_PARAM_SIZE
	.align		4
.L_739:
        /*0288*/ 	.byte	0x03, 0x19
        /*028a*/ 	.short	0x0048


	//----- nvinfo : EIATTR_PARAM_CBANK
	.align		4
        /*028c*/ 	.byte	0x04, 0x0a
        /*028e*/ 	.short	(.L_741 - .L_740)
	.align		4
.L_740:
        /*0290*/ 	.word	index@(.nv.constant0._ZN13group_norm_v214gn_cuda_kernelI13__nv_bfloat16Li480ELi3ELi32ELi60ELi1024ELb0ELi8ELi960ELi960ELi4ELb1ELi2ELb0ELb0ENS_16CompileConditionILi900EEEEEvPT_PKS4_S7_S7_flPfS8_Pj)
        /*0294*/ 	.short	0x0210
        /*0296*/ 	.short	0x0048


	//----- nvinfo : EIATTR_SW_WAR
	.align		4
.L_741:
        /*0298*/ 	.byte	0x04, 0x36
        /*029a*/ 	.short	(.L_743 - .L_742)
.L_742:
        /*029c*/ 	.word	0x00000008
.L_743:


//--------------------- .nv.info._ZN13group_norm_v214gn_cuda_kernelI13__nv_bfloat16Li480ELi1ELi32ELi60ELi1024ELb0ELi16ELi960ELi960ELi4ELb1ELi2ELb0ELb0ENS_16CompileConditionILi900EEEEEvPT_PKS4_S7_S7_flPfS8_Pj --------------------------
	.section	.nv.info._ZN13group_norm_v214gn_cuda_kernelI13__nv_bfloat16Li480ELi1ELi32ELi60ELi1024ELb0ELi16ELi960ELi960ELi4ELb1ELi2ELb0ELb0ENS_16CompileConditionILi900EEEEEvPT_PKS4_S7_S7_flPfS8_Pj,"",@"SHT_CUDA_INFO"
	.sectionflags	@""
	.align	4


	//----- nvinfo : EIATTR_CUDA_API_VERSION
	.align		4
        /*0000*/ 	.byte	0x04, 0x37
        /*0002*/ 	.short	(.L_745 - .L_744)
.L_744:
        /*0004*/ 	.word	0x00000082


	//----- nvinfo : EIATTR_KPARAM_INFO
	.align		4
.L_745:
        /*0008*/ 	.byte	0x04, 0x17
        /*000a*/ 	.short	(.L_747 - .L_746)
.L_746:
        /*000c*/ 	.word	0x00000000
        /*0010*/ 	.short	0x0008
        /*0012*/ 	.short	0x0040
        /*0014*/ 	.byte	0x00, 0xf0, 0x21, 0x00


	//----- nvinfo : EIATTR_KPARAM_INFO
	.align		4
.L_747:
        /*0018*/ 	.byte	0x04, 0x17
        /*001a*/ 	.short	(.L_749 - .L_748)
.L_748:
        /*001c*/ 	.word	0x00000000
        /*0020*/ 	.short	0x0007
        /*0022*/ 	.short	0x0038
        /*0024*/ 	.byte	0x00, 0xf0, 0x21, 0x00


	//----- nvinfo : EIATTR_KPARAM_INFO
	.align		4
.L_749:
        /*0028*/ 	.byte	0x04, 0x17
        /*002a*/ 	.short	(.L_751 - .L_750)
.L_750:
        /*002c*/ 	.word	0x00000000
        /*0030*/ 	.short	0x0006
        /*0032*/ 	.short	0x0030
        /*0034*/ 	.byte	0x00, 0xf0, 0x21, 0x00


	//----- nvinfo : EIATTR_KPARAM_INFO
	.align		4
.L_751:
        /*0038*/ 	.byte	0x04, 0x17
        /*003a*/ 	.short	(.L_753 - .L_752)
.L_752:
        /*003c*/ 	.word	0x00000000
        /*0040*/ 	.short	0x0005
        /*0042*/ 	.short	0x0028
        /*0044*/ 	.byte	0x00, 0xf0, 0x21, 0x00


	//----- nvinfo : EIATTR_KPARAM_INFO
	.align		4
.L_753:
        /*0048*/ 	.byte	0x04, 0x17
        /*004a*/ 	.short	(.L_755 - .L_754)
.L_754:
        /*004c*/ 	.word	0x00000000
        /*0050*/ 	.short	0x0004
        /*0052*/ 	.short	0x0020
        /*0054*/ 	.byte	0x00, 0xf0, 0x11, 0x00


	//----- nvinfo : EIATTR_KPARAM_INFO
	.align		4
.L_755:
        /*0058*/ 	.byte	0x04, 0x17
        /*005a*/ 	.short	(.L_757 - .L_756)
.L_756:
        /*005c*/ 	.word	0x00000000
        /*0060*/ 	.short	0x0003
        /*0062*/ 	.short	0x0018
        /*0064*/ 	.byte	0x00, 0xf0, 0x21, 0x00


	//----- nvinfo : EIATTR_KPARAM_INFO
	.align		4
.L_757:
        /*0068*/ 	.byte	0x04, 0x17
        /*006a*/ 	.short	(.L_759 - .L_758)
.L_758:
        /*006c*/ 	.word	0x00000000
        /*0070*/ 	.short	0x0002
        /*0072*/ 	.short	0x0010
        /*0074*/ 	.byte	0x00, 0xf0, 0x21, 0x00


	//----- nvinfo : EIATTR_KPARAM_INFO
	.align		4
.L_759:
        /*0078*/ 	.byte	0x04, 0x17
        /*007a*/ 	.short	(.L_761 - .L_760)
.L_760:
        /*007c*/ 	.word	0x00000000
        /*0080*/ 	.short	0x0001
        /*0082*/ 	.short	0x0008
        /*0084*/ 	.byte	0x00, 0xf0, 0x21, 0x00


	//----- nvinfo : EIATTR_KPARAM_INFO
	.align		4
.L_761:
        /*0088*/ 	.byte	0x04, 0x17
        /*008a*/ 	.short	(.L_763 - .L_762)
.L_762:
        /*008c*/ 	.word	0x00000000
        /*0090*/ 	.short	0x0000
        /*0092*/ 	.short	0x0000
        /*0094*/ 	.byte	0x00, 0xf0, 0x21, 0x00


	//----- nvinfo : EIATTR_SPARSE_MMA_MASK
	.align		4
.L_763:
        /*0098*/ 	.byte	0x03, 0x50
        /*009a*/ 	.short	0x0000


	//----- nvinfo : EIATTR_MAXREG_COUNT
	.align		4
        /*009c*/ 	.byte	0x03, 0x1b
        /*009e*/ 	.short	0x0080


	//----- nvinfo : EIATTR_NUM_BARRIERS
	.align		4
        /*00a0*/ 	.byte	0x02, 0x4c
        /*00a2*/ 	.byte	0x01
	.zero		1


	//----- nvinfo : EIATTR_MERCURY_ISA_VERSION
	.align		4
        /*00a4*/ 	.byte	0x03, 0x5f
        /*00a6*/ 	.short	0x0101


	//----- nvinfo : EIATTR_COOP_GROUP_MASK_REGIDS
	.align		4
        /*00a8*/ 	.byte	0x04, 0x29
        /*00aa*/ 	.short	(.L_765 - .L_764)


	//   ....[0]....
.L_764:
        /*00ac*/ 	.word	0xffffffff


	//   ....[1]....
        /*00b0*/ 	.word	0xffffffff


	//   ....[2]....
        /*00b4*/ 	.word	0xffffffff


	//   ....[3]....
        /*00b8*/ 	.word	0xffffffff


	//   ....[4]....
        /*00bc*/ 	.word	0xffffffff


	//   ....[5]....
        /*00c0*/ 	.word	0xffffffff


	//   ....[6]....
        /*00c4*/ 	.word	0xffffffff


	//   ....[7]....
        /*00c8*/ 	.word	0xffffffff


	//   ....[8]....
        /*00cc*/ 	.word	0xffffffff


	//   ....[9]....
        /*00d0*/ 	.word	0xffffffff


	//----- nvinfo : EIATTR_COOP_GROUP_INSTR_OFFSETS
	.align		4
.L_765:
        /*00d4*/ 	.byte	0x04, 0x28
        /*00d6*/ 	.short	(.L_767 - .L_766)


	//   ....[0]....
.L_766:
        /*00d8*/ 	.word	0x00001600


	//   ....[1]....
        /*00dc*/ 	.word	0x00001640


	//   ....[2]....
        /*00e0*/ 	.word	0x00001990


	//   ....[3]....
        /*00e4*/ 	.word	0x000019d0


	//   ....[4]....
        /*00e8*/ 	.word	0x00001a90


	//   ....[5]....
        /*00ec*/ 	.word	0x00001ac0


	//   ....[6]....
        /*00f0*/ 	.word	0x00001af0


	//   ....[7]....
        /*00f4*/ 	.word	0x00001b00


	//   ....[8]....
        /*00f8*/ 	.word	0x00001b40


	//   ....[9]....
        /*00fc*/ 	.word	0x00001b60


	//----- nvinfo : EIATTR_EXIT_INSTR_OFFSETS
	.align		4
.L_767:
        /*0100*/ 	.byte	0x04, 0x1c
        /*0102*/ 	.short	(.L_769 - .L_768)


	//   ....[0]....
.L_768:
        /*0104*/ 	.word	0x00000060


	//   ....[1]....
        /*0108*/ 	.word	0x00002a50


	//----- nvinfo : EIATTR_MAX_THREADS
	.align		4
.L_769:
        /*010c*/ 	.byte	0x04, 0x05
        /*010e*/ 	.short	(.L_771 - .L_770)
.L_770:
        /*0110*/ 	.word	0x000001e0
        /*0114*/ 	.word	0x00000001
        /*0118*/ 	.word	0x00000001


	//----- nvinfo : EIATTR_CRS_STACK_SIZE
	.align		4
.L_771:
        /*011c*/ 	.byte	0x04, 0x1e
        /*011e*/ 	.short	(.L_773 - .L_772)
.L_772:
        /*0120*/ 	.word	0x00000000


	//----- nvinfo : EIATTR_CBANK_PARAM_SIZE
	.align		4
.L_773:
        /*0124*/ 	.byte	0x03, 0x19
        /*0126*/ 	.short	0x0048


	//----- nvinfo : EIATTR_PARAM_CBANK
	.align		4
        /*0128*/ 	.byte	0x04, 0x0a
        /*012a*/ 	.short	(.L_775 - .L_774)
	.align		4
.L_774:
        /*012c*/ 	.word	index@(.nv.constant0._ZN13group_norm_v214gn_cuda_kernelI13__nv_bfloat16Li480ELi1ELi32ELi60ELi1024ELb0ELi16ELi960ELi960ELi4ELb1ELi2ELb0ELb0ENS_16CompileConditionILi900EEEEEvPT_PKS4_S7_S7_flPfS8_Pj)
        /*0130*/ 	.short	0x0210
        /*0132*/ 	.short	0x0048


	//----- nvinfo : EIATTR_SW_WAR
	.align		4
.L_775:
        /*0134*/ 	.byte	0x04, 0x36
        /*0136*/ 	.short	(.L_777 - .L_776)
.L_776:
        /*0138*/ 	.word	0x00000008
.L_777:


//--------------------- .nv.info._ZN13group_norm_v214gn_cuda_kernelI13__nv_bfloat16Li480ELi3ELi32ELi60ELi1024ELb0ELi16ELi960ELi960ELi4ELb1ELi5ELb0ELb0ENS_16CompileConditionILi900EEEEEvPT_PKS4_S7_S7_flPfS8_Pj --------------------------
	.section	.nv.info._ZN13group_norm_v214gn_cuda_kernelI13__nv_bfloat16Li480ELi3ELi32ELi60ELi1024ELb0ELi16ELi960ELi960ELi4ELb1ELi5ELb0ELb0ENS_16CompileConditionILi900EEEEEvPT_PKS4_S7_S7_flPfS8_Pj,"",@"SHT_CUDA_INFO"
	.sectionflags	@""
	.align	4


	//----- nvinfo : EIATTR_CUDA_API_VERSION
	.align		4
        /*0000*/ 	.byte	0x04, 0x37
        /*0002*/ 	.short	(.L_779 - .L_778)
.L_778:
        /*0004*/ 	.word	0x00000082


	//----- nvinfo : EIATTR_KPARAM_INFO
	.align		4
.L_779:
        /*0008*/ 	.byte	0x04, 0x17
        /*000a*/ 	.short	(.L_781 - .L_780)
.L_780:
        /*000c*/ 	.word	0x00000000
        /*0010*/ 	.short	0x0008
        /*0012*/ 	.short	0x0040
        /*0014*/ 	.byte	0x00, 0xf0, 0x21, 0x00


	//----- nvinfo : EIATTR_KPARAM_INFO
	.align		4
.L_781:
        /*0018*/ 	.byte	0x04, 0x17
        /*001a*/ 	.short	(.L_783 - .L_782)
.L_782:
        /*001c*/ 	.word	0x00000000
        /*0020*/ 	.short	0x0007
        /*0022*/ 	.short	0x0038
        /*0024*/ 	.byte	0x00, 0xf0, 0x21, 0x00


	//----- nvinfo : EIATTR_KPARAM_INFO
	.align		4
.L_783:
        /*0028*/ 	.byte	0x04, 0x17
        /*002a*/ 	.short	(.L_785 - .L_784)
.L_784:
        /*002c*/ 	.word	0x00000000
        /*0030*/ 	.short	0x0006
        /*0032*/ 	.short	0x0030
        /*0034*/ 	.byte	0x00, 0xf0, 0x21, 0x00


	//----- nvinfo : EIATTR_KPARAM_INFO
	.align		4
.L_785:
        /*0038*/ 	.byte	0x04, 0x17
        /*003a*/ 	.short	(.L_787 - .L_786)
.L_786:
        /*003c*/ 	.word	0x00000000
        /*0040*/ 	.short	0x0005
        /*0042*/ 	.short	0x0028
        /*0044*/ 	.byte	0x00, 0xf0, 0x21, 0x00


	//----- nvinfo : EIATTR_KPARAM_INFO
	.align		4
.L_787:
        /*0048*/ 	.byte	0x04, 0x17
        /*004a*/ 	.short	(.L_789 - .L_788)
.L_788:
        /*004c*/ 	.word	0x00000000
        /*0050*/ 	.short	0x0004
        /*0052*/ 	.short	0x0020
        /*0054*/ 	.byte	0x00, 0xf0, 0x11, 0x00


	//----- nvinfo : EIATTR_KPARAM_INFO
	.align		4
.L_789:
        /*0058*/ 	.byte	0x04, 0x17
        /*005a*/ 	.short	(.L_791 - .L_790)
.L_790:
        /*005c*/ 	.word	0x00000000
        /*0060*/ 	.short	0x0003
        /*0062*/ 	.short	0x0018
        /*0064*/ 	.byte	0x00, 0xf0, 0x21, 0x00


	//----- nvinfo : EIATTR_KPARAM_INFO
	.align		4
.L_791:
        /*0068*/ 	.byte	0x04, 0x17
        /*006a*/ 	.short	(.L_793 - .L_792)
.L_792:
        /*006c*/ 	.word	0x00000000
        /*0070*/ 	.short	0x0002
        /*0072*/ 	.short	0x0010
        /*0074*/ 	.byte	0x00, 0xf0, 0x21, 0x00


	//----- nvinfo : EIATTR_KPARAM_INFO
	.align		4
.L_793:
        /*0078*/ 	.byte	0x04, 0x17
        /*007a*/ 	.short	(.L_795 - .L_794)
.L_794:
        /*007c*/ 	.word	0x00000000
        /*0080*/ 	.short	0x0001
        /*0082*/ 	.short	0x0008
        /*0084*/ 	.byte	0x00, 0xf0, 0x21, 0x00


	//----- nvinfo : EIATTR_KPARAM_INFO
	.align		4
.L_795:
        /*0088*/ 	.byte	0x04, 0x17
        /*008a*/ 	.short	(.L_797 - .L_796)
.L_796:
        /*008c*/ 	.word	0x00000000
        /*0090*/ 	.short	0x0000
        /*0092*/ 	.short	0x0000
        /*0094*/ 	.byte	0x00, 0xf0, 0x21, 0x00


	//----- nvinfo : EIATTR_SPARSE_MMA_MASK
	.align		4
.L_797:
        /*0098*/ 	.byte	0x03, 0x50
        /*009a*/ 	.short	0x0000


	//----- nvinfo : EIATTR_MAXREG_COUNT
	.align		4
        /*009c*/ 	.byte	0x03, 0x1b
        /*009e*/ 	.short	0x0028


	//----- nvinfo : EIATTR_NUM_BARRIERS
	.align		4
        /*00a0*/ 	.byte	0x02, 0x4c
        /*00a2*/ 	.byte	0x01
	.zero		1


	//----- nvinfo : EIATTR_ANNOTATIONS
	.align		4
        /*00a4*/ 	.byte	0x04, 0x55
        /*00a6*/ 	.short	(.L_799 - .L_798)


	//   ....[0]....
.L_798:
        /* <DEDUP_REMOVED lines=55> */


	//----- nvinfo : EIATTR_MERCURY_ISA_VERSION
	.align		4
.L_799:
        /*0400*/ 	.byte	0x03, 0x5f
        /*0402*/ 	.short	0x0101


	//----- nvinfo : EIATTR_COOP_GROUP_MASK_REGIDS
	.align		4
        /*0404*/ 	.byte	0x04, 0x29
        /*0406*/ 	.short	(.L_801 - .L_800)


	//   ....[0]....
.L_800:
        /*0408*/ 	.word	0xffffffff


	//   ....[1]....
        /*040c*/ 	.word	0xffffffff


	//   ....[2]....
        /*0410*/ 	.word	0xffffffff


	//   ....[3]....
        /*0414*/ 	.word	0xffffffff


	//   ....[4]....
        /*0418*/ 	.word	0xffffffff


	//   ....[5]....
        /*041c*/ 	.word	0xffffffff


	//   ....[6]....
        /*0420*/ 	.word	0xffffffff


	//   ....[7]....
        /*0424*/ 	.word	0xffffffff


	//   ....[8]....
        /*0428*/ 	.word	0xffffffff


	//   ....[9]....
        /*042c*/ 	.word	0xffffffff


	//----- nvinfo : EIATTR_COOP_GROUP_INSTR_OFFSETS
	.align		4
.L_801:
        /*0430*/ 	.byte	0x04, 0x28
        /*0432*/ 	.short	(.L_803 - .L_802)


	//   ....[0]....
.L_802:
        /*0434*/ 	.word	0x000017b0


	//   ....[1]....
        /*0438*/ 	.word	0x000017c0


	//   ....[2]....
        /*043c*/ 	.word	0x00001c80


	//   ....[3]....
        /*0440*/ 	.word	0x00001cb0


	//   ....[4]....
        /*0444*/ 	.word	0x00001ce0


	//   ....[5]....
        /*0448*/ 	.word	0x00001cf0


	//   ....[6]....
        /*044c*/ 	.word	0x00001d20


	//   ....[7]....
        /*0450*/ 	.word	0x00001d30


	//   ....[8]....
        /*0454*/ 	.word	0x00001d60


	//   ....[9]....
        /*0458*/ 	.word	0x00001d70


	//----- nvinfo : EIATTR_EXIT_INSTR_OFFSETS
	.align		4
.L_803:
        /*045c*/ 	.byte	0x04, 0x1c
        /*045e*/ 	.short	(.L_805 - .L_804)


	//   ....[0]....
.L_804:
        /*0460*/ 	.word	0x00000090


	//   ....[1]....
        /*0464*/ 	.word	0x00003690


	//----- nvinfo : EIATTR_MAX_THREADS
	.align		4
.L_805:
        /*0468*/ 	.byte	0x04, 0x05
        /*046a*/ 	.short	(.L_807 - .L_806)
.L_806:
        /*046c*/ 	.word	0x000001e0
        /*0470*/ 	.word	0x00000001
        /*0474*/ 	.word	0x00000001


	//----- nvinfo : EIATTR_CRS_STACK_SIZE
	.align		4
.L_807:
        /*0478*/ 	.byte	0x04, 0x1e
        /*047a*/ 	.short	(.L_809 - .L_808)
.L_808:
        /*047c*/ 	.word	0x00000000


	//----- nvinfo : EIATTR_CBANK_PARAM_SIZE
	.align		4
.L_809:
        /*0480*/ 	.byte	0x03, 0x19
        /*0482*/ 	.short	0x0048


	//----- nvinfo : EIATTR_PARAM_CBANK
	.align		4
        /*0484*/ 	.byte	0x04, 0x0a
        /*0486*/ 	.short	(.L_811 - .L_810)
	.align		4
.L_810:
        /*0488*/ 	.word	index@(.nv.constant0._ZN13group_norm_v214gn_cuda_kernelI13__nv_bfloat16Li480ELi3ELi32ELi60ELi1024ELb0ELi16ELi960ELi960ELi4ELb1ELi5ELb0ELb0ENS_16CompileConditionILi900EEEEEvPT_PKS4_S7_S7_flPfS8_Pj)
        /*048c*/ 	.short	0x0210
        /*048e*/ 	.short	0x0048


	//----- nvinfo : EIATTR_SW_WAR
	.align		4
.L_811:
        /*0490*/ 	.byte	0x04, 0x36
        /*0492*/ 	.short	(.L_813 - .L_812)
.L_812:
        /*0494*/ 	.word	0x00000008
.L_813:


//--------------------- .nv.info._ZN13group_norm_v214gn_cuda_kernelI13__nv_bfloat16Li480ELi1ELi32ELi60ELi1024ELb0ELi32ELi960ELi960ELi4ELb1ELi4ELb0ELb0ENS_16CompileConditionILi900EEEEEvPT_PKS4_S7_S7_flPfS8_Pj --------------------------
	.section	.nv.info._ZN13group_norm_v214gn_cuda_kernelI13__nv_bfloat16Li480ELi1ELi32ELi60ELi1024ELb0ELi32ELi960ELi960ELi4ELb1ELi4ELb0ELb0ENS_16CompileConditionILi900EEEEEvPT_PKS4_S7_S7_flPfS8_Pj,"",@"SHT_CUDA_INFO"
	.sectionflags	@""
	.align	4


	//----- nvinfo : EIATTR_CUDA_API_VERSION
	.align		4
        /*0000*/ 	.byte	0x04, 0x37
        /*0002*/ 	.short	(.L_815 - .L_814)
.L_814:
        /*0004*/ 	.word	0x00000082


	//----- nvinfo : EIATTR_KPARAM_INFO
	.align		4
.L_815:
        /*0008*/ 	.byte	0x04, 0x17
        /*000a*/ 	.short	(.L_817 - .L_816)
.L_816:
        /*000c*/ 	.word	0x00000000
        /*0010*/ 	.short	0x0008
        /*0012*/ 	.short	0x0040
        /*0014*/ 	.byte	0x00, 0xf0, 0x21, 0x00


	//----- nvinfo : EIATTR_KPARAM_INFO
	.align		4
.L_817:
        /*0018*/ 	.byte	0x04, 0x17
        /*001a*/ 	.short	(.L_819 - .L_818)
.L_818:
        /*001c*/ 	.word	0x00000000
        /*0020*/ 	.short	0x0007
        /*0022*/ 	.short	0x0038
        /*0024*/ 	.byte	0x00, 0xf0, 0x21, 0x00


	//----- nvinfo : EIATTR_KPARAM_INFO
	.align		4
.L_819:
        /*0028*/ 	.byte	0x04, 0x17
        /*002a*/ 	.short	(.L_821 - .L_820)
.L_820:
        /*002c*/ 	.word	0x00000000
        /*0030*/ 	.short	0x0006
        /*0032*/ 	.short	0x0030
        /*0034*/ 	.byte	0x00, 0xf0, 0x21, 0x00


	//----- nvinfo : EIATTR_KPARAM_INFO
	.align		4
.L_821:
        /*0038*/ 	.byte	0x04, 0x17
        /*003a*/ 	.short	(.L_823 - .L_822)
.L_822:
        /*003c*/ 	.word	0x00000000
        /*0040*/ 	.short	0x0005
        /*0042*/ 	.short	0x0028
        /*0044*/ 	.byte	0x00, 0xf0, 0x21, 0x00


	//----- nvinfo : EIATTR_KPARAM_INFO
	.align		4
.L_823:
        /*0048*/ 	.byte	0x04, 0x17
        /*004a*/ 	.short	(.L_825 - .L_824)
.L_824:
        /*004c*/ 	.word	0x00000000
        /*0050*/ 	.short	0x0004
        /*0052*/ 	.short	0x0020
        /*0054*/ 	.byte	0x00, 0xf0, 0x11, 0x00


	//----- nvinfo : EIATTR_KPARAM_INFO
	.align		4
.L_825:
        /*0058*/ 	.byte	0x04, 0x17
        /*005a*/ 	.short	(.L_827 - .L_826)
.L_826:
        /*005c*/ 	.word	0x00000000
        /*0060*/ 	.short	0x0003
        /*0062*/ 	.short	0x0018
        /*0064*/ 	.byte	0x00, 0xf0, 0x21, 0x00


	//----- nvinfo : EIATTR_KPARAM_INFO
	.align		4
.L_827:
        /*0068*/ 	.byte	0x04, 0x17
        /*006a*/ 	.short	(.L_829 - .L_828)
.L_828:
        /*006c*/ 	.word	0x00000000
        /*0070*/ 	.short	0x0002
        /*0072*/ 	.short	0x0010
        /*0074*/ 	.byte	0x00, 0xf0, 0x21, 0x00


	//----- nvinfo : EIATTR_KPARAM_INFO
	.align		4
.L_829:
        /*0078*/ 	.byte	0x04, 0x17
        /*007a*/ 	.short	(.L_831 - .L_830)
.L_830:
        /*007c*/ 	.word	0x00000000
        /*0080*/ 	.short	0x0001
        /*0082*/ 	.short	0x0008
        /*0084*/ 	.byte	0x00, 0xf0, 0x21, 0x00


	//----- nvinfo : EIATTR_KPARAM_INFO
	.align		4
.L_831:
        /*0088*/ 	.byte	0x04, 0x17
        /*008a*/ 	.short	(.L_833 - .L_832)
.L_832:
        /*008c*/ 	.word	0x00000000
        /*0090*/ 	.short	0x0000
        /*0092*/ 	.short	0x0000
        /*0094*/ 	.byte	0x00, 0xf0, 0x21, 0x00


	//----- nvinfo : EIATTR_SPARSE_MMA_MASK
	.align		4
.L_833:
        /*0098*/ 	.byte	0x03, 0x50
        /*009a*/ 	.short	0x0000


	//----- nvinfo : EIATTR_MAXREG_COUNT
	.align		4
        /*009c*/ 	.byte	0x03, 0x1b
        /*009e*/ 	.short	0x0080


	//----- nvinfo : EIATTR_NUM_BARRIERS
	.align		4
        /*00a0*/ 	.byte	0x02, 0x4c
        /*00a2*/ 	.byte	0x01
	.zero		1


	//----- nvinfo : EIATTR_ANNOTATIONS
	.align		4
        /*00a4*/ 	.byte	0x04, 0x55
        /*00a6*/ 	.short	(.L_835 - .L_834)


	//   ....[0]....
.L_834:
        /*00a8*/ 	.word	0x00000001
        /*00ac*/ 	.byte	0x00, 0x03, 0x00, 0x00, 0x01, 0x00, 0x00, 0x00, 0xf0, 0x04, 0x00, 0x00, 0x01, 0x00, 0x00, 0x00
        /*00bc*/ 	.byte	0x20, 0x05, 0x00, 0x00, 0x01, 0x00, 0x00, 0x00, 0x50, 0x05, 0x00, 0x00, 0x01, 0x00, 0x00, 0x00
        /*00cc*/ 	.byte	0x90, 0x05, 0x00, 0x00, 0x01, 0x00, 0x00, 0x00, 0x10, 0x06, 0x00, 0x00, 0x01, 0x00, 0x00, 0x00
        /*00dc*/ 	.byte	0x10, 0x07, 0x00, 0x00, 0x01, 0x00, 0x00, 0x00, 0xf0, 0x07, 0x00, 0x00, 0x01, 0x00, 0x00, 0x00
        /*00ec*/ 	.byte	0x90, 0x1d, 0x00, 0x00, 0x01, 0x00, 0x00, 0x00, 0xa0, 0x1d, 0x00, 0x00, 0x01, 0x00, 0x00, 0x00
        /*00fc*/ 	.byte	0xb0, 0x1d, 0x00, 0x00, 0x01, 0x00, 0x00, 0x00, 0xc0, 0x1d, 0x00, 0x00, 0x01, 0x00, 0x00, 0x00
        /*010c*/ 	.byte	0xd0, 0x1d, 0x00, 0x00, 0x01, 0x00, 0x00, 0x00, 0x70, 0x29, 0x00, 0x00


	//----- nvinfo : EIATTR_MERCURY_ISA_VERSION
	.align		4
.L_835:
        /*0118*/ 	.byte	0x03, 0x5f
        /*011a*/ 	.short	0x0101


	//----- nvinfo : EIATTR_COOP_GROUP_MASK_REGIDS
	.align		4
        /*011c*/ 	.byte	0x04, 0x29
        /*011e*/ 	.short	(.L_837 - .L_836)


	//   ....[0]....
.L_836:
        /*0120*/ 	.word	0xffffffff


	//   ....[1]....
        /*0124*/ 	.word	0xffffffff


	//   ....[2]....
        /*0128*/ 	.word	0xffffffff


	//   ....[3]....
        /*012c*/ 	.word	0xffffffff


	//   ....[4]....
        /*0130*/ 	.word	0xffffffff


	//   ....[5]....
        /*0134*/ 	.word	0xffffffff


	//   ....[6]....
        /*0138*/ 	.word	0xffffffff


	//   ....[7]....
        /*013c*/ 	.word	0xffffffff


	//   ....[8]....
        /*0140*/ 	.word	0xffffffff


	//   ....[9]....
        /*0144*/ 	.word	0xffffffff


	//----- nvinfo : EIATTR_COOP_GROUP_INSTR_OFFSETS
	.align		4
.L_837:
        /*0148*/ 	.byte	0x04, 0x28
        /*014a*/ 	.short	(.L_839 - .L_838)


	//   ....[0]....
.L_838:
        /*014c*/ 	.word	0x00002100


	//   ....[1]....
        /*0150*/ 	.word	0x00002120


	//   ....[2]....
        /*0154*/ 	.word	0x00002520


	//   ....[3]....
        /*0158*/ 	.word	0x00002530


	//   ....[4]....
        /*015c*/ 	.word	0x00002560


	//   ....[5]....
        /*0160*/ 	.word	0x00002570


	//   ....[6]....
        /*0164*/ 	.word	0x000025a0


	//   ....[7]....
        /*0168*/ 	.word	0x000025b0


	//   ....[8]....
        /*016c*/ 	.word	0x000025d0


	//   ....[9]....
        /*0170*/ 	.word	0x000025f0


	//----- nvinfo : EIATTR_EXIT_INSTR_OFFSETS
	.align		4
.L_839:
        /*0174*/ 	.byte	0x04, 0x1c
        /*0176*/ 	.short	(.L_841 - .L_840)


	//   ....[0]....
.L_840:
        /*0178*/ 	.word	0x00000080


	//   ....[1]....
        /*017c*/ 	.word	0x000042d0


	//----- nvinfo : EIATTR_MAX_THREADS
	.align		4
.L_841:
        /*0180*/ 	.byte	0x04, 0x05
        /*0182*/ 	.short	(.L_843 - .L_842)
.L_842:
        /*0184*/ 	.word	0x000001e0
        /*0188*/ 	.word	0x00000001
        /*018c*/ 	.word	0x00000001


	//----- nvinfo : EIATTR_CRS_STACK_SIZE
	.align		4
.L_843:
        /*0190*/ 	.byte	0x04, 0x1e
        /*0192*/ 	.short	(.L_845 - .L_844)
.L_844:
        /*0194*/ 	.word	0x00000000


	//----- nvinfo : EIATTR_CBANK_PARAM_SIZE
	.align		4
.L_845:
        /*0198*/ 	.byte	0x03, 0x19
        /*019a*/ 	.short	0x0048


	//----- nvinfo : EIATTR_PARAM_CBANK
	.align		4
        /*019c*/ 	.byte	0x04, 0x0a
        /*019e*/ 	.short	(.L_847 - .L_846)
	.align		4
.L_846:
        /*01a0*/ 	.word	index@(.nv.constant0._ZN13group_norm_v214gn_cuda_kernelI13__nv_bfloat16Li480ELi1ELi32ELi60ELi1024ELb0ELi32ELi960ELi960ELi4ELb1ELi4ELb0ELb0ENS_16CompileConditionILi900EEEEEvPT_PKS4_S7_S7_flPfS8_Pj)
        /*01a4*/ 	.short	0x0210
        /*01a6*/ 	.short	0x0048


	//----- nvinfo : EIATTR_SW_WAR
	.align		4
.L_847:
        /*01a8*/ 	.byte	0x04, 0x36
        /*01aa*/ 	.short	(.L_849 - .L_848)
.L_848:
        /*01ac*/ 	.word	0x00000008
.L_849:


//--------------------- .nv.info._ZN13group_norm_v214gn_cuda_kernelI13__nv_bfloat16Li480ELi1ELi32ELi60ELi1024ELb0ELi64ELi960ELi960ELi4ELb1ELi9ELb0ELb0ENS_16CompileConditionILi900EEEEEvPT_PKS4_S7_S7_flPfS8_Pj --------------------------
	.section	.nv.info._ZN13group_norm_v214gn_cuda_kernelI13__nv_bfloat16Li480ELi1ELi32ELi60ELi1024ELb0ELi64ELi960ELi960ELi4ELb1ELi9ELb0ELb0ENS_16CompileConditionILi900EEEEEvPT_PKS4_S7_S7_flPfS8_Pj,"",@"SHT_CUDA_INFO"
	.sectionflags	@""
	.align	4


	//----- nvinfo : EIATTR_CUDA_API_VERSION
	.align		4
        /*0000*/ 	.byte	0x04, 0x37
        /*0002*/ 	.short	(.L_851 - .L_850)
.L_850:
        /*0004*/ 	.word	0x00000082


	//----- nvinfo : EIATTR_KPARAM_INFO
	.align		4
.L_851:
        /*0008*/ 	.byte	0x04, 0x17
        /*000a*/ 	.short	(.L_853 - .L_852)
.L_852:
        /*000c*/ 	.word	0x00000000
        /*0010*/ 	.short	0x0008
        /*0012*/ 	.short	0x0040
        /*0014*/ 	.byte	0x00, 0xf0, 0x21, 0x00


	//----- nvinfo : EIATTR_KPARAM_INFO
	.align		4
.L_853:
        /*0018*/ 	.byte	0x04, 0x17
        /*001a*/ 	.short	(.L_855 - .L_854)
.L_854:
        /*001c*/ 	.word	0x00000000
        /*0020*/ 	.short	0x0007
        /*0022*/ 	.short	0x0038
        /*0024*/ 	.byte	0x00, 0xf0, 0x21, 0x00


	//----- nvinfo : EIATTR_KPARAM_INFO
	.align		4
.L_855:
        /*0028*/ 	.byte	0x04, 0x17
        /*002a*/ 	.short	(.L_857 - .L_856)
.L_856:
        /*002c*/ 	.word	0x00000000
        /*0030*/ 	.short	0x0006
        /*0032*/ 	.short	0x0030
        /*0034*/ 	.byte	0x00, 0xf0, 0x21, 0x00


	//----- nvinfo : EIATTR_KPARAM_INFO
	.align		4
.L_857:
        /*0038*/ 	.byte	0x04, 0x17
        /*003a*/ 	.short	(.L_859 - .L_858)
.L_858:
        /*003c*/ 	.word	0x00000000
        /*0040*/ 	.short	0x0005
        /*0042*/ 	.short	0x0028
        /*0044*/ 	.byte	0x00, 0xf0, 0x21, 0x00


	//----- nvinfo : EIATTR_KPARAM_INFO
	.align		4
.L_859:
        /*0048*/ 	.byte	0x04, 0x17
        /*004a*/ 	.short	(.L_861 - .L_860)
.L_860:
        /*004c*/ 	.word	0x00000000
        /*0050*/ 	.short	0x0004
        /*0052*/ 	.short	0x0020
        /*0054*/ 	.byte	0x00, 0xf0, 0x11, 0x00


	//----- nvinfo : EIATTR_KPARAM_INFO
	.align		4
.L_861:
        /*0058*/ 	.byte	0x04, 0x17
        /*005a*/ 	.short	(.L_863 - .L_862)
.L_862:
        /*005c*/ 	.word	0x00000000
        /*0060*/ 	.short	0x0003
        /*0062*/ 	.short	0x0018
        /*0064*/ 	.byte	0x00, 0xf0, 0x21, 0x00


	//----- nvinfo : EIATTR_KPARAM_INFO
	.align		4
.L_863:
        /*0068*/ 	.byte	0x04, 0x17
        /*006a*/ 	.short	(.L_865 - .L_864)
.L_864:
        /*006c*/ 	.word	0x00000000
        /*0070*/ 	.short	0x0002
        /*0072*/ 	.short	0x0010
        /*0074*/ 	.byte	0x00, 0xf0, 0x21, 0x00


	//----- nvinfo : EIATTR_KPARAM_INFO
	.align		4
.L_865:
        /*0078*/ 	.byte	0x04, 0x17
        /*007a*/ 	.short	(.L_867 - .L_866)
.L_866:
        /*007c*/ 	.word	0x00000000
        /*0080*/ 	.short	0x0001
        /*0082*/ 	.short	0x0008
        /*0084*/ 	.byte	0x00, 0xf0, 0x21, 0x00


	//----- nvinfo : EIATTR_KPARAM_INFO
	.align		4
.L_867:
        /*0088*/ 	.byte	0x04, 0x17
        /*008a*/ 	.short	(.L_869 - .L_868)
.L_868:
        /*008c*/ 	.word	0x00000000
        /*0090*/ 	.short	0x0000
        /*0092*/ 	.short	0x0000
        /*0094*/ 	.byte	0x00, 0xf0, 0x21, 0x00


	//----- nvinfo : EIATTR_SPARSE_MMA_MASK
	.align		4
.L_869:
        /*0098*/ 	.byte	0x03, 0x50
        /*009a*/ 	.short	0x0000


	//----- nvinfo : EIATTR_MAXREG_COUNT
	.align		4
        /*009c*/ 	.byte	0x03, 0x1b
        /*009e*/ 	.short	0x0080


	//----- nvinfo : EIATTR_NUM_BARRIERS
	.align		4
        /*00a0*/ 	.byte	0x02, 0x4c
        /*00a2*/ 	.byte	0x01
	.zero		1


	//----- nvinfo : EIATTR_ANNOTATIONS
	.align		4
        /*00a4*/ 	.byte	0x04, 0x55
        /*00a6*/ 	.short	(.L_871 - .L_870)


	//   ....[0]....
.L_870:
        /* <DEDUP_REMOVED lines=175> */


	//----- nvinfo : EIATTR_MERCURY_ISA_VERSION
	.align		4
.L_871:
        /*0b88*/ 	.byte	0x03, 0x5f
        /*0b8a*/ 	.short	0x0101


	//----- nvinfo : EIATTR_COOP_GROUP_MASK_REGIDS
	.align		4
        /*0b8c*/ 	.byte	0x04, 0x29
        /*0b8e*/ 	.short	(.L_873 - .L_872)


	//   ....[0]....
.L_872:
        /*0b90*/ 	.word	0xffffffff


	//   ....[1]....
        /*0b94*/ 	.word	0xffffffff


	//   ....[2]....
        /*0b98*/ 	.word	0xffffffff


	//   ....[3]....
        /*0b9c*/ 	.word	0xffffffff


	//   ....[4]....
        /*0ba0*/ 	.word	0xffffffff


	//   ....[5]....
        /*0ba4*/ 	.word	0xffffffff


	//   ....[6]....
        /*0ba8*/ 	.word	0xffffffff


	//   ....[7]....
        /*0bac*/ 	.word	0xffffffff


	//   ....[8]....
        /*0bb0*/ 	.word	0xffffffff


	//   ....[9]....
        /*0bb4*/ 	.word	0xffffffff


	//----- nvinfo : EIATTR_COOP_GROUP_INSTR_OFFSETS
	.align		4
.L_873:
        /*0bb8*/ 	.byte	0x04, 0x28
        /*0bba*/ 	.short	(.L_875 - .L_874)


	//   ....[0]....
.L_874:
        /*0bbc*/ 	.word	0x00003a30


	//   ....[1]....
        /*0bc0*/ 	.word	0x00003a40


	//   ....[2]....
        /*0bc4*/ 	.word	0x00003e10


	//   ....[3]....
        /*0bc8*/ 	.word	0x00003e50


	//   ....[4]....
        /*0bcc*/ 	.word	0x00003eb0


	//   ....[5]....
        /*0bd0*/ 	.word	0x00003ed0


	//   ....[6]....
        /*0bd4*/ 	.word	0x00003ef0


	//   ....[7]....
        /*0bd8*/ 	.word	0x00003f10


	//   ....[8]....
        /*0bdc*/ 	.word	0x00003f30


	//   ....[9]....
        /*0be0*/ 	.word	0x00003f90


	//----- nvinfo : EIATTR_EXIT_INSTR_OFFSETS
	.align		4
.L_875:
        /*0be4*/ 	.byte	0x04, 0x1c
        /*0be6*/ 	.short	(.L_877 - .L_876)


	//   ....[0]....
.L_876:
        /*0be8*/ 	.word	0x00000090


	//   ....[1]....
        /*0bec*/ 	.word	0x00008d10


	//----- nvinfo : EIATTR_MAX_THREADS
	.align		4
.L_877:
        /*0bf0*/ 	.byte	0x04, 0x05
        /*0bf2*/ 	.short	(.L_879 - .L_878)
.L_878:
        /*0bf4*/ 	.word	0x000001e0
        /*0bf8*/ 	.word	0x00000001
        /*0bfc*/ 	.word	0x00000001


	//----- nvinfo : EIATTR_CRS_STACK_SIZE
	.align		4
.L_879:
        /*0c00*/ 	.byte	0x04, 0x1e
        /*0c02*/ 	.short	(.L_881 - .L_880)
.L_880:
        /*0c04*/ 	.word	0x00000000


	//----- nvinfo : EIATTR_CBANK_PARAM_SIZE
	.align		4
.L_881:
        /*0c08*/ 	.byte	0x03, 0x19
        /*0c0a*/ 	.short	0x0048


	//----- nvinfo : EIATTR_PARAM_CBANK
	.align		4
        /*0c0c*/ 	.byte	0x04, 0x0a
        /*0c0e*/ 	.short	(.L_883 - .L_882)
	.align		4
.L_882:
        /*0c10*/ 	.word	index@(.nv.constant0._ZN13group_norm_v214gn_cuda_kernelI13__nv_bfloat16Li480ELi1ELi32ELi60ELi1024ELb0ELi64ELi960ELi960ELi4ELb1ELi9ELb0ELb0ENS_16CompileConditionILi900EEEEEvPT_PKS4_S7_S7_flPfS8_Pj)
        /*0c14*/ 	.short	0x0210
        /*0c16*/ 	.short	0x0048


	//----- nvinfo : EIATTR_SW_WAR
	.align		4
.L_883:
        /*0c18*/ 	.byte	0x04, 0x36
        /*0c1a*/ 	.short	(.L_885 - .L_884)
.L_884:
        /*0c1c*/ 	.word	0x00000008
.L_885:


//--------------------- .nv.info._ZN13group_norm_v214gn_cuda_kernelI13__nv_bfloat16Li480ELi2ELi32ELi60ELi1024ELb0ELi32ELi960ELi960ELi4ELb1ELi7ELb0ELb0ENS_16CompileConditionILi900EEEEEvPT_PKS4_S7_S7_flPfS8_Pj --------------------------
	.section	.nv.info._ZN13group_norm_v214gn_cuda_kernelI13__nv_bfloat16Li480ELi2ELi32ELi60ELi1024ELb0ELi32ELi960ELi960ELi4ELb1ELi7ELb0ELb0ENS_16CompileConditionILi900EEEEEvPT_PKS4_S7_S7_flPfS8_Pj,"",@"SHT_CUDA_INFO"
	.sectionflags	@""
	.align	4


	//----- nvinfo : EIATTR_CUDA_API_VERSION
	.align		4
        /*0000*/ 	.byte	0x04, 0x37
        /*0002*/ 	.short	(.L_887 - .L_886)
.L_886:
        /*0004*/ 	.word	0x00000082


	//----- nvinfo : EIATTR_KPARAM_INFO
	.align		4
.L_887:
        /*0008*/ 	.byte	0x04, 0x17
        /*000a*/ 	.short	(.L_889 - .L_888)
.L_888:
        /*000c*/ 	.word	0x00000000
        /*0010*/ 	.short	0x0008
        /*0012*/ 	.short	0x0040
        /*0014*/ 	.byte	0x00, 0xf0, 0x21, 0x00


	//----- nvinfo : EIATTR_KPARAM_INFO
	.align		4
.L_889:
        /*0018*/ 	.byte	0x04, 0x17
        /*001a*/ 	.short	(.L_891 - .L_890)
.L_890:
        /*001c*/ 	.word	0x00000000
        /*0020*/ 	.short	0x0007
        /*0022*/ 	.short	0x0038
        /*0024*/ 	.byte	0x00, 0xf0, 0x21, 0x00


	//----- nvinfo : EIATTR_KPARAM_INFO
	.align		4
.L_891:
        /*0028*/ 	.byte	0x04, 0x17
        /*002a*/ 	.short	(.L_893 - .L_892)
.L_892:
        /*002c*/ 	.word	0x00000000
        /*0030*/ 	.short	0x0006
        /*0032*/ 	.short	0x0030
        /*0034*/ 	.byte	0x00, 0xf0, 0x21, 0x00


	//----- nvinfo : EIATTR_KPARAM_INFO
	.align		4
.L_893:
        /*0038*/ 	.byte	0x04, 0x17
        /*003a*/ 	.short	(.L_895 - .L_894)
.L_894:
        /*003c*/ 	.word	0x00000000
        /*0040*/ 	.short	0x0005
        /*0042*/ 	.short	0x0028
        /*0044*/ 	.byte	0x00, 0xf0, 0x21, 0x00


	//----- nvinfo : EIATTR_KPARAM_INFO
	.align		4
.L_895:
        /*0048*/ 	.byte	0x04, 0x17
        /*004a*/ 	.short	(.L_897 - .L_896)
.L_896:
        /*004c*/ 	.word	0x00000000
        /*0050*/ 	.short	0x0004
        /*0052*/ 	.short	0x0020
        /*0054*/ 	.byte	0x00, 0xf0, 0x11, 0x00


	//----- nvinfo : EIATTR_KPARAM_INFO
	.align		4
.L_897:
        /*0058*/ 	.byte	0x04, 0x17
        /*005a*/ 	.short	(.L_899 - .L_898)
.L_898:
        /*005c*/ 	.word	0x00000000
        /*0060*/ 	.short	0x0003
        /*0062*/ 	.short	0x0018
        /*0064*/ 	.byte	0x00, 0xf0, 0x21, 0x00


	//----- nvinfo : EIATTR_KPARAM_INFO
	.align		4
.L_899:
        /*0068*/ 	.byte	0x04, 0x17
        /*006a*/ 	.short	(.L_901 - .L_900)
.L_900:
        /*006c*/ 	.word	0x00000000
        /*0070*/ 	.short	0x0002
        /*0072*/ 	.short	0x0010
        /*0074*/ 	.byte	0x00, 0xf0, 0x21, 0x00


	//----- nvinfo : EIATTR_KPARAM_INFO
	.align		4
.L_901:
        /*0078*/ 	.byte	0x04, 0x17
        /*007a*/ 	.short	(.L_903 - .L_902)
.L_902:
        /*007c*/ 	.word	0x00000000
        /*0080*/ 	.short	0x0001
        /*0082*/ 	.short	0x0008
        /*0084*/ 	.byte	0x00, 0xf0, 0x21, 0x00


	//----- nvinfo : EIATTR_KPARAM_INFO
	.align		4
.L_903:
        /*0088*/ 	.byte	0x04, 0x17
        /*008a*/ 	.short	(.L_905 - .L_904)
.L_904:
        /*008c*/ 	.word	0x00000000
        /*0090*/ 	.short	0x0000
        /*0092*/ 	.short	0x0000
        /*0094*/ 	.byte	0x00, 0xf0, 0x21, 0x00


	//----- nvinfo : EIATTR_SPARSE_MMA_MASK
	.align		4
.L_905:
        /*0098*/ 	.byte	0x03, 0x50
        /*009a*/ 	.short	0x0000


	//----- nvinfo : EIATTR_MAXREG_COUNT
	.align		4
        /*009c*/ 	.byte	0x03, 0x1b
        /*009e*/ 	.short	0x0040


	//----- nvinfo : EIATTR_NUM_BARRIERS
	.align		4
        /*00a0*/ 	.byte	0x02, 0x4c
        /*00a2*/ 	.byte	0x01
	.zero		1


	//----- nvinfo : EIATTR_ANNOTATIONS
	.align		4
        /*00a4*/ 	.byte	0x04, 0x55
        /*00a6*/ 	.short	(.L_907 - .L_906)


	//   ....[0]....
.L_906:
        /* <DEDUP_REMOVED lines=102> */


	//----- nvinfo : EIATTR_MERCURY_ISA_VERSION
	.align		4
.L_907:
        /*06f8*/ 	.byte	0x03, 0x5f
        /*06fa*/ 	.short	0x0101


	//----- nvinfo : EIATTR_COOP_GROUP_MASK_REGIDS
	.align		4
        /*06fc*/ 	.byte	0x04, 0x29
        /*06fe*/ 	.short	(.L_909 - .L_908)


	//   ....[0]....
.L_908:
        /*0700*/ 	.word	0xffffffff


	//   ....[1]....
        /*0704*/ 	.word	0xffffffff


	//   ....[2]....
        /*0708*/ 	.word	0xffffffff


	//   ....[3]....
        /*070c*/ 	.word	0xffffffff


	//   ....[4]....
        /*0710*/ 	.word	0xffffffff


	//   ....[5]....
        /*0714*/ 	.word	0xffffffff


	//   ....[6]....
        /*0718*/ 	.word	0xffffffff


	//   ....[7]....
        /*071c*/ 	.word	0xffffffff


	//   ....[8]....
        /*0720*/ 	.word	0xffffffff


	//   ....[9]....
        /*0724*/ 	.word	0xffffffff


	//----- nvinfo : EIATTR_COOP_GROUP_INSTR_OFFSETS
	.align		4
.L_909:
        /*0728*/ 	.byte	0x04, 0x28
        /*072a*/ 	.short	(.L_911 - .L_910)


	//   ....[0]....
.L_910:
        /*072c*/ 	.word	0x000023b0


	//   ....[1]....
        /*0730*/ 	.word	0x000023c0


	//   ....[2]....
        /*0734*/ 	.word	0x00002b90


	//   ....[3]....
        /*0738*/ 	.word	0x00002ba0


	//   ....[4]....
        /*073c*/ 	.word	0x00002bd0


	//   ....[5]....
        /*0740*/ 	.word	0x00002be0


	//   ....[6]....
        /*0744*/ 	.word	0x00002c10


	//   ....[7]....
        /*0748*/ 	.word	0x00002c20


	//   ....[8]....
        /*074c*/ 	.word	0x00002c50


	//   ....[9]....
        /*0750*/ 	.word	0x00002c60


	//----- nvinfo : EIATTR_EXIT_INSTR_OFFSETS
	.align		4
.L_911:
        /*0754*/ 	.byte	0x04, 0x1c
        /*0756*/ 	.short	(.L_913 - .L_912)


	//   ....[0]....
.L_912:
        /*0758*/ 	.word	0x00000090


	//   ....[1]....
        /*075c*/ 	.word	0x00005470


	//----- nvinfo : EIATTR_MAX_THREADS
	.align		4
.L_913:
        /*0760*/ 	.byte	0x04, 0x05
        /*0762*/ 	.short	(.L_915 - .L_914)
.L_914:
        /*0764*/ 	.word	0x000001e0
        /*0768*/ 	.word	0x00000001
        /*076c*/ 	.word	0x00000001


	//----- nvinfo : EIATTR_CRS_STACK_SIZE
	.align		4
.L_915:
        /*0770*/ 	.byte	0x04, 0x1e
        /*0772*/ 	.short	(.L_917 - .L_916)
.L_916:
        /*0774*/ 	.word	0x00000000


	//----- nvinfo : EIATTR_CBANK_PARAM_SIZE
	.align		4
.L_917:
        /*0778*/ 	.byte	0x03, 0x19
        /*077a*/ 	.short	0x0048


	//----- nvinfo : EIATTR_PARAM_CBANK
	.align		4
        /*077c*/ 	.byte	0x04, 0x0a
        /*077e*/ 	.short	(.L_919 - .L_918)
	.align		4
.L_918:
        /*0780*/ 	.word	index@(.nv.constant0._ZN13group_norm_v214gn_cuda_kernelI13__nv_bfloat16Li480ELi2ELi32ELi60ELi1024ELb0ELi32ELi960ELi960ELi4ELb1ELi7ELb0ELb0ENS_16CompileConditionILi900EEEEEvPT_PKS4_S7_S7_flPfS8_Pj)
        /*0784*/ 	.short	0x0210
        /*0786*/ 	.short	0x0048


	//----- nvinfo : EIATTR_SW_WAR
	.align		4
.L_919:
        /*0788*/ 	.byte	0x04, 0x36
        /*078a*/ 	.short	(.L_921 - .L_920)
.L_920:
        /*078c*/ 	.word	0x00000008
.L_921:


//--------------------- .nv.info._ZN13group_norm_v214gn_cuda_kernelI13__nv_bfloat16Li480ELi2ELi32ELi60ELi1024ELb0ELi32ELi960ELi960ELi4ELb1ELi9ELb0ELb0ENS_16CompileConditionILi900EEEEEvPT_PKS4_S7_S7_flPfS8_Pj --------------------------
	.section	.nv.info._ZN13group_norm_v214gn_cuda_kernelI13__nv_bfloat16Li480ELi2ELi32ELi60ELi1024ELb0ELi32ELi960ELi960ELi4ELb1ELi9ELb0ELb0ENS_16CompileConditionILi900EEEEEvPT_PKS4_S7_S7_flPfS8_Pj,"",@"SHT_CUDA_INFO"
	.sectionflags	@""
	.align	4


	//----- nvinfo : EIATTR_CUDA_API_VERSION
	.align		4
        /*0000*/ 	.byte	0x04, 0x37
        /*0002*/ 	.short	(.L_923 - .L_922)
.L_922:
        /*0004*/ 	.word	0x00000082


	//----- nvinfo : EIATTR_KPARAM_INFO
	.align		4
.L_923:
        /*0008*/ 	.byte	0x04, 0x17
        /*000a*/ 	.short	(.L_925 - .L_924)
.L_924:
        /*000c*/ 	.word	0x00000000
        /*0010*/ 	.short	0x0008
        /*0012*/ 	.short	0x0040
        /*0014*/ 	.byte	0x00, 0xf0, 0x21, 0x00


	//----- nvinfo : EIATTR_KPARAM_INFO
	.align		4
.L_925:
        /*0018*/ 	.byte	0x04, 0x17
        /*001a*/ 	.short	(.L_927 - .L_926)
.L_926:
        /*001c*/ 	.word	0x00000000
        /*0020*/ 	.short	0x0007
        /*0022*/ 	.short	0x0038
        /*0024*/ 	.byte	0x00, 0xf0, 0x21, 0x00


	//----- nvinfo : EIATTR_KPARAM_INFO
	.align		4
.L_927:
        /*0028*/ 	.byte	0x04, 0x17
        /*002a*/ 	.short	(.L_929 - .L_928)
.L_928:
        /*002c*/ 	.word	0x00000000
        /*0030*/ 	.short	0x0006
        /*0032*/ 	.short	0x0030
        /*0034*/ 	.byte	0x00, 0xf0, 0x21, 0x00


	//----- nvinfo : EIATTR_KPARAM_INFO
	.align		4
.L_929:
        /*0038*/ 	.byte	0x04, 0x17
        /*003a*/ 	.short	(.L_931 - .L_930)
.L_930:
        /*003c*/ 	.word	0x00000000
        /*0040*/ 	.short	0x0005
        /*0042*/ 	.short	0x0028
        /*0044*/ 	.byte	0x00, 0xf0, 0x21, 0x00


	//----- nvinfo : EIATTR_KPARAM_INFO
	.align		4
.L_931:
        /*0048*/ 	.byte	0x04, 0x17
        /*004a*/ 	.short	(.L_933 - .L_932)
.L_932:
        /*004c*/ 	.word	0x00000000
        /*0050*/ 	.short	0x0004
        /*0052*/ 	.short	0x0020
        /*0054*/ 	.byte	0x00, 0xf0, 0x11, 0x00


	//----- nvinfo : EIATTR_KPARAM_INFO
	.align		4
.L_933:
        /*0058*/ 	.byte	0x04, 0x17
        /*005a*/ 	.short	(.L_935 - .L_934)
.L_934:
        /*005c*/ 	.word	0x00000000
        /*0060*/ 	.short	0x0003
        /*0062*/ 	.short	0x0018
        /*0064*/ 	.byte	0x00, 0xf0, 0x21, 0x00


	//----- nvinfo : EIATTR_KPARAM_INFO
	.align		4
.L_935:
        /*0068*/ 	.byte	0x04, 0x17
        /*006a*/ 	.short	(.L_937 - .L_936)
.L_936:
        /*006c*/ 	.word	0x00000000
        /*0070*/ 	.short	0x0002
        /*0072*/ 	.short	0x0010
        /*0074*/ 	.byte	0x00, 0xf0, 0x21, 0x00


	//----- nvinfo : EIATTR_KPARAM_INFO
	.align		4
.L_937:
        /*0078*/ 	.byte	0x04, 0x17
        /*007a*/ 	.short	(.L_939 - .L_938)
.L_938:
        /*007c*/ 	.word	0x00000000
        /*0080*/ 	.short	0x0001
        /*0082*/ 	.short	0x0008
        /*0084*/ 	.byte	0x00, 0xf0, 0x21, 0x00


	//----- nvinfo : EIATTR_KPARAM_INFO
	.align		4
.L_939:
        /*0088*/ 	.byte	0x04, 0x17
        /*008a*/ 	.short	(.L_941 - .L_940)
.L_940:
        /*008c*/ 	.word	0x00000000
        /*0090*/ 	.short	0x0000
        /*0092*/ 	.short	0x0000
        /*0094*/ 	.byte	0x00, 0xf0, 0x21, 0x00


	//----- nvinfo : EIATTR_SPARSE_MMA_MASK
	.align		4
.L_941:
        /*0098*/ 	.byte	0x03, 0x50
        /*009a*/ 	.short	0x0000


	//----- nvinfo : EIATTR_MAXREG_COUNT
	.align		4
        /*009c*/ 	.byte	0x03, 0x1b
        /*009e*/ 	.short	0x0040


	//----- nvinfo : EIATTR_NUM_BARRIERS
	.align		4
        /*00a0*/ 	.byte	0x02, 0x4c
        /*00a2*/ 	.byte	0x01
	.zero		1


	//----- nvinfo : EIATTR_ANNOTATIONS
	.align		4
        /*00a4*/ 	.byte	0x04, 0x55
        /*00a6*/ 	.short	(.L_943 - .L_942)


	//   ....[0]....
.L_942:
        /* <DEDUP_REMOVED lines=102> */


	//----- nvinfo : EIATTR_MERCURY_ISA_VERSION
	.align		4
.L_943:
        /*06f8*/ 	.byte	0x03, 0x5f
        /*06fa*/ 	.short	0x0101


	//----- nvinfo : EIATTR_COOP_GROUP_MASK_REGIDS
	.align		4
        /*06fc*/ 	.byte	0x04, 0x29
        /*06fe*/ 	.short	(.L_945 - .L_944)


	//   ....[0]....
.L_944:
        /*0700*/ 	.word	0xffffffff


	//   ....[1]....
        /*0704*/ 	.word	0xffffffff


	//   ....[2]....
        /*0708*/ 	.word	0xffffffff


	//   ....[3]....
        /*070c*/ 	.word	0xffffffff


	//   ....[4]....
        /*0710*/ 	.word	0xffffffff


	//   ....[5]....
        /*0714*/ 	.word	0xffffffff


	//   ....[6]....
        /*0718*/ 	.word	0xffffffff


	//   ....[7]....
        /*071c*/ 	.word	0xffffffff


	//   ....[8]....
        /*0720*/ 	.word	0xffffffff


	//   ....[9]....
        /*0724*/ 	.word	0xffffffff


	//----- nvinfo : EIATTR_COOP_GROUP_INSTR_OFFSETS
	.align		4
.L_945:
        /*0728*/ 	.byte	0x04, 0x28
        /*072a*/ 	.short	(.L_947 - .L_946)


	//   ....[0]....
.L_946:
        /*072c*/ 	.word	0x000023b0


	//   ....[1]....
        /*0730*/ 	.word	0x000023c0


	//   ....[2]....
        /*0734*/ 	.word	0x00002b90


	//   ....[3]....
        /*0738*/ 	.word	0x00002ba0


	//   ....[4]....
        /*073c*/ 	.word	0x00002bd0


	//   ....[5]....
        /*0740*/ 	.word	0x00002be0


	//   ....[6]....
        /*0744*/ 	.word	0x00002c10


	//   ....[7]....
        /*0748*/ 	.word	0x00002c20


	//   ....[8]....
        /*074c*/ 	.word	0x00002c50


	//   ....[9]....
        /*0750*/ 	.word	0x00002c60


	//----- nvinfo : EIATTR_EXIT_INSTR_OFFSETS
	.align		4
.L_947:
        /*0754*/ 	.byte	0x04, 0x1c
        /*0756*/ 	.short	(.L_949 - .L_948)


	//   ....[0]....
.L_948:
        /*0758*/ 	.word	0x00000090


	//   ....[1]....
        /*075c*/ 	.word	0x00005470


	//----- nvinfo : EIATTR_MAX_THREADS
	.align		4
.L_949:
        /*0760*/ 	.byte	0x04, 0x05
        /*0762*/ 	.short	(.L_951 - .L_950)
.L_950:
        /*0764*/ 	.word	0x000001e0
        /*0768*/ 	.word	0x00000001
        /*076c*/ 	.word	0x00000001


	//----- nvinfo : EIATTR_CRS_STACK_SIZE
	.align		4
.L_951:
        /*0770*/ 	.byte	0x04, 0x1e
        /*0772*/ 	.short	(.L_953 - .L_952)
.L_952:
        /*0774*/ 	.word	0x00000000


	//----- nvinfo : EIATTR_CBANK_PARAM_SIZE
	.align		4
.L_953:
        /*0778*/ 	.byte	0x03, 0x19
        /*077a*/ 	.short	0x0048


	//----- nvinfo : EIATTR_PARAM_CBANK
	.align		4
        /*077c*/ 	.byte	0x04, 0x0a
        /*077e*/ 	.short	(.L_955 - .L_954)
	.align		4
.L_954:
        /*0780*/ 	.word	index@(.nv.constant0._ZN13group_norm_v214gn_cuda_kernelI13__nv_bfloat16Li480ELi2ELi32ELi60ELi1024ELb0ELi32ELi960ELi960ELi4ELb1ELi9ELb0ELb0ENS_16CompileConditionILi900EEEEEvPT_PKS4_S7_S7_flPfS8_Pj)
        /*0784*/ 	.short	0x0210
        /*0786*/ 	.short	0x0048


	//----- nvinfo : EIATTR_SW_WAR
	.align		4
.L_955:
        /*0788*/ 	.byte	0x04, 0x36
        /*078a*/ 	.short	(.L_957 - .L_956)
.L_956:
        /*078c*/ 	.word	0x00000008
.L_957:


//--------------------- .nv.info._ZN13group_norm_v214gn_cuda_kernelI13__nv_bfloat16Li480ELi3ELi16ELi120ELi1024ELb1ELi8ELi960ELi960ELi4ELb1ELi2ELb0ELb0ENS_16CompileConditionILi900EEEEEvPT_PKS4_S7_S7_flPfS8_Pj --------------------------
	.section	.nv.info._ZN13group_norm_v214gn_cuda_kernelI13__nv_bfloat16Li480ELi3ELi16ELi120ELi1024ELb1ELi8ELi960ELi960ELi4ELb1ELi2ELb0ELb0ENS_16CompileConditionILi900EEEEEvPT_PKS4_S7_S7_flPfS8_Pj,"",@"SHT_CUDA_INFO"
	.sectionflags	@""
	.align	4


	//----- nvinfo : EIATTR_CUDA_API_VERSION
	.align		4
        /*0000*/ 	.byte	0x04, 0x37
        /*0002*/ 	.short	(.L_959 - .L_958)
.L_958:
        /*0004*/ 	.word	0x00000082


	//----- nvinfo : EIATTR_KPARAM_INFO
	.align		4
.L_959:
        /*0008*/ 	.byte	0x04, 0x17
        /*000a*/ 	.short	(.L_961 - .L_960)
.L_960:
        /*000c*/ 	.word	0x00000000
        /*0010*/ 	.short	0x0008
        /*0012*/ 	.short	0x0040
        /*0014*/ 	.byte	0x00, 0xf0, 0x21, 0x00


	//----- nvinfo : EIATTR_KPARAM_INFO
	.align		4
.L_961:
        /*0018*/ 	.byte	0x04, 0x17
        /*001a*/ 	.short	(.L_963 - .L_962)
.L_962:
        /*001c*/ 	.word	0x00000000
        /*0020*/ 	.short	0x0007
        /*0022*/ 	.short	0x0038
        /*0024*/ 	.byte	0x00, 0xf0, 0x21, 0x00


	//----- nvinfo : EIATTR_KPARAM_INFO
	.align		4
.L_963:
        /*0028*/ 	.byte	0x04, 0x17
        /*002a*/ 	.short	(.L_965 - .L_964)
.L_964:
        /*002c*/ 	.word	0x00000000
        /*0030*/ 	.short	0x0006
        /*0032*/ 	.short	0x0030
        /*0034*/ 	.byte	0x00, 0xf0, 0x21, 0x00


	//----- nvinfo : EIATTR_KPARAM_INFO
	.align		4
.L_965:
        /*0038*/ 	.byte	0x04, 0x17
        /*003a*/ 	.short	(.L_967 - .L_966)
.L_966:
        /*003c*/ 	.word	0x00000000
        /*0040*/ 	.short	0x0005
        /*0042*/ 	.short	0x0028
        /*0044*/ 	.byte	0x00, 0xf0, 0x21, 0x00


	//----- nvinfo : EIATTR_KPARAM_INFO
	.align		4
.L_967:
        /*0048*/ 	.byte	0x04, 0x17
        /*004a*/ 	.short	(.L_969 - .L_968)
.L_968:
        /*004c*/ 	.word	0x00000000
        /*0050*/ 	.short	0x0004
        /*0052*/ 	.short	0x0020
        /*0054*/ 	.byte	0x00, 0xf0, 0x11, 0x00


	//----- nvinfo : EIATTR_KPARAM_INFO
	.align		4
.L_969:
        /*0058*/ 	.byte	0x04, 0x17
        /*005a*/ 	.short	(.L_971 - .L_970)
.L_970:
        /*005c*/ 	.word	0x00000000
        /*0060*/ 	.short	0x0003
        /*0062*/ 	.short	0x0018
        /*0064*/ 	.byte	0x00, 0xf0, 0x21, 0x00


	//----- nvinfo : EIATTR_KPARAM_INFO
	.align		4
.L_971:
        /*0068*/ 	.byte	0x04, 0x17
        /*006a*/ 	.short	(.L_973 - .L_972)
.L_972:
        /*006c*/ 	.word	0x00000000
        /*0070*/ 	.short	0x0002
        /*0072*/ 	.short	0x0010
        /*0074*/ 	.byte	0x00, 0xf0, 0x21, 0x00


	//----- nvinfo : EIATTR_KPARAM_INFO
	.align		4
.L_973:
        /*0078*/ 	.byte	0x04, 0x17
        /*007a*/ 	.short	(.L_975 - .L_974)
.L_974:
        /*007c*/ 	.word	0x00000000
        /*0080*/ 	.short	0x0001
        /*0082*/ 	.short	0x0008
        /*0084*/ 	.byte	0x00, 0xf0, 0x21, 0x00


	//----- nvinfo : EIATTR_KPARAM_INFO
	.align		4
.L_975:
        /*0088*/ 	.byte	0x04, 0x17
        /*008a*/ 	.short	(.L_977 - .L_976)
.L_976:
        /*008c*/ 	.word	0x00000000
        /*0090*/ 	.short	0x0000
        /*0092*/ 	.short	0x0000
        /*0094*/ 	.byte	0x00, 0xf0, 0x21, 0x00


	//----- nvinfo : EIATTR_SPARSE_MMA_MASK
	.align		4
.L_977:
        /*0098*/ 	.byte	0x03, 0x50
        /*009a*/ 	.short	0x0000


	//----- nvinfo : EIATTR_MAXREG_COUNT
	.align		4
        /*009c*/ 	.byte	0x03, 0x1b
        /*009e*/ 	.short	0x0028


	//----- nvinfo : EIATTR_NUM_BARRIERS
	.align		4
        /*00a0*/ 	.byte	0x02, 0x4c
        /*00a2*/ 	.byte	0x01
	.zero		1


	//----- nvinfo : EIATTR_ANNOTATIONS
	.align		4
        /*00a4*/ 	.byte	0x04, 0x55
        /*00a6*/ 	.short	(.L_979 - .L_978)


	//   ....[0]....
.L_978:
        /* <DEDUP_REMOVED lines=37> */


	//----- nvinfo : EIATTR_MERCURY_ISA_VERSION
	.align		4
.L_979:
        /*02e8*/ 	.byte	0x03, 0x5f
        /*02ea*/ 	.short	0x0101


	//----- nvinfo : EIATTR_COOP_GROUP_MASK_REGIDS
	.align		4
        /*02ec*/ 	.byte	0x04, 0x29
        /*02ee*/ 	.short	(.L_981 - .L_980)


	//   ....[0]....
.L_980:
        /*02f0*/ 	.word	0xffffffff


	//   ....[1]....
        /*02f4*/ 	.word	0xffffffff


	//   ....[2]....
        /*02f8*/ 	.word	0xffffffff


	//   ....[3]....
        /*02fc*/ 	.word	0xffffffff


	//   ....[4]....
        /*0300*/ 	.word	0xffffffff


	//   ....[5]....
        /*0304*/ 	.word	0xffffffff


	//   ....[6]....
        /*0308*/ 	.word	0xffffffff


	//   ....[7]....
        /*030c*/ 	.word	0xffffffff


	//   ....[8]....
        /*0310*/ 	.word	0xffffffff


	//   ....[9]....
        /*0314*/ 	.word	0xffffffff


	//   ....[10]....
        /*0318*/ 	.word	0xffffffff


	//   ....[11]....
        /*031c*/ 	.word	0xffffffff


	//----- nvinfo : EIATTR_COOP_GROUP_INSTR_OFFSETS
	.align		4
.L_981:
        /*0320*/ 	.byte	0x04, 0x28
        /*0322*/ 	.short	(.L_983 - .L_982)


	//   ....[0]....
.L_982:
        /*0324*/ 	.word	0x00001a90


	//   ....[1]....
        /*0328*/ 	.word	0x00001ad0


	//   ....[2]....
        /*032c*/ 	.word	0x00001f50


	//   ....[3]....
        /*0330*/ 	.word	0x00001f70


	//   ....[4]....
        /*0334*/ 	.word	0x00001fe0


	//   ....[5]....
        /*0338*/ 	.word	0x00001ff0


	//   ....[6]....
        /*033c*/ 	.word	0x00002030


	//   ....[7]....
        /*0340*/ 	.word	0x00002040


	//   ....[8]....
        /*0344*/ 	.word	0x00002070


	//   ....[9]....
        /*0348*/ 	.word	0x00002080


	//   ....[10]....
        /*034c*/ 	.word	0x000020b0


	//   ....[11]....
        /*0350*/ 	.word	0x000020c0


	//----- nvinfo : EIATTR_EXIT_INSTR_OFFSETS
	.align		4
.L_983:
        /*0354*/ 	.byte	0x04, 0x1c
        /*0356*/ 	.short	(.L_985 - .L_984)


	//   ....[0]....
.L_984:
        /*0358*/ 	.word	0x00000070


	//   ....[1]....
        /*035c*/ 	.word	0x00003000


	//----- nvinfo : EIATTR_MAX_THREADS
	.align		4
.L_985:
        /*0360*/ 	.byte	0x04, 0x05
        /*0362*/ 	.short	(.L_987 - .L_986)
.L_986:
        /*0364*/ 	.word	0x000001e0
        /*0368*/ 	.word	0x00000001
        /*036c*/ 	.word	0x00000001


	//----- nvinfo : EIATTR_CRS_STACK_SIZE
	.align		4
.L_987:
        /*0370*/ 	.byte	0x04, 0x1e
        /*0372*/ 	.short	(.L_989 - .L_988)
.L_988:
        /*0374*/ 	.word	0x00000000


	//----- nvinfo : EIATTR_CBANK_PARAM_SIZE
	.align		4
.L_989:
        /*0378*/ 	.byte	0x03, 0x19
        /*037a*/ 	.short	0x0048


	//----- nvinfo : EIATTR_PARAM_CBANK
	.align		4
        /*037c*/ 	.byte	0x04, 0x0a
        /*037e*/ 	.short	(.L_991 - .L_990)
	.align		4
.L_990:
        /*0380*/ 	.word	index@(.nv.constant0._ZN13group_norm_v214gn_cuda_kernelI13__nv_bfloat16Li480ELi3ELi16ELi120ELi1024ELb1ELi8ELi960ELi960ELi4ELb1ELi2ELb0ELb0ENS_16CompileConditionILi900EEEEEvPT_PKS4_S7_S7_flPfS8_Pj)
        /*0384*/ 	.short	0x0210
        /*0386*/ 	.short	0x0048


	//----- nvinfo : EIATTR_SW_WAR
	.align		4
.L_991:
        /*0388*/ 	.byte	0x04, 0x36
        /*038a*/ 	.short	(.L_993 - .L_992)
.L_992:
        /*038c*/ 	.word	0x00000008
.L_993:


//--------------------- .nv.info._ZN13group_norm_v214gn_cuda_kernelI13__nv_bfloat16Li480ELi1ELi16ELi120ELi1024ELb1ELi16ELi960ELi960ELi4ELb1ELi2ELb0ELb0ENS_16CompileConditionILi900EEEEEvPT_PKS4_S7_S7_flPfS8_Pj --------------------------
	.section	.nv.info._ZN13group_norm_v214gn_cuda_kernelI13__nv_bfloat16Li480ELi1ELi16ELi120ELi1024ELb1ELi16ELi960ELi960ELi4ELb1ELi2ELb0ELb0ENS_16CompileConditionILi900EEEEEvPT_PKS4_S7_S7_flPfS8_Pj,"",@"SHT_CUDA_INFO"
	.sectionflags	@""
	.align	4


	//----- nvinfo : EIATTR_CUDA_API_VERSION
	.align		4
        /*0000*/ 	.byte	0x04, 0x37
        /*0002*/ 	.short	(.L_995 - .L_994)
.L_994:
        /*0004*/ 	.word	0x00000082


	//----- nvinfo : EIATTR_KPARAM_INFO
	.align		4
.L_995:
        /*0008*/ 	.byte	0x04, 0x17
        /*000a*/ 	.short	(.L_997 - .L_996)
.L_996:
        /*000c*/ 	.word	0x00000000
        /*0010*/ 	.short	0x0008
        /*0012*/ 	.short	0x0040
        /*0014*/ 	.byte	0x00, 0xf0, 0x21, 0x00


	//----- nvinfo : EIATTR_KPARAM_INFO
	.align		4
.L_997:
        /*0018*/ 	.byte	0x04, 0x17
        /*001a*/ 	.short	(.L_999 - .L_998)
.L_998:
        /*001c*/ 	.word	0x00000000
        /*0020*/ 	.short	0x0007
        /*0022*/ 	.short	0x0038
        /*0024*/ 	.byte	0x00, 0xf0, 0x21, 0x00


	//----- nvinfo : EIATTR_KPARAM_INFO
	.align		4
.L_999:
        /*0028*/ 	.byte	0x04, 0x17
        /*002a*/ 	.short	(.L_1001 - .L_1000)
.L_1000:
        /*002c*/ 	.word	0x00000000
        /*0030*/ 	.short	0x0006
        /*0032*/ 	.short	0x0030
        /*0034*/ 	.byte	0x00, 0xf0, 0x21, 0x00


	//----- nvinfo : EIATTR_KPARAM_INFO
	.align		4
.L_1001:
        /*0038*/ 	.byte	0x04, 0x17
        /*003a*/ 	.short	(.L_1003 - .L_1002)
.L_1002:
        /*003c*/ 	.word	0x00000000
        /*0040*/ 	.short	0x0005
        /*0042*/ 	.short	0x0028
        /*0044*/ 	.byte	0x00, 0xf0, 0x21, 0x00


	//----- nvinfo : EIATTR_KPARAM_INFO
	.align		4
.L_1003:
        /*0048*/ 	.byte	0x04, 0x17
        /*004a*/ 	.short	(.L_1005 - .L_1004)
.L_1004:
        /*004c*/ 	.word	0x00000000
        /*0050*/ 	.short	0x0004
        /*0052*/ 	.short	0x0020
        /*0054*/ 	.byte	0x00, 0xf0, 0x11, 0x00


	//----- nvinfo : EIATTR_KPARAM_INFO
	.align		4
.L_1005:
        /*0058*/ 	.byte	0x04, 0x17
        /*005a*/ 	.short	(.L_1007 - .L_1006)
.L_1006:
        /*005c*/ 	.word	0x00000000
        /*0060*/ 	.short	0x0003
        /*0062*/ 	.short	0x0018
        /*0064*/ 	.byte	0x00, 0xf0, 0x21, 0x00


	//----- nvinfo : EIATTR_KPARAM_INFO
	.align		4
.L_1007:
        /*0068*/ 	.byte	0x04, 0x17
        /*006a*/ 	.short	(.L_1009 - .L_1008)
.L_1008:
        /*006c*/ 	.word	0x00000000
        /*0070*/ 	.short	0x0002
        /*0072*/ 	.short	0x0010
        /*0074*/ 	.byte	0x00, 0xf0, 0x21, 0x00


	//----- nvinfo : EIATTR_KPARAM_INFO
	.align		4
.L_1009:
        /*0078*/ 	.byte	0x04, 0x17
        /*007a*/ 	.short	(.L_1011 - .L_1010)
.L_1010:
        /*007c*/ 	.word	0x00000000
        /*0080*/ 	.short	0x0001
        /*0082*/ 	.short	0x0008
        /*0084*/ 	.byte	0x00, 0xf0, 0x21, 0x00


	//----- nvinfo : EIATTR_KPARAM_INFO
	.align		4
.L_1011:
        /*0088*/ 	.byte	0x04, 0x17
        /*008a*/ 	.short	(.L_1013 - .L_1012)
.L_1012:
        /*008c*/ 	.word	0x00000000
        /*0090*/ 	.short	0x0000
        /*0092*/ 	.short	0x0000
        /*0094*/ 	.byte	0x00, 0xf0, 0x21, 0x00


	//----- nvinfo : EIATTR_SPARSE_MMA_MASK
	.align		4
.L_1013:
        /*0098*/ 	.byte	0x03, 0x50
        /*009a*/ 	.short	0x0000


	//----- nvinfo : EIATTR_MAXREG_COUNT
	.align		4
        /*009c*/ 	.byte	0x03, 0x1b
        /*009e*/ 	.short	0x0080


	//----- nvinfo : EIATTR_NUM_BARRIERS
	.align		4
        /*00a0*/ 	.byte	0x02, 0x4c
        /*00a2*/ 	.byte	0x01
	.zero		1


	//----- nvinfo : EIATTR_MERCURY_ISA_VERSION
	.align		4
        /*00a4*/ 	.byte	0x03, 0x5f
        /*00a6*/ 	.short	0x0101


	//----- nvinfo : EIATTR_COOP_GROUP_MASK_REGIDS
	.align		4
        /*00a8*/ 	.byte	0x04, 0x29
        /*00aa*/ 	.short	(.L_1015 - .L_1014)


	//   ....[0]....
.L_1014:
        /*00ac*/ 	.word	0xffffffff


	//   ....[1]....
        /*00b0*/ 	.word	0xffffffff


	//   ....[2]....
        /*00b4*/ 	.word	0xffffffff


	//   ....[3]....
        /*00b8*/ 	.word	0xffffffff


	//   ....[4]....
        /*00bc*/ 	.word	0xffffffff


	//   ....[5]....
        /*00c0*/ 	.word	0xffffffff


	//   ....[6]....
        /*00c4*/ 	.word	0xffffffff


	//   ....[7]....
        /*00c8*/ 	.word	0xffffffff


	//   ....[8]....
        /*00cc*/ 	.word	0xffffffff


	//   ....[9]....
        /*00d0*/ 	.word	0xffffffff


	//   ....[10]....
        /*00d4*/ 	.word	0xffffffff


	//   ....[11]....
        /*00d8*/ 	.word	0xffffffff


	//----- nvinfo : EIATTR_COOP_GROUP_INSTR_OFFSETS
	.align		4
.L_1015:
        /*00dc*/ 	.byte	0x04, 0x28
        /*00de*/ 	.short	(.L_1017 - .L_1016)


	//   ....[0]....
.L_1016:
        /*00e0*/ 	.word	0x00001c60


	//   ....[1]....
        /*00e4*/ 	.word	0x00001ca0


	//   ....[2]....
        /*00e8*/ 	.word	0x00002010


	//   ....[3]....
        /*00ec*/ 	.word	0x00002020


	//   ....[4]....
        /*00f0*/ 	.word	0x00002040


	//   ....[5]....
        /*00f4*/ 	.word	0x00002060


	//   ....[6]....
        /*00f8*/ 	.word	0x00002080


	//   ....[7]....
        /*00fc*/ 	.word	0x000020a0


	//   ....[8]....
        /*0100*/ 	.word	0x000020c0


	//   ....[9]....
        /*0104*/ 	.word	0x000020e0


	//   ....[10]....
        /*0108*/ 	.word	0x00002100


	//   ....[11]....
        /*010c*/ 	.word	0x00002120


	//----- nvinfo : EIATTR_EXIT_INSTR_OFFSETS
	.align		4
.L_1017:
        /*0110*/ 	.byte	0x04, 0x1c
        /*0112*/ 	.short	(.L_1019 - .L_1018)


	//   ....[0]....
.L_1018:
        /*0114*/ 	.word	0x00000060


	//   ....[1]....
        /*0118*/ 	.word	0x00003a50


	//----- nvinfo : EIATTR_MAX_THREADS
	.align		4
.L_1019:
        /*011c*/ 	.byte	0x04, 0x05
        /*011e*/ 	.short	(.L_1021 - .L_1020)
.L_1020:
        /*0120*/ 	.word	0x000001e0
        /*0124*/ 	.word	0x00000001
        /*0128*/ 	.word	0x00000001


	//----- nvinfo : EIATTR_CRS_STACK_SIZE
	.align		4
.L_1021:
        /*012c*/ 	.byte	0x04, 0x1e
        /*012e*/ 	.short	(.L_1023 - .L_1022)
.L_1022:
        /*0130*/ 	.word	0x00000000


	//----- nvinfo : EIATTR_CBANK_PARAM_SIZE
	.align		4
.L_1023:
        /*0134*/ 	.byte	0x03, 0x19
        /*0136*/ 	.short	0x0048


	//----- nvinfo : EIATTR_PARAM_CBANK
	.align		4
        /*0138*/ 	.byte	0x04, 0x0a
        /*013a*/ 	.short	(.L_1025 - .L_1024)
	.align		4
.L_1024:
        /*013c*/ 	.word	index@(.nv.constant0._ZN13group_norm_v214gn_cuda_kernelI13__nv_bfloat16Li480ELi1ELi16ELi120ELi1024ELb1ELi16ELi960ELi960ELi4ELb1ELi2ELb0ELb0ENS_16CompileConditionILi900EEEEEvPT_PKS4_S7_S7_flPfS8_Pj)
        /*0140*/ 	.short	0x0210
        /*0142*/ 	.short	0x0048


	//----- nvinfo : EIATTR_SW_WAR
	.align		4
.L_1025:
        /*0144*/ 	.byte	0x04, 0x36
        /*0146*/ 	.short	(.L_1027 - .L_1026)
.L_1026:
        /*0148*/ 	.word	0x00000008
.L_1027:


//--------------------- .nv.info._ZN13group_norm_v214gn_cuda_kernelI13__nv_bfloat16Li480ELi3ELi16ELi120ELi1024ELb1ELi16ELi960ELi960ELi4ELb1ELi5ELb0ELb0ENS_16CompileConditionILi900EEEEEvPT_PKS4_S7_S7_flPfS8_Pj --------------------------
	.section	.nv.info._ZN13group_norm_v214gn_cuda_kernelI13__nv_bfloat16Li480ELi3ELi16ELi120ELi1024ELb1ELi16ELi960ELi960ELi4ELb1ELi5ELb0ELb0ENS_16CompileConditionILi900EEEEEvPT_PKS4_S7_S7_flPfS8_Pj,"",@"SHT_CUDA_INFO"
	.sectionflags	@""
	.align	4


	//----- nvinfo : EIATTR_CUDA_API_VERSION
	.align		4
        /*0000*/ 	.byte	0x04, 0x37
        /*0002*/ 	.short	(.L_1029 - .L_1028)
.L_1028:
        /*0004*/ 	.word	0x00000082


	//----- nvinfo : EIATTR_KPARAM_INFO
	.align		4
.L_1029:
        /*0008*/ 	.byte	0x04, 0x17
        /*000a*/ 	.short	(.L_1031 - .L_1030)
.L_1030:
        /*000c*/ 	.word	0x00000000
        /*0010*/ 	.short	0x0008
        /*0012*/ 	.short	0x0040
        /*0014*/ 	.byte	0x00, 0xf0, 0x21, 0x00


	//----- nvinfo : EIATTR_KPARAM_INFO
	.align		4
.L_1031:
        /*0018*/ 	.byte	0x04, 0x17
        /*001a*/ 	.short	(.L_1033 - .L_1032)
.L_1032:
        /*001c*/ 	.word	0x00000000
        /*0020*/ 	.short	0x0007
        /*0022*/ 	.short	0x0038
        /*0024*/ 	.byte	0x00, 0xf0, 0x21, 0x00


	//----- nvinfo : EIATTR_KPARAM_INFO
	.align		4
.L_1033:
        /*0028*/ 	.byte	0x04, 0x17
        /*002a*/ 	.short	(.L_1035 - .L_1034)
.L_1034:
        /*002c*/ 	.word	0x00000000
        /*0030*/ 	.short	0x0006
        /*0032*/ 	.short	0x0030
        /*0034*/ 	.byte	0x00, 0xf0, 0x21, 0x00


	//----- nvinfo : EIATTR_KPARAM_INFO
	.align		4
.L_1035:
        /*0038*/ 	.byte	0x04, 0x17
        /*003a*/ 	.short	(.L_1037 - .L_1036)
.L_1036:
        /*003c*/ 	.word	0x00000000
        /*0040*/ 	.short	0x0005
        /*0042*/ 	.short	0x0028
        /*0044*/ 	.byte	0x00, 0xf0, 0x21, 0x00


	//----- nvinfo : EIATTR_KPARAM_INFO
	.align		4
.L_1037:
        /*0048*/ 	.byte	0x04, 0x17
        /*004a*/ 	.short	(.L_1039 - .L_1038)
.L_1038:
        /*004c*/ 	.word	0x00000000
        /*0050*/ 	.short	0x0004
        /*0052*/ 	.short	0x0020
        /*0054*/ 	.byte	0x00, 0xf0, 0x11, 0x00


	//----- nvinfo : EIATTR_KPARAM_INFO
	.align		4
.L_1039:
        /*0058*/ 	.byte	0x04, 0x17
        /*005a*/ 	.short	(.L_1041 - .L_1040)
.L_1040:
        /*005c*/ 	.word	0x00000000
        /*0060*/ 	.short	0x0003
        /*0062*/ 	.short	0x0018
        /*0064*/ 	.byte	0x00, 0xf0, 0x21, 0x00


	//----- nvinfo : EIATTR_KPARAM_INFO
	.align		4
.L_1041:
        /*0068*/ 	.byte	0x04, 0x17
        /*006a*/ 	.short	(.L_1043 - .L_1042)
.L_1042:
        /*006c*/ 	.word	0x00000000
        /*0070*/ 	.short	0x0002
        /*0072*/ 	.short	0x0010
        /*0074*/ 	.byte	0x00, 0xf0, 0x21, 0x00


	//----- nvinfo : EIATTR_KPARAM_INFO
	.align		4
.L_1043:
        /*0078*/ 	.byte	0x04, 0x17
        /*007a*/ 	.short	(.L_1045 - .L_1044)
.L_1044:
        /*007c*/ 	.word	0x00000000
        /*0080*/ 	.short	0x0001
        /*0082*/ 	.short	0x0008
        /*0084*/ 	.byte	0x00, 0xf0, 0x21, 0x00


	//----- nvinfo : EIATTR_KPARAM_INFO
	.align		4
.L_1045:
        /*0088*/ 	.byte	0x04, 0x17
        /*008a*/ 	.short	(.L_1047 - .L_1046)
.L_1046:
        /*008c*/ 	.word	0x00000000
        /*0090*/ 	.short	0x0000
        /*0092*/ 	.short	0x0000
        /*0094*/ 	.byte	0x00, 0xf0, 0x21, 0x00


	//----- nvinfo : EIATTR_SPARSE_MMA_MASK
	.align		4
.L_1047:
        /*0098*/ 	.byte	0x03, 0x50
        /*009a*/ 	.short	0x0000


	//----- nvinfo : EIATTR_MAXREG_COUNT
	.align		4
        /*009c*/ 	.byte	0x03, 0x1b
        /*009e*/ 	.short	0x0028


	//----- nvinfo : EIATTR_NUM_BARRIERS
	.align		4
        /*00a0*/ 	.byte	0x02, 0x4c
        /*00a2*/ 	.byte	0x01
	.zero		1


	//----- nvinfo : EIATTR_ANNOTATIONS
	.align		4
        /*00a4*/ 	.byte	0x04, 0x55
        /*00a6*/ 	.short	(.L_1049 - .L_1048)


	//   ....[0]....
.L_1048:
        /* <DEDUP_REMOVED lines=62> */


	//----- nvinfo : EIATTR_MERCURY_ISA_VERSION
	.align		4
.L_1049:
        /*0478*/ 	.byte	0x03, 0x5f
        /*047a*/ 	.short	0x0101


	//----- nvinfo : EIATTR_COOP_GROUP_MASK_REGIDS
	.align		4
        /*047c*/ 	.byte	0x04, 0x29
        /*047e*/ 	.short	(.L_1051 - .L_1050)


	//   ....[0]....
.L_1050:
        /*0480*/ 	.word	0xffffffff


	//   ....[1]....
        /*0484*/ 	.word	0xffffffff


	//   ....[2]....
        /*0488*/ 	.word	0xffffffff


	//   ....[3]....
        /*048c*/ 	.word	0xffffffff


	//   ....[4]....
        /*0490*/ 	.word	0xffffffff


	//   ....[5]....
        /*0494*/ 	.word	0xffffffff


	//   ....[6]....
        /*0498*/ 	.word	0xffffffff


	//   ....[7]....
        /*049c*/ 	.word	0xffffffff


	//   ....[8]....
        /*04a0*/ 	.word	0xffffffff


	//   ....[9]....
        /*04a4*/ 	.word	0xffffffff


	//   ....[10]....
        /*04a8*/ 	.word	0xffffffff


	//   ....[11]....
        /*04ac*/ 	.word	0xffffffff


	//----- nvinfo : EIATTR_COOP_GROUP_INSTR_OFFSETS
	.align		4
.L_1051:
        /*04b0*/ 	.byte	0x04, 0x28
        /*04b2*/ 	.short	(.L_1053 - .L_1052)


	//   ....[0]....
.L_1052:
        /*04b4*/ 	.word	0x00002070


	//   ....[1]....
        /*04b8*/ 	.word	0x00002080


	//   ....[2]....
        /*04bc*/ 	.word	0x00002650


	//   ....[3]....
        /*04c0*/ 	.word	0x00002660


	//   ....[4]....
        /*04c4*/ 	.word	0x00002690


	//   ....[5]....
        /*04c8*/ 	.word	0x000026a0


	//   ....[6]....
        /*04cc*/ 	.word	0x000026d0


	//   ....[7]....
        /*04d0*/ 	.word	0x000026e0


	//   ....[8]....
        /*04d4*/ 	.word	0x00002710


	//   ....[9]....
        /*04d8*/ 	.word	0x00002720


	//   ....[10]....
        /*04dc*/ 	.word	0x00002750


	//   ....[11]....
        /*04e0*/ 	.word	0x00002760


	//----- nvinfo : EIATTR_EXIT_INSTR_OFFSETS
	.align		4
.L_1053:
        /*04e4*/ 	.byte	0x04, 0x1c
        /*04e6*/ 	.short	(.L_1055 - .L_1054)


	//   ....[0]....
.L_1054:
        /*04e8*/ 	.word	0x00000090


	//   ....[1]....
        /*04ec*/ 	.word	0x000048a0


	//----- nvinfo : EIATTR_MAX_THREADS
	.align		4
.L_1055:
        /*04f0*/ 	.byte	0x04, 0x05
        /*04f2*/ 	.short	(.L_1057 - .L_1056)
.L_1056:
        /*04f4*/ 	.word	0x000001e0
        /*04f8*/ 	.word	0x00000001
        /*04fc*/ 	.word	0x00000001


	//----- nvinfo : EIATTR_CRS_STACK_SIZE
	.align		4
.L_1057:
        /*0500*/ 	.byte	0x04, 0x1e
        /*0502*/ 	.short	(.L_1059 - .L_1058)
.L_1058:
        /*0504*/ 	.word	0x00000000


	//----- nvinfo : EIATTR_CBANK_PARAM_SIZE
	.align		4
.L_1059:
        /*0508*/ 	.byte	0x03, 0x19
        /*050a*/ 	.short	0x0048


	//----- nvinfo : EIATTR_PARAM_CBANK
	.align		4
        /*050c*/ 	.byte	0x04, 0x0a
        /*050e*/ 	.short	(.L_1061 - .L_1060)
	.align		4
.L_1060:
        /*0510*/ 	.word	index@(.nv.constant0._ZN13group_norm_v214gn_cuda_kernelI13__nv_bfloat16Li480ELi3ELi16ELi120ELi1024ELb1ELi16ELi960ELi960ELi4ELb1ELi5ELb0ELb0ENS_16CompileConditionILi900EEEEEvPT_PKS4_S7_S7_flPfS8_Pj)
        /*0514*/ 	.short	0x0210
        /*0516*/ 	.short	0x0048


	//----- nvinfo : EIATTR_SW_WAR
	.align		4
.L_1061:
        /*0518*/ 	.byte	0x04, 0x36
        /*051a*/ 	.short	(.L_1063 - .L_1062)
.L_1062:
        /*051c*/ 	.word	0x00000008
.L_1063:


//--------------------- .nv.info._ZN13group_norm_v214gn_cuda_kernelI13__nv_bfloat16Li480ELi1ELi16ELi120ELi1024ELb1ELi32ELi960ELi960ELi4ELb1ELi4ELb0ELb0ENS_16CompileConditionILi900EEEEEvPT_PKS4_S7_S7_flPfS8_Pj --------------------------
	.section	.nv.info._ZN13group_norm_v214gn_cuda_kernelI13__nv_bfloat16Li480ELi1ELi16ELi120ELi1024ELb1ELi32ELi960ELi960ELi4ELb1ELi4ELb0ELb0ENS_16CompileConditionILi900EEEEEvPT_PKS4_S7_S7_flPfS8_Pj,"",@"SHT_CUDA_INFO"
	.sectionflags	@""
	.align	4


	//----- nvinfo : EIATTR_CUDA_API_VERSION
	.align		4
        /*0000*/ 	.byte	0x04, 0x37
        /*0002*/ 	.short	(.L_1065 - .L_1064)
.L_1064:
        /*0004*/ 	.word	0x00000082


	//----- nvinfo : EIATTR_KPARAM_INFO
	.align		4
.L_1065:
        /*0008*/ 	.byte	0x04, 0x17
        /*000a*/ 	.short	(.L_1067 - .L_1066)
.L_1066:
        /*000c*/ 	.word	0x00000000
        /*0010*/ 	.short	0x0008
        /*0012*/ 	.short	0x0040
        /*0014*/ 	.byte	0x00, 0xf0, 0x21, 0x00


	//----- nvinfo : EIATTR_KPARAM_INFO
	.align		4
.L_1067:
        /*0018*/ 	.byte	0x04, 0x17
        /*001a*/ 	.short	(.L_1069 - .L_1068)
.L_1068:
        /*001c*/ 	.word	0x00000000
        /*0020*/ 	.short	0x0007
        /*0022*/ 	.short	0x0038
        /*0024*/ 	.byte	0x00, 0xf0, 0x21, 0x00


	//----- nvinfo : EIATTR_KPARAM_INFO
	.align		4
.L_1069:
        /*0028*/ 	.byte	0x04, 0x17
        /*002a*/ 	.short	(.L_1071 - .L_1070)
.L_1070:
        /*002c*/ 	.word	0x00000000
        /*0030*/ 	.short	0x0006
        /*0032*/ 	.short	0x0030
        /*0034*/ 	.byte	0x00, 0xf0, 0x21, 0x00


	//----- nvinfo : EIATTR_KPARAM_INFO
	.align		4
.L_1071:
        /*0038*/ 	.byte	0x04, 0x17
        /*003a*/ 	.short	(.L_1073 - .L_1072)
.L_1072:
        /*003c*/ 	.word	0x00000000
        /*0040*/ 	.short	0x0005
        /*0042*/ 	.short	0x0028
        /*0044*/ 	.byte	0x00, 0xf0, 0x21, 0x00


	//----- nvinfo : EIATTR_KPARAM_INFO
	.align		4
.L_1073:
        /*0048*/ 	.byte	0x04, 0x17
        /*004a*/ 	.short	(.L_1075 - .L_1074)
.L_1074:
        /*004c*/ 	.word	0x00000000
        /*0050*/ 	.short	0x0004
        /*0052*/ 	.short	0x0020
        /*0054*/ 	.byte	0x00, 0xf0, 0x11, 0x00


	//----- nvinfo : EIATTR_KPARAM_INFO
	.align		4
.L_1075:
        /*0058*/ 	.byte	0x04, 0x17
        /*005a*/ 	.short	(.L_1077 - .L_1076)
.L_1076:
        /*005c*/ 	.word	0x00000000
        /*0060*/ 	.short	0x0003
        /*0062*/ 	.short	0x0018
        /*0064*/ 	.byte	0x00, 0xf0, 0x21, 0x00


	//----- nvinfo : EIATTR_KPARAM_INFO
	.align		4
.L_1077:
        /*0068*/ 	.byte	0x04, 0x17
        /*006a*/ 	.short	(.L_1079 - .L_1078)
.L_1078:
        /*006c*/ 	.word	0x00000000
        /*0070*/ 	.short	0x0002
        /*0072*/ 	.short	0x0010
        /*0074*/ 	.byte	0x00, 0xf0, 0x21, 0x00


	//----- nvinfo : EIATTR_KPARAM_INFO
	.align		4
.L_1079:
        /*0078*/ 	.byte	0x04, 0x17
        /*007a*/ 	.short	(.L_1081 - .L_1080)
.L_1080:
        /*007c*/ 	.word	0x00000000
        /*0080*/ 	.short	0x0001
        /*0082*/ 	.short	0x0008
        /*0084*/ 	.byte	0x00, 0xf0, 0x21, 0x00


	//----- nvinfo : EIATTR_KPARAM_INFO
	.align		4
.L_1081:
        /*0088*/ 	.byte	0x04, 0x17
        /*008a*/ 	.short	(.L_1083 - .L_1082)
.L_1082:
        /*008c*/ 	.word	0x00000000
        /*0090*/ 	.short	0x0000
        /*0092*/ 	.short	0x0000
        /*0094*/ 	.byte	0x00, 0xf0, 0x21, 0x00


	//----- nvinfo : EIATTR_SPARSE_MMA_MASK
	.align		4
.L_1083:
        /*0098*/ 	.byte	0x03, 0x50
        /*009a*/ 	.short	0x0000


	//----- nvinfo : EIATTR_MAXREG_COUNT
	.align		4
        /*009c*/ 	.byte	0x03, 0x1b
        /*009e*/ 	.short	0x0080


	//----- nvinfo : EIATTR_NUM_BARRIERS
	.align		4
        /*00a0*/ 	.byte	0x02, 0x4c
        /*00a2*/ 	.byte	0x01
	.zero		1


	//----- nvinfo : EIATTR_ANNOTATIONS
	.align		4
        /*00a4*/ 	.byte	0x04, 0x55
        /*00a6*/ 	.short	(.L_1085 - .L_1084)


	//   ....[0]....
.L_1084:
        /* <DEDUP_REMOVED lines=19> */


	//----- nvinfo : EIATTR_MERCURY_ISA_VERSION
	.align		4
.L_1085:
        /*01c8*/ 	.byte	0x03, 0x5f
        /*01ca*/ 	.short	0x0101


	//----- nvinfo : EIATTR_INT_WARP_WIDE_INSTR_OFFSETS
	.align		4
        /*01cc*/ 	.byte	0x04, 0x31
        /*01ce*/ 	.short	(.L_1087 - .L_1086)


	//   ....[0]....
.L_1086:
        /*01d0*/ 	.word	0x00002960


	//----- nvinfo : EIATTR_COOP_GROUP_MASK_REGIDS
	.align		4
.L_1087:
        /*01d4*/ 	.byte	0x04, 0x29
        /*01d6*/ 	.short	(.L_1089 - .L_1088)


	//   ....[0]....
.L_1088:
        /*01d8*/ 	.word	0xffffffff


	//   ....[1]....
        /*01dc*/ 	.word	0xffffffff


	//   ....[2]....
        /*01e0*/ 	.word	0xffffffff


	//   ....[3]....
        /*01e4*/ 	.word	0xffffffff


	//   ....[4]....
        /*01e8*/ 	.word	0xffffffff


	//   ....[5]....
        /*01ec*/ 	.word	0xffffffff


	//   ....[6]....
        /*01f0*/ 	.word	0xffffffff


	//   ....[7]....
        /*01f4*/ 	.word	0xffffffff


	//   ....[8]....
        /*01f8*/ 	.word	0xffffffff


	//   ....[9]....
        /*01fc*/ 	.word	0xffffffff


	//   ....[10]....
        /*0200*/ 	.word	0xffffffff


	//   ....[11]....
        /*0204*/ 	.word	0xffffffff


	//----- nvinfo : EIATTR_COOP_GROUP_INSTR_OFFSETS
	.align		4
.L_1089:
        /*0208*/ 	.byte	0x04, 0x28
        /*020a*/ 	.short	(.L_1091 - .L_1090)


	//   ....[0]....
.L_1090:
        /*020c*/ 	.word	0x00002980


	//   ....[1]....
        /*0210*/ 	.word	0x000029b0


	//   ....[2]....
        /*0214*/ 	.word	0x00002f10


	//   ....[3]....
        /*0218*/ 	.word	0x00002f90


	//   ....[4]....
        /*021c*/ 	.word	0x00002fb0


	//   ....[5]....
        /*0220*/ 	.word	0x00002fd0


	//   ....[6]....
        /*0224*/ 	.word	0x00002ff0


	//   ....[7]....
        /*0228*/ 	.word	0x00003010


	//   ....[8]....
        /*022c*/ 	.word	0x00003030


	//   ....[9]....
        /*0230*/ 	.word	0x00003050


	//   ....[10]....
        /*0234*/ 	.word	0x00003070


	//   ....[11]....
        /*0238*/ 	.word	0x00003090


	//----- nvinfo : EIATTR_EXIT_INSTR_OFFSETS
	.align		4
.L_1091:
        /*023c*/ 	.byte	0x04, 0x1c
        /*023e*/ 	.short	(.L_1093 - .L_1092)


	//   ....[0]....
.L_1092:
        /*0240*/ 	.word	0x00000080


	//   ....[1]....
        /*0244*/ 	.word	0x00005f10


	//----- nvinfo : EIATTR_MAX_THREADS
	.align		4
.L_1093:
        /*0248*/ 	.byte	0x04, 0x05
        /*024a*/ 	.short	(.L_1095 - .L_1094)
.L_1094:
        /*024c*/ 	.word	0x000001e0
        /*0250*/ 	.word	0x00000001
        /*0254*/ 	.word	0x00000001


	//----- nvinfo : EIATTR_CRS_STACK_SIZE
	.align		4
.L_1095:
        /*0258*/ 	.byte	0x04, 0x1e
        /*025a*/ 	.short	(.L_1097 - .L_1096)
.L_1096:
        /*025c*/ 	.word	0x00000000


	//----- nvinfo : EIATTR_CBANK_PARAM_SIZE
	.align		4
.L_1097:
        /*0260*/ 	.byte	0x03, 0x19
        /*0262*/ 	.short	0x0048


	//----- nvinfo : EIATTR_PARAM_CBANK
	.align		4
        /*0264*/ 	.byte	0x04, 0x0a
        /*0266*/ 	.short	(.L_1099 - .L_1098)
	.align		4
.L_1098:
        /*0268*/ 	.word	index@(.nv.constant0._ZN13group_norm_v214gn_cuda_kernelI13__nv_bfloat16Li480ELi1ELi16ELi120ELi1024ELb1ELi32ELi960ELi960ELi4ELb1ELi4ELb0ELb0ENS_16CompileConditionILi900EEEEEvPT_PKS4_S7_S7_flPfS8_Pj)
        /*026c*/ 	.short	0x0210
        /*026e*/ 	.short	0x0048


	//----- nvinfo : EIATTR_SW_WAR
	.align		4
.L_1099:
        /*0270*/ 	.byte	0x04, 0x36
        /*0272*/ 	.short	(.L_1101 - .L_1100)
.L_1100:
        /*0274*/ 	.word	0x00000008
.L_1101:


//--------------------- .nv.info._ZN13group_norm_v214gn_cuda_kernelI13__nv_bfloat16Li480ELi1ELi16ELi120ELi1024ELb1ELi64ELi960ELi960ELi4ELb1ELi9ELb0ELb0ENS_16CompileConditionILi900EEEEEvPT_PKS4_S7_S7_flPfS8_Pj --------------------------
	.section	.nv.info._ZN13group_norm_v214gn_cuda_kernelI13__nv_bfloat16Li480ELi1ELi16ELi120ELi1024ELb1ELi64ELi960ELi960ELi4ELb1ELi9ELb0ELb0ENS_16CompileConditionILi900EEEEEvPT_PKS4_S7_S7_flPfS8_Pj,"",@"SHT_CUDA_INFO"
	.sectionflags	@""
	.align	4


	//----- nvinfo : EIATTR_CUDA_API_VERSION
	.align		4
        /*0000*/ 	.byte	0x04, 0x37
        /*0002*/ 	.short	(.L_1103 - .L_1102)
.L_1102:
        /*0004*/ 	.word	0x00000082


	//----- nvinfo : EIATTR_KPARAM_INFO
	.align		4
.L_1103:
        /*0008*/ 	.byte	0x04, 0x17
        /*000a*/ 	.short	(.L_1105 - .L_1104)
.L_1104:
        /*000c*/ 	.word	0x00000000
        /*0010*/ 	.short	0x0008
        /*0012*/ 	.short	0x0040
        /*0014*/ 	.byte	0x00, 0xf0, 0x21, 0x00


	//----- nvinfo : EIATTR_KPARAM_INFO
	.align		4
.L_1105:
        /*0018*/ 	.byte	0x04, 0x17
        /*001a*/ 	.short	(.L_1107 - .L_1106)
.L_1106:
        /*001c*/ 	.word	0x00000000
        /*0020*/ 	.short	0x0007
        /*0022*/ 	.short	0x0038
        /*0024*/ 	.byte	0x00, 0xf0, 0x21, 0x00


	//----- nvinfo : EIATTR_KPARAM_INFO
	.align		4
.L_1107:
        /*0028*/ 	.byte	0x04, 0x17
        /*002a*/ 	.short	(.L_1109 - .L_1108)
.L_1108:
        /*002c*/ 	.word	0x00000000
        /*0030*/ 	.short	0x0006
        /*0032*/ 	.short	0x0030
        /*0034*/ 	.byte	0x00, 0xf0, 0x21, 0x00


	//----- nvinfo : EIATTR_KPARAM_INFO
	.align		4
.L_1109:
        /*0038*/ 	.byte	0x04, 0x17
        /*003a*/ 	.short	(.L_1111 - .L_1110)
.L_1110:
        /*003c*/ 	.word	0x00000000
        /*0040*/ 	.short	0x0005
        /*0042*/ 	.short	0x0028
        /*0044*/ 	.byte	0x00, 0xf0, 0x21, 0x00


	//----- nvinfo : EIATTR_KPARAM_INFO
	.align		4
.L_1111:
        /*0048*/ 	.byte	0x04, 0x17
        /*004a*/ 	.short	(.L_1113 - .L_1112)
.L_1112:
        /*004c*/ 	.word	0x00000000
        /*0050*/ 	.short	0x0004
        /*0052*/ 	.short	0x0020
        /*0054*/ 	.byte	0x00, 0xf0, 0x11, 0x00


	//----- nvinfo : EIATTR_KPARAM_INFO
	.align		4
.L_1113:
        /*0058*/ 	.byte	0x04, 0x17
        /*005a*/ 	.short	(.L_1115 - .L_1114)
.L_1114:
        /*005c*/ 	.word	0x00000000
        /*0060*/ 	.short	0x0003
        /*0062*/ 	.short	0x0018
        /*0064*/ 	.byte	0x00, 0xf0, 0x21, 0x00


	//----- nvinfo : EIATTR_KPARAM_INFO
	.align		4
.L_1115:
        /*0068*/ 	.byte	0x04, 0x17
        /*006a*/ 	.short	(.L_1117 - .L_1116)
.L_1116:
        /*006c*/ 	.word	0x00000000
        /*0070*/ 	.short	0x0002
        /*0072*/ 	.short	0x0010
        /*0074*/ 	.byte	0x00, 0xf0, 0x21, 0x00


	//----- nvinfo : EIATTR_KPARAM_INFO
	.align		4
.L_1117:
        /*0078*/ 	.byte	0x04, 0x17
        /*007a*/ 	.short	(.L_1119 - .L_1118)
.L_1118:
        /*007c*/ 	.word	0x00000000
        /*0080*/ 	.short	0x0001
        /*0082*/ 	.short	0x0008
        /*0084*/ 	.byte	0x00, 0xf0, 0x21, 0x00


	//----- nvinfo : EIATTR_KPARAM_INFO
	.align		4
.L_1119:
        /*0088*/ 	.byte	0x04, 0x17
        /*008a*/ 	.short	(.L_1121 - .L_1120)
.L_1120:
        /*008c*/ 	.word	0x00000000
        /*0090*/ 	.short	0x0000
        /*0092*/ 	.short	0x0000
        /*0094*/ 	.byte	0x00, 0xf0, 0x21, 0x00


	//----- nvinfo : EIATTR_SPARSE_MMA_MASK
	.align		4
.L_1121:
        /*0098*/ 	.byte	0x03, 0x50
        /*009a*/ 	.short	0x0000


	//----- nvinfo : EIATTR_MAXREG_COUNT
	.align		4
        /*009c*/ 	.byte	0x03, 0x1b
        /*009e*/ 	.short	0x0080


	//----- nvinfo : EIATTR_NUM_BARRIERS
	.align		4
        /*00a0*/ 	.byte	0x02, 0x4c
        /*00a2*/ 	.byte	0x01
	.zero		1


	//----- nvinfo : EIATTR_ANNOTATIONS
	.align		4
        /*00a4*/ 	.byte	0x04, 0x55
        /*00a6*/ 	.short	(.L_1123 - .L_1122)


	//   ....[0]....
.L_1122:
        /* <DEDUP_REMOVED lines=184> */


	//----- nvinfo : EIATTR_MERCURY_ISA_VERSION
	.align		4
.L_1123:
        /*0c18*/ 	.byte	0x03, 0x5f
        /*0c1a*/ 	.short	0x0101


	//----- nvinfo : EIATTR_COOP_GROUP_MASK_REGIDS
	.align		4
        /*0c1c*/ 	.byte	0x04, 0x29
        /*0c1e*/ 	.short	(.L_1125 - .L_1124)


	//   ....[0]....
.L_1124:
        /*0c20*/ 	.word	0xffffffff


	//   ....[1]....
        /*0c24*/ 	.word	0xffffffff


	//   ....[2]....
        /*0c28*/ 	.word	0xffffffff


	//   ....[3]....
        /*0c2c*/ 	.word	0xffffffff


	//   ....[4]....
        /*0c30*/ 	.word	0xffffffff


	//   ....[5]....
        /*0c34*/ 	.word	0xffffffff


	//   ....[6]....
        /*0c38*/ 	.word	0xffffffff


	//   ....[7]....
        /*0c3c*/ 	.word	0xffffffff


	//   ....[8]....
        /*0c40*/ 	.word	0xffffffff


	//   ....[9]....
        /*0c44*/ 	.word	0xffffffff


	//----- nvinfo : EIATTR_COOP_GROUP_INSTR_OFFSETS
	.align		4
.L_1125:
        /*0c48*/ 	.byte	0x04, 0x28
        /*0c4a*/ 	.short	(.L_1127 - .L_1126)


	//   ....[0]....
.L_1126:
        /*0c4c*/ 	.word	0x00004080


	//   ....[1]....
        /*0c50*/ 	.word	0x000040a0


	//   ....[2]....
        /*0c54*/ 	.word	0x000045e0


	//   ....[3]....
        /*0c58*/ 	.word	0x00004610


	//   ....[4]....
        /*0c5c*/ 	.word	0x00004700


	//   ....[5]....
        /*0c60*/ 	.word	0x00004730


	//   ....[6]....
        /*0c64*/ 	.word	0x00004810


	//   ....[7]....
        /*0c68*/ 	.word	0x00004820


	//   ....[8]....
        /*0c6c*/ 	.word	0x00004850


	//   ....[9]....
        /*0c70*/ 	.word	0x00004860


	//----- nvinfo : EIATTR_EXIT_INSTR_OFFSETS
	.align		4
.L_1127:
        /*0c74*/ 	.byte	0x04, 0x1c
        /*0c76*/ 	.short	(.L_1129 - .L_1128)


	//   ....[0]....
.L_1128:
        /*0c78*/ 	.word	0x00000090


	//   ....[1]....
        /*0c7c*/ 	.word	0x0000bdf0


	//----- nvinfo : EIATTR_MAX_THREADS
	.align		4
.L_1129:
        /*0c80*/ 	.byte	0x04, 0x05
        /*0c82*/ 	.short	(.L_1131 - .L_1130)
.L_1130:
        /*0c84*/ 	.word	0x000001e0
        /*0c88*/ 	.word	0x00000001
        /*0c8c*/ 	.word	0x00000001


	//----- nvinfo : EIATTR_CRS_STACK_SIZE
	.align		4
.L_1131:
        /*0c90*/ 	.byte	0x04, 0x1e
        /*0c92*/ 	.short	(.L_1133 - .L_1132)
.L_1132:
        /*0c94*/ 	.word	0x00000000


	//----- nvinfo : EIATTR_CBANK_PARAM_SIZE
	.align		4
.L_1133:
        /*0c98*/ 	.byte	0x03, 0x19
        /*0c9a*/ 	.short	0x0048


	//----- nvinfo : EIATTR_PARAM_CBANK
	.align		4
        /*0c9c*/ 	.byte	0x04, 0x0a
        /*0c9e*/ 	.short	(.L_1135 - .L_1134)
	.align		4
.L_1134:
        /*0ca0*/ 	.word	index@(.nv.constant0._ZN13group_norm_v214gn_cuda_kernelI13__nv_bfloat16Li480ELi1ELi16ELi120ELi1024ELb1ELi64ELi960ELi960ELi4ELb1ELi9ELb0ELb0ENS_16CompileConditionILi900EEEEEvPT_PKS4_S7_S7_flPfS8_Pj)
        /*0ca4*/ 	.short	0x0210
        /*0ca6*/ 	.short	0x0048


	//----- nvinfo : EIATTR_SW_WAR
	.align		4
.L_1135:
        /*0ca8*/ 	.byte	0x04, 0x36
        /*0caa*/ 	.short	(.L_1137 - .L_1136)
.L_1136:
        /*0cac*/ 	.word	0x00000008
.L_1137:


//--------------------- .nv.info._ZN13group_norm_v214gn_cuda_kernelI13__nv_bfloat16Li480ELi2ELi16ELi120ELi1024ELb1ELi32ELi960ELi960ELi4ELb1ELi7ELb0ELb0ENS_16CompileConditionILi900EEEEEvPT_PKS4_S7_S7_flPfS8_Pj --------------------------
	.section	.nv.info._ZN13group_norm_v214gn_cuda_kernelI13__nv_bfloat16Li480ELi2ELi16ELi120ELi1024ELb1ELi32ELi960ELi960ELi4ELb1ELi7ELb0ELb0ENS_16CompileConditionILi900EEEEEvPT_PKS4_S7_S7_flPfS8_Pj,"",@"SHT_CUDA_INFO"
	.sectionflags	@""
	.align	4


	//----- nvinfo : EIATTR_CUDA_API_VERSION
	.align		4
        /*0000*/ 	.byte	0x04, 0x37
        /*0002*/ 	.short	(.L_1139 - .L_1138)
.L_1138:
        /*0004*/ 	.word	0x00000082


	//----- nvinfo : EIATTR_KPARAM_INFO
	.align		4
.L_1139:
        /*0008*/ 	.byte	0x04, 0x17
        /*000a*/ 	.short	(.L_1141 - .L_1140)
.L_1140:
        /*000c*/ 	.word	0x00000000
        /*0010*/ 	.short	0x0008
        /*0012*/ 	.short	0x0040
        /*0014*/ 	.byte	0x00, 0xf0, 0x21, 0x00


	//----- nvinfo : EIATTR_KPARAM_INFO
	.align		4
.L_1141:
        /*0018*/ 	.byte	0x04, 0x17
        /*001a*/ 	.short	(.L_1143 - .L_1142)
.L_1142:
        /*001c*/ 	.word	0x00000000
        /*0020*/ 	.short	0x0007
        /*0022*/ 	.short	0x0038
        /*0024*/ 	.byte	0x00, 0xf0, 0x21, 0x00


	//----- nvinfo : EIATTR_KPARAM_INFO
	.align		4
.L_1143:
        /*0028*/ 	.byte	0x04, 0x17
        /*002a*/ 	.short	(.L_1145 - .L_1144)
.L_1144:
        /*002c*/ 	.word	0x00000000
        /*0030*/ 	.short	0x0006
        /*0032*/ 	.short	0x0030
        /*0034*/ 	.byte	0x00, 0xf0, 0x21, 0x00


	//----- nvinfo : EIATTR_KPARAM_INFO
	.align		4
.L_1145:
        /*0038*/ 	.byte	0x04, 0x17
        /*003a*/ 	.short	(.L_1147 - .L_1146)
.L_1146:
        /*003c*/ 	.word	0x00000000
        /*0040*/ 	.short	0x0005
        /*0042*/ 	.short	0x0028
        /*0044*/ 	.byte	0x00, 0xf0, 0x21, 0x00


	//----- nvinfo : EIATTR_KPARAM_INFO
	.align		4
.L_1147:
        /*0048*/ 	.byte	0x04, 0x17
        /*004a*/ 	.short	(.L_1149 - .L_1148)
.L_1148:
        /*004c*/ 	.word	0x00000000
        /*0050*/ 	.short	0x0004
        /*0052*/ 	.short	0x0020
        /*0054*/ 	.byte	0x00, 0xf0, 0x11, 0x00


	//----- nvinfo : EIATTR_KPARAM_INFO
	.align		4
.L_1149:
        /*0058*/ 	.byte	0x04, 0x17
        /*005a*/ 	.short	(.L_1151 - .L_1150)
.L_1150:
        /*005c*/ 	.word	0x00000000
        /*0060*/ 	.short	0x0003
        /*0062*/ 	.short	0x0018
        /*0064*/ 	.byte	0x00, 0xf0, 0x21, 0x00


	//----- nvinfo : EIATTR_KPARAM_INFO
	.align		4
.L_1151:
        /*0068*/ 	.byte	0x04, 0x17
        /*006a*/ 	.short	(.L_1153 - .L_1152)
.L_1152:
        /*006c*/ 	.word	0x00000000
        /*0070*/ 	.short	0x0002
        /*0072*/ 	.short	0x0010
        /*0074*/ 	.byte	0x00, 0xf0, 0x21, 0x00


	//----- nvinfo : EIATTR_KPARAM_INFO
	.align		4
.L_1153:
        /*0078*/ 	.byte	0x04, 0x17
        /*007a*/ 	.short	(.L_1155 - .L_1154)
.L_1154:
        /*007c*/ 	.word	0x00000000
        /*0080*/ 	.short	0x0001
        /*0082*/ 	.short	0x0008
        /*0084*/ 	.byte	0x00, 0xf0, 0x21, 0x00


	//----- nvinfo : EIATTR_KPARAM_INFO
	.align		4
.L_1155:
        /*0088*/ 	.byte	0x04, 0x17
        /*008a*/ 	.short	(.L_1157 - .L_1156)
.L_1156:
        /*008c*/ 	.word	0x00000000
        /*0090*/ 	.short	0x0000
        /*0092*/ 	.short	0x0000
        /*0094*/ 	.byte	0x00, 0xf0, 0x21, 0x00


	//----- nvinfo : EIATTR_SPARSE_MMA_MASK
	.align		4
.L_1157:
        /*0098*/ 	.byte	0x03, 0x50
        /*009a*/ 	.short	0x0000


	//----- nvinfo : EIATTR_MAXREG_COUNT
	.align		4
        /*009c*/ 	.byte	0x03, 0x1b
        /*009e*/ 	.short	0x0040


	//----- nvinfo : EIATTR_NUM_BARRIERS
	.align		4
        /*00a0*/ 	.byte	0x02, 0x4c
        /*00a2*/ 	.byte	0x01
	.zero		1


	//----- nvinfo : EIATTR_ANNOTATIONS
	.align		4
        /*00a4*/ 	.byte	0x04, 0x55
        /*00a6*/ 	.short	(.L_1159 - .L_1158)


	//   ....[0]....
.L_1158:
        /* <DEDUP_REMOVED lines=109> */


	//----- nvinfo : EIATTR_MERCURY_ISA_VERSION
	.align		4
.L_1159:
        /*0768*/ 	.byte	0x03, 0x5f
        /*076a*/ 	.short	0x0101


	//----- nvinfo : EIATTR_COOP_GROUP_MASK_REGIDS
	.align		4
        /*076c*/ 	.byte	0x04, 0x29
        /*076e*/ 	.short	(.L_1161 - .L_1160)


	//   ....[0]....
.L_1160:
        /*0770*/ 	.word	0xffffffff


	//   ....[1]....
        /*0774*/ 	.word	0xffffffff


	//   ....[2]....
        /*0778*/ 	.word	0xffffffff


	//   ....[3]....
        /*077c*/ 	.word	0xffffffff


	//   ....[4]....
        /*0780*/ 	.word	0xffffffff


	//   ....[5]....
        /*0784*/ 	.word	0xffffffff


	//   ....[6]....
        /*0788*/ 	.word	0xffffffff


	//   ....[7]....
        /*078c*/ 	.word	0xffffffff


	//   ....[8]....
        /*0790*/ 	.word	0xffffffff


	//   ....[9]....
        /*0794*/ 	.word	0xffffffff


	//   ....[10]....
        /*0798*/ 	.word	0xffffffff


	//   ....[11]....
        /*079c*/ 	.word	0xffffffff


	//----- nvinfo : EIATTR_COOP_GROUP_INSTR_OFFSETS
	.align		4
.L_1161:
        /*07a0*/ 	.byte	0x04, 0x28
        /*07a2*/ 	.short	(.L_1163 - .L_1162)


	//   ....[0]....
.L_1162:
        /*07a4*/ 	.word	0x00002bb0


	//   ....[1]....
        /*07a8*/ 	.word	0x00002bc0


	//   ....[2]....
        /*07ac*/ 	.word	0x000032d0


	//   ....[3]....
        /*07b0*/ 	.word	0x000032f0


	//   ....[4]....
        /*07b4*/ 	.word	0x00003310


	//   ....[5]....
        /*07b8*/ 	.word	0x00003330


	//   ....[6]....
        /*07bc*/ 	.word	0x00003350


	//   ....[7]....
        /*07c0*/ 	.word	0x00003370


	//   ....[8]....
        /*07c4*/ 	.word	0x00003390


	//   ....[9]....
        /*07c8*/ 	.word	0x000033b0


	//   ....[10]....
        /*07cc*/ 	.word	0x000033d0


	//   ....[11]....
        /*07d0*/ 	.word	0x000033f0


	//----- nvinfo : EIATTR_EXIT_INSTR_OFFSETS
	.align		4
.L_1163:
        /*07d4*/ 	.byte	0x04, 0x1c
        /*07d6*/ 	.short	(.L_1165 - .L_1164)


	//   ....[0]....
.L_1164:
        /*07d8*/ 	.word	0x00000090


	//   ....[1]....
        /*07dc*/ 	.word	0x00006fd0


	//----- nvinfo : EIATTR_MAX_THREADS
	.align		4
.L_1165:
        /*07e0*/ 	.byte	0x04, 0x05
        /*07e2*/ 	.short	(.L_1167 - .L_1166)
.L_1166:
        /*07e4*/ 	.word	0x000001e0
        /*07e8*/ 	.word	0x00000001
        /*07ec*/ 	.word	0x00000001


	//----- nvinfo : EIATTR_CRS_STACK_SIZE
	.align		4
.L_1167:
        /*07f0*/ 	.byte	0x04, 0x1e
        /*07f2*/ 	.short	(.L_1169 - .L_1168)
.L_1168:
        /*07f4*/ 	.word	0x00000000


	//----- nvinfo : EIATTR_CBANK_PARAM_SIZE
	.align		4
.L_1169:
        /*07f8*/ 	.byte	0x03, 0x19
        /*07fa*/ 	.short	0x0048


	//----- nvinfo : EIATTR_PARAM_CBANK
	.align		4
        /*07fc*/ 	.byte	0x04, 0x0a
        /*07fe*/ 	.short	(.L_1171 - .L_1170)
	.align		4
.L_1170:
        /*0800*/ 	.word	index@(.nv.constant0._ZN13group_norm_v214gn_cuda_kernelI13__nv_bfloat16Li480ELi2ELi16ELi120ELi1024ELb1ELi32ELi960ELi960ELi4ELb1ELi7ELb0ELb0ENS_16CompileConditionILi900EEEEEvPT_PKS4_S7_S7_flPfS8_Pj)
        /*0804*/ 	.short	0x0210
        /*0806*/ 	.short	0x0048


	//----- nvinfo : EIATTR_SW_WAR
	.align		4
.L_1171:
        /*0808*/ 	.byte	0x04, 0x36
        /*080a*/ 	.short	(.L_1173 - .L_1172)
.L_1172:
        /*080c*/ 	.word	0x00000008
.L_1173:


//--------------------- .nv.info._ZN13group_norm_v214gn_cuda_kernelI13__nv_bfloat16Li480ELi2ELi16ELi120ELi1024ELb1ELi32ELi960ELi960ELi4ELb1ELi9ELb0ELb0ENS_16CompileConditionILi900EEEEEvPT_PKS4_S7_S7_flPfS8_Pj --------------------------
	.section	.nv.info._ZN13group_norm_v214gn_cuda_kernelI13__nv_bfloat16Li480ELi2ELi16ELi120ELi1024ELb1ELi32ELi960ELi960ELi4ELb1ELi9ELb0ELb0ENS_16CompileConditionILi900EEEEEvPT_PKS4_S7_S7_flPfS8_Pj,"",@"SHT_CUDA_INFO"
	.sectionflags	@""
	.align	4


	//----- nvinfo : EIATTR_CUDA_API_VERSION
	.align		4
        /*0000*/ 	.byte	0x04, 0x37
        /*0002*/ 	.short	(.L_1175 - .L_1174)
.L_1174:
        /*0004*/ 	.word	0x00000082


	//----- nvinfo : EIATTR_KPARAM_INFO
	.align		4
.L_1175:
        /*0008*/ 	.byte	0x04, 0x17
        /*000a*/ 	.short	(.L_1177 - .L_1176)
.L_1176:
        /*000c*/ 	.word	0x00000000
        /*0010*/ 	.short	0x0008
        /*0012*/ 	.short	0x0040
        /*0014*/ 	.byte	0x00, 0xf0, 0x21, 0x00


	//----- nvinfo : EIATTR_KPARAM_INFO
	.align		4
.L_1177:
        /*0018*/ 	.byte	0x04, 0x17
        /*001a*/ 	.short	(.L_1179 - .L_1178)
.L_1178:
        /*001c*/ 	.word	0x00000000
        /*0020*/ 	.short	0x0007
        /*0022*/ 	.short	0x0038
        /*0024*/ 	.byte	0x00, 0xf0, 0x21, 0x00


	//----- nvinfo : EIATTR_KPARAM_INFO
	.align		4
.L_1179:
        /*0028*/ 	.byte	0x04, 0x17
        /*002a*/ 	.short	(.L_1181 - .L_1180)
.L_1180:
        /*002c*/ 	.word	0x00000000
        /*0030*/ 	.short	0x0006
        /*0032*/ 	.short	0x0030
        /*0034*/ 	.byte	0x00, 0xf0, 0x21, 0x00


	//----- nvinfo : EIATTR_KPARAM_INFO
	.align		4
.L_1181:
        /*0038*/ 	.byte	0x04, 0x17
        /*003a*/ 	.short	(.L_1183 - .L_1182)
.L_1182:
        /*003c*/ 	.word	0x00000000
        /*0040*/ 	.short	0x0005
        /*0042*/ 	.short	0x0028
        /*0044*/ 	.byte	0x00, 0xf0, 0x21, 0x00


	//----- nvinfo : EIATTR_KPARAM_INFO
	.align		4
.L_1183:
        /*0048*/ 	.byte	0x04, 0x17
        /*004a*/ 	.short	(.L_1185 - .L_1184)
.L_1184:
        /*004c*/ 	.word	0x00000000
        /*0050*/ 	.short	0x0004
        /*0052*/ 	.short	0x0020
        /*0054*/ 	.byte	0x00, 0xf0, 0x11, 0x00


	//----- nvinfo : EIATTR_KPARAM_INFO
	.align		4
.L_1185:
        /*0058*/ 	.byte	0x04, 0x17
        /*005a*/ 	.short	(.L_1187 - .L_1186)
.L_1186:
        /*005c*/ 	.word	0x00000000
        /*0060*/ 	.short	0x0003
        /*0062*/ 	.short	0x0018
        /*0064*/ 	.byte	0x00, 0xf0, 0x21, 0x00


	//----- nvinfo : EIATTR_KPARAM_INFO
	.align		4
.L_1187:
        /*0068*/ 	.byte	0x04, 0x17
        /*006a*/ 	.short	(.L_1189 - .L_1188)
.L_1188:
        /*006c*/ 	.word	0x00000000
        /*0070*/ 	.short	0x0002
        /*0072*/ 	.short	0x0010
        /*0074*/ 	.byte	0x00, 0xf0, 0x21, 0x00


	//----- nvinfo : EIATTR_KPARAM_INFO
	.align		4
.L_1189:
        /*0078*/ 	.byte	0x04, 0x17
        /*007a*/ 	.short	(.L_1191 - .L_1190)
.L_1190:
        /*007c*/ 	.word	0x00000000
        /*0080*/ 	.short	0x0001
        /*0082*/ 	.short	0x0008
        /*0084*/ 	.byte	0x00, 0xf0, 0x21, 0x00


	//----- nvinfo : EIATTR_KPARAM_INFO
	.align		4
.L_1191:
        /*0088*/ 	.byte	0x04, 0x17
        /*008a*/ 	.short	(.L_1193 - .L_1192)
.L_1192:
        /*008c*/ 	.word	0x00000000
        /*0090*/ 	.short	0x0000
        /*0092*/ 	.short	0x0000
        /*0094*/ 	.byte	0x00, 0xf0, 0x21, 0x00


	//----- nvinfo : EIATTR_SPARSE_MMA_MASK
	.align		4
.L_1193:
        /*0098*/ 	.byte	0x03, 0x50
        /*009a*/ 	.short	0x0000


	//----- nvinfo : EIATTR_MAXREG_COUNT
	.align		4
        /*009c*/ 	.byte	0x03, 0x1b
        /*009e*/ 	.short	0x0040


	//----- nvinfo : EIATTR_NUM_BARRIERS
	.align		4
        /*00a0*/ 	.byte	0x02, 0x4c
        /*00a2*/ 	.byte	0x01
	.zero		1


	//----- nvinfo : EIATTR_ANNOTATIONS
	.align		4
        /*00a4*/ 	.byte	0x04, 0x55
        /*00a6*/ 	.short	(.L_1195 - .L_1194)


	//   ....[0]....
.L_1194:
        /* <DEDUP_REMOVED lines=109> */


	//----- nvinfo : EIATTR_MERCURY_ISA_VERSION
	.align		4
.L_1195:
        /*0768*/ 	.byte	0x03, 0x5f
        /*076a*/ 	.short	0x0101


	//----- nvinfo : EIATTR_COOP_GROUP_MASK_REGIDS
	.align		4
        /*076c*/ 	.byte	0x04, 0x29
        /*076e*/ 	.short	(.L_1197 - .L_1196)


	//   ....[0]....
.L_1196:
        /*0770*/ 	.word	0xffffffff


	//   ....[1]....
        /*0774*/ 	.word	0xffffffff


	//   ....[2]....
        /*0778*/ 	.word	0xffffffff


	//   ....[3]....
        /*077c*/ 	.word	0xffffffff


	//   ....[4]....
        /*0780*/ 	.word	0xffffffff


	//   ....[5]....
        /*0784*/ 	.word	0xffffffff


	//   ....[6]....
        /*0788*/ 	.word	0xffffffff


	//   ....[7]....
        /*078c*/ 	.word	0xffffffff


	//   ....[8]....
        /*0790*/ 	.word	0xffffffff


	//   ....[9]....
        /*0794*/ 	.word	0xffffffff


	//   ....[10]....
        /*0798*/ 	.word	0xffffffff


	//   ....[11]....
        /*079c*/ 	.word	0xffffffff


	//----- nvinfo : EIATTR_COOP_GROUP_INSTR_OFFSETS
	.align		4
.L_1197:
        /*07a0*/ 	.byte	0x04, 0x28
        /*07a2*/ 	.short	(.L_1199 - .L_1198)


	//   ....[0]....
.L_1198:
        /*07a4*/ 	.word	0x00002bb0


	//   ....[1]....
        /*07a8*/ 	.word	0x00002bc0


	//   ....[2]....
        /*07ac*/ 	.word	0x000032d0


	//   ....[3]....
        /*07b0*/ 	.word	0x000032f0


	//   ....[4]....
        /*07b4*/ 	.word	0x00003310


	//   ....[5]....
        /*07b8*/ 	.word	0x00003330


	//   ....[6]....
        /*07bc*/ 	.word	0x00003350


	//   ....[7]....
        /*07c0*/ 	.word	0x00003370


	//   ....[8]....
        /*07c4*/ 	.word	0x00003390


	//   ....[9]....
        /*07c8*/ 	.word	0x000033b0


	//   ....[10]....
        /*07cc*/ 	.word	0x000033d0


	//   ....[11]....
        /*07d0*/ 	.word	0x000033f0


	//----- nvinfo : EIATTR_EXIT_INSTR_OFFSETS
	.align		4
.L_1199:
        /*07d4*/ 	.byte	0x04, 0x1c
        /*07d6*/ 	.short	(.L_1201 - .L_1200)


	//   ....[0]....
.L_1200:
        /*07d8*/ 	.word	0x00000090


	//   ....[1]....
        /*07dc*/ 	.word	0x00006fd0


	//----- nvinfo : EIATTR_MAX_THREADS
	.align		4
.L_1201:
        /*07e0*/ 	.byte	0x04, 0x05
        /*07e2*/ 	.short	(.L_1203 - .L_1202)
.L_1202:
        /*07e4*/ 	.word	0x000001e0
        /*07e8*/ 	.word	0x00000001
        /*07ec*/ 	.word	0x00000001


	//----- nvinfo : EIATTR_CRS_STACK_SIZE
	.align		4
.L_1203:
        /*07f0*/ 	.byte	0x04, 0x1e
        /*07f2*/ 	.short	(.L_1205 - .L_1204)
.L_1204:
        /*07f4*/ 	.word	0x00000000


	//----- nvinfo : EIATTR_CBANK_PARAM_SIZE
	.align		4
.L_1205:
        /*07f8*/ 	.byte	0x03, 0x19
        /*07fa*/ 	.short	0x0048


	//----- nvinfo : EIATTR_PARAM_CBANK
	.align		4
        /*07fc*/ 	.byte	0x04, 0x0a
        /*07fe*/ 	.short	(.L_1207 - .L_1206)
	.align		4
.L_1206:
        /*0800*/ 	.word	index@(.nv.constant0._ZN13group_norm_v214gn_cuda_kernelI13__nv_bfloat16Li480ELi2ELi16ELi120ELi1024ELb1ELi32ELi960ELi960ELi4ELb1ELi9ELb0ELb0ENS_16CompileConditionILi900EEEEEvPT_PKS4_S7_S7_flPfS8_Pj)
        /*0804*/ 	.short	0x0210
        /*0806*/ 	.short	0x0048


	//----- nvinfo : EIATTR_SW_WAR
	.align		4
.L_1207:
        /*0808*/ 	.byte	0x04, 0x36
        /*080a*/ 	.short	(.L_1209 - .L_1208)
.L_1208:
        /*080c*/ 	.word	0x00000008
.L_1209:


//--------------------- .nv.info._ZN13group_norm_v218gn_bwd_cuda_kernelI6__halfLi480ELi3ELi32ELi60ELi1024ELb0ELb1ELi8ELi960ELi960ELi4ELb1ELi2ELb0ELb0ELNS_15WgradSyncMethodE3ENS_16CompileConditionILi900EEEEEvPT_S6_S6_PKS5_S8_S8_S8_PKfflPfPj --------------------------
	.section	.nv.info._ZN13group_norm_v218gn_bwd_cuda_kernelI6__halfLi480ELi3ELi32ELi60ELi1024ELb0ELb1ELi8ELi960ELi960ELi4ELb1ELi2ELb0ELb0ELNS_15WgradSyncMethodE3ENS_16CompileConditionILi900EEEEEvPT_S6_S6_PKS5_S8_S8_S8_PKfflPfPj,"",@"SHT_CUDA_INFO"
	.sectionflags	@""
	.align	4


	//----- nvinfo : EIATTR_CUDA_API_VERSION
	.align		4
        /*0000*/ 	.byte	0x04, 0x37
        /*0002*/ 	.short	(.L_1211 - .L_1210)
.L_1210:
        /*0004*/ 	.word	0x00000082


	//----- nvinfo : EIATTR_KPARAM_INFO
	.align		4
.L_1211:
        /*0008*/ 	.byte	0x04, 0x17
        /*000a*/ 	.short	(.L_1213 - .L_1212)
.L_1212:
        /*000c*/ 	.word	0x00000000
        /*0010*/ 	.short	0x000b
        /*0012*/ 	.short	0x0058
        /*0014*/ 	.byte	0x00, 0xf0, 0x21, 0x00


	//----- nvinfo : EIATTR_KPARAM_INFO
	.align		4
.L_1213:
        /*0018*/ 	.byte	0x04, 0x17
        /*001a*/ 	.short	(.L_1215 - .L_1214)
.L_1214:
        /*001c*/ 	.word	0x00000000
        /*0020*/ 	.short	0x000a
        /*0022*/ 	.short	0x0050
        /*0024*/ 	.byte	0x00, 0xf0, 0x21, 0x00


	//----- nvinfo : EIATTR_KPARAM_INFO
	.align		4
.L_1215:
        /*0028*/ 	.byte	0x04, 0x17
        /*002a*/ 	.short	(.L_1217 - .L_1216)
.L_1216:
        /*002c*/ 	.word	0x00000000
        /*0030*/ 	.short	0x0009
        /*0032*/ 	.short	0x0048
        /*0034*/ 	.byte	0x00, 0xf0, 0x21, 0x00


	//----- nvinfo : EIATTR_KPARAM_INFO
	.align		4
.L_1217:
        /*0038*/ 	.byte	0x04, 0x17
        /*003a*/ 	.short	(.L_1219 - .L_1218)
.L_1218:
        /*003c*/ 	.word	0x00000000
        /*0040*/ 	.short	0x0008
        /*0042*/ 	.short	0x0040
        /*0044*/ 	.byte	0x00, 0xf0, 0x11, 0x00


	//----- nvinfo : EIATTR_KPARAM_INFO
	.align		4
.L_1219:
        /*0048*/ 	.byte	0x04, 0x17
        /*004a*/ 	.short	(.L_1221 - .L_1220)
.L_1220:
        /*004c*/ 	.word	0x00000000
        /*0050*/ 	.short	0x0007
        /*0052*/ 	.short	0x0038
        /*0054*/ 	.byte	0x00, 0xf0, 0x21, 0x00


	//----- nvinfo : EIATTR_KPARAM_INFO
	.align		4
.L_1221:
        /*0058*/ 	.byte	0x04, 0x17
        /*005a*/ 	.short	(.L_1223 - .L_1222)
.L_1222:
        /*005c*/ 	.word	0x00000000
        /*0060*/ 	.short	0x0006
        /*0062*/ 	.short	0x0030
        /*0064*/ 	.byte	0x00, 0xf0, 0x21, 0x00


	//----- nvinfo : EIATTR_KPARAM_INFO
	.align		4
.L_1223:
        /*0068*/ 	.byte	0x04, 0x17
        /*006a*/ 	.short	(.L_1225 - .L_1224)
.L_1224:
        /*006c*/ 	.word	0x00000000
        /*0070*/ 	.short	0x0005
        /*0072*/ 	.short	0x0028
        /*0074*/ 	.byte	0x00, 0xf0, 0x21, 0x00


	//----- nvinfo : EIATTR_KPARAM_INFO
	.align		4
.L_1225:
        /*0078*/ 	.byte	0x04, 0x17
        /*007a*/ 	.short	(.L_1227 - .L_1226)
.L_1226:
        /*007c*/ 	.word	0x00000000
        /*0080*/ 	.short	0x0004
        /*0082*/ 	.short	0x0020
        /*0084*/ 	.byte	0x00, 0xf0, 0x21, 0x00


	//----- nvinfo : EIATTR_KPARAM_INFO
	.align		4
.L_1227:
        /*0088*/ 	.byte	0x04, 0x17
        /*008a*/ 	.short	(.L_1229 - .L_1228)
.L_1228:
        /*008c*/ 	.word	0x00000000
        /*0090*/ 	.short	0x0003
        /*0092*/ 	.short	0x0018
        /*0094*/ 	.byte	0x00, 0xf0, 0x21, 0x00


	//----- nvinfo : EIATTR_KPARAM_INFO
	.align		4
.L_1229:
        /*0098*/ 	.byte	0x04, 0x17
        /*009a*/ 	.short	(.L_1231 - .L_1230)
.L_1230:
        /*009c*/ 	.word	0x00000000
        /*00a0*/ 	.short	0x0002
        /*00a2*/ 	.short	0x0010
        /*00a4*/ 	.byte	0x00, 0xf0, 0x21, 0x00


	//----- nvinfo : EIATTR_KPARAM_INFO
	.align		4
.L_1231:
        /*00a8*/ 	.byte	0x04, 0x17
        /*00aa*/ 	.short	(.L_1233 - .L_1232)
.L_1232:
        /*00ac*/ 	.word	0x00000000
        /*00b0*/ 	.short	0x0001
        /*00b2*/ 	.short	0x0008
        /*00b4*/ 	.byte	0x00, 0xf0, 0x21, 0x00


	//----- nvinfo : EIATTR_KPARAM_INFO
	.align		4
.L_1233:
        /*00b8*/ 	.byte	0x04, 0x17
        /*00ba*/ 	.short	(.L_1235 - .L_1234)
.L_1234:
        /*00bc*/ 	.word	0x00000000
        /*00c0*/ 	.short	0x0000
        /*00c2*/ 	.short	0x0000
        /*00c4*/ 	.byte	0x00, 0xf0, 0x21, 0x00


	//----- nvinfo : EIATTR_SPARSE_MMA_MASK
	.align		4
.L_1235:
        /*00c8*/ 	.byte	0x03, 0x50
        /*00ca*/ 	.short	0x0000


	//----- nvinfo : EIATTR_MAXREG_COUNT
	.align		4
        /*00cc*/ 	.byte	0x03, 0x1b
        /*00ce*/ 	.short	0x0028


	//----- nvinfo : EIATTR_NUM_BARRIERS
	.align		4
        /*00d0*/ 	.byte	0x02, 0x4c
        /*00d2*/ 	.byte	0x01
	.zero		1


	//----- nvinfo : EIATTR_ANNOTATIONS
	.align		4
        /*00d4*/ 	.byte	0x04, 0x55
        /*00d6*/ 	.short	(.L_1237 - .L_1236)


	//   ....[0]....
.L_1236:
        /* <DEDUP_REMOVED lines=55> */


	//----- nvinfo : EIATTR_MERCURY_ISA_VERSION
	.align		4
.L_1237:
        /*0430*/ 	.byte	0x03, 0x5f
        /*0432*/ 	.short	0x0101


	//----- nvinfo : EIATTR_COOP_GROUP_MASK_REGIDS
	.align		4
        /*0434*/ 	.byte	0x04, 0x29
        /*0436*/ 	.short	(.L_1239 - .L_1238)


	//   ....[0]....
.L_1238:
        /*0438*/ 	.word	0xffffffff


	//   ....[1]....
        /*043c*/ 	.word	0xffffffff


	//   ....[2]....
        /*0440*/ 	.word	0xffffffff


	//   ....[3]....
        /*0444*/ 	.word	0xffffffff


	//   ....[4]....
        /*0448*/ 	.word	0xffffffff


	//   ....[5]....
        /*044c*/ 	.word	0xffffffff


	//   ....[6]....
        /*0450*/ 	.word	0xffffffff


	//   ....[7]....
        /*0454*/ 	.word	0xffffffff


	//   ....[8]....
        /*0458*/ 	.word	0xffffffff


	//   ....[9]....
        /*045c*/ 	.word	0xffffffff


	//   ....[10]....
        /*0460*/ 	.word	0x05000011


	//   ....[11]....
        /*0464*/ 	.word	0x05000013


	//   ....[12]....
        /*0468*/ 	.word	0x05000010


	//   ....[13]....
        /*046c*/ 	.word	0x05000012


	//   ....[14]....
        /*0470*/ 	.word	0x05000015


	//   ....[15]....
        /*0474*/ 	.word	0x05000021


	//   ....[16]....
        /*0478*/ 	.word	0x0500000a


	//   ....[17]....
        /*047c*/ 	.word	0x05000010


	//   ....[18]....
        /*0480*/ 	.word	0x05000013


	//   ....[19]....
        /*0484*/ 	.word	0x05000015


	//   ....[20]....
        /*0488*/ 	.word	0x05000010


	//   ....[21]....
        /*048c*/ 	.word	0x05000021


	//   ....[22]....
        /*0490*/ 	.word	0x05000012


	//   ....[23]....
        /*0494*/ 	.word	0x05000013


	//   ....[24]....
        /*0498*/ 	.word	0x05000020


	//   ....[25]....
        /*049c*/ 	.word	0x05000011


	//   ....[26]....
        /*04a0*/ 	.word	0x05000013


	//   ....[27]....
        /*04a4*/ 	.word	0x05000015


	//   ....[28]....
        /*04a8*/ 	.word	0x05000010


	//   ....[29]....
        /*04ac*/ 	.word	0x05000021


	//   ....[30]....
        /*04b0*/ 	.word	0x05000012


	//   ....[31]....
        /*04b4*/ 	.word	0x05000013


	//   ....[32]....
        /*04b8*/ 	.word	0x05000020


	//   ....[33]....
        /*04bc*/ 	.word	0x05000011


	//   ....[34]....
        /*04c0*/ 	.word	0x05000010


	//   ....[35]....
        /*04c4*/ 	.word	0x0500000f


	//   ....[36]....
        /*04c8*/ 	.word	0x05000019


	//   ....[37]....
        /*04cc*/ 	.word	0x05000013


	//   ....[38]....
        /*04d0*/ 	.word	0x05000010


	//   ....[39]....
        /*04d4*/ 	.word	0x05000021


	//   ....[40]....
        /*04d8*/ 	.word	0x05000013


	//   ....[41]....
        /*04dc*/ 	.word	0x05000012


	//   ....[42]....
        /*04e0*/ 	.word	0x05000019


	//   ....[43]....
        /*04e4*/ 	.word	0x05000021


	//   ....[44]....
        /*04e8*/ 	.word	0x05000022


	//   ....[45]....
        /*04ec*/ 	.word	0x05000011


	//   ....[46]....
        /*04f0*/ 	.word	0x05000020


	//   ....[47]....
        /*04f4*/ 	.word	0x05000019


	//   ....[48]....
        /*04f8*/ 	.word	0x05000017


	//   ....[49]....
        /*04fc*/ 	.word	0x0500000c


	//   ....[50]....
        /*0500*/ 	.word	0x05000012


	//   ....[51]....
        /*0504*/ 	.word	0x05000013


	//   ....[52]....
        /*0508*/ 	.word	0x05000020


	//   ....[53]....
        /*050c*/ 	.word	0x05000014


	//   ....[54]....
        /*0510*/ 	.word	0x05000010


	//   ....[55]....
        /*0514*/ 	.word	0x0500000f


	//   ....[56]....
        /*0518*/ 	.word	0x05000015


	//   ....[57]....
        /*051c*/ 	.word	0x05000013


	//   ....[58]....
        /*0520*/ 	.word	0x05000021


	//   ....[59]....
        /*0524*/ 	.word	0x05000017


	//   ....[60]....
        /*0528*/ 	.word	0x05000016


	//   ....[61]....
        /*052c*/ 	.word	0x05000013


	//   ....[62]....
        /*0530*/ 	.word	0x05000015


	//   ....[63]....
        /*0534*/ 	.word	0x05000020


	//   ....[64]....
        /*0538*/ 	.word	0x05000018


	//   ....[65]....
        /*053c*/ 	.word	0x05000013


	//   ....[66]....
        /*0540*/ 	.word	0x05000010


	//   ....[67]....
        /*0544*/ 	.word	0x05000010


	//   ....[68]....
        /*0548*/ 	.word	0x05000010


	//   ....[69]....
        /*054c*/ 	.word	0x05000010


	//   ....[70]....
        /*0550*/ 	.word	0x05000010


	//   ....[71]....
        /*0554*/ 	.word	0x05000010


	//   ....[72]....
        /*0558*/ 	.word	0x05000010


	//   ....[73]....
        /*055c*/ 	.word	0x05000010


	//   ....[74]....
        /*0560*/ 	.word	0x05000010


	//   ....[75]....
        /*0564*/ 	.word	0x05000010


	//   ....[76]....
        /*0568*/ 	.word	0x05000010


	//   ....[77]....
        /*056c*/ 	.word	0x05000010


	//   ....[78]....
        /*0570*/ 	.word	0x05000010


	//   ....[79]....
        /*0574*/ 	.word	0x05000010


	//   ....[80]....
        /*0578*/ 	.word	0x05000010


	//   ....[81]....
        /*057c*/ 	.word	0x05000010


	//   ....[82]....
        /*0580*/ 	.word	0x05000010


	//   ....[83]....
        /*0584*/ 	.word	0x05000010


	//   ....[84]....
        /*0588*/ 	.word	0x05000010


	//   ....[85]....
        /*058c*/ 	.word	0x05000010


	//   ....[86]....
        /*0590*/ 	.word	0x05000010


	//   ....[87]....
        /*0594*/ 	.word	0x05000010


	//   ....[88]....
        /*0598*/ 	.word	0x05000010


	//   ....[89]....
        /*059c*/ 	.word	0x05000010


	//   ....[90]....
        /*05a0*/ 	.word	0x05000010


	//   ....[91]....
        /*05a4*/ 	.word	0x05000010


	//   ....[92]....
        /*05a8*/ 	.word	0x05000010


	//   ....[93]....
        /*05ac*/ 	.word	0x05000010


	//   ....[94]....
        /*05b0*/ 	.word	0x05000010


	//   ....[95]....
        /*05b4*/ 	.word	0x05000010


	//   ....[96]....
        /*05b8*/ 	.word	0x05000010


	//   ....[97]....
        /*05bc*/ 	.word	0x05000010


	//   ....[98]....
        /*05c0*/ 	.word	0x05000010


	//   ....[99]....
        /*05c4*/ 	.word	0x05000010


	//   ....[100]....
        /*05c8*/ 	.word	0x05000010


	//   ....[101]....
        /*05cc*/ 	.word	0x05000010


	//   ....[102]....
        /*05d0*/ 	.word	0x05000010


	//   ....[103]....
        /*05d4*/ 	.word	0x05000010


	//   ....[104]....
        /*05d8*/ 	.word	0x05000010


	//   ....[105]....
        /*05dc*/ 	.word	0x05000010


	//   ....[106]....
        /*05e0*/ 	.word	0x05000010


	//   ....[107]....
        /*05e4*/ 	.word	0x05000010


	//   ....[108]....
        /*05e8*/ 	.word	0x05000010


	//   ....[109]....
        /*05ec*/ 	.word	0x05000010


	//   ....[110]....
        /*05f0*/ 	.word	0x05000010


	//   ....[111]....
        /*05f4*/ 	.word	0x05000010


	//   ....[112]....
        /*05f8*/ 	.word	0x05000010


	//   ....[113]....
        /*05fc*/ 	.word	0x05000010


	//   ....[114]....
        /*0600*/ 	.word	0x05000010


	//   ....[115]....
        /*0604*/ 	.word	0x05000010


	//   ....[116]....
        /*0608*/ 	.word	0x05000010


	//   ....[117]....
        /*060c*/ 	.word	0x05000010


	//   ....[118]....
        /*0610*/ 	.word	0x05000010


	//   ....[119]....
        /*0614*/ 	.word	0x05000010


	//   ....[120]....
        /*0618*/ 	.word	0x05000010


	//   ....[121]....
        /*061c*/ 	.word	0x05000010


	//----- nvinfo : EIATTR_COOP_GROUP_INSTR_OFFSETS
	.align		4
.L_1239:
        /*0620*/ 	.byte	0x04, 0x28
        /*0622*/ 	.short	(.L_1241 - .L_1240)


	//   ....[0]....
.L_1240:
        /*0624*/ 	.word	0x00002550


	//   ....[1]....
        /*0628*/ 	.word	0x00002580


	//   ....[2]....
        /*062c*/ 	.word	0x00002d90


	//   ....[3]....
        /*0630*/ 	.word	0x00002dd0


	//   ....[4]....
        /*0634*/ 	.word	0x00002e00


	//   ....[5]....
        /*0638*/ 	.word	0x00002e20


	//   ....[6]....
        /*063c*/ 	.word	0x00002e40


	//   ....[7]....
        /*0640*/ 	.word	0x00002e60


	//   ....[8]....
        /*0644*/ 	.word	0x00002e80


	//   ....[9]....
        /*0648*/ 	.word	0x00002ea0


	//   ....[10]....
        /*064c*/ 	.word	0x00004880


	//   ....[11]....
        /*0650*/ 	.word	0x000048b0


	//   ....[12]....
        /*0654*/ 	.word	0x000048e0


	//   ....[13]....
        /*0658*/ 	.word	0x00004900


	//   ....[14]....
        /*065c*/ 	.word	0x00004930


	//   ....[15]....
        /*0660*/ 	.word	0x00004940


	//   ....[16]....
        /*0664*/ 	.word	0x00004970


	//   ....[17]....
        /*0668*/ 	.word	0x00004980


	//   ....[18]....
        /*066c*/ 	.word	0x00004b70


	//   ....[19]....
        /*0670*/ 	.word	0x00004ba0


	//   ....[20]....
        /*0674*/ 	.word	0x00004bd0


	//   ....[21]....
        /*0678*/ 	.word	0x00004be0


	//   ....[22]....
        /*067c*/ 	.word	0x00004c20


	//   ....[23]....
        /*0680*/ 	.word	0x00004c30


	//   ....[24]....
        /*0684*/ 	.word	0x00004c60


	//   ....[25]....
        /*0688*/ 	.word	0x00004c70


	//   ....[26]....
        /*068c*/ 	.word	0x00004e10


	//   ....[27]....
        /*0690*/ 	.word	0x00004e30


	//   ....[28]....
        /*0694*/ 	.word	0x00004e60


	//   ....[29]....
        /*0698*/ 	.word	0x00004e70


	//   ....[30]....
        /*069c*/ 	.word	0x00004eb0


	//   ....[31]....
        /*06a0*/ 	.word	0x00004ec0


	//   ....[32]....
        /*06a4*/ 	.word	0x00004ef0


	//   ....[33]....
        /*06a8*/ 	.word	0x00004f00


	//   ....[34]....
        /*06ac*/ 	.word	0x000050c0


	//   ....[35]....
        /*06b0*/ 	.word	0x000050f0


	//   ....[36]....
        /*06b4*/ 	.word	0x000051a0


	//   ....[37]....
        /*06b8*/ 	.word	0x000051c0


	//   ....[38]....
        /*06bc*/ 	.word	0x00005260


	//   ....[39]....
        /*06c0*/ 	.word	0x000052a0


	//   ....[40]....
        /*06c4*/ 	.word	0x000052b0


	//   ....[41]....
        /*06c8*/ 	.word	0x000052e0


	//   ....[42]....
        /*06cc*/ 	.word	0x000053e0


	//   ....[43]....
        /*06d0*/ 	.word	0x00005430


	//   ....[44]....
        /*06d4*/ 	.word	0x00005450


	//   ....[45]....
        /*06d8*/ 	.word	0x00005460


	//   ....[46]....
        /*06dc*/ 	.word	0x00005480


	//   ....[47]....
        /*06e0*/ 	.word	0x000054e0


	//   ....[48]....
        /*06e4*/ 	.word	0x00005590


	//   ....[49]....
        /*06e8*/ 	.word	0x000055b0


	//   ....[50]....
        /*06ec*/ 	.word	0x000055c0


	//   ....[51]....
        /*06f0*/ 	.word	0x000055d0


	//   ....[52]....
        /*06f4*/ 	.word	0x00005610


	//   ....[53]....
        /*06f8*/ 	.word	0x00005620


	//   ....[54]....
        /*06fc*/ 	.word	0x000056c0


	//   ....[55]....
        /*0700*/ 	.word	0x00005700


	//   ....[56]....
        /*0704*/ 	.word	0x00005720


	//   ....[57]....
        /*0708*/ 	.word	0x00005730


	//   ....[58]....
        /*070c*/ 	.word	0x00005740


	//   ....[59]....
        /*0710*/ 	.word	0x00005750


	//   ....[60]....
        /*0714*/ 	.word	0x000057c0


	//   ....[61]....
        /*0718*/ 	.word	0x00005830


	//   ....[62]....
        /*071c*/ 	.word	0x00005860


	//   ....[63]....
        /*0720*/ 	.word	0x00005880


	//   ....[64]....
        /*0724*/ 	.word	0x00005960


	//   ....[65]....
        /*0728*/ 	.word	0x00005970


	//   ....[66]....
        /*072c*/ 	.word	0x00005b30


	//   ....[67]....
        /*0730*/ 	.word	0x00005b80


	//   ....[68]....
        /*0734*/ 	.word	0x00005bf0


	//   ....[69]....
        /*0738*/ 	.word	0x00005c50


	//   ....[70]....
        /*073c*/ 	.word	0x00005cc0


	//   ....[71]....
        /*0740*/ 	.word	0x00005d20


	//   ....[72]....
        /*0744*/ 	.word	0x00005d90


	//   ....[73]....
        /*0748*/ 	.word	0x00005df0


	//   ....[74]....
        /*074c*/ 	.word	0x00005e90


	//   ....[75]....
        /*0750*/ 	.word	0x00005f20


	//   ....[76]....
        /*0754*/ 	.word	0x00005f90


	//   ....[77]....
        /*0758*/ 	.word	0x00005fe0


	//   ....[78]....
        /*075c*/ 	.word	0x00006050


	//   ....[79]....
        /*0760*/ 	.word	0x000060a0


	//   ....[80]....
        /*0764*/ 	.word	0x00006110


	//   ....[81]....
        /*0768*/ 	.word	0x00006160


	//   ....[82]....
        /*076c*/ 	.word	0x00006200


	//   ....[83]....
        /*0770*/ 	.word	0x00006290


	//   ....[84]....
        /*0774*/ 	.word	0x00006300


	//   ....[85]....
        /*0778*/ 	.word	0x00006350


	//   ....[86]....
        /*077c*/ 	.word	0x000063c0


	//   ....[87]....
        /*0780*/ 	.word	0x00006410


	//   ....[88]....
        /*0784*/ 	.word	0x00006480


	//   ....[89]....
        /*0788*/ 	.word	0x000064d0


	//   ....[90]....
        /*078c*/ 	.word	0x00006570


	//   ....[91]....
        /*0790*/ 	.word	0x00006610


	//   ....[92]....
        /*0794*/ 	.word	0x00006680


	//   ....[93]....
        /*0798*/ 	.word	0x000066e0


	//   ....[94]....
        /*079c*/ 	.word	0x00006750


	//   ....[95]....
        /*07a0*/ 	.word	0x000067d0


	//   ....[96]....
        /*07a4*/ 	.word	0x00006850


	//   ....[97]....
        /*07a8*/ 	.word	0x00006930


	//   ....[98]....
        /*07ac*/ 	.word	0x00006a10


	//   ....[99]....
        /*07b0*/ 	.word	0x00006aa0


	//   ....[100]....
        /*07b4*/ 	.word	0x00006b20


	//   ....[101]....
        /*07b8*/ 	.word	0x00006bf0


	//   ....[102]....
        /*07bc*/ 	.word	0x00006c60


	//   ....[103]....
        /*07c0*/ 	.word	0x00006ce0


	//   ....[104]....
        /*07c4*/ 	.word	0x00006d40


	//   ....[105]....
        /*07c8*/ 	.word	0x00006de0


	//   ....[106]....
        /*07cc*/ 	.word	0x00006e90


	//   ....[107]....
        /*07d0*/ 	.word	0x00006f30


	//   ....[108]....
        /*07d4*/ 	.word	0x00006fd0


	//   ....[109]....
        /*07d8*/ 	.word	0x00007060


	//   ....[110]....
        /*07dc*/ 	.word	0x000070c0


	//   ....[111]....
        /*07e0*/ 	.word	0x00007140


	//   ....[112]....
        /*07e4*/ 	.word	0x000071a0


	//   ....[113]....
        /*07e8*/ 	.word	0x000072e0


	//   ....[114]....
        /*07ec*/ 	.word	0x00007340


	//   ....[115]....
        /*07f0*/ 	.word	0x000073a0


	//   ....[116]....
        /*07f4*/ 	.word	0x00007430


	//   ....[117]....
        /*07f8*/ 	.word	0x00007490


	//   ....[118]....
        /*07fc*/ 	.word	0x00007520


	//   ....[119]....
        /*0800*/ 	.word	0x00007570


	//   ....[120]....
        /*0804*/ 	.word	0x00007630


	//   ....[121]....
        /*0808*/ 	.word	0x00007680


	//----- nvinfo : EIATTR_EXIT_INSTR_OFFSETS
	.align		4
.L_1241:
        /*080c*/ 	.byte	0x04, 0x1c
        /*080e*/ 	.short	(.L_1243 - .L_1242)


	//   ....[0]....
.L_1242:
        /*0810*/ 	.word	0x000038b0


	//   ....[1]....
        /*0814*/ 	.word	0x00005ad0


	//----- nvinfo : EIATTR_MAX_THREADS
	.align		4
.L_1243:
        /*0818*/ 	.byte	0x04, 0x05
        /*081a*/ 	.short	(.L_1245 - .L_1244)
.L_1244:
        /*081c*/ 	.word	0x000001e0
        /*0820*/ 	.word	0x00000001
        /*0824*/ 	.word	0x00000001


	//----- nvinfo : EIATTR_CRS_STACK_SIZE
	.align		4
.L_1245:
        /*0828*/ 	.byte	0x04, 0x1e
        /*082a*/ 	.short	(.L_1247 - .L_1246)
.L_1246:
        /*082c*/ 	.word	0x00000000


	//----- nvinfo : EIATTR_CBANK_PARAM_SIZE
	.align		4
.L_1247:
        /*0830*/ 	.byte	0x03, 0x19
        /*0832*/ 	.short	0x0060


	//----- nvinfo : EIATTR_PARAM_CBANK
	.align		4
        /*0834*/ 	.byte	0x04, 0x0a
        /*0836*/ 	.short	(.L_1249 - .L_1248)
	.align		4
.L_1248:
        /*0838*/ 	.word	index@(.nv.constant0._ZN13group_norm_v218gn_bwd_cuda_kernelI6__halfLi480ELi3ELi32ELi60ELi1024ELb0ELb1ELi8ELi960ELi960ELi4ELb1ELi2ELb0ELb0ELNS_15WgradSyncMethodE3ENS_16CompileConditionILi900EEEEEvPT_S6_S6_PKS5_S8_S8_S8_PKfflPfPj)
        /*083c*/ 	.short	0x0210
        /*083e*/ 	.short	0x0060


	//----- nvinfo : EIATTR_SW_WAR
	.align		4
.L_1249:
        /*0840*/ 	.byte	0x04, 0x36
        /*0842*/ 	.short	(.L_1251 - .L_1250)
.L_1250:
        /*0844*/ 	.word	0x00000008
.L_1251:


//--------------------- .nv.info._ZN13group_norm_v218gn_bwd_cuda_kernelI6__halfLi480ELi1ELi32ELi60ELi1024ELb0ELb1ELi16ELi960ELi960ELi4ELb1ELi2ELb0ELb0ELNS_15WgradSyncMethodE3ENS_16CompileConditionILi900EEEEEvPT_S6_S6_PKS5_S8_S8_S8_PKfflPfPj --------------------------
	.section	.nv.info._ZN13group_norm_v218gn_bwd_cuda_kernelI6__halfLi480ELi1ELi32ELi60ELi1024ELb0ELb1ELi16ELi960ELi960ELi4ELb1ELi2ELb0ELb0ELNS_15WgradSyncMethodE3ENS_16CompileConditionILi900EEEEEvPT_S6_S6_PKS5_S8_S8_S8_PKfflPfPj,"",@"SHT_CUDA_INFO"
	.sectionflags	@""
	.align	4


	//----- nvinfo : EIATTR_CUDA_API_VERSION
	.align		4
        /*0000*/ 	.byte	0x04, 0x37
        /*0002*/ 	.short	(.L_1253 - .L_1252)
.L_1252:
        /*0004*/ 	.word	0x00000082


	//----- nvinfo : EIATTR_KPARAM_INFO
	.align		4
.L_1253:
        /*0008*/ 	.byte	0x04, 0x17
        /*000a*/ 	.short	(.L_1255 - .L_1254)
.L_1254:
        /*000c*/ 	.word	0x00000000
        /*0010*/ 	.short	0x000b
        /*0012*/ 	.short	0x0058
        /*0014*/ 	.byte	0x00, 0xf0, 0x21, 0x00


	//----- nvinfo : EIATTR_KPARAM_INFO
	.align		4
.L_1255:
        /*0018*/ 	.byte	0x04, 0x17
        /*001a*/ 	.short	(.L_1257 - .L_1256)
.L_1256:
        /*001c*/ 	.word	0x00000000
        /*0020*/ 	.short	0x000a
        /*0022*/ 	.short	0x0050
        /*0024*/ 	.byte	0x00, 0xf0, 0x21, 0x00


	//----- nvinfo : EIATTR_KPARAM_INFO
	.align		4
.L_1257:
        /*0028*/ 	.byte	0x04, 0x17
        /*002a*/ 	.short	(.L_1259 - .L_1258)
.L_1258:
        /*002c*/ 	.word	0x00000000
        /*0030*/ 	.short	0x0009
        /*0032*/ 	.short	0x0048
        /*0034*/ 	.byte	0x00, 0xf0, 0x21, 0x00


	//----- nvinfo : EIATTR_KPARAM_INFO
	.align		4
.L_1259:
        /*0038*/ 	.byte	0x04, 0x17
        /*003a*/ 	.short	(.L_1261 - .L_1260)
.L_1260:
        /*003c*/ 	.word	0x00000000
        /*0040*/ 	.short	0x0008
        /*0042*/ 	.short	0x0040
        /*0044*/ 	.byte	0x00, 0xf0, 0x11, 0x00


	//----- nvinfo : EIATTR_KPARAM_INFO
	.align		4
.L_1261:
        /*0048*/ 	.byte	0x04, 0x17
        /*004a*/ 	.short	(.L_1263 - .L_1262)
.L_1262:
        /*004c*/ 	.word	0x00000000
        /*0050*/ 	.short	0x0007
        /*0052*/ 	.short	0x0038
        /*0054*/ 	.byte	0x00, 0xf0, 0x21, 0x00


	//----- nvinfo : EIATTR_KPARAM_INFO
	.align		4
.L_1263:
        /*0058*/ 	.byte	0x04, 0x17
        /*005a*/ 	.short	(.L_1265 - .L_1264)
.L_1264:
        /*005c*/ 	.word	0x00000000
        /*0060*/ 	.short	0x0006
        /*0062*/ 	.short	0x0030
        /*0064*/ 	.byte	0x00, 0xf0, 0x21, 0x00


	//----- nvinfo : EIATTR_KPARAM_INFO
	.align		4
.L_1265:
        /*0068*/ 	.byte	0x04, 0x17
        /*006a*/ 	.short	(.L_1267 - .L_1266)
.L_1266:
        /*006c*/ 	.word	0x00000000
        /*0070*/ 	.short	0x0005
        /*0072*/ 	.short	0x0028
        /*0074*/ 	.byte	0x00, 0xf0, 0x21, 0x00


	//----- nvinfo : EIATTR_KPARAM_INFO
	.align		4
.L_1267:
        /*0078*/ 	.byte	0x04, 0x17
        /*007a*/ 	.short	(.L_1269 - .L_1268)
.L_1268:
        /*007c*/ 	.word	0x00000000
        /*0080*/ 	.short	0x0004
        /*0082*/ 	.short	0x0020
        /*0084*/ 	.byte	0x00, 0xf0, 0x21, 0x00


	//----- nvinfo : EIATTR_KPARAM_INFO
	.align		4
.L_1269:
        /*0088*/ 	.byte	0x04, 0x17
        /*008a*/ 	.short	(.L_1271 - .L_1270)
.L_1270:
        /*008c*/ 	.word	0x00000000
        /*0090*/ 	.short	0x0003
        /*0092*/ 	.short	0x0018
        /*0094*/ 	.byte	0x00, 0xf0, 0x21, 0x00


	//----- nvinfo : EIATTR_KPARAM_INFO
	.align		4
.L_1271:
        /*0098*/ 	.byte	0x04, 0x17
        /*009a*/ 	.short	(.L_1273 - .L_1272)
.L_1272:
        /*009c*/ 	.word	0x00000000
        /*00a0*/ 	.short	0x0002
        /*00a2*/ 	.short	0x0010
        /*00a4*/ 	.byte	0x00, 0xf0, 0x21, 0x00


	//----- nvinfo : EIATTR_KPARAM_INFO
	.align		4
.L_1273:
        /*00a8*/ 	.byte	0x04, 0x17
        /*00aa*/ 	.short	(.L_1275 - .L_1274)
.L_1274:
        /*00ac*/ 	.word	0x00000000
        /*00b0*/ 	.short	0x0001
        /*00b2*/ 	.short	0x0008
        /*00b4*/ 	.byte	0x00, 0xf0, 0x21, 0x00


	//----- nvinfo : EIATTR_KPARAM_INFO
	.align		4
.L_1275:
        /*00b8*/ 	.byte	0x04, 0x17
        /*00ba*/ 	.short	(.L_1277 - .L_1276)
.L_1276:
        /*00bc*/ 	.word	0x00000000
        /*00c0*/ 	.short	0x0000
        /*00c2*/ 	.short	0x0000
        /*00c4*/ 	.byte	0x00, 0xf0, 0x21, 0x00


	//----- nvinfo : EIATTR_SPARSE_MMA_MASK
	.align		4
.L_1277:
        /*00c8*/ 	.byte	0x03, 0x50
        /*00ca*/ 	.short	0x0000


	//----- nvinfo : EIATTR_MAXREG_COUNT
	.align		4
        /*00cc*/ 	.byte	0x03, 0x1b
        /*00ce*/ 	.short	0x0080


	//----- nvinfo : EIATTR_NUM_BARRIERS
	.align		4
        /*00d0*/ 	.byte	0x02, 0x4c
        /*00d2*/ 	.byte	0x01
	.zero		1


	//----- nvinfo : EIATTR_MERCURY_ISA_VERSION
	.align		4
        /*00d4*/ 	.byte	0x03, 0x5f
        /*00d6*/ 	.short	0x0101


	//----- nvinfo : EIATTR_COOP_GROUP_MASK_REGIDS
	.align		4
        /*00d8*/ 	.byte	0x04, 0x29
        /*00da*/ 	.short	(.L_1279 - .L_1278)


	//   ....[0]....
.L_1278:
        /*00dc*/ 	.word	0xffffffff


	//   ....[1]....
        /*00e0*/ 	.word	0xffffffff


	//   ....[2]....
        /*00e4*/ 	.word	0xffffffff


	//   ....[3]....
        /*00e8*/ 	.word	0xffffffff


	//   ....[4]....
        /*00ec*/ 	.word	0xffffffff


	//   ....[5]....
        /*00f0*/ 	.word	0xffffffff


	//   ....[6]....
        /*00f4*/ 	.word	0xffffffff


	//   ....[7]....
        /*00f8*/ 	.word	0xffffffff


	//   ....[8]....
        /*00fc*/ 	.word	0xffffffff


	//   ....[9]....
        /*0100*/ 	.word	0xffffffff


	//   ....[10]....
        /*0104*/ 	.word	0x05000019


	//   ....[11]....
        /*0108*/ 	.word	0x0500001e


	//   ....[12]....
        /*010c*/ 	.word	0x05000020


	//   ....[13]....
        /*0110*/ 	.word	0x0500001f


	//   ....[14]....
        /*0114*/ 	.word	0x05000027


	//   ....[15]....
        /*0118*/ 	.word	0x0500001a


	//   ....[16]....
        /*011c*/ 	.word	0x0500001e


	//   ....[17]....
        /*0120*/ 	.word	0x05000020


	//   ....[18]....
        /*0124*/ 	.word	0x0500001e


	//   ....[19]....
        /*0128*/ 	.word	0x05000020


	//   ....[20]....
        /*012c*/ 	.word	0x05000019


	//   ....[21]....
        /*0130*/ 	.word	0x0500001f


	//   ....[22]....
        /*0134*/ 	.word	0x05000022


	//   ....[23]....
        /*0138*/ 	.word	0x0500001e


	//   ....[24]....
        /*013c*/ 	.word	0x05000023


	//   ....[25]....
        /*0140*/ 	.word	0x05000019


	//   ....[26]....
        /*0144*/ 	.word	0x0500001e


	//   ....[27]....
        /*0148*/ 	.word	0x05000020


	//   ....[28]....
        /*014c*/ 	.word	0x05000019


	//   ....[29]....
        /*0150*/ 	.word	0x0500001f


	//   ....[30]....
        /*0154*/ 	.word	0x05000022


	//   ....[31]....
        /*0158*/ 	.word	0x0500001e


	//   ....[32]....
        /*015c*/ 	.word	0x05000023


	//   ....[33]....
        /*0160*/ 	.word	0x05000019


	//   ....[34]....
        /*0164*/ 	.word	0x05000020


	//   ....[35]....
        /*0168*/ 	.word	0x05000019


	//   ....[36]....
        /*016c*/ 	.word	0x0500001f


	//   ....[37]....
        /*0170*/ 	.word	0x0500001e


	//   ....[38]....
        /*0174*/ 	.word	0x05000022


	//   ....[39]....
        /*0178*/ 	.word	0x05000023


	//   ....[40]....
        /*017c*/ 	.word	0x05000019


	//   ....[41]....
        /*0180*/ 	.word	0x0500001e


	//   ....[42]....
        /*0184*/ 	.word	0x05000025


	//   ....[43]....
        /*0188*/ 	.word	0x05000022


	//   ....[44]....
        /*018c*/ 	.word	0x0500001f


	//   ....[45]....
        /*0190*/ 	.word	0x05000023


	//   ....[46]....
        /*0194*/ 	.word	0x05000024


	//   ....[47]....
        /*0198*/ 	.word	0x0500002b


	//   ....[48]....
        /*019c*/ 	.word	0x05000020


	//   ....[49]....
        /*01a0*/ 	.word	0x0500001d


	//   ....[50]....
        /*01a4*/ 	.word	0x05000019


	//   ....[51]....
        /*01a8*/ 	.word	0x0500001c


	//   ....[52]....
        /*01ac*/ 	.word	0x05000030


	//   ....[53]....
        /*01b0*/ 	.word	0x0500001f


	//   ....[54]....
        /*01b4*/ 	.word	0x0500002e


	//   ....[55]....
        /*01b8*/ 	.word	0x05000032


	//   ....[56]....
        /*01bc*/ 	.word	0x05000025


	//   ....[57]....
        /*01c0*/ 	.word	0x05000026


	//   ....[58]....
        /*01c4*/ 	.word	0x05000028


	//   ....[59]....
        /*01c8*/ 	.word	0x0500002a


	//   ....[60]....
        /*01cc*/ 	.word	0x05000027


	//   ....[61]....
        /*01d0*/ 	.word	0x0500002c


	//   ....[62]....
        /*01d4*/ 	.word	0x0500002e


	//   ....[63]....
        /*01d8*/ 	.word	0x05000037


	//   ....[64]....
        /*01dc*/ 	.word	0x05000024


	//   ....[65]....
        /*01e0*/ 	.word	0x05000019


	//   ....[66]....
        /*01e4*/ 	.word	0x05000019


	//   ....[67]....
        /*01e8*/ 	.word	0x05000019


	//   ....[68]....
        /*01ec*/ 	.word	0x05000019


	//   ....[69]....
        /*01f0*/ 	.word	0x05000019


	//   ....[70]....
        /*01f4*/ 	.word	0x05000019


	//   ....[71]....
        /*01f8*/ 	.word	0x05000019


	//   ....[72]....
        /*01fc*/ 	.word	0x05000019


	//   ....[73]....
        /*0200*/ 	.word	0x05000019


	//   ....[74]....
        /*0204*/ 	.word	0x05000019


	//   ....[75]....
        /*0208*/ 	.word	0x05000019


	//   ....[76]....
        /*020c*/ 	.word	0x05000019


	//   ....[77]....
        /*0210*/ 	.word	0x05000019


	//   ....[78]....
        /*0214*/ 	.word	0x05000019


	//   ....[79]....
        /*0218*/ 	.word	0x05000019


	//   ....[80]....
        /*021c*/ 	.word	0x05000019


	//   ....[81]....
        /*0220*/ 	.word	0x05000019


	//   ....[82]....
        /*0224*/ 	.word	0x05000019


	//   ....[83]....
        /*0228*/ 	.word	0x05000019


	//   ....[84]....
        /*022c*/ 	.word	0x05000019


	//   ....[85]....
        /*0230*/ 	.word	0x05000019


	//   ....[86]....
        /*0234*/ 	.word	0x05000019


	//   ....[87]....
        /*0238*/ 	.word	0x05000019


	//   ....[88]....
        /*023c*/ 	.word	0x05000019


	//   ....[89]....
        /*0240*/ 	.word	0x05000019


	//   ....[90]....
        /*0244*/ 	.word	0x05000019


	//   ....[91]....
        /*0248*/ 	.word	0x05000019


	//   ....[92]....
        /*024c*/ 	.word	0x05000019


	//   ....[93]....
        /*0250*/ 	.word	0x05000019


	//   ....[94]....
        /*0254*/ 	.word	0x05000019


	//   ....[95]....
        /*0258*/ 	.word	0x05000019


	//   ....[96]....
        /*025c*/ 	.word	0x05000019


	//   ....[97]....
        /*0260*/ 	.word	0x05000019


	//   ....[98]....
        /*0264*/ 	.word	0x05000019


	//   ....[99]....
        /*0268*/ 	.word	0x05000019


	//   ....[100]....
        /*026c*/ 	.word	0x05000019


	//   ....[101]....
        /*0270*/ 	.word	0x05000019


	//   ....[102]....
        /*0274*/ 	.word	0x05000019


	//   ....[103]....
        /*0278*/ 	.word	0x05000019


	//   ....[104]....
        /*027c*/ 	.word	0x05000019


	//   ....[105]....
        /*0280*/ 	.word	0x05000019


	//   ....[106]....
        /*0284*/ 	.word	0x05000019


	//   ....[107]....
        /*0288*/ 	.word	0x05000019


	//   ....[108]....
        /*028c*/ 	.word	0x05000019


	//   ....[109]....
        /*0290*/ 	.word	0x05000019


	//   ....[110]....
        /*0294*/ 	.word	0x05000019


	//   ....[111]....
        /*0298*/ 	.word	0x05000019


	//   ....[112]....
        /*029c*/ 	.word	0x05000019


	//   ....[113]....
        /*02a0*/ 	.word	0x05000019


	//   ....[114]....
        /*02a4*/ 	.word	0x05000019


	//   ....[115]....
        /*02a8*/ 	.word	0x05000019


	//   ....[116]....
        /*02ac*/ 	.word	0x05000019


	//   ....[117]....
        /*02b0*/ 	.word	0x05000019


	//   ....[118]....
        /*02b4*/ 	.word	0x05000019


	//   ....[119]....
        /*02b8*/ 	.word	0x05000019


	//   ....[120]....
        /*02bc*/ 	.word	0x05000019


	//   ....[121]....
        /*02c0*/ 	.word	0x05000019


	//----- nvinfo : EIATTR_COOP_GROUP_INSTR_OFFSETS
	.align		4
.L_1279:
        /*02c4*/ 	.byte	0x04, 0x28
        /*02c6*/ 	.short	(.L_1281 - .L_1280)


	//   ....[0]....
.L_1280:
        /*02c8*/ 	.word	0x00002cd0


	//   ....[1]....
        /*02cc*/ 	.word	0x00002cf0


	//   ....[2]....
        /*02d0*/ 	.word	0x00003270


	//   ....[3]....
        /*02d4*/ 	.word	0x000032a0


	//   ....[4]....
        /*02d8*/ 	.word	0x000032d0


	//   ....[5]....
        /*02dc*/ 	.word	0x000032e0


	//   ....[6]....
        /*02e0*/ 	.word	0x00003310


	//   ....[7]....
        /*02e4*/ 	.word	0x00003320


	//   ....[8]....
        /*02e8*/ 	.word	0x00003350


	//   ....[9]....
        /*02ec*/ 	.word	0x00003360


	//   ....[10]....
        /*02f0*/ 	.word	0x000050f0


	//   ....[11]....
        /*02f4*/ 	.word	0x00005110


	//   ....[12]....
        /*02f8*/ 	.word	0x00005150


	//   ....[13]....
        /*02fc*/ 	.word	0x00005160


	//   ....[14]....
        /*0300*/ 	.word	0x00005190


	//   ....[15]....
        /*0304*/ 	.word	0x000051a0


	//   ....[16]....
        /*0308*/ 	.word	0x000051d0


	//   ....[17]....
        /*030c*/ 	.word	0x000051e0


	//   ....[18]....
        /*0310*/ 	.word	0x00005370


	//   ....[19]....
        /*0314*/ 	.word	0x000053a0


	//   ....[20]....
        /*0318*/ 	.word	0x000053d0


	//   ....[21]....
        /*031c*/ 	.word	0x000053f0


	//   ....[22]....
        /*0320*/ 	.word	0x00005420


	//   ....[23]....
        /*0324*/ 	.word	0x00005430


	//   ....[24]....
        /*0328*/ 	.word	0x00005460


	//   ....[25]....
        /*032c*/ 	.word	0x00005470


	//   ....[26]....
        /*0330*/ 	.word	0x000055a0


	//   ....[27]....
        /*0334*/ 	.word	0x000055d0


	//   ....[28]....
        /*0338*/ 	.word	0x00005600


	//   ....[29]....
        /*033c*/ 	.word	0x00005620


	//   ....[30]....
        /*0340*/ 	.word	0x00005650


	//   ....[31]....
        /*0344*/ 	.word	0x00005660


	//   ....[32]....
        /*0348*/ 	.word	0x00005690


	//   ....[33]....
        /*034c*/ 	.word	0x000056a0


	//   ....[34]....
        /*0350*/ 	.word	0x00005980


	//   ....[35]....
        /*0354*/ 	.word	0x000059c0


	//   ....[36]....
        /*0358*/ 	.word	0x00005a00


	//   ....[37]....
        /*035c*/ 	.word	0x00005a40


	//   ....[38]....
        /*0360*/ 	.word	0x00005a80


	//   ....[39]....
        /*0364*/ 	.word	0x00005aa0


	//   ....[40]....
        /*0368*/ 	.word	0x00005ab0


	//   ....[41]....
        /*036c*/ 	.word	0x00005ad0


	//   ....[42]....
        /*0370*/ 	.word	0x00005b00


	//   ....[43]....
        /*0374*/ 	.word	0x00005b20


	//   ....[44]....
        /*0378*/ 	.word	0x00005b40


	//   ....[45]....
        /*037c*/ 	.word	0x00005b60


	//   ....[46]....
        /*0380*/ 	.word	0x00005b80


	//   ....[47]....
        /*0384*/ 	.word	0x00005bb0


	//   ....[48]....
        /*0388*/ 	.word	0x00005be0


	//   ....[49]....
        /*038c*/ 	.word	0x00005c20


	//   ....[50]....
        /*0390*/ 	.word	0x00005c40


	//   ....[51]....
        /*0394*/ 	.word	0x00005c80


	//   ....[52]....
        /*0398*/ 	.word	0x00005ca0


	//   ....[53]....
        /*039c*/ 	.word	0x00005ce0


	//   ....[54]....
        /*03a0*/ 	.word	0x00005d00


	//   ....[55]....
        /*03a4*/ 	.word	0x00005d20


	//   ....[56]....
        /*03a8*/ 	.word	0x00005d50


	//   ....[57]....
        /*03ac*/ 	.word	0x00005d80


	//   ....[58]....
        /*03b0*/ 	.word	0x00005dc0


	//   ....[59]....
        /*03b4*/ 	.word	0x00005e00


	//   ....[60]....
        /*03b8*/ 	.word	0x00005e30


	//   ....[61]....
        /*03bc*/ 	.word	0x00005e60


	//   ....[62]....
        /*03c0*/ 	.word	0x00005e80


	//   ....[63]....
        /*03c4*/ 	.word	0x00005ea0


	//   ....[64]....
        /*03c8*/ 	.word	0x00005f80


	//   ....[65]....
        /*03cc*/ 	.word	0x00006030


	//   ....[66]....
        /*03d0*/ 	.word	0x00006150


	//   ....[67]....
        /*03d4*/ 	.word	0x000061a0


	//   ....[68]....
        /*03d8*/ 	.word	0x00006210


	//   ....[69]....
        /*03dc*/ 	.word	0x00006270


	//   ....[70]....
        /*03e0*/ 	.word	0x000062e0


	//   ....[71]....
        /*03e4*/ 	.word	0x00006340


	//   ....[72]....
        /*03e8*/ 	.word	0x000063b0


	//   ....[73]....
        /*03ec*/ 	.word	0x00006410


	//   ....[74]....
        /*03f0*/ 	.word	0x000064b0


	//   ....[75]....
        /*03f4*/ 	.word	0x00006540


	//   ....[76]....
        /*03f8*/ 	.word	0x000065b0


	//   ....[77]....
        /*03fc*/ 	.word	0x00006610


	//   ....[78]....
        /*0400*/ 	.word	0x00006680


	//   ....[79]....
        /*0404*/ 	.word	0x000066e0


	//   ....[80]....
        /*0408*/ 	.word	0x00006750


	//   ....[81]....
        /*040c*/ 	.word	0x000067b0


	//   ....[82]....
        /*0410*/ 	.word	0x00006850


	//   ....[83]....
        /*0414*/ 	.word	0x000068e0


	//   ....[84]....
        /*0418*/ 	.word	0x00006950


	//   ....[85]....
        /*041c*/ 	.word	0x000069b0


	//   ....[86]....
        /*0420*/ 	.word	0x00006a20


	//   ....[87]....
        /*0424*/ 	.word	0x00006a80


	//   ....[88]....
        /*0428*/ 	.word	0x00006af0


	//   ....[89]....
        /*042c*/ 	.word	0x00006b50


	//   ....[90]....
        /*0430*/ 	.word	0x00006bf0


	//   ....[91]....
        /*0434*/ 	.word	0x00006cc0


	//   ....[92]....
        /*0438*/ 	.word	0x00006d90


	//   ....[93]....
        /*043c*/ 	.word	0x00006de0


	//   ....[94]....
        /*0440*/ 	.word	0x00006e80


	//   ....[95]....
        /*0444*/ 	.word	0x00006ed0


	//   ....[96]....
        /*0448*/ 	.word	0x00006f90


	//   ....[97]....
        /*044c*/ 	.word	0x00006ff0


	//   ....[98]....
        /*0450*/ 	.word	0x00007090


	//   ....[99]....
        /*0454*/ 	.word	0x00007110


	//   ....[100]....
        /*0458*/ 	.word	0x00007180


	//   ....[101]....
        /*045c*/ 	.word	0x000071e0


	//   ....[102]....
        /*0460*/ 	.word	0x00007250


	//   ....[103]....
        /*0464*/ 	.word	0x000072b0


	//   ....[104]....
        /*0468*/ 	.word	0x00007380


	//   ....[105]....
        /*046c*/ 	.word	0x000073f0


	//   ....[106]....
        /*0470*/ 	.word	0x000074a0


	//   ....[107]....
        /*0474*/ 	.word	0x00007510


	//   ....[108]....
        /*0478*/ 	.word	0x00007580


	//   ....[109]....
        /*047c*/ 	.word	0x000075e0


	//   ....[110]....
        /*0480*/ 	.word	0x00007650


	//   ....[111]....
        /*0484*/ 	.word	0x000076b0


	//   ....[112]....
        /*0488*/ 	.word	0x00007720


	//   ....[113]....
        /*048c*/ 	.word	0x00007780


	//   ....[114]....
        /*0490*/ 	.word	0x000077e0


	//   ....[115]....
        /*0494*/ 	.word	0x00007830


	//   ....[116]....
        /*0498*/ 	.word	0x000078a0


	//   ....[117]....
        /*049c*/ 	.word	0x00007900


	//   ....[118]....
        /*04a0*/ 	.word	0x00007970


	//   ....[119]....
        /*04a4*/ 	.word	0x000079d0


	//   ....[120]....
        /*04a8*/ 	.word	0x00007b20


	//   ....[121]....
        /*04ac*/ 	.word	0x00007bd0


	//----- nvinfo : EIATTR_EXIT_INSTR_OFFSETS
	.align		4
.L_1281:
        /*04b0*/ 	.byte	0x04, 0x1c
        /*04b2*/ 	.short	(.L_1283 - .L_1282)


	//   ....[0]....
.L_1282:
        /*04b4*/ 	.word	0x000040c0


	//   ....[1]....
        /*04b8*/ 	.word	0x000060f0


	//----- nvinfo : EIATTR_MAX_THREADS
	.align		4
.L_1283:
        /*04bc*/ 	.byte	0x04, 0x05
        /*04be*/ 	.short	(.L_1285 - .L_1284)
.L_1284:
        /*04c0*/ 	.word	0x000001e0
        /*04c4*/ 	.word	0x00000001
        /*04c8*/ 	.word	0x00000001


	//----- nvinfo : EIATTR_CRS_STACK_SIZE
	.align		4
.L_1285:
        /*04cc*/ 	.byte	0x04, 0x1e
        /*04ce*/ 	.short	(.L_1287 - .L_1286)
.L_1286:
        /*04d0*/ 	.word	0x00000000


	//----- nvinfo : EIATTR_CBANK_PARAM_SIZE
	.align		4
.L_1287:
        /*04d4*/ 	.byte	0x03, 0x19
        /*04d6*/ 	.short	0x0060


	//----- nvinfo : EIATTR_PARAM_CBANK
	.align		4
        /*04d8*/ 	.byte	0x04, 0x0a
        /*04da*/ 	.short	(.L_1289 - .L_1288)
	.align		4
.L_1288:
        /*04dc*/ 	.word	index@(.nv.constant0._ZN13group_norm_v218gn_bwd_cuda_kernelI6__halfLi480ELi1ELi32ELi60ELi1024ELb0ELb1ELi16ELi960ELi960ELi4ELb1ELi2ELb0ELb0ELNS_15WgradSyncMethodE3ENS_16CompileConditionILi900EEEEEvPT_S6_S6_PKS5_S8_S8_S8_PKfflPfPj)
        /*04e0*/ 	.short	0x0210
        /*04e2*/ 	.short	0x0060


	//----- nvinfo : EIATTR_SW_WAR
	.align		4
.L_1289:
        /*04e4*/ 	.byte	0x04, 0x36
        /*04e6*/ 	.short	(.L_1291 - .L_1290)
.L_1290:
        /*04e8*/ 	.word	0x00000008
.L_1291:


//--------------------- .nv.info._ZN13group_norm_v218gn_bwd_cuda_kernelI6__halfLi480ELi1ELi32ELi60ELi1024ELb0ELb1ELi32ELi960ELi960ELi4ELb1ELi4ELb0ELb0ELNS_15WgradSyncMethodE3ENS_16CompileConditionILi900EEEEEvPT_S6_S6_PKS5_S8_S8_S8_PKfflPfPj --------------------------
	.section	.nv.info._ZN13group_norm_v218gn_bwd_cuda_kernelI6__halfLi480ELi1ELi32ELi60ELi1024ELb0ELb1ELi32ELi960ELi960ELi4ELb1ELi4ELb0ELb0ELNS_15WgradSyncMethodE3ENS_16CompileConditionILi900EEEEEvPT_S6_S6_PKS5_S8_S8_S8_PKfflPfPj,"",@"SHT_CUDA_INFO"
	.sectionflags	@""
	.align	4


	//----- nvinfo : EIATTR_CUDA_API_VERSION
	.align		4
        /*0000*/ 	.byte	0x04, 0x37
        /*0002*/ 	.short	(.L_1293 - .L_1292)
.L_1292:
        /*0004*/ 	.word	0x00000082


	//----- nvinfo : EIATTR_KPARAM_INFO
	.align		4
.L_1293:
        /*0008*/ 	.byte	0x04, 0x17
        /*000a*/ 	.short	(.L_1295 - .L_1294)
.L_1294:
        /*000c*/ 	.word	0x00000000
        /*0010*/ 	.short	0x000b
        /*0012*/ 	.short	0x0058
        /*0014*/ 	.byte	0x00, 0xf0, 0x21, 0x00


	//----- nvinfo : EIATTR_KPARAM_INFO
	.align		4
.L_1295:
        /*0018*/ 	.byte	0x04, 0x17
        /*001a*/ 	.short	(.L_1297 - .L_1296)
.L_1296:
        /*001c*/ 	.word	0x00000000
        /*0020*/ 	.short	0x000a
        /*0022*/ 	.short	0x0050
        /*0024*/ 	.byte	0x00, 0xf0, 0x21, 0x00


	//----- nvinfo : EIATTR_KPARAM_INFO
	.align		4
.L_1297:
        /*0028*/ 	.byte	0x04, 0x17
        /*002a*/ 	.short	(.L_1299 - .L_1298)
.L_1298:
        /*002c*/ 	.word	0x00000000
        /*0030*/ 	.short	0x0009
        /*0032*/ 	.short	0x0048
        /*0034*/ 	.byte	0x00, 0xf0, 0x21, 0x00


	//----- nvinfo : EIATTR_KPARAM_INFO
	.align		4
.L_1299:
        /*0038*/ 	.byte	0x04, 0x17
        /*003a*/ 	.short	(.L_1301 - .L_1300)
.L_1300:
        /*003c*/ 	.word	0x00000000
        /*0040*/ 	.short	0x0008
        /*0042*/ 	.short	0x0040
        /*0044*/ 	.byte	0x00, 0xf0, 0x11, 0x00


	//----- nvinfo : EIATTR_KPARAM_INFO
	.align		4
.L_1301:
        /*0048*/ 	.byte	0x04, 0x17
        /*004a*/ 	.short	(.L_1303 - .L_1302)
.L_1302:
        /*004c*/ 	.word	0x00000000
        /*0050*/ 	.short	0x0007
        /*0052*/ 	.short	0x0038
        /*0054*/ 	.byte	0x00, 0xf0, 0x21, 0x00


	//----- nvinfo : EIATTR_KPARAM_INFO
	.align		4
.L_1303:
        /*0058*/ 	.byte	0x04, 0x17
        /*005a*/ 	.short	(.L_1305 - .L_1304)
.L_1304:
        /*005c*/ 	.word	0x00000000
        /*0060*/ 	.short	0x0006
        /*0062*/ 	.short	0x0030
        /*0064*/ 	.byte	0x00, 0xf0, 0x21, 0x00


	//----- nvinfo : EIATTR_KPARAM_INFO
	.align		4
.L_1305:
        /*0068*/ 	.byte	0x04, 0x17
        /*006a*/ 	.short	(.L_1307 - .L_1306)
.L_1306:
        /*006c*/ 	.word	0x00000000
        /*0070*/ 	.short	0x0005
        /*0072*/ 	.short	0x0028
        /*0074*/ 	.byte	0x00, 0xf0, 0x21, 0x00


	//----- nvinfo : EIATTR_KPARAM_INFO
	.align		4
.L_1307:
        /*0078*/ 	.byte	0x04, 0x17
        /*007a*/ 	.short	(.L_1309 - .L_1308)
.L_1308:
        /*007c*/ 	.word	0x00000000
        /*0080*/ 	.short	0x0004
        /*0082*/ 	.short	0x0020
        /*0084*/ 	.byte	0x00, 0xf0, 0x21, 0x00


	//----- nvinfo : EIATTR_KPARAM_INFO
	.align		4
.L_1309:
        /*0088*/ 	.byte	0x04, 0x17
        /*008a*/ 	.short	(.L_1311 - .L_1310)
.L_1310:
        /*008c*/ 	.word	0x00000000
        /*0090*/ 	.short	0x0003
        /*0092*/ 	.short	0x0018
        /*0094*/ 	.byte	0x00, 0xf0, 0x21, 0x00


	//----- nvinfo : EIATTR_KPARAM_INFO
	.align		4
.L_1311:
        /*0098*/ 	.byte	0x04, 0x17
        /*009a*/ 	.short	(.L_1313 - .L_1312)
.L_1312:
        /*009c*/ 	.word	0x00000000
        /*00a0*/ 	.short	0x0002
        /*00a2*/ 	.short	0x0010
        /*00a4*/ 	.byte	0x00, 0xf0, 0x21, 0x00


	//----- nvinfo : EIATTR_KPARAM_INFO
	.align		4
.L_1313:
        /*00a8*/ 	.byte	0x04, 0x17
        /*00aa*/ 	.short	(.L_1315 - .L_1314)
.L_1314:
        /*00ac*/ 	.word	0x00000000
        /*00b0*/ 	.short	0x0001
        /*00b2*/ 	.short	0x0008
        /*00b4*/ 	.byte	0x00, 0xf0, 0x21, 0x00


	//----- nvinfo : EIATTR_KPARAM_INFO
	.align		4
.L_1315:
        /*00b8*/ 	.byte	0x04, 0x17
        /*00ba*/ 	.short	(.L_1317 - .L_1316)
.L_1316:
        /*00bc*/ 	.word	0x00000000
        /*00c0*/ 	.short	0x0000
        /*00c2*/ 	.short	0x0000
        /*00c4*/ 	.byte	0x00, 0xf0, 0x21, 0x00


	//----- nvinfo : EIATTR_SPARSE_MMA_MASK
	.align		4
.L_1317:
        /*00c8*/ 	.byte	0x03, 0x50
        /*00ca*/ 	.short	0x0000


	//----- nvinfo : EIATTR_MAXREG_COUNT
	.align		4
        /*00cc*/ 	.byte	0x03, 0x1b
        /*00ce*/ 	.short	0x0080


	//----- nvinfo : EIATTR_NUM_BARRIERS
	.align		4
        /*00d0*/ 	.byte	0x02, 0x4c
        /*00d2*/ 	.byte	0x01
	.zero		1


	//----- nvinfo : EIATTR_ANNOTATIONS
	.align		4
        /*00d4*/ 	.byte	0x04, 0x55
        /*00d6*/ 	.short	(.L_1319 - .L_1318)


	//   ....[0]....
.L_1318:
        /* <DEDUP_REMOVED lines=95> */


	//----- nvinfo : EIATTR_MERCURY_ISA_VERSION
	.align		4
.L_1319:
        /*06b0*/ 	.byte	0x03, 0x5f
        /*06b2*/ 	.short	0x0101


	//----- nvinfo : EIATTR_INT_WARP_WIDE_INSTR_OFFSETS
	.align		4
        /*06b4*/ 	.byte	0x04, 0x31
        /*06b6*/ 	.short	(.L_1321 - .L_1320)


	//   ....[0]....
.L_1320:
        /*06b8*/ 	.word	0x00005290


	//----- nvinfo : EIATTR_COOP_GROUP_MASK_REGIDS
	.align		4
.L_1321:
        /*06bc*/ 	.byte	0x04, 0x29
        /*06be*/ 	.short	(.L_1323 - .L_1322)


	//   ....[0]....
.L_1322:
        /*06c0*/ 	.word	0xffffffff


	//   ....[1]....
        /*06c4*/ 	.word	0xffffffff


	//   ....[2]....
        /*06c8*/ 	.word	0xffffffff


	//   ....[3]....
        /*06cc*/ 	.word	0xffffffff


	//   ....[4]....
        /*06d0*/ 	.word	0xffffffff


	//   ....[5]....
        /*06d4*/ 	.word	0xffffffff


	//   ....[6]....
        /*06d8*/ 	.word	0xffffffff


	//   ....[7]....
        /*06dc*/ 	.word	0xffffffff


	//   ....[8]....
        /*06e0*/ 	.word	0xffffffff


	//   ....[9]....
        /*06e4*/ 	.word	0xffffffff


	//   ....[10]....
        /*06e8*/ 	.word	0x05000019


	//   ....[11]....
        /*06ec*/ 	.word	0x0500001e


	//   ....[12]....
        /*06f0*/ 	.word	0x05000020


	//   ....[13]....
        /*06f4*/ 	.word	0x0500001f


	//   ....[14]....
        /*06f8*/ 	.word	0x05000027


	//   ....[15]....
        /*06fc*/ 	.word	0x0500001a


	//   ....[16]....
        /*0700*/ 	.word	0x0500001e


	//   ....[17]....
        /*0704*/ 	.word	0x05000020


	//   ....[18]....
        /*0708*/ 	.word	0x0500001e


	//   ....[19]....
        /*070c*/ 	.word	0x05000020


	//   ....[20]....
        /*0710*/ 	.word	0x05000019


	//   ....[21]....
        /*0714*/ 	.word	0x0500001f


	//   ....[22]....
        /*0718*/ 	.word	0x05000022


	//   ....[23]....
        /*071c*/ 	.word	0x0500001e


	//   ....[24]....
        /*0720*/ 	.word	0x05000023


	//   ....[25]....
        /*0724*/ 	.word	0x05000019


	//   ....[26]....
        /*0728*/ 	.word	0x0500001e


	//   ....[27]....
        /*072c*/ 	.word	0x05000020


	//   ....[28]....
        /*0730*/ 	.word	0x05000019


	//   ....[29]....
        /*0734*/ 	.word	0x0500001f


	//   ....[30]....
        /*0738*/ 	.word	0x05000022


	//   ....[31]....
        /*073c*/ 	.word	0x0500001e


	//   ....[32]....
        /*0740*/ 	.word	0x05000023


	//   ....[33]....
        /*0744*/ 	.word	0x05000019


	//   ....[34]....
        /*0748*/ 	.word	0x05000020


	//   ....[35]....
        /*074c*/ 	.word	0x05000019


	//   ....[36]....
        /*0750*/ 	.word	0x0500001f


	//   ....[37]....
        /*0754*/ 	.word	0x0500001e


	//   ....[38]....
        /*0758*/ 	.word	0x05000022


	//   ....[39]....
        /*075c*/ 	.word	0x05000023


	//   ....[40]....
        /*0760*/ 	.word	0x05000019


	//   ....[41]....
        /*0764*/ 	.word	0x0500001e


	//   ....[42]....
        /*0768*/ 	.word	0x05000025


	//   ....[43]....
        /*076c*/ 	.word	0x05000022


	//   ....[44]....
        /*0770*/ 	.word	0x0500001f


	//   ....[45]....
        /*0774*/ 	.word	0x05000023


	//   ....[46]....
        /*0778*/ 	.word	0x05000024


	//   ....[47]....
        /*077c*/ 	.word	0x0500002b


	//   ....[48]....
        /*0780*/ 	.word	0x05000020


	//   ....[49]....
        /*0784*/ 	.word	0x0500001d


	//   ....[50]....
        /*0788*/ 	.word	0x05000019


	//   ....[51]....
        /*078c*/ 	.word	0x0500001c


	//   ....[52]....
        /*0790*/ 	.word	0x05000030


	//   ....[53]....
        /*0794*/ 	.word	0x0500001f


	//   ....[54]....
        /*0798*/ 	.word	0x0500002e


	//   ....[55]....
        /*079c*/ 	.word	0x05000032


	//   ....[56]....
        /*07a0*/ 	.word	0x05000025


	//   ....[57]....
        /*07a4*/ 	.word	0x05000026


	//   ....[58]....
        /*07a8*/ 	.word	0x05000028


	//   ....[59]....
        /*07ac*/ 	.word	0x0500002a


	//   ....[60]....
        /*07b0*/ 	.word	0x05000027


	//   ....[61]....
        /*07b4*/ 	.word	0x0500002c


	//   ....[62]....
        /*07b8*/ 	.word	0x0500002e


	//   ....[63]....
        /*07bc*/ 	.word	0x05000037


	//   ....[64]....
        /*07c0*/ 	.word	0x05000024


	//   ....[65]....
        /*07c4*/ 	.word	0x05000019


	//   ....[66]....
        /*07c8*/ 	.word	0x05000019


	//   ....[67]....
        /*07cc*/ 	.word	0x05000019


	//   ....[68]....
        /*07d0*/ 	.word	0x05000019


	//   ....[69]....
        /*07d4*/ 	.word	0x05000019


	//   ....[70]....
        /*07d8*/ 	.word	0x05000019


	//   ....[71]....
        /*07dc*/ 	.word	0x05000019


	//   ....[72]....
        /*07e0*/ 	.word	0x05000019


	//   ....[73]....
        /*07e4*/ 	.word	0x05000019


	//   ....[74]....
        /*07e8*/ 	.word	0x05000019


	//   ....[75]....
        /*07ec*/ 	.word	0x05000019


	//   ....[76]....
        /*07f0*/ 	.word	0x05000019


	//   ....[77]....
        /*07f4*/ 	.word	0x05000019


	//   ....[78]....
        /*07f8*/ 	.word	0x05000019


	//   ....[79]....
        /*07fc*/ 	.word	0x05000019


	//   ....[80]....
        /*0800*/ 	.word	0x05000019


	//   ....[81]....
        /*0804*/ 	.word	0x05000019


	//   ....[82]....
        /*0808*/ 	.word	0x05000019


	//   ....[83]....
        /*080c*/ 	.word	0x05000019


	//   ....[84]....
        /*0810*/ 	.word	0x05000019


	//   ....[85]....
        /*0814*/ 	.word	0x05000019


	//   ....[86]....
        /*0818*/ 	.word	0x05000019


	//   ....[87]....
        /*081c*/ 	.word	0x05000019


	//   ....[88]....
        /*0820*/ 	.word	0x05000019


	//   ....[89]....
        /*0824*/ 	.word	0x05000019


	//   ....[90]....
        /*0828*/ 	.word	0x05000019


	//   ....[91]....
        /*082c*/ 	.word	0x05000019


	//   ....[92]....
        /*0830*/ 	.word	0x05000019


	//   ....[93]....
        /*0834*/ 	.word	0x05000019


	//   ....[94]....
        /*0838*/ 	.word	0x05000019


	//   ....[95]....
        /*083c*/ 	.word	0x05000019


	//   ....[96]....
        /*0840*/ 	.word	0x05000019


	//   ....[97]....
        /*0844*/ 	.word	0x05000019


	//   ....[98]....
        /*0848*/ 	.word	0x05000019


	//   ....[99]....
        /*084c*/ 	.word	0x05000019


	//   ....[100]....
        /*0850*/ 	.word	0x05000019


	//   ....[101]....
        /*0854*/ 	.word	0x05000019


	//   ....[102]....
        /*0858*/ 	.word	0x05000019


	//   ....[103]....
        /*085c*/ 	.word	0x05000019


	//   ....[104]....
        /*0860*/ 	.word	0x05000019


	//   ....[105]....
        /*0864*/ 	.word	0x05000019


	//   ....[106]....
        /*0868*/ 	.word	0x05000019


	//   ....[107]....
        /*086c*/ 	.word	0x05000019


	//   ....[108]....
        /*0870*/ 	.word	0x05000019


	//   ....[109]....
        /*0874*/ 	.word	0x05000019


	//   ....[110]....
        /*0878*/ 	.word	0x05000019


	//   ....[111]....
        /*087c*/ 	.word	0x05000019


	//   ....[112]....
        /*0880*/ 	.word	0x05000019


	//   ....[113]....
        /*0884*/ 	.word	0x05000019


	//   ....[114]....
        /*0888*/ 	.word	0x05000019


	//   ....[115]....
        /*088c*/ 	.word	0x05000019


	//   ....[116]....
        /*0890*/ 	.word	0x05000019


	//   ....[117]....
        /*0894*/ 	.word	0x05000019


	//   ....[118]....
        /*0898*/ 	.word	0x05000019


	//   ....[119]....
        /*089c*/ 	.word	0x05000019


	//   ....[120]....
        /*08a0*/ 	.word	0x05000019


	//   ....[121]....
        /*08a4*/ 	.word	0x05000019


	//----- nvinfo : EIATTR_COOP_GROUP_INSTR_OFFSETS
	.align		4
.L_1323:
        /*08a8*/ 	.byte	0x04, 0x28
        /*08aa*/ 	.short	(.L_1325 - .L_1324)


	//   ....[0]....
.L_1324:
        /*08ac*/ 	.word	0x00004dc0


	//   ....[1]....
        /*08b0*/ 	.word	0x00004dd0


	//   ....[2]....
        /*08b4*/ 	.word	0x000054a0


	//   ....[3]....
        /*08b8*/ 	.word	0x000054b0


	//   ....[4]....
        /*08bc*/ 	.word	0x000054e0


	//   ....[5]....
        /*08c0*/ 	.word	0x000054f0


	//   ....[6]....
        /*08c4*/ 	.word	0x00005520


	//   ....[7]....
        /*08c8*/ 	.word	0x00005530


	//   ....[8]....
        /*08cc*/ 	.word	0x00005570


	//   ....[9]....
        /*08d0*/ 	.word	0x00005580


	//   ....[10]....
        /*08d4*/ 	.word	0x000080c0


	//   ....[11]....
        /*08d8*/ 	.word	0x000080f0


	//   ....[12]....
        /*08dc*/ 	.word	0x00008130


	//   ....[13]....
        /*08e0*/ 	.word	0x00008140


	//   ....[14]....
        /*08e4*/ 	.word	0x00008170


	//   ....[15]....
        /*08e8*/ 	.word	0x00008180


	//   ....[16]....
        /*08ec*/ 	.word	0x000081b0


	//   ....[17]....
        /*08f0*/ 	.word	0x000081c0


	//   ....[18]....
        /*08f4*/ 	.word	0x00008350


	//   ....[19]....
        /*08f8*/ 	.word	0x00008380


	//   ....[20]....
        /*08fc*/ 	.word	0x000083b0


	//   ....[21]....
        /*0900*/ 	.word	0x000083d0


	//   ....[22]....
        /*0904*/ 	.word	0x00008400


	//   ....[23]....
        /*0908*/ 	.word	0x00008410


	//   ....[24]....
        /*090c*/ 	.word	0x00008440


	//   ....[25]....
        /*0910*/ 	.word	0x00008450


	//   ....[26]....
        /*0914*/ 	.word	0x00008580


	//   ....[27]....
        /*0918*/ 	.word	0x000085b0


	//   ....[28]....
        /*091c*/ 	.word	0x000085e0


	//   ....[29]....
        /*0920*/ 	.word	0x00008600


	//   ....[30]....
        /*0924*/ 	.word	0x00008630


	//   ....[31]....
        /*0928*/ 	.word	0x00008640


	//   ....[32]....
        /*092c*/ 	.word	0x00008670


	//   ....[33]....
        /*0930*/ 	.word	0x00008680


	//   ....[34]....
        /*0934*/ 	.word	0x00008940


	//   ....[35]....
        /*0938*/ 	.word	0x000089a0


	//   ....[36]....
        /*093c*/ 	.word	0x000089e0


	//   ....[37]....
        /*0940*/ 	.word	0x00008a20


	//   ....[38]....
        /*0944*/ 	.word	0x00008a60


	//   ....[39]....
        /*0948*/ 	.word	0x00008a80


	//   ....[40]....
        /*094c*/ 	.word	0x00008a90


	//   ....[41]....
        /*0950*/ 	.word	0x00008ab0


	//   ....[42]....
        /*0954*/ 	.word	0x00008ae0


	//   ....[43]....
        /*0958*/ 	.word	0x00008b00


	//   ....[44]....
        /*095c*/ 	.word	0x00008b20


	//   ....[45]....
        /*0960*/ 	.word	0x00008b40


	//   ....[46]....
        /*0964*/ 	.word	0x00008b60


	//   ....[47]....
        /*0968*/ 	.word	0x00008b90


	//   ....[48]....
        /*096c*/ 	.word	0x00008bc0


	//   ....[49]....
        /*0970*/ 	.word	0x00008c00


	//   ....[50]....
        /*0974*/ 	.word	0x00008c20


	//   ....[51]....
        /*0978*/ 	.word	0x00008c60


	//   ....[52]....
        /*097c*/ 	.word	0x00008c80


	//   ....[53]....
        /*0980*/ 	.word	0x00008cc0


	//   ....[54]....
        /*0984*/ 	.word	0x00008ce0


	//   ....[55]....
        /*0988*/ 	.word	0x00008d00


	//   ....[56]....
        /*098c*/ 	.word	0x00008d30


	//   ....[57]....
        /*0990*/ 	.word	0x00008d60


	//   ....[58]....
        /*0994*/ 	.word	0x00008da0


	//   ....[59]....
        /*0998*/ 	.word	0x00008de0


	//   ....[60]....
        /*099c*/ 	.word	0x00008e10


	//   ....[61]....
        /*09a0*/ 	.word	0x00008e40


	//   ....[62]....
        /*09a4*/ 	.word	0x00008e60


	//   ....[63]....
        /*09a8*/ 	.word	0x00008e80


	//   ....[64]....
        /*09ac*/ 	.word	0x00008f60


	//   ....[65]....
        /*09b0*/ 	.word	0x00009010


	//   ....[66]....
        /*09b4*/ 	.word	0x00009130


	//   ....[67]....
        /*09b8*/ 	.word	0x00009180


	//   ....[68]....
        /*09bc*/ 	.word	0x000091f0


	//   ....[69]....
        /*09c0*/ 	.word	0x00009250


	//   ....[70]....
        /*09c4*/ 	.word	0x000092c0


	//   ....[71]....
        /*09c8*/ 	.word	0x00009320


	//   ....[72]....
        /*09cc*/ 	.word	0x00009390


	//   ....[73]....
        /*09d0*/ 	.word	0x000093f0


	//   ....[74]....
        /*09d4*/ 	.word	0x00009490


	//   ....[75]....
        /*09d8*/ 	.word	0x00009520


	//   ....[76]....
        /*09dc*/ 	.word	0x00009590


	//   ....[77]....
        /*09e0*/ 	.word	0x000095f0


	//   ....[78]....
        /*09e4*/ 	.word	0x00009660


	//   ....[79]....
        /*09e8*/ 	.word	0x000096c0


	//   ....[80]....
        /*09ec*/ 	.word	0x00009730


	//   ....[81]....
        /*09f0*/ 	.word	0x00009790


	//   ....[82]....
        /*09f4*/ 	.word	0x00009830


	//   ....[83]....
        /*09f8*/ 	.word	0x000098c0


	//   ....[84]....
        /*09fc*/ 	.word	0x00009930


	//   ....[85]....
        /*0a00*/ 	.word	0x00009990


	//   ....[86]....
        /*0a04*/ 	.word	0x00009a00


	//   ....[87]....
        /*0a08*/ 	.word	0x00009a60


	//   ....[88]....
        /*0a0c*/ 	.word	0x00009ad0


	//   ....[89]....
        /*0a10*/ 	.word	0x00009b30


	//   ....[90]....
        /*0a14*/ 	.word	0x00009bd0


	//   ....[91]....
        /*0a18*/ 	.word	0x00009ca0


	//   ....[92]....
        /*0a1c*/ 	.word	0x00009d70


	//   ....[93]....
        /*0a20*/ 	.word	0x00009dc0


	//   ....[94]....
        /*0a24*/ 	.word	0x00009e60


	//   ....[95]....
        /*0a28*/ 	.word	0x00009eb0


	//   ....[96]....
        /*0a2c*/ 	.word	0x00009f70


	//   ....[97]....
        /*0a30*/ 	.word	0x00009fd0


	//   ....[98]....
        /*0a34*/ 	.word	0x0000a070


	//   ....[99]....
        /*0a38*/ 	.word	0x0000a0f0


	//   ....[100]....
        /*0a3c*/ 	.word	0x0000a160


	//   ....[101]....
        /*0a40*/ 	.word	0x0000a1c0


	//   ....[102]....
        /*0a44*/ 	.word	0x0000a230


	//   ....[103]....
        /*0a48*/ 	.word	0x0000a290


	//   ....[104]....
        /*0a4c*/ 	.word	0x0000a360


	//   ....[105]....
        /*0a50*/ 	.word	0x0000a3d0


	//   ....[106]....
        /*0a54*/ 	.word	0x0000a480


	//   ....[107]....
        /*0a58*/ 	.word	0x0000a4f0


	//   ....[108]....
        /*0a5c*/ 	.word	0x0000a560


	//   ....[109]....
        /*0a60*/ 	.word	0x0000a5c0


	//   ....[110]....
        /*0a64*/ 	.word	0x0000a630


	//   ....[111]....
        /*0a68*/ 	.word	0x0000a690


	//   ....[112]....
        /*0a6c*/ 	.word	0x0000a700


	//   ....[113]....
        /*0a70*/ 	.word	0x0000a760


	//   ....[114]....
        /*0a74*/ 	.word	0x0000a7c0


	//   ....[115]....
        /*0a78*/ 	.word	0x0000a810


	//   ....[116]....
        /*0a7c*/ 	.word	0x0000a880


	//   ....[117]....
        /*0a80*/ 	.word	0x0000a8e0


	//   ....[118]....
        /*0a84*/ 	.word	0x0000a950


	//   ....[119]....
        /*0a88*/ 	.word	0x0000a9b0


	//   ....[120]....
        /*0a8c*/ 	.word	0x0000ab00


	//   ....[121]....
        /*0a90*/ 	.word	0x0000abb0


	//----- nvinfo : EIATTR_EXIT_INSTR_OFFSETS
	.align		4
.L_1325:
        /*0a94*/ 	.byte	0x04, 0x1c
        /*0a96*/ 	.short	(.L_1327 - .L_1326)


	//   ....[0]....
.L_1326:
        /*0a98*/ 	.word	0x000070a0


	//   ....[1]....
        /*0a9c*/ 	.word	0x000090d0


	//----- nvinfo : EIATTR_MAX_THREADS
	.align		4
.L_1327:
        /*0aa0*/ 	.byte	0x04, 0x05
        /*0aa2*/ 	.short	(.L_1329 - .L_1328)
.L_1328:
        /*0aa4*/ 	.word	0x000001e0
        /*0aa8*/ 	.word	0x00000001
        /*0aac*/ 	.word	0x00000001


	//----- nvinfo : EIATTR_CRS_STACK_SIZE
	.align		4
.L_1329:
        /*0ab0*/ 	.byte	0x04, 0x1e
        /*0ab2*/ 	.short	(.L_1331 - .L_1330)
.L_1330:
        /*0ab4*/ 	.word	0x00000000


	//----- nvinfo : EIATTR_CBANK_PARAM_SIZE
	.align		4
.L_1331:
        /*0ab8*/ 	.byte	0x03, 0x19
        /*0aba*/ 	.short	0x0060


	//----- nvinfo : EIATTR_PARAM_CBANK
	.align		4
        /*0abc*/ 	.byte	0x04, 0x0a
        /*0abe*/ 	.short	(.L_1333 - .L_1332)
	.align		4
.L_1332:
        /*0ac0*/ 	.word	index@(.nv.constant0._ZN13group_norm_v218gn_bwd_cuda_kernelI6__halfLi480ELi1ELi32ELi60ELi1024ELb0ELb1ELi32ELi960ELi960ELi4ELb1ELi4ELb0ELb0ELNS_15WgradSyncMethodE3ENS_16CompileConditionILi900EEEEEvPT_S6_S6_PKS5_S8_S8_S8_PKfflPfPj)
        /*0ac4*/ 	.short	0x0210
        /*0ac6*/ 	.short	0x0060


	//----- nvinfo : EIATTR_SW_WAR
	.align		4
.L_1333:
        /*0ac8*/ 	.byte	0x04, 0x36
        /*0aca*/ 	.short	(.L_1335 - .L_1334)
.L_1334:
        /*0acc*/ 	.word	0x00000008
.L_1335:


//--------------------- .nv.info._ZN13group_norm_v218gn_bwd_cuda_kernelI6__halfLi480ELi2ELi32ELi60ELi1024ELb0ELb1ELi16ELi960ELi960ELi4ELb1ELi3ELb0ELb0ELNS_15WgradSyncMethodE2ENS_16CompileConditionILi900EEEEEvPT_S6_S6_PKS5_S8_S8_S8_PKfflPfPj --------------------------
	.section	.nv.info._ZN13group_norm_v218gn_bwd_cuda_kernelI6__halfLi480ELi2ELi32ELi60ELi1024ELb0ELb1ELi16ELi960ELi960ELi4ELb1ELi3ELb0ELb0ELNS_15WgradSyncMethodE2ENS_16CompileConditionILi900EEEEEvPT_S6_S6_PKS5_S8_S8_S8_PKfflPfPj,"",@"SHT_CUDA_INFO"
	.sectionflags	@""
	.align	4


	//----- nvinfo : EIATTR_CUDA_API_VERSION
	.align		4
        /*0000*/ 	.byte	0x04, 0x37
        /*0002*/ 	.short	(.L_1337 - .L_1336)
.L_1336:
        /*0004*/ 	.word	0x00000082


	//----- nvinfo : EIATTR_KPARAM_INFO
	.align		4
.L_1337:
        /*0008*/ 	.byte	0x04, 0x17
        /*000a*/ 	.short	(.L_1339 - .L_1338)
.L_1338:
        /*000c*/ 	.word	0x00000000
        /*0010*/ 	.short	0x000b
        /*0012*/ 	.short	0x0058
        /*0014*/ 	.byte	0x00, 0xf0, 0x21, 0x00


	//----- nvinfo : EIATTR_KPARAM_INFO
	.align		4
.L_1339:
        /*0018*/ 	.byte	0x04, 0x17
        /*001a*/ 	.short	(.L_1341 - .L_1340)
.L_1340:
        /*001c*/ 	.word	0x00000000
        /*0020*/ 	.short	0x000a
        /*0022*/ 	.short	0x0050
        /*0024*/ 	.byte	0x00, 0xf0, 0x21, 0x00


	//----- nvinfo : EIATTR_KPARAM_INFO
	.align		4
.L_1341:
        /*0028*/ 	.byte	0x04, 0x17
        /*002a*/ 	.short	(.L_1343 - .L_1342)
.L_1342:
        /*002c*/ 	.word	0x00000000
        /*0030*/ 	.short	0x0009
        /*0032*/ 	.short	0x0048
        /*0034*/ 	.byte	0x00, 0xf0, 0x21, 0x00


	//----- nvinfo : EIATTR_KPARAM_INFO
	.align		4
.L_1343:
        /*0038*/ 	.byte	0x04, 0x17
        /*003a*/ 	.short	(.L_1345 - .L_1344)
.L_1344:
        /*003c*/ 	.word	0x00000000
        /*0040*/ 	.short	0x0008
        /*0042*/ 	.short	0x0040
        /*0044*/ 	.byte	0x00, 0xf0, 0x11, 0x00


	//----- nvinfo : EIATTR_KPARAM_INFO
	.align		4
.L_1345:
        /*0048*/ 	.byte	0x04, 0x17
        /*004a*/ 	.short	(.L_1347 - .L_1346)
.L_1346:
        /*004c*/ 	.word	0x00000000
        /*0050*/ 	.short	0x0007
        /*0052*/ 	.short	0x0038
        /*0054*/ 	.byte	0x00, 0xf0, 0x21, 0x00


	//----- nvinfo : EIATTR_KPARAM_INFO
	.align		4
.L_1347:
        /*0058*/ 	.byte	0x04, 0x17
        /*005a*/ 	.short	(.L_1349 - .L_1348)
.L_1348:
        /*005c*/ 	.word	0x00000000
        /*0060*/ 	.short	0x0006
        /*0062*/ 	.short	0x0030
        /*0064*/ 	.byte	0x00, 0xf0, 0x21, 0x00


	//----- nvinfo : EIATTR_KPARAM_INFO
	.align		4
.L_1349:
        /*0068*/ 	.byte	0x04, 0x17
        /*006a*/ 	.short	(.L_1351 - .L_1350)
.L_1350:
        /*006c*/ 	.word	0x00000000
        /*0070*/ 	.short	0x0005
        /*0072*/ 	.short	0x0028
        /*0074*/ 	.byte	0x00, 0xf0, 0x21, 0x00


	//----- nvinfo : EIATTR_KPARAM_INFO
	.align		4
.L_1351:
        /*0078*/ 	.byte	0x04, 0x17
        /*007a*/ 	.short	(.L_1353 - .L_1352)
.L_1352:
        /*007c*/ 	.word	0x00000000
        /*0080*/ 	.short	0x0004
        /*0082*/ 	.short	0x0020
        /*0084*/ 	.byte	0x00, 0xf0, 0x21, 0x00


	//----- nvinfo : EIATTR_KPARAM_INFO
	.align		4
.L_1353:
        /*0088*/ 	.byte	0x04, 0x17
        /*008a*/ 	.short	(.L_1355 - .L_1354)
.L_1354:
        /*008c*/ 	.word	0x00000000
        /*0090*/ 	.short	0x0003
        /*0092*/ 	.short	0x0018
        /*0094*/ 	.byte	0x00, 0xf0, 0x21, 0x00


	//----- nvinfo : EIATTR_KPARAM_INFO
	.align		4
.L_1355:
        /*0098*/ 	.byte	0x04, 0x17
        /*009a*/ 	.short	(.L_1357 - .L_1356)
.L_1356:
        /*009c*/ 	.word	0x00000000
        /*00a0*/ 	.short	0x0002
        /*00a2*/ 	.short	0x0010
        /*00a4*/ 	.byte	0x00, 0xf0, 0x21, 0x00


	//----- nvinfo : EIATTR_KPARAM_INFO
	.align		4
.L_1357:
        /*00a8*/ 	.byte	0x04, 0x17
        /*00aa*/ 	.short	(.L_1359 - .L_1358)
.L_1358:
        /*00ac*/ 	.word	0x00000000
        /*00b0*/ 	.short	0x0001
        /*00b2*/ 	.short	0x0008
        /*00b4*/ 	.byte	0x00, 0xf0, 0x21, 0x00


	//----- nvinfo : EIATTR_KPARAM_INFO
	.align		4
.L_1359:
        /*00b8*/ 	.byte	0x04, 0x17
        /*00ba*/ 	.short	(.L_1361 - .L_1360)
.L_1360:
        /*00bc*/ 	.word	0x00000000
        /*00c0*/ 	.short	0x0000
        /*00c2*/ 	.short	0x0000
        /*00c4*/ 	.byte	0x00, 0xf0, 0x21, 0x00


	//----- nvinfo : EIATTR_SPARSE_MMA_MASK
	.align		4
.L_1361:
        /*00c8*/ 	.byte	0x03, 0x50
        /*00ca*/ 	.short	0x0000


	//----- nvinfo : EIATTR_MAXREG_COUNT
	.align		4
        /*00cc*/ 	.byte	0x03, 0x1b
        /*00ce*/ 	.short	0x0040


	//----- nvinfo : EIATTR_NUM_BARRIERS
	.align		4
        /*00d0*/ 	.byte	0x02, 0x4c
        /*00d2*/ 	.byte	0x01
	.zero		1


	//----- nvinfo : EIATTR_ANNOTATIONS
	.align		4
        /*00d4*/ 	.byte	0x04, 0x55
        /*00d6*/ 	.short	(.L_1363 - .L_1362)


	//   ....[0]....
.L_1362:
        /* <DEDUP_REMOVED lines=65> */


	//----- nvinfo : EIATTR_MERCURY_ISA_VERSION
	.align		4
.L_1363:
        /*04d8*/ 	.byte	0x03, 0x5f
        /*04da*/ 	.short	0x0101


	//----- nvinfo : EIATTR_COOP_GROUP_MASK_REGIDS
	.align		4
        /*04dc*/ 	.byte	0x04, 0x29
        /*04de*/ 	.short	(.L_1365 - .L_1364)


	//   ....[0]....
.L_1364:
        /*04e0*/ 	.word	0xffffffff


	//   ....[1]....
        /*04e4*/ 	.word	0xffffffff


	//   ....[2]....
        /*04e8*/ 	.word	0xffffffff


	//   ....[3]....
        /*04ec*/ 	.word	0xffffffff


	//   ....[4]....
        /*04f0*/ 	.word	0xffffffff


	//   ....[5]....
        /*04f4*/ 	.word	0xffffffff


	//   ....[6]....
        /*04f8*/ 	.word	0xffffffff


	//   ....[7]....
        /*04fc*/ 	.word	0xffffffff


	//   ....[8]....
        /*0500*/ 	.word	0xffffffff


	//   ....[9]....
        /*0504*/ 	.word	0xffffffff


	//   ....[10]....
        /*0508*/ 	.word	0x05000015


	//   ....[11]....
        /*050c*/ 	.word	0x05000014


	//   ....[12]....
        /*0510*/ 	.word	0x05000016


	//   ....[13]....
        /*0514*/ 	.word	0x05000017


	//   ....[14]....
        /*0518*/ 	.word	0x05000019


	//   ....[15]....
        /*051c*/ 	.word	0x05000018


	//   ....[16]....
        /*0520*/ 	.word	0x0500001a


	//   ....[17]....
        /*0524*/ 	.word	0x0500000f


	//   ....[18]....
        /*0528*/ 	.word	0x05000019


	//   ....[19]....
        /*052c*/ 	.word	0x05000018


	//   ....[20]....
        /*0530*/ 	.word	0x0500001a


	//   ....[21]....
        /*0534*/ 	.word	0x0500001b


	//   ....[22]....
        /*0538*/ 	.word	0x0500001d


	//   ....[23]....
        /*053c*/ 	.word	0x0500001c


	//   ....[24]....
        /*0540*/ 	.word	0x05000020


	//   ....[25]....
        /*0544*/ 	.word	0x0500000f


	//   ....[26]....
        /*0548*/ 	.word	0x05000019


	//   ....[27]....
        /*054c*/ 	.word	0x05000018


	//   ....[28]....
        /*0550*/ 	.word	0x0500001a


	//   ....[29]....
        /*0554*/ 	.word	0x0500001b


	//   ....[30]....
        /*0558*/ 	.word	0x0500001d


	//   ....[31]....
        /*055c*/ 	.word	0x0500001c


	//   ....[32]....
        /*0560*/ 	.word	0x05000020


	//   ....[33]....
        /*0564*/ 	.word	0x0500000f


	//   ....[34]....
        /*0568*/ 	.word	0x05000011


	//   ....[35]....
        /*056c*/ 	.word	0x0500001b


	//   ....[36]....
        /*0570*/ 	.word	0x05000010


	//   ....[37]....
        /*0574*/ 	.word	0x0500001d


	//   ....[38]....
        /*0578*/ 	.word	0x05000023


	//   ....[39]....
        /*057c*/ 	.word	0x0500001e


	//   ....[40]....
        /*0580*/ 	.word	0x05000026


	//   ....[41]....
        /*0584*/ 	.word	0x05000025


	//   ....[42]....
        /*0588*/ 	.word	0x0500001c


	//   ....[43]....
        /*058c*/ 	.word	0x05000016


	//   ....[44]....
        /*0590*/ 	.word	0x05000011


	//   ....[45]....
        /*0594*/ 	.word	0x0500001b


	//   ....[46]....
        /*0598*/ 	.word	0x05000014


	//   ....[47]....
        /*059c*/ 	.word	0x05000017


	//   ....[48]....
        /*05a0*/ 	.word	0x05000018


	//   ....[49]....
        /*05a4*/ 	.word	0x0500001a


	//   ....[50]....
        /*05a8*/ 	.word	0x05000029


	//   ....[51]....
        /*05ac*/ 	.word	0x05000013


	//   ....[52]....
        /*05b0*/ 	.word	0x05000018


	//   ....[53]....
        /*05b4*/ 	.word	0x0500000e


	//   ....[54]....
        /*05b8*/ 	.word	0x05000012


	//   ....[55]....
        /*05bc*/ 	.word	0x05000015


	//   ....[56]....
        /*05c0*/ 	.word	0x05000017


	//   ....[57]....
        /*05c4*/ 	.word	0x05000014


	//   ....[58]....
        /*05c8*/ 	.word	0x0500002b


	//   ....[59]....
        /*05cc*/ 	.word	0x05000028


	//   ....[60]....
        /*05d0*/ 	.word	0x05000022


	//   ....[61]....
        /*05d4*/ 	.word	0x05000021


	//   ....[62]....
        /*05d8*/ 	.word	0x05000027


	//   ....[63]....
        /*05dc*/ 	.word	0x05000020


	//   ....[64]....
        /*05e0*/ 	.word	0x05000023


	//   ....[65]....
        /*05e4*/ 	.word	0x0500001e


	//   ....[66]....
        /*05e8*/ 	.word	0x0500001a


	//   ....[67]....
        /*05ec*/ 	.word	0x0500001a


	//   ....[68]....
        /*05f0*/ 	.word	0x0500001a


	//   ....[69]....
        /*05f4*/ 	.word	0x0500001a


	//   ....[70]....
        /*05f8*/ 	.word	0x0500001a


	//   ....[71]....
        /*05fc*/ 	.word	0x0500001a


	//   ....[72]....
        /*0600*/ 	.word	0x0500001a


	//   ....[73]....
        /*0604*/ 	.word	0x0500001a


	//   ....[74]....
        /*0608*/ 	.word	0x0500001a


	//   ....[75]....
        /*060c*/ 	.word	0x0500001a


	//   ....[76]....
        /*0610*/ 	.word	0x0500001a


	//   ....[77]....
        /*0614*/ 	.word	0x0500001a


	//   ....[78]....
        /*0618*/ 	.word	0x0500001a


	//   ....[79]....
        /*061c*/ 	.word	0x0500001a


	//   ....[80]....
        /*0620*/ 	.word	0x0500001a


	//   ....[81]....
        /*0624*/ 	.word	0x0500001a


	//   ....[82]....
        /*0628*/ 	.word	0x0500001a


	//   ....[83]....
        /*062c*/ 	.word	0x0500001a


	//   ....[84]....
        /*0630*/ 	.word	0x0500001a


	//   ....[85]....
        /*0634*/ 	.word	0x0500001a


	//   ....[86]....
        /*0638*/ 	.word	0x0500001a


	//   ....[87]....
        /*063c*/ 	.word	0x0500001a


	//   ....[88]....
        /*0640*/ 	.word	0x0500001a


	//   ....[89]....
        /*0644*/ 	.word	0x0500001a


	//   ....[90]....
        /*0648*/ 	.word	0x0500001a


	//   ....[91]....
        /*064c*/ 	.word	0x0500001a


	//   ....[92]....
        /*0650*/ 	.word	0x0500001a


	//   ....[93]....
        /*0654*/ 	.word	0x0500001a


	//   ....[94]....
        /*0658*/ 	.word	0x0500001a


	//   ....[95]....
        /*065c*/ 	.word	0x0500001a


	//   ....[96]....
        /*0660*/ 	.word	0x0500001a


	//   ....[97]....
        /*0664*/ 	.word	0x0500001a


	//   ....[98]....
        /*0668*/ 	.word	0x0500001a


	//   ....[99]....
        /*066c*/ 	.word	0x0500001a


	//   ....[100]....
        /*0670*/ 	.word	0x0500001a


	//   ....[101]....
        /*0674*/ 	.word	0x0500001a


	//   ....[102]....
        /*0678*/ 	.word	0x0500001a


	//   ....[103]....
        /*067c*/ 	.word	0x0500001a


	//   ....[104]....
        /*0680*/ 	.word	0x0500001a


	//   ....[105]....
        /*0684*/ 	.word	0x0500001a


	//   ....[106]....
        /*0688*/ 	.word	0x0500001a


	//   ....[107]....
        /*068c*/ 	.word	0x0500001a


	//   ....[108]....
        /*0690*/ 	.word	0x0500001a


	//   ....[109]....
        /*0694*/ 	.word	0x0500001a


	//   ....[110]....
        /*0698*/ 	.word	0x0500001a


	//   ....[111]....
        /*069c*/ 	.word	0x0500001a


	//   ....[112]....
        /*06a0*/ 	.word	0x0500001a


	//   ....[113]....
        /*06a4*/ 	.word	0x0500001a


	//   ....[114]....
        /*06a8*/ 	.word	0x0500001a


	//   ....[115]....
        /*06ac*/ 	.word	0x0500001a


	//   ....[116]....
        /*06b0*/ 	.word	0x0500001a


	//   ....[117]....
        /*06b4*/ 	.word	0x0500001a


	//   ....[118]....
        /*06b8*/ 	.word	0x0500001a


	//   ....[119]....
        /*06bc*/ 	.word	0x0500001a


	//   ....[120]....
        /*06c0*/ 	.word	0x0500001a


	//   ....[121]....
        /*06c4*/ 	.word	0x0500001a


	//----- nvinfo : EIATTR_COOP_GROUP_INSTR_OFFSETS
	.align		4
.L_1365:
        /*06c8*/ 	.byte	0x04, 0x28
        /*06ca*/ 	.short	(.L_1367 - .L_1366)


	//   ....[0]....
.L_1366:
        /*06cc*/ 	.word	0x00003160


	//   ....[1]....
        /*06d0*/ 	.word	0x000031c0


	//   ....[2]....
        /*06d4*/ 	.word	0x000038a0


	//   ....[3]....
        /*06d8*/ 	.word	0x00003960


	//   ....[4]....
        /*06dc*/ 	.word	0x00003980


	//   ....[5]....
        /*06e0*/ 	.word	0x000039a0


	//   ....[6]....
        /*06e4*/ 	.word	0x000039c0


	//   ....[7]....
        /*06e8*/ 	.word	0x000039e0


	//   ....[8]....
        /*06ec*/ 	.word	0x00003a00


	//   ....[9]....
        /*06f0*/ 	.word	0x00003a20


	//   ....[10]....
        /*06f4*/ 	.word	0x00005760


	//   ....[11]....
        /*06f8*/ 	.word	0x00005790


	//   ....[12]....
        /*06fc*/ 	.word	0x000057e0


	//   ....[13]....
        /*0700*/ 	.word	0x00005800


	//   ....[14]....
        /*0704*/ 	.word	0x00005830


	//   ....[15]....
        /*0708*/ 	.word	0x00005840


	//   ....[16]....
        /*070c*/ 	.word	0x00005870


	//   ....[17]....
        /*0710*/ 	.word	0x00005880


	//   ....[18]....
        /*0714*/ 	.word	0x00005a40


	//   ....[19]....
        /*0718*/ 	.word	0x00005a70


	//   ....[20]....
        /*071c*/ 	.word	0x00005ac0


	//   ....[21]....
        /*0720*/ 	.word	0x00005ae0


	//   ....[22]....
        /*0724*/ 	.word	0x00005b10


	//   ....[23]....
        /*0728*/ 	.word	0x00005b20


	//   ....[24]....
        /*072c*/ 	.word	0x00005b50


	//   ....[25]....
        /*0730*/ 	.word	0x00005b60


	//   ....[26]....
        /*0734*/ 	.word	0x00005cd0


	//   ....[27]....
        /*0738*/ 	.word	0x00005d00


	//   ....[28]....
        /*073c*/ 	.word	0x00005d50


	//   ....[29]....
        /*0740*/ 	.word	0x00005d70


	//   ....[30]....
        /*0744*/ 	.word	0x00005da0


	//   ....[31]....
        /*0748*/ 	.word	0x00005db0


	//   ....[32]....
        /*074c*/ 	.word	0x00005de0


	//   ....[33]....
        /*0750*/ 	.word	0x00005df0


	//   ....[34]....
        /*0754*/ 	.word	0x00005fb0


	//   ....[35]....
        /*0758*/ 	.word	0x000060e0


	//   ....[36]....
        /*075c*/ 	.word	0x00006160


	//   ....[37]....
        /*0760*/ 	.word	0x000061f0


	//   ....[38]....
        /*0764*/ 	.word	0x00006240


	//   ....[39]....
        /*0768*/ 	.word	0x00006270


	//   ....[40]....
        /*076c*/ 	.word	0x000062b0


	//   ....[41]....
        /*0770*/ 	.word	0x000062e0


	//   ....[42]....
        /*0774*/ 	.word	0x00006300


	//   ....[43]....
        /*0778*/ 	.word	0x00006320


	//   ....[44]....
        /*077c*/ 	.word	0x000063a0


	//   ....[45]....
        /*0780*/ 	.word	0x000063e0


	//   ....[46]....
        /*0784*/ 	.word	0x00006420


	//   ....[47]....
        /*0788*/ 	.word	0x00006450


	//   ....[48]....
        /*078c*/ 	.word	0x00006460


	//   ....[49]....
        /*0790*/ 	.word	0x00006470


	//   ....[50]....
        /*0794*/ 	.word	0x00006480


	//   ....[51]....
        /*0798*/ 	.word	0x000064c0


	//   ....[52]....
        /*079c*/ 	.word	0x00006500


	//   ....[53]....
        /*07a0*/ 	.word	0x00006540


	//   ....[54]....
        /*07a4*/ 	.word	0x00006570


	//   ....[55]....
        /*07a8*/ 	.word	0x00006590


	//   ....[56]....
        /*07ac*/ 	.word	0x000065c0


	//   ....[57]....
        /*07b0*/ 	.word	0x000065e0


	//   ....[58]....
        /*07b4*/ 	.word	0x00006600


	//   ....[59]....
        /*07b8*/ 	.word	0x00006630


	//   ....[60]....
        /*07bc*/ 	.word	0x00006690


	//   ....[61]....
        /*07c0*/ 	.word	0x000066b0


	//   ....[62]....
        /*07c4*/ 	.word	0x000066e0


	//   ....[63]....
        /*07c8*/ 	.word	0x00006700


	//   ....[64]....
        /*07cc*/ 	.word	0x000067f0


	//   ....[65]....
        /*07d0*/ 	.word	0x00006850


	//   ....[66]....
        /*07d4*/ 	.word	0x00006a20


	//   ....[67]....
        /*07d8*/ 	.word	0x00006a70


	//   ....[68]....
        /*07dc*/ 	.word	0x00006ae0


	//   ....[69]....
        /*07e0*/ 	.word	0x00006b40


	//   ....[70]....
        /*07e4*/ 	.word	0x00006bb0


	//   ....[71]....
        /*07e8*/ 	.word	0x00006c10


	//   ....[72]....
        /*07ec*/ 	.word	0x00006c80


	//   ....[73]....
        /*07f0*/ 	.word	0x00006ce0


	//   ....[74]....
        /*07f4*/ 	.word	0x00006d80


	//   ....[75]....
        /*07f8*/ 	.word	0x00006e10


	//   ....[76]....
        /*07fc*/ 	.word	0x00006e80


	//   ....[77]....
        /*0800*/ 	.word	0x00006ee0


	//   ....[78]....
        /*0804*/ 	.word	0x00006f50


	//   ....[79]....
        /*0808*/ 	.word	0x00006fb0


	//   ....[80]....
        /*080c*/ 	.word	0x00007020


	//   ....[81]....
        /*0810*/ 	.word	0x00007080


	//   ....[82]....
        /*0814*/ 	.word	0x00007120


	//   ....[83]....
        /*0818*/ 	.word	0x000071b0


	//   ....[84]....
        /*081c*/ 	.word	0x00007220


	//   ....[85]....
        /*0820*/ 	.word	0x00007280


	//   ....[86]....
        /*0824*/ 	.word	0x000072f0


	//   ....[87]....
        /*0828*/ 	.word	0x00007350


	//   ....[88]....
        /*082c*/ 	.word	0x000073c0


	//   ....[89]....
        /*0830*/ 	.word	0x00007420


	//   ....[90]....
        /*0834*/ 	.word	0x000074c0


	//   ....[91]....
        /*0838*/ 	.word	0x00007570


	//   ....[92]....
        /*083c*/ 	.word	0x00007680


	//   ....[93]....
        /*0840*/ 	.word	0x000076d0


	//   ....[94]....
        /*0844*/ 	.word	0x000077b0


	//   ....[95]....
        /*0848*/ 	.word	0x00007810


	//   ....[96]....
        /*084c*/ 	.word	0x000078a0


	//   ....[97]....
        /*0850*/ 	.word	0x000078f0


	//   ....[98]....
        /*0854*/ 	.word	0x00007960


	//   ....[99]....
        /*0858*/ 	.word	0x000079c0


	//   ....[100]....
        /*085c*/ 	.word	0x00007a30


	//   ....[101]....
        /*0860*/ 	.word	0x00007a90


	//   ....[102]....
        /*0864*/ 	.word	0x00007b00


	//   ....[103]....
        /*0868*/ 	.word	0x00007b60


	//   ....[104]....
        /*086c*/ 	.word	0x00007be0


	//   ....[105]....
        /*0870*/ 	.word	0x00007c50


	//   ....[106]....
        /*0874*/ 	.word	0x00007cc0


	//   ....[107]....
        /*0878*/ 	.word	0x00007d20


	//   ....[108]....
        /*087c*/ 	.word	0x00007da0


	//   ....[109]....
        /*0880*/ 	.word	0x00007e20


	//   ....[110]....
        /*0884*/ 	.word	0x00007ec0


	//   ....[111]....
        /*0888*/ 	.word	0x00007f30


	//   ....[112]....
        /*088c*/ 	.word	0x00007fc0


	//   ....[113]....
        /*0890*/ 	.word	0x00008050


	//   ....[114]....
        /*0894*/ 	.word	0x000080c0


	//   ....[115]....
        /*0898*/ 	.word	0x00008120


	//   ....[116]....
        /*089c*/ 	.word	0x00008190


	//   ....[117]....
        /*08a0*/ 	.word	0x00008210


	//   ....[118]....
        /*08a4*/ 	.word	0x000082d0


	//   ....[119]....
        /*08a8*/ 	.word	0x000083a0


	//   ....[120]....
        /*08ac*/ 	.word	0x00008480


	//   ....[121]....
        /*08b0*/ 	.word	0x00008530


	//----- nvinfo : EIATTR_EXIT_INSTR_OFFSETS
	.align		4
.L_1367:
        /*08b4*/ 	.byte	0x04, 0x1c
        /*08b6*/ 	.short	(.L_1369 - .L_1368)


	//   ....[0]....
.L_1368:
        /*08b8*/ 	.word	0x00004890


	//   ....[1]....
        /*08bc*/ 	.word	0x000069c0


	//----- nvinfo : EIATTR_MAX_THREADS
	.align		4
.L_1369:
        /*08c0*/ 	.byte	0x04, 0x05
        /*08c2*/ 	.short	(.L_1371 - .L_1370)
.L_1370:
        /*08c4*/ 	.word	0x000001e0
        /*08c8*/ 	.word	0x00000001
        /*08cc*/ 	.word	0x00000001


	//----- nvinfo : EIATTR_CRS_STACK_SIZE
	.align		4
.L_1371:
        /*08d0*/ 	.byte	0x04, 0x1e
        /*08d2*/ 	.short	(.L_1373 - .L_1372)
.L_1372:
        /*08d4*/ 	.word	0x00000000


	//----- nvinfo : EIATTR_CBANK_PARAM_SIZE
	.align		4
.L_1373:
        /*08d8*/ 	.byte	0x03, 0x19
        /*08da*/ 	.short	0x0060


	//----- nvinfo : EIATTR_PARAM_CBANK
	.align		4
        /*08dc*/ 	.byte	0x04, 0x0a
        /*08de*/ 	.short	(.L_1375 - .L_1374)
	.align		4
.L_1374:
        /*08e0*/ 	.word	index@(.nv.constant0._ZN13group_norm_v218gn_bwd_cuda_kernelI6__halfLi480ELi2ELi32ELi60ELi1024ELb0ELb1ELi16ELi960ELi960ELi4ELb1ELi3ELb0ELb0ELNS_15WgradSyncMethodE2ENS_16CompileConditionILi900EEEEEvPT_S6_S6_PKS5_S8_S8_S8_PKfflPfPj)
        /*08e4*/ 	.short	0x0210
        /*08e6*/ 	.short	0x0060


	//----- nvinfo : EIATTR_SW_WAR
	.align		4
.L_1375:
        /*08e8*/ 	.byte	0x04, 0x36
        /*08ea*/ 	.short	(.L_1377 - .L_1376)
.L_1376:
        /*08ec*/ 	.word	0x00000008
.L_1377:


//--------------------- .nv.info._ZN13group_norm_v218gn_bwd_cuda_kernelI6__halfLi480ELi2ELi32ELi60ELi1024ELb0ELb1ELi16ELi960ELi960ELi4ELb1ELi4ELb0ELb0ELNS_15WgradSyncMethodE3ENS_16CompileConditionILi900EEEEEvPT_S6_S6_PKS5_S8_S8_S8_PKfflPfPj --------------------------
	.section	.nv.info._ZN13group_norm_v218gn_bwd_cuda_kernelI6__halfLi480ELi2ELi32ELi60ELi1024ELb0ELb1ELi16ELi960ELi960ELi4ELb1ELi4ELb0ELb0ELNS_15WgradSyncMethodE3ENS_16CompileConditionILi900EEEEEvPT_S6_S6_PKS5_S8_S8_S8_PKfflPfPj,"",@"SHT_CUDA_INFO"
	.sectionflags	@""
	.align	4


	//----- nvinfo : EIATTR_CUDA_API_VERSION
	.align		4
        /*0000*/ 	.byte	0x04, 0x37
        /*0002*/ 	.short	(.L_1379 - .L_1378)
.L_1378:
        /*0004*/ 	.word	0x00000082


	//----- nvinfo : EIATTR_KPARAM_INFO
	.align		4
.L_1379:
        /*0008*/ 	.byte	0x04, 0x17
        /*000a*/ 	.short	(.L_1381 - .L_1380)
.L_1380:
        /*000c*/ 	.word	0x00000000
        /*0010*/ 	.short	0x000b
        /*0012*/ 	.short	0x0058
        /*0014*/ 	.byte	0x00, 0xf0, 0x21, 0x00


	//----- nvinfo : EIATTR_KPARAM_INFO
	.align		4
.L_1381:
        /*0018*/ 	.byte	0x04, 0x17
        /*001a*/ 	.short	(.L_1383 - .L_1382)
.L_1382:
        /*001c*/ 	.word	0x00000000
        /*0020*/ 	.short	0x000a
        /*0022*/ 	.short	0x0050
        /*0024*/ 	.byte	0x00, 0xf0, 0x21, 0x00


	//----- nvinfo : EIATTR_KPARAM_INFO
	.align		4
.L_1383:
        /*0028*/ 	.byte	0x04, 0x17
        /*002a*/ 	.short	(.L_1385 - .L_1384)
.L_1384:
        /*002c*/ 	.word	0x00000000
        /*0030*/ 	.short	0x0009
        /*0032*/ 	.short	0x0048
        /*0034*/ 	.byte	0x00, 0xf0, 0x21, 0x00


	//----- nvinfo : EIATTR_KPARAM_INFO
	.align		4
.L_1385:
        /*0038*/ 	.byte	0x04, 0x17
        /*003a*/ 	.short	(.L_1387 - .L_1386)
.L_1386:
        /*003c*/ 	.word	0x00000000
        /*0040*/ 	.short	0x0008
        /*0042*/ 	.short	0x0040
        /*0044*/ 	.byte	0x00, 0xf0, 0x11, 0x00


	//----- nvinfo : EIATTR_KPARAM_INFO
	.align		4
.L_1387:
        /*0048*/ 	.byte	0x04, 0x17
        /*004a*/ 	.short	(.L_1389 - .L_1388)
.L_1388:
        /*004c*/ 	.word	0x00000000
        /*0050*/ 	.short	0x0007
        /*0052*/ 	.short	0x0038
        /*0054*/ 	.byte	0x00, 0xf0, 0x21, 0x00


	//----- nvinfo : EIATTR_KPARAM_INFO
	.align		4
.L_1389:
        /*0058*/ 	.byte	0x04, 0x17
        /*005a*/ 	.short	(.L_1391 - .L_1390)
.L_1390:
        /*005c*/ 	.word	0x00000000
        /*0060*/ 	.short	0x0006
        /*0062*/ 	.short	0x0030
        /*0064*/ 	.byte	0x00, 0xf0, 0x21, 0x00


	//----- nvinfo : EIATTR_KPARAM_INFO
	.align		4
.L_1391:
        /*0068*/ 	.byte	0x04, 0x17
        /*006a*/ 	.short	(.L_1393 - .L_1392)
.L_1392:
        /*006c*/ 	.word	0x00000000
        /*0070*/ 	.short	0x0005
        /*0072*/ 	.short	0x0028
        /*0074*/ 	.byte	0x00, 0xf0, 0x21, 0x00


	//----- nvinfo : EIATTR_KPARAM_INFO
	.align		4
.L_1393:
        /*0078*/ 	.byte	0x04, 0x17
        /*007a*/ 	.short	(.L_1395 - .L_1394)
.L_1394:
        /*007c*/ 	.word	0x00000000
        /*0080*/ 	.short	0x0004
        /*0082*/ 	.short	0x0020
        /*0084*/ 	.byte	0x00, 0xf0, 0x21, 0x00


	//----- nvinfo : EIATTR_KPARAM_INFO
	.align		4
.L_1395:
        /*0088*/ 	.byte	0x04, 0x17
        /*008a*/ 	.short	(.L_1397 - .L_1396)
.L_1396:
        /*008c*/ 	.word	0x00000000
        /*0090*/ 	.short	0x0003
        /*0092*/ 	.short	0x0018
        /*0094*/ 	.byte	0x00, 0xf0, 0x21, 0x00


	//----- nvinfo : EIATTR_KPARAM_INFO
	.align		4
.L_1397:
        /*0098*/ 	.byte	0x04, 0x17
        /*009a*/ 	.short	(.L_1399 - .L_1398)
.L_1398:
        /*009c*/ 	.word	0x00000000
        /*00a0*/ 	.short	0x0002
        /*00a2*/ 	.short	0x0010
        /*00a4*/ 	.byte	0x00, 0xf0, 0x21, 0x00


	//----- nvinfo : EIATTR_KPARAM_INFO
	.align		4
.L_1399:
        /*00a8*/ 	.byte	0x04, 0x17
        /*00aa*/ 	.short	(.L_1401 - .L_1400)
.L_1400:
        /*00ac*/ 	.word	0x00000000
        /*00b0*/ 	.short	0x0001
        /*00b2*/ 	.short	0x0008
        /*00b4*/ 	.byte	0x00, 0xf0, 0x21, 0x00


	//----- nvinfo : EIATTR_KPARAM_INFO
	.align		4
.L_1401:
        /*00b8*/ 	.byte	0x04, 0x17
        /*00ba*/ 	.short	(.L_1403 - .L_1402)
.L_1402:
        /*00bc*/ 	.word	0x00000000
        /*00c0*/ 	.short	0x0000
        /*00c2*/ 	.short	0x0000
        /*00c4*/ 	.byte	0x00, 0xf0, 0x21, 0x00


	//----- nvinfo : EIATTR_SPARSE_MMA_MASK
	.align		4
.L_1403:
        /*00c8*/ 	.byte	0x03, 0x50
        /*00ca*/ 	.short	0x0000


	//----- nvinfo : EIATTR_MAXREG_COUNT
	.align		4
        /*00cc*/ 	.byte	0x03, 0x1b
        /*00ce*/ 	.short	0x0040


	//----- nvinfo : EIATTR_NUM_BARRIERS
	.align		4
        /*00d0*/ 	.byte	0x02, 0x4c
        /*00d2*/ 	.byte	0x01
	.zero		1


	//----- nvinfo : EIATTR_ANNOTATIONS
	.align		4
        /*00d4*/ 	.byte	0x04, 0x55
        /*00d6*/ 	.short	(.L_1405 - .L_1404)


	//   ....[0]....
.L_1404:
        /* <DEDUP_REMOVED lines=75> */


	//----- nvinfo : EIATTR_MERCURY_ISA_VERSION
	.align		4
.L_1405:
        /*0570*/ 	.byte	0x03, 0x5f
        /*0572*/ 	.short	0x0101


	//----- nvinfo : EIATTR_COOP_GROUP_MASK_REGIDS
	.align		4
        /*0574*/ 	.byte	0x04, 0x29
        /*0576*/ 	.short	(.L_1407 - .L_1406)


	//   ....[0]....
.L_1406:
        /*0578*/ 	.word	0xffffffff


	//   ....[1]....
        /*057c*/ 	.word	0xffffffff


	//   ....[2]....
        /*0580*/ 	.word	0xffffffff


	//   ....[3]....
        /*0584*/ 	.word	0xffffffff


	//   ....[4]....
        /*0588*/ 	.word	0xffffffff


	//   ....[5]....
        /*058c*/ 	.word	0xffffffff


	//   ....[6]....
        /*0590*/ 	.word	0xffffffff


	//   ....[7]....
        /*0594*/ 	.word	0xffffffff


	//   ....[8]....
        /*0598*/ 	.word	0xffffffff


	//   ....[9]....
        /*059c*/ 	.word	0xffffffff


	//   ....[10]....
        /*05a0*/ 	.word	0x05000019


	//   ....[11]....
        /*05a4*/ 	.word	0x05000018


	//   ....[12]....
        /*05a8*/ 	.word	0x0500001a


	//   ....[13]....
        /*05ac*/ 	.word	0x0500001b


	//   ....[14]....
        /*05b0*/ 	.word	0x0500001d


	//   ....[15]....
        /*05b4*/ 	.word	0x05000012


	//   ....[16]....
        /*05b8*/ 	.word	0x0500001c


	//   ....[17]....
        /*05bc*/ 	.word	0x05000013


	//   ....[18]....
        /*05c0*/ 	.word	0x0500001d


	//   ....[19]....
        /*05c4*/ 	.word	0x0500001c


	//   ....[20]....
        /*05c8*/ 	.word	0x0500001e


	//   ....[21]....
        /*05cc*/ 	.word	0x0500001f


	//   ....[22]....
        /*05d0*/ 	.word	0x05000021


	//   ....[23]....
        /*05d4*/ 	.word	0x05000020


	//   ....[24]....
        /*05d8*/ 	.word	0x05000022


	//   ....[25]....
        /*05dc*/ 	.word	0x05000017


	//   ....[26]....
        /*05e0*/ 	.word	0x0500001d


	//   ....[27]....
        /*05e4*/ 	.word	0x0500001c


	//   ....[28]....
        /*05e8*/ 	.word	0x0500001e


	//   ....[29]....
        /*05ec*/ 	.word	0x0500001f


	//   ....[30]....
        /*05f0*/ 	.word	0x05000021


	//   ....[31]....
        /*05f4*/ 	.word	0x05000020


	//   ....[32]....
        /*05f8*/ 	.word	0x05000022


	//   ....[33]....
        /*05fc*/ 	.word	0x05000017


	//   ....[34]....
        /*0600*/ 	.word	0x05000021


	//   ....[35]....
        /*0604*/ 	.word	0x0500001e


	//   ....[36]....
        /*0608*/ 	.word	0x05000023


	//   ....[37]....
        /*060c*/ 	.word	0x0500001c


	//   ....[38]....
        /*0610*/ 	.word	0x05000020


	//   ....[39]....
        /*0614*/ 	.word	0x0500002b


	//   ....[40]....
        /*0618*/ 	.word	0x05000020


	//   ....[41]....
        /*061c*/ 	.word	0x0500001e


	//   ....[42]....
        /*0620*/ 	.word	0x0500002a


	//   ....[43]....
        /*0624*/ 	.word	0x05000014


	//   ....[44]....
        /*0628*/ 	.word	0x0500002b


	//   ....[45]....
        /*062c*/ 	.word	0x05000021


	//   ....[46]....
        /*0630*/ 	.word	0x05000026


	//   ....[47]....
        /*0634*/ 	.word	0x05000023


	//   ....[48]....
        /*0638*/ 	.word	0x0500001d


	//   ....[49]....
        /*063c*/ 	.word	0x05000014


	//   ....[50]....
        /*0640*/ 	.word	0x05000013


	//   ....[51]....
        /*0644*/ 	.word	0x05000021


	//   ....[52]....
        /*0648*/ 	.word	0x05000016


	//   ....[53]....
        /*064c*/ 	.word	0x05000017


	//   ....[54]....
        /*0650*/ 	.word	0x05000012


	//   ....[55]....
        /*0654*/ 	.word	0x0500002b


	//   ....[56]....
        /*0658*/ 	.word	0x05000024


	//   ....[57]....
        /*065c*/ 	.word	0x0500001b


	//   ....[58]....
        /*0660*/ 	.word	0x0500001a


	//   ....[59]....
        /*0664*/ 	.word	0x05000022


	//   ....[60]....
        /*0668*/ 	.word	0x05000016


	//   ....[61]....
        /*066c*/ 	.word	0x05000017


	//   ....[62]....
        /*0670*/ 	.word	0x05000029


	//   ....[63]....
        /*0674*/ 	.word	0x0500002b


	//   ....[64]....
        /*0678*/ 	.word	0x0500001d


	//   ....[65]....
        /*067c*/ 	.word	0x05000017


	//   ....[66]....
        /*0680*/ 	.word	0x0500001e


	//   ....[67]....
        /*0684*/ 	.word	0x0500001e


	//   ....[68]....
        /*0688*/ 	.word	0x0500001e


	//   ....[69]....
        /*068c*/ 	.word	0x0500001e


	//   ....[70]....
        /*0690*/ 	.word	0x0500001e


	//   ....[71]....
        /*0694*/ 	.word	0x0500001e


	//   ....[72]....
        /*0698*/ 	.word	0x0500001e


	//   ....[73]....
        /*069c*/ 	.word	0x0500001e


	//   ....[74]....
        /*06a0*/ 	.word	0x0500001e


	//   ....[75]....
        /*06a4*/ 	.word	0x0500001e


	//   ....[76]....
        /*06a8*/ 	.word	0x0500001e


	//   ....[77]....
        /*06ac*/ 	.word	0x0500001e


	//   ....[78]....
        /*06b0*/ 	.word	0x0500001e


	//   ....[79]....
        /*06b4*/ 	.word	0x0500001e


	//   ....[80]....
        /*06b8*/ 	.word	0x0500001e


	//   ....[81]....
        /*06bc*/ 	.word	0x0500001e


	//   ....[82]....
        /*06c0*/ 	.word	0x0500001e


	//   ....[83]....
        /*06c4*/ 	.word	0x0500001e


	//   ....[84]....
        /*06c8*/ 	.word	0x0500001e


	//   ....[85]....
        /*06cc*/ 	.word	0x0500001e


	//   ....[86]....
        /*06d0*/ 	.word	0x0500001e


	//   ....[87]....
        /*06d4*/ 	.word	0x0500001e


	//   ....[88]....
        /*06d8*/ 	.word	0x0500001e


	//   ....[89]....
        /*06dc*/ 	.word	0x0500001e


	//   ....[90]....
        /*06e0*/ 	.word	0x0500001e


	//   ....[91]....
        /*06e4*/ 	.word	0x0500001e


	//   ....[92]....
        /*06e8*/ 	.word	0x0500001e


	//   ....[93]....
        /*06ec*/ 	.word	0x0500001e


	//   ....[94]....
        /*06f0*/ 	.word	0x0500001e


	//   ....[95]....
        /*06f4*/ 	.word	0x0500001e


	//   ....[96]....
        /*06f8*/ 	.word	0x0500001e


	//   ....[97]....
        /*06fc*/ 	.word	0x0500001e


	//   ....[98]....
        /*0700*/ 	.word	0x0500001e


	//   ....[99]....
        /*0704*/ 	.word	0x0500001e


	//   ....[100]....
        /*0708*/ 	.word	0x0500001e


	//   ....[101]....
        /*070c*/ 	.word	0x0500001e


	//   ....[102]....
        /*0710*/ 	.word	0x0500001e


	//   ....[103]....
        /*0714*/ 	.word	0x0500001e


	//   ....[104]....
        /*0718*/ 	.word	0x0500001e


	//   ....[105]....
        /*071c*/ 	.word	0x0500001e


	//   ....[106]....
        /*0720*/ 	.word	0x0500001e


	//   ....[107]....
        /*0724*/ 	.word	0x0500001e


	//   ....[108]....
        /*0728*/ 	.word	0x0500001e


	//   ....[109]....
        /*072c*/ 	.word	0x0500001e


	//   ....[110]....
        /*0730*/ 	.word	0x0500001e


	//   ....[111]....
        /*0734*/ 	.word	0x0500001e


	//   ....[112]....
        /*0738*/ 	.word	0x0500001e


	//   ....[113]....
        /*073c*/ 	.word	0x0500001e


	//   ....[114]....
        /*0740*/ 	.word	0x0500001e


	//   ....[115]....
        /*0744*/ 	.word	0x0500001e


	//   ....[116]....
        /*0748*/ 	.word	0x0500001e


	//   ....[117]....
        /*074c*/ 	.word	0x0500001e


	//   ....[118]....
        /*0750*/ 	.word	0x0500001e


	//   ....[119]....
        /*0754*/ 	.word	0x0500001e


	//   ....[120]....
        /*0758*/ 	.word	0x0500001e


	//   ....[121]....
        /*075c*/ 	.word	0x0500001e


	//----- nvinfo : EIATTR_COOP_GROUP_INSTR_OFFSETS
	.align		4
.L_1407:
        /*0760*/ 	.byte	0x04, 0x28
        /*0762*/ 	.short	(.L_1409 - .L_1408)


	//   ....[0]....
.L_1408:
        /*0764*/ 	.word	0x000032c0


	//   ....[1]....
        /*0768*/ 	.word	0x000032f0


	//   ....[2]....
        /*076c*/ 	.word	0x000039a0


	//   ....[3]....
        /*0770*/ 	.word	0x000039e0


	//   ....[4]....
        /*0774*/ 	.word	0x00003a10


	//   ....[5]....
        /*0778*/ 	.word	0x00003a30


	//   ....[6]....
        /*077c*/ 	.word	0x00003a50


	//   ....[7]....
        /*0780*/ 	.word	0x00003a70


	//   ....[8]....
        /*0784*/ 	.word	0x00003a90


	//   ....[9]....
        /*0788*/ 	.word	0x00003ab0


	//   ....[10]....
        /*078c*/ 	.word	0x00005b50


	//   ....[11]....
        /*0790*/ 	.word	0x00005b80


	//   ....[12]....
        /*0794*/ 	.word	0x00005bd0


	//   ....[13]....
        /*0798*/ 	.word	0x00005bf0


	//   ....[14]....
        /*079c*/ 	.word	0x00005c20


	//   ....[15]....
        /*07a0*/ 	.word	0x00005c30


	//   ....[16]....
        /*07a4*/ 	.word	0x00005c60


	//   ....[17]....
        /*07a8*/ 	.word	0x00005c70


	//   ....[18]....
        /*07ac*/ 	.word	0x00005df0


	//   ....[19]....
        /*07b0*/ 	.word	0x00005e20


	//   ....[20]....
        /*07b4*/ 	.word	0x00005e70


	//   ....[21]....
        /*07b8*/ 	.word	0x00005e90


	//   ....[22]....
        /*07bc*/ 	.word	0x00005ec0


	//   ....[23]....
        /*07c0*/ 	.word	0x00005ed0


	//   ....[24]....
        /*07c4*/ 	.word	0x00005f00


	//   ....[25]....
        /*07c8*/ 	.word	0x00005f10


	//   ....[26]....
        /*07cc*/ 	.word	0x00006030


	//   ....[27]....
        /*07d0*/ 	.word	0x00006060


	//   ....[28]....
        /*07d4*/ 	.word	0x000060b0


	//   ....[29]....
        /*07d8*/ 	.word	0x000060d0


	//   ....[30]....
        /*07dc*/ 	.word	0x00006100


	//   ....[31]....
        /*07e0*/ 	.word	0x00006110


	//   ....[32]....
        /*07e4*/ 	.word	0x00006140


	//   ....[33]....
        /*07e8*/ 	.word	0x00006150


	//   ....[34]....
        /*07ec*/ 	.word	0x00006410


	//   ....[35]....
        /*07f0*/ 	.word	0x000064b0


	//   ....[36]....
        /*07f4*/ 	.word	0x000064e0


	//   ....[37]....
        /*07f8*/ 	.word	0x00006510


	//   ....[38]....
        /*07fc*/ 	.word	0x00006520


	//   ....[39]....
        /*0800*/ 	.word	0x00006530


	//   ....[40]....
        /*0804*/ 	.word	0x00006540


	//   ....[41]....
        /*0808*/ 	.word	0x000065f0


	//   ....[42]....
        /*080c*/ 	.word	0x00006630


	//   ....[43]....
        /*0810*/ 	.word	0x00006650


	//   ....[44]....
        /*0814*/ 	.word	0x00006660


	//   ....[45]....
        /*0818*/ 	.word	0x00006670


	//   ....[46]....
        /*081c*/ 	.word	0x00006680


	//   ....[47]....
        /*0820*/ 	.word	0x00006690


	//   ....[48]....
        /*0824*/ 	.word	0x000066d0


	//   ....[49]....
        /*0828*/ 	.word	0x00006730


	//   ....[50]....
        /*082c*/ 	.word	0x00006760


	//   ....[51]....
        /*0830*/ 	.word	0x00006790


	//   ....[52]....
        /*0834*/ 	.word	0x000067c0


	//   ....[53]....
        /*0838*/ 	.word	0x000067e0


	//   ....[54]....
        /*083c*/ 	.word	0x000067f0


	//   ....[55]....
        /*0840*/ 	.word	0x00006800


	//   ....[56]....
        /*0844*/ 	.word	0x00006830


	//   ....[57]....
        /*0848*/ 	.word	0x00006890


	//   ....[58]....
        /*084c*/ 	.word	0x000068c0


	//   ....[59]....
        /*0850*/ 	.word	0x000068e0


	//   ....[60]....
        /*0854*/ 	.word	0x00006920


	//   ....[61]....
        /*0858*/ 	.word	0x00006940


	//   ....[62]....
        /*085c*/ 	.word	0x00006960


	//   ....[63]....
        /*0860*/ 	.word	0x00006970


	//   ....[64]....
        /*0864*/ 	.word	0x00006ad0


	//   ....[65]....
        /*0868*/ 	.word	0x00006b10


	//   ....[66]....
        /*086c*/ 	.word	0x00006c40


	//   ....[67]....
        /*0870*/ 	.word	0x00006c90


	//   ....[68]....
        /*0874*/ 	.word	0x00006d00


	//   ....[69]....
        /*0878*/ 	.word	0x00006d60


	//   ....[70]....
        /*087c*/ 	.word	0x00006dd0


	//   ....[71]....
        /*0880*/ 	.word	0x00006e30


	//   ....[72]....
        /*0884*/ 	.word	0x00006ea0


	//   ....[73]....
        /*0888*/ 	.word	0x00006f00


	//   ....[74]....
        /*088c*/ 	.word	0x00006fa0


	//   ....[75]....
        /*0890*/ 	.word	0x00007040


	//   ....[76]....
        /*0894*/ 	.word	0x000070a0


	//   ....[77]....
        /*0898*/ 	.word	0x00007100


	//   ....[78]....
        /*089c*/ 	.word	0x00007170


	//   ....[79]....
        /*08a0*/ 	.word	0x000071d0


	//   ....[80]....
        /*08a4*/ 	.word	0x00007240


	//   ....[81]....
        /*08a8*/ 	.word	0x000072a0


	//   ....[82]....
        /*08ac*/ 	.word	0x00007340


	//   ....[83]....
        /*08b0*/ 	.word	0x000073d0


	//   ....[84]....
        /*08b4*/ 	.word	0x00007440


	//   ....[85]....
        /*08b8*/ 	.word	0x000074a0


	//   ....[86]....
        /*08bc*/ 	.word	0x00007510


	//   ....[87]....
        /*08c0*/ 	.word	0x00007570


	//   ....[88]....
        /*08c4*/ 	.word	0x000075e0


	//   ....[89]....
        /*08c8*/ 	.word	0x00007640


	//   ....[90]....
        /*08cc*/ 	.word	0x000076e0


	//   ....[91]....
        /*08d0*/ 	.word	0x00007790


	//   ....[92]....
        /*08d4*/ 	.word	0x00007860


	//   ....[93]....
        /*08d8*/ 	.word	0x000078b0


	//   ....[94]....
        /*08dc*/ 	.word	0x00007940


	//   ....[95]....
        /*08e0*/ 	.word	0x000079a0


	//   ....[96]....
        /*08e4*/ 	.word	0x00007a30


	//   ....[97]....
        /*08e8*/ 	.word	0x00007a80


	//   ....[98]....
        /*08ec*/ 	.word	0x00007af0


	//   ....[99]....
        /*08f0*/ 	.word	0x00007b50


	//   ....[100]....
        /*08f4*/ 	.word	0x00007c10


	//   ....[101]....
        /*08f8*/ 	.word	0x00007c70


	//   ....[102]....
        /*08fc*/ 	.word	0x00007d00


	//   ....[103]....
        /*0900*/ 	.word	0x00007d90


	//   ....[104]....
        /*0904*/ 	.word	0x00007e10


	//   ....[105]....
        /*0908*/ 	.word	0x00007e70


	//   ....[106]....
        /*090c*/ 	.word	0x00007ee0


	//   ....[107]....
        /*0910*/ 	.word	0x00007f40


	//   ....[108]....
        /*0914*/ 	.word	0x00007ff0


	//   ....[109]....
        /*0918*/ 	.word	0x00008050


	//   ....[110]....
        /*091c*/ 	.word	0x00008110


	//   ....[111]....
        /*0920*/ 	.word	0x00008160


	//   ....[112]....
        /*0924*/ 	.word	0x000081d0


	//   ....[113]....
        /*0928*/ 	.word	0x00008230


	//   ....[114]....
        /*092c*/ 	.word	0x000082c0


	//   ....[115]....
        /*0930*/ 	.word	0x00008350


	//   ....[116]....
        /*0934*/ 	.word	0x000083c0


	//   ....[117]....
        /*0938*/ 	.word	0x00008420


	//   ....[118]....
        /*093c*/ 	.word	0x000084b0


	//   ....[119]....
        /*0940*/ 	.word	0x00008570


	//   ....[120]....
        /*0944*/ 	.word	0x00008600


	//   ....[121]....
        /*0948*/ 	.word	0x00008660


	//----- nvinfo : EIATTR_EXIT_INSTR_OFFSETS
	.align		4
.L_1409:
        /*094c*/ 	.byte	0x04, 0x1c
        /*094e*/ 	.short	(.L_1411 - .L_1410)


	//   ....[0]....
.L_1410:
        /*0950*/ 	.word	0x00004b50


	//   ....[1]....
        /*0954*/ 	.word	0x00006be0


	//----- nvinfo : EIATTR_MAX_THREADS
	.align		4
.L_1411:
        /*0958*/ 	.byte	0x04, 0x05
        /*095a*/ 	.short	(.L_1413 - .L_1412)
.L_1412:
        /*095c*/ 	.word	0x000001e0
        /*0960*/ 	.word	0x00000001
        /*0964*/ 	.word	0x00000001


	//----- nvinfo : EIATTR_CRS_STACK_SIZE
	.align		4
.L_1413:
        /*0968*/ 	.byte	0x04, 0x1e
        /*096a*/ 	.short	(.L_1415 - .L_1414)
.L_1414:
        /*096c*/ 	.word	0x00000000


	//----- nvinfo : EIATTR_CBANK_PARAM_SIZE
	.align		4
.L_1415:
        /*0970*/ 	.byte	0x03, 0x19
        /*0972*/ 	.short	0x0060


	//----- nvinfo : EIATTR_PARAM_CBANK
	.align		4
        /*0974*/ 	.byte	0x04, 0x0a
        /*0976*/ 	.short	(.L_1417 - .L_1416)
	.align		4
.L_1416:
        /*0978*/ 	.word	index@(.nv.constant0._ZN13group_norm_v218gn_bwd_cuda_kernelI6__halfLi480ELi2ELi32ELi60ELi1024ELb0ELb1ELi16ELi960ELi960ELi4ELb1ELi4ELb0ELb0ELNS_15WgradSyncMethodE3ENS_16CompileConditionILi900EEEEEvPT_S6_S6_PKS5_S8_S8_S8_PKfflPfPj)
        /*097c*/ 	.short	0x0210
        /*097e*/ 	.short	0x0060


	//----- nvinfo : EIATTR_SW_WAR
	.align		4
.L_1417:
        /*0980*/ 	.byte	0x04, 0x36
        /*0982*/ 	.short	(.L_1419 - .L_1418)
.L_1418:
        /*0984*/ 	.word	0x00000008
.L_1419:


//--------------------- .nv.info._ZN13group_norm_v218gn_bwd_cuda_kernelI6__halfLi480ELi3ELi16ELi120ELi1024ELb1ELb1ELi8ELi960ELi960ELi4ELb1ELi2ELb0ELb0ELNS_15WgradSyncMethodE3ENS_16CompileConditionILi900EEEEEvPT_S6_S6_PKS5_S8_S8_S8_PKfflPfPj --------------------------
	.section	.nv.info._ZN13group_norm_v218gn_bwd_cuda_kernelI6__halfLi480ELi3ELi16ELi120ELi1024ELb1ELb1ELi8ELi960ELi960ELi4ELb1ELi2ELb0ELb0ELNS_15WgradSyncMethodE3ENS_16CompileConditionILi900EEEEEvPT_S6_S6_PKS5_S8_S8_S8_PKfflPfPj,"",@"SHT_CUDA_INFO"
	.sectionflags	@""
	.align	4


	//----- nvinfo : EIATTR_CUDA_API_VERSION
	.align		4
        /*0000*/ 	.byte	0x04, 0x37
        /*0002*/ 	.short	(.L_1421 - .L_1420)
.L_1420:
        /*0004*/ 	.word	0x00000082


	//----- nvinfo : EIATTR_KPARAM_INFO
	.align		4
.L_1421:
        /*0008*/ 	.byte	0x04, 0x17
        /*000a*/ 	.short	(.L_1423 - .L_1422)
.L_1422:
        /*000c*/ 	.word	0x00000000
        /*0010*/ 	.short	0x000b
        /*0012*/ 	.short	0x0058
        /*0014*/ 	.byte	0x00, 0xf0, 0x21, 0x00


	//----- nvinfo : EIATTR_KPARAM_INFO
	.align		4
.L_1423:
        /*0018*/ 	.byte	0x04, 0x17
        /*001a*/ 	.short	(.L_1425 - .L_1424)
.L_1424:
        /*001c*/ 	.word	0x00000000
        /*0020*/ 	.short	0x000a
        /*0022*/ 	.short	0x0050
        /*0024*/ 	.byte	0x00, 0xf0, 0x21, 0x00


	//----- nvinfo : EIATTR_KPARAM_INFO
	.align		4
.L_1425:
        /*0028*/ 	.byte	0x04, 0x17
        /*002a*/ 	.short	(.L_1427 - .L_1426)
.L_1426:
        /*002c*/ 	.word	0x00000000
        /*0030*/ 	.short	0x0009
        /*0032*/ 	.short	0x0048
        /*0034*/ 	.byte	0x00, 0xf0, 0x21, 0x00


	//----- nvinfo : EIATTR_KPARAM_INFO
	.align		4
.L_1427:
        /*0038*/ 	.byte	0x04, 0x17
        /*003a*/ 	.short	(.L_1429 - .L_1428)
.L_1428:
        /*003c*/ 	.word	0x00000000
        /*0040*/ 	.short	0x0008
        /*0042*/ 	.short	0x0040
        /*0044*/ 	.byte	0x00, 0xf0, 0x11, 0x00


	//----- nvinfo : EIATTR_KPARAM_INFO
	.align		4
.L_1429:
        /*0048*/ 	.byte	0x04, 0x17
        /*004a*/ 	.short	(.L_1431 - .L_1430)
.L_1430:
        /*004c*/ 	.word	0x00000000
        /*0050*/ 	.short	0x0007
        /*0052*/ 	.short	0x0038
        /*0054*/ 	.byte	0x00, 0xf0, 0x21, 0x00


	//----- nvinfo : EIATTR_KPARAM_INFO
	.align		4
.L_1431:
        /*0058*/ 	.byte	0x04, 0x17
        /*005a*/ 	.short	(.L_1433 - .L_1432)
.L_1432:
        /*005c*/ 	.word	0x00000000
        /*0060*/ 	.short	0x0006
        /*0062*/ 	.short	0x0030
        /*0064*/ 	.byte	0x00, 0xf0, 0x21, 0x00


	//----- nvinfo : EIATTR_KPARAM_INFO
	.align		4
.L_1433:
        /*0068*/ 	.byte	0x04, 0x17
        /*006a*/ 	.short	(.L_1435 - .L_1434)
.L_1434:
        /*006c*/ 	.word	0x00000000
        /*0070*/ 	.short	0x0005
        /*0072*/ 	.short	0x0028
        /*0074*/ 	.byte	0x00, 0xf0, 0x21, 0x00


	//----- nvinfo : EIATTR_KPARAM_INFO
	.align		4
.L_1435:
        /*0078*/ 	.byte	0x04, 0x17
        /*007a*/ 	.short	(.L_1437 - .L_1436)
.L_1436:
        /*007c*/ 	.word	0x00000000
        /*0080*/ 	.short	0x0004
        /*0082*/ 	.short	0x0020
        /*0084*/ 	.byte	0x00, 0xf0, 0x21, 0x00


	//----- nvinfo : EIATTR_KPARAM_INFO
	.align		4
.L_1437:
        /*0088*/ 	.byte	0x04, 0x17
        /*008a*/ 	.short	(.L_1439 - .L_1438)
.L_1438:
        /*008c*/ 	.word	0x00000000
        /*0090*/ 	.short	0x0003
        /*0092*/ 	.short	0x0018
        /*0094*/ 	.byte	0x00, 0xf0, 0x21, 0x00


	//----- nvinfo : EIATTR_KPARAM_INFO
	.align		4
.L_1439:
        /*0098*/ 	.byte	0x04, 0x17
        /*009a*/ 	.short	(.L_1441 - .L_1440)
.L_1440:
        /*009c*/ 	.word	0x00000000
        /*00a0*/ 	.short	0x0002
        /*00a2*/ 	.short	0x0010
        /*00a4*/ 	.byte	0x00, 0xf0, 0x21, 0x00


	//----- nvinfo : EIATTR_KPARAM_INFO
	.align		4
.L_1441:
        /*00a8*/ 	.byte	0x04, 0x17
        /*00aa*/ 	.short	(.L_1443 - .L_1442)
.L_1442:
        /*00ac*/ 	.word	0x00000000
        /*00b0*/ 	.short	0x0001
        /*00b2*/ 	.short	0x0008
        /*00b4*/ 	.byte	0x00, 0xf0, 0x21, 0x00


	//----- nvinfo : EIATTR_KPARAM_INFO
	.align		4
.L_1443:
        /*00b8*/ 	.byte	0x04, 0x17
        /*00ba*/ 	.short	(.L_1445 - .L_1444)
.L_1444:
        /*00bc*/ 	.word	0x00000000
        /*00c0*/ 	.short	0x0000
        /*00c2*/ 	.short	0x0000
        /*00c4*/ 	.byte	0x00, 0xf0, 0x21, 0x00


	//----- nvinfo : EIATTR_SPARSE_MMA_MASK
	.align		4
.L_1445:
        /*00c8*/ 	.byte	0x03, 0x50
        /*00ca*/ 	.short	0x0000


	//----- nvinfo : EIATTR_MAXREG_COUNT
	.align		4
        /*00cc*/ 	.byte	0x03, 0x1b
        /*00ce*/ 	.short	0x0028


	//----- nvinfo : EIATTR_NUM_BARRIERS
	.align		4
        /*00d0*/ 	.byte	0x02, 0x4c
        /*00d2*/ 	.byte	0x01
	.zero		1


	//----- nvinfo : EIATTR_ANNOTATIONS
	.align		4
        /*00d4*/ 	.byte	0x04, 0x55
        /*00d6*/ 	.short	(.L_1447 - .L_1446)


	//   ....[0]....
.L_1446:
        /* <DEDUP_REMOVED lines=64> */


	//----- nvinfo : EIATTR_MERCURY_ISA_VERSION
	.align		4
.L_1447:
        /*04c0*/ 	.byte	0x03, 0x5f
        /*04c2*/ 	.short	0x0101


	//----- nvinfo : EIATTR_COOP_GROUP_MASK_REGIDS
	.align		4
        /*04c4*/ 	.byte	0x04, 0x29
        /*04c6*/ 	.short	(.L_1449 - .L_1448)


	//   ....[0]....
.L_1448:
        /*04c8*/ 	.word	0xffffffff


	//   ....[1]....
        /*04cc*/ 	.word	0xffffffff


	//   ....[2]....
        /*04d0*/ 	.word	0xffffffff


	//   ....[3]....
        /*04d4*/ 	.word	0xffffffff


	//   ....[4]....
        /*04d8*/ 	.word	0xffffffff


	//   ....[5]....
        /*04dc*/ 	.word	0xffffffff


	//   ....[6]....
        /*04e0*/ 	.word	0xffffffff


	//   ....[7]....
        /*04e4*/ 	.word	0xffffffff


	//   ....[8]....
        /*04e8*/ 	.word	0xffffffff


	//   ....[9]....
        /*04ec*/ 	.word	0xffffffff


	//   ....[10]....
        /*04f0*/ 	.word	0xffffffff


	//   ....[11]....
        /*04f4*/ 	.word	0xffffffff


	//   ....[12]....
        /*04f8*/ 	.word	0x05000011


	//   ....[13]....
        /*04fc*/ 	.word	0x05000013


	//   ....[14]....
        /*0500*/ 	.word	0x05000010


	//   ....[15]....
        /*0504*/ 	.word	0x05000012


	//   ....[16]....
        /*0508*/ 	.word	0x05000015


	//   ....[17]....
        /*050c*/ 	.word	0x05000021


	//   ....[18]....
        /*0510*/ 	.word	0x0500000a


	//   ....[19]....
        /*0514*/ 	.word	0x05000010


	//   ....[20]....
        /*0518*/ 	.word	0x05000013


	//   ....[21]....
        /*051c*/ 	.word	0x05000015


	//   ....[22]....
        /*0520*/ 	.word	0x05000010


	//   ....[23]....
        /*0524*/ 	.word	0x05000021


	//   ....[24]....
        /*0528*/ 	.word	0x05000012


	//   ....[25]....
        /*052c*/ 	.word	0x05000013


	//   ....[26]....
        /*0530*/ 	.word	0x05000020


	//   ....[27]....
        /*0534*/ 	.word	0x05000011


	//   ....[28]....
        /*0538*/ 	.word	0x05000013


	//   ....[29]....
        /*053c*/ 	.word	0x05000015


	//   ....[30]....
        /*0540*/ 	.word	0x05000010


	//   ....[31]....
        /*0544*/ 	.word	0x05000021


	//   ....[32]....
        /*0548*/ 	.word	0x05000012


	//   ....[33]....
        /*054c*/ 	.word	0x05000013


	//   ....[34]....
        /*0550*/ 	.word	0x05000020


	//   ....[35]....
        /*0554*/ 	.word	0x05000011


	//   ....[36]....
        /*0558*/ 	.word	0x05000010


	//   ....[37]....
        /*055c*/ 	.word	0x0500000f


	//   ....[38]....
        /*0560*/ 	.word	0x05000019


	//   ....[39]....
        /*0564*/ 	.word	0x05000013


	//   ....[40]....
        /*0568*/ 	.word	0x05000010


	//   ....[41]....
        /*056c*/ 	.word	0x05000021


	//   ....[42]....
        /*0570*/ 	.word	0x05000013


	//   ....[43]....
        /*0574*/ 	.word	0x05000012


	//   ....[44]....
        /*0578*/ 	.word	0x05000021


	//   ....[45]....
        /*057c*/ 	.word	0x05000019


	//   ....[46]....
        /*0580*/ 	.word	0x05000022


	//   ....[47]....
        /*0584*/ 	.word	0x05000011


	//   ....[48]....
        /*0588*/ 	.word	0x05000020


	//   ....[49]....
        /*058c*/ 	.word	0x05000019


	//   ....[50]....
        /*0590*/ 	.word	0x05000017


	//   ....[51]....
        /*0594*/ 	.word	0x0500000c


	//   ....[52]....
        /*0598*/ 	.word	0x05000012


	//   ....[53]....
        /*059c*/ 	.word	0x05000013


	//   ....[54]....
        /*05a0*/ 	.word	0x05000020


	//   ....[55]....
        /*05a4*/ 	.word	0x05000014


	//   ....[56]....
        /*05a8*/ 	.word	0x05000010


	//   ....[57]....
        /*05ac*/ 	.word	0x0500000f


	//   ....[58]....
        /*05b0*/ 	.word	0x05000015


	//   ....[59]....
        /*05b4*/ 	.word	0x05000013


	//   ....[60]....
        /*05b8*/ 	.word	0x05000021


	//   ....[61]....
        /*05bc*/ 	.word	0x05000017


	//   ....[62]....
        /*05c0*/ 	.word	0x05000016


	//   ....[63]....
        /*05c4*/ 	.word	0x05000013


	//   ....[64]....
        /*05c8*/ 	.word	0x05000015


	//   ....[65]....
        /*05cc*/ 	.word	0x05000020


	//   ....[66]....
        /*05d0*/ 	.word	0x05000018


	//   ....[67]....
        /*05d4*/ 	.word	0x05000013


	//   ....[68]....
        /*05d8*/ 	.word	0x05000010


	//   ....[69]....
        /*05dc*/ 	.word	0x05000010


	//   ....[70]....
        /*05e0*/ 	.word	0x05000010


	//   ....[71]....
        /*05e4*/ 	.word	0x05000010


	//   ....[72]....
        /*05e8*/ 	.word	0x05000010


	//   ....[73]....
        /*05ec*/ 	.word	0x05000010


	//   ....[74]....
        /*05f0*/ 	.word	0x05000010


	//   ....[75]....
        /*05f4*/ 	.word	0x05000010


	//   ....[76]....
        /*05f8*/ 	.word	0x05000010


	//   ....[77]....
        /*05fc*/ 	.word	0x05000010


	//   ....[78]....
        /*0600*/ 	.word	0x05000010


	//   ....[79]....
        /*0604*/ 	.word	0x05000010


	//   ....[80]....
        /*0608*/ 	.word	0x05000010


	//   ....[81]....
        /*060c*/ 	.word	0x05000010


	//   ....[82]....
        /*0610*/ 	.word	0x05000010


	//   ....[83]....
        /*0614*/ 	.word	0x05000010


	//   ....[84]....
        /*0618*/ 	.word	0x05000010


	//   ....[85]....
        /*061c*/ 	.word	0x05000010


	//   ....[86]....
        /*0620*/ 	.word	0x05000010


	//   ....[87]....
        /*0624*/ 	.word	0x05000010


	//   ....[88]....
        /*0628*/ 	.word	0x05000010


	//   ....[89]....
        /*062c*/ 	.word	0x05000010


	//   ....[90]....
        /*0630*/ 	.word	0x05000010


	//   ....[91]....
        /*0634*/ 	.word	0x05000010


	//   ....[92]....
        /*0638*/ 	.word	0x05000010


	//   ....[93]....
        /*063c*/ 	.word	0x05000010


	//   ....[94]....
        /*0640*/ 	.word	0x05000010


	//   ....[95]....
        /*0644*/ 	.word	0x05000010


	//   ....[96]....
        /*0648*/ 	.word	0x05000010


	//   ....[97]....
        /*064c*/ 	.word	0x05000010


	//   ....[98]....
        /*0650*/ 	.word	0x05000010


	//   ....[99]....
        /*0654*/ 	.word	0x05000010


	//   ....[100]....
        /*0658*/ 	.word	0x05000010


	//   ....[101]....
        /*065c*/ 	.word	0x05000010


	//   ....[102]....
        /*0660*/ 	.word	0x05000010


	//   ....[103]....
        /*0664*/ 	.word	0x05000010


	//   ....[104]....
        /*0668*/ 	.word	0x05000010


	//   ....[105]....
        /*066c*/ 	.word	0x05000010


	//   ....[106]....
        /*0670*/ 	.word	0x05000010


	//   ....[107]....
        /*0674*/ 	.word	0x05000010


	//   ....[108]....
        /*0678*/ 	.word	0x05000010


	//   ....[109]....
        /*067c*/ 	.word	0x05000010


	//   ....[110]....
        /*0680*/ 	.word	0x05000010


	//   ....[111]....
        /*0684*/ 	.word	0x05000010


	//   ....[112]....
        /*0688*/ 	.word	0x05000010


	//   ....[113]....
        /*068c*/ 	.word	0x05000010


	//   ....[114]....
        /*0690*/ 	.word	0x05000010


	//   ....[115]....
        /*0694*/ 	.word	0x05000010


	//   ....[116]....
        /*0698*/ 	.word	0x05000010


	//   ....[117]....
        /*069c*/ 	.word	0x05000010


	//   ....[118]....
        /*06a0*/ 	.word	0x05000010


	//   ....[119]....
        /*06a4*/ 	.word	0x05000010


	//   ....[120]....
        /*06a8*/ 	.word	0x05000010


	//   ....[121]....
        /*06ac*/ 	.word	0x05000010


	//   ....[122]....
        /*06b0*/ 	.word	0x05000010


	//   ....[123]....
        /*06b4*/ 	.word	0x05000010


	//----- nvinfo : EIATTR_COOP_GROUP_INSTR_OFFSETS
	.align		4
.L_1449:
        /*06b8*/ 	.byte	0x04, 0x28
        /*06ba*/ 	.short	(.L_1451 - .L_1450)


	//   ....[0]....
.L_1450:
        /*06bc*/ 	.word	0x000038a0


	//   ....[1]....
        /*06c0*/ 	.word	0x000038d0


	//   ....[2]....
        /*06c4*/ 	.word	0x00003f70


	//   ....[3]....
        /*06c8*/ 	.word	0x00003fb0


	//   ....[4]....
        /*06cc*/ 	.word	0x00003fd0


	//   ....[5]....
        /*06d0*/ 	.word	0x00003ff0


	//   ....[6]....
        /*06d4*/ 	.word	0x00004010


	//   ....[7]....
        /*06d8*/ 	.word	0x00004030


	//   ....[8]....
        /*06dc*/ 	.word	0x00004050


	//   ....[9]....
        /*06e0*/ 	.word	0x00004070


	//   ....[10]....
        /*06e4*/ 	.word	0x00004090


	//   ....[11]....
        /*06e8*/ 	.word	0x000040b0


	//   ....[12]....
        /*06ec*/ 	.word	0x00005990


	//   ....[13]....
        /*06f0*/ 	.word	0x000059c0


	//   ....[14]....
        /*06f4*/ 	.word	0x000059f0


	//   ....[15]....
        /*06f8*/ 	.word	0x00005a10


	//   ....[16]....
        /*06fc*/ 	.word	0x00005a40


	//   ....[17]....
        /*0700*/ 	.word	0x00005a50


	//   ....[18]....
        /*0704*/ 	.word	0x00005a80


	//   ....[19]....
        /*0708*/ 	.word	0x00005a90


	//   ....[20]....
        /*070c*/ 	.word	0x00005c70


	//   ....[21]....
        /*0710*/ 	.word	0x00005ca0


	//   ....[22]....
        /*0714*/ 	.word	0x00005ce0


	//   ....[23]....
        /*0718*/ 	.word	0x00005cf0


	//   ....[24]....
        /*071c*/ 	.word	0x00005d30


	//   ....[25]....
        /*0720*/ 	.word	0x00005d40


	//   ....[26]....
        /*0724*/ 	.word	0x00005d70


	//   ....[27]....
        /*0728*/ 	.word	0x00005d80


	//   ....[28]....
        /*072c*/ 	.word	0x00005f10


	//   ....[29]....
        /*0730*/ 	.word	0x00005f40


	//   ....[30]....
        /*0734*/ 	.word	0x00005f70


	//   ....[31]....
        /*0738*/ 	.word	0x00005f80


	//   ....[32]....
        /*073c*/ 	.word	0x00005fc0


	//   ....[33]....
        /*0740*/ 	.word	0x00005fd0


	//   ....[34]....
        /*0744*/ 	.word	0x00006000


	//   ....[35]....
        /*0748*/ 	.word	0x00006010


	//   ....[36]....
        /*074c*/ 	.word	0x000061b0


	//   ....[37]....
        /*0750*/ 	.word	0x000061e0


	//   ....[38]....
        /*0754*/ 	.word	0x000062b0


	//   ....[39]....
        /*0758*/ 	.word	0x000062d0


	//   ....[40]....
        /*075c*/ 	.word	0x00006370


	//   ....[41]....
        /*0760*/ 	.word	0x000063b0


	//   ....[42]....
        /*0764*/ 	.word	0x000063c0


	//   ....[43]....
        /*0768*/ 	.word	0x000063f0


	//   ....[44]....
        /*076c*/ 	.word	0x000064b0


	//   ....[45]....
        /*0770*/ 	.word	0x000064f0


	//   ....[46]....
        /*0774*/ 	.word	0x00006560


	//   ....[47]....
        /*0778*/ 	.word	0x00006570


	//   ....[48]....
        /*077c*/ 	.word	0x00006590


	//   ....[49]....
        /*0780*/ 	.word	0x000065e0


	//   ....[50]....
        /*0784*/ 	.word	0x00006640


	//   ....[51]....
        /*0788*/ 	.word	0x000066a0


	//   ....[52]....
        /*078c*/ 	.word	0x000066d0


	//   ....[53]....
        /*0790*/ 	.word	0x00006700


	//   ....[54]....
        /*0794*/ 	.word	0x00006710


	//   ....[55]....
        /*0798*/ 	.word	0x00006730


	//   ....[56]....
        /*079c*/ 	.word	0x000067d0


	//   ....[57]....
        /*07a0*/ 	.word	0x00006810


	//   ....[58]....
        /*07a4*/ 	.word	0x00006830


	//   ....[59]....
        /*07a8*/ 	.word	0x00006840


	//   ....[60]....
        /*07ac*/ 	.word	0x00006850


	//   ....[61]....
        /*07b0*/ 	.word	0x00006860


	//   ....[62]....
        /*07b4*/ 	.word	0x000068d0


	//   ....[63]....
        /*07b8*/ 	.word	0x00006940


	//   ....[64]....
        /*07bc*/ 	.word	0x00006970


	//   ....[65]....
        /*07c0*/ 	.word	0x00006990


	//   ....[66]....
        /*07c4*/ 	.word	0x00006a70


	//   ....[67]....
        /*07c8*/ 	.word	0x00006a80


	//   ....[68]....
        /*07cc*/ 	.word	0x00006c40


	//   ....[69]....
        /*07d0*/ 	.word	0x00006c90


	//   ....[70]....
        /*07d4*/ 	.word	0x00006d00


	//   ....[71]....
        /*07d8*/ 	.word	0x00006d60


	//   ....[72]....
        /*07dc*/ 	.word	0x00006dd0


	//   ....[73]....
        /*07e0*/ 	.word	0x00006e30


	//   ....[74]....
        /*07e4*/ 	.word	0x00006ea0


	//   ....[75]....
        /*07e8*/ 	.word	0x00006f00


	//   ....[76]....
        /*07ec*/ 	.word	0x00006fa0


	//   ....[77]....
        /*07f0*/ 	.word	0x00007030


	//   ....[78]....
        /*07f4*/ 	.word	0x000070a0


	//   ....[79]....
        /*07f8*/ 	.word	0x000070f0


	//   ....[80]....
        /*07fc*/ 	.word	0x00007160


	//   ....[81]....
        /*0800*/ 	.word	0x000071b0


	//   ....[82]....
        /*0804*/ 	.word	0x00007220


	//   ....[83]....
        /*0808*/ 	.word	0x00007270


	//   ....[84]....
        /*080c*/ 	.word	0x00007310


	//   ....[85]....
        /*0810*/ 	.word	0x000073a0


	//   ....[86]....
        /*0814*/ 	.word	0x00007410


	//   ....[87]....
        /*0818*/ 	.word	0x00007460


	//   ....[88]....
        /*081c*/ 	.word	0x000074d0


	//   ....[89]....
        /*0820*/ 	.word	0x00007520


	//   ....[90]....
        /*0824*/ 	.word	0x00007590


	//   ....[91]....
        /*0828*/ 	.word	0x000075e0


	//   ....[92]....
        /*082c*/ 	.word	0x00007680


	//   ....[93]....
        /*0830*/ 	.word	0x00007720


	//   ....[94]....
        /*0834*/ 	.word	0x00007790


	//   ....[95]....
        /*0838*/ 	.word	0x000077f0


	//   ....[96]....
        /*083c*/ 	.word	0x00007860


	//   ....[97]....
        /*0840*/ 	.word	0x000078e0


	//   ....[98]....
        /*0844*/ 	.word	0x00007960


	//   ....[99]....
        /*0848*/ 	.word	0x00007a50


	//   ....[100]....
        /*084c*/ 	.word	0x00007b20


	//   ....[101]....
        /*0850*/ 	.word	0x00007bb0


	//   ....[102]....
        /*0854*/ 	.word	0x00007c30


	//   ....[103]....
        /*0858*/ 	.word	0x00007d00


	//   ....[104]....
        /*085c*/ 	.word	0x00007d70


	//   ....[105]....
        /*0860*/ 	.word	0x00007df0


	//   ....[106]....
        /*0864*/ 	.word	0x00007e50


	//   ....[107]....
        /*0868*/ 	.word	0x00007ef0


	//   ....[108]....
        /*086c*/ 	.word	0x00007fa0


	//   ....[109]....
        /*0870*/ 	.word	0x00008040


	//   ....[110]....
        /*0874*/ 	.word	0x000080f0


	//   ....[111]....
        /*0878*/ 	.word	0x00008170


	//   ....[112]....
        /*087c*/ 	.word	0x000081d0


	//   ....[113]....
        /*0880*/ 	.word	0x00008250


	//   ....[114]....
        /*0884*/ 	.word	0x000082b0


	//   ....[115]....
        /*0888*/ 	.word	0x000083f0


	//   ....[116]....
        /*088c*/ 	.word	0x00008450


	//   ....[117]....
        /*0890*/ 	.word	0x000084b0


	//   ....[118]....
        /*0894*/ 	.word	0x00008540


	//   ....[119]....
        /*0898*/ 	.word	0x000085a0


	//   ....[120]....
        /*089c*/ 	.word	0x00008630


	//   ....[121]....
        /*08a0*/ 	.word	0x00008680


	//   ....[122]....
        /*08a4*/ 	.word	0x00008740


	//   ....[123]....
        /*08a8*/ 	.word	0x00008790


	//----- nvinfo : EIATTR_EXIT_INSTR_OFFSETS
	.align		4
.L_1451:
        /*08ac*/ 	.byte	0x04, 0x1c
        /*08ae*/ 	.short	(.L_1453 - .L_1452)


	//   ....[0]....
.L_1452:
        /*08b0*/ 	.word	0x000049c0


	//   ....[1]....
        /*08b4*/ 	.word	0x00006be0


	//----- nvinfo : EIATTR_MAX_THREADS
	.align		4
.L_1453:
        /*08b8*/ 	.byte	0x04, 0x05
        /*08ba*/ 	.short	(.L_1455 - .L_1454)
.L_1454:
        /*08bc*/ 	.word	0x000001e0
        /*08c0*/ 	.word	0x00000001
        /*08c4*/ 	.word	0x00000001


	//----- nvinfo : EIATTR_CRS_STACK_SIZE
	.align		4
.L_1455:
        /*08c8*/ 	.byte	0x04, 0x1e
        /*08ca*/ 	.short	(.L_1457 - .L_1456)
.L_1456:
        /*08cc*/ 	.word	0x00000000


	//----- nvinfo : EIATTR_CBANK_PARAM_SIZE
	.align		4
.L_1457:
        /*08d0*/ 	.byte	0x03, 0x19
        /*08d2*/ 	.short	0x0060


	//----- nvinfo : EIATTR_PARAM_CBANK
	.align		4
        /*08d4*/ 	.byte	0x04, 0x0a
        /*08d6*/ 	.short	(.L_1459 - .L_1458)
	.align		4
.L_1458:
        /*08d8*/ 	.word	index@(.nv.constant0._ZN13group_norm_v218gn_bwd_cuda_kernelI6__halfLi480ELi3ELi16ELi120ELi1024ELb1ELb1ELi8ELi960ELi960ELi4ELb1ELi2ELb0ELb0ELNS_15WgradSyncMethodE3ENS_16CompileConditionILi900EEEEEvPT_S6_S6_PKS5_S8_S8_S8_PKfflPfPj)
        /*08dc*/ 	.short	0x0210
        /*08de*/ 	.short	0x0060


	//----- nvinfo : EIATTR_SW_WAR
	.align		4
.L_1459:
        /*08e0*/ 	.byte	0x04, 0x36
        /*08e2*/ 	.short	(.L_1461 - .L_1460)
.L_1460:
        /*08e4*/ 	.word	0x00000008
.L_1461:


//--------------------- .nv.info._ZN13group_norm_v218gn_bwd_cuda_kernelI6__halfLi480ELi1ELi16ELi120ELi1024ELb1ELb1ELi16ELi960ELi960ELi4ELb1ELi2ELb0ELb0ELNS_15WgradSyncMethodE3ENS_16CompileConditionILi900EEEEEvPT_S6_S6_PKS5_S8_S8_S8_PKfflPfPj --------------------------
	.section	.nv.info._ZN13group_norm_v218gn_bwd_cuda_kernelI6__halfLi480ELi1ELi16ELi120ELi1024ELb1ELb1ELi16ELi960ELi960ELi4ELb1ELi2ELb0ELb0ELNS_15WgradSyncMethodE3ENS_16CompileConditionILi900EEEEEvPT_S6_S6_PKS5_S8_S8_S8_PKfflPfPj,"",@"SHT_CUDA_INFO"
	.sectionflags	@""
	.align	4


	//----- nvinfo : EIATTR_CUDA_API_VERSION
	.align		4
        /*0000*/ 	.byte	0x04, 0x37
        /*0002*/ 	.short	(.L_1463 - .L_1462)
.L_1462:
        /*0004*/ 	.word	0x00000082


	//----- nvinfo : EIATTR_KPARAM_INFO
	.align		4
.L_1463:
        /*0008*/ 	.byte	0x04, 0x17
        /*000a*/ 	.short	(.L_1465 - .L_1464)
.L_1464:
        /*000c*/ 	.word	0x00000000
        /*0010*/ 	.short	0x000b
        /*0012*/ 	.short	0x0058
        /*0014*/ 	.byte	0x00, 0xf0, 0x21, 0x00


	//----- nvinfo : EIATTR_KPARAM_INFO
	.align		4
.L_1465:
        /*0018*/ 	.byte	0x04, 0x17
        /*001a*/ 	.short	(.L_1467 - .L_1466)
.L_1466:
        /*001c*/ 	.word	0x00000000
        /*0020*/ 	.short	0x000a
        /*0022*/ 	.short	0x0050
        /*0024*/ 	.byte	0x00, 0xf0, 0x21, 0x00


	//----- nvinfo : EIATTR_KPARAM_INFO
	.align		4
.L_1467:
        /*0028*/ 	.byte	0x04, 0x17
        /*002a*/ 	.short	(.L_1469 - .L_1468)
.L_1468:
        /*002c*/ 	.word	0x00000000
        /*0030*/ 	.short	0x0009
        /*0032*/ 	.short	0x0048
        /*0034*/ 	.byte	0x00, 0xf0, 0x21, 0x00


	//----- nvinfo : EIATTR_KPARAM_INFO
	.align		4
.L_1469:
        /*0038*/ 	.byte	0x04, 0x17
        /*003a*/ 	.short	(.L_1471 - .L_1470)
.L_1470:
        /*003c*/ 	.word	0x00000000
        /*0040*/ 	.short	0x0008
        /*0042*/ 	.short	0x0040
        /*0044*/ 	.byte	0x00, 0xf0, 0x11, 0x00


	//----- nvinfo : EIATTR_KPARAM_INFO
	.align		4
.L_1471:
        /*0048*/ 	.byte	0x04, 0x17
        /*004a*/ 	.short	(.L_1473 - .L_1472)
.L_1472:
        /*004c*/ 	.word	0x00000000
        /*0050*/ 	.short	0x0007
        /*0052*/ 	.short	0x0038
        /*0054*/ 	.byte	0x00, 0xf0, 0x21, 0x00


	//----- nvinfo : EIATTR_KPARAM_INFO
	.align		4
.L_1473:
        /*0058*/ 	.byte	0x04, 0x17
        /*005a*/ 	.short	(.L_1475 - .L_1474)
.L_1474:
        /*005c*/ 	.word	0x00000000
        /*0060*/ 	.short	0x0006
        /*0062*/ 	.short	0x0030
        /*0064*/ 	.byte	0x00, 0xf0, 0x21, 0x00


	//----- nvinfo : EIATTR_KPARAM_INFO
	.align		4
.L_1475:
        /*0068*/ 	.byte	0x04, 0x17
        /*006a*/ 	.short	(.L_1477 - .L_1476)
.L_1476:
        /*006c*/ 	.word	0x00000000
        /*0070*/ 	.short	0x0005
        /*0072*/ 	.short	0x0028
        /*0074*/ 	.byte	0x00, 0xf0, 0x21, 0x00


	//----- nvinfo : EIATTR_KPARAM_INFO
	.align		4
.L_1477:
        /*0078*/ 	.byte	0x04, 0x17
        /*007a*/ 	.short	(.L_1479 - .L_1478)
.L_1478:
        /*007c*/ 	.word	0x00000000
        /*0080*/ 	.short	0x0004
        /*0082*/ 	.short	0x0020
        /*0084*/ 	.byte	0x00, 0xf0, 0x21, 0x00


	//----- nvinfo : EIATTR_KPARAM_INFO
	.align		4
.L_1479:
        /*0088*/ 	.byte	0x04, 0x17
        /*008a*/ 	.short	(.L_1481 - .L_1480)
.L_1480:
        /*008c*/ 	.word	0x00000000
        /*0090*/ 	.short	0x0003
        /*0092*/ 	.short	0x0018
        /*0094*/ 	.byte	0x00, 0xf0, 0x21, 0x00


	//----- nvinfo : EIATTR_KPARAM_INFO
	.align		4
.L_1481:
        /*0098*/ 	.byte	0x04, 0x17
        /*009a*/ 	.short	(.L_1483 - .L_1482)
.L_1482:
        /*009c*/ 	.word	0x00000000
        /*00a0*/ 	.short	0x0002
        /*00a2*/ 	.short	0x0010
        /*00a4*/ 	.byte	0x00, 0xf0, 0x21, 0x00


	//----- nvinfo : EIATTR_KPARAM_INFO
	.align		4
.L_1483:
        /*00a8*/ 	.byte	0x04, 0x17
        /*00aa*/ 	.short	(.L_1485 - .L_1484)
.L_1484:
        /*00ac*/ 	.word	0x00000000
        /*00b0*/ 	.short	0x0001
        /*00b2*/ 	.short	0x0008
        /*00b4*/ 	.byte	0x00, 0xf0, 0x21, 0x00


	//----- nvinfo : EIATTR_KPARAM_INFO
	.align		4
.L_1485:
        /*00b8*/ 	.byte	0x04, 0x17
        /*00ba*/ 	.short	(.L_1487 - .L_1486)
.L_1486:
        /*00bc*/ 	.word	0x00000000
        /*00c0*/ 	.short	0x0000
        /*00c2*/ 	.short	0x0000
        /*00c4*/ 	.byte	0x00, 0xf0, 0x21, 0x00


	//----- nvinfo : EIATTR_SPARSE_MMA_MASK
	.align		4
.L_1487:
        /*00c8*/ 	.byte	0x03, 0x50
        /*00ca*/ 	.short	0x0000


	//----- nvinfo : EIATTR_MAXREG_COUNT
	.align		4
        /*00cc*/ 	.byte	0x03, 0x1b
        /*00ce*/ 	.short	0x0080


	//----- nvinfo : EIATTR_NUM_BARRIERS
	.align		4
        /*00d0*/ 	.byte	0x02, 0x4c
        /*00d2*/ 	.byte	0x01
	.zero		1


	//----- nvinfo : EIATTR_MERCURY_ISA_VERSION
	.align		4
        /*00d4*/ 	.byte	0x03, 0x5f
        /*00d6*/ 	.short	0x0101


	//----- nvinfo : EIATTR_COOP_GROUP_MASK_REGIDS
	.align		4
        /*00d8*/ 	.byte	0x04, 0x29
        /*00da*/ 	.short	(.L_1489 - .L_1488)


	//   ....[0]....
.L_1488:
        /*00dc*/ 	.word	0xffffffff


	//   ....[1]....
        /*00e0*/ 	.word	0xffffffff


	//   ....[2]....
        /*00e4*/ 	.word	0xffffffff


	//   ....[3]....
        /*00e8*/ 	.word	0xffffffff


	//   ....[4]....
        /*00ec*/ 	.word	0xffffffff


	//   ....[5]....
        /*00f0*/ 	.word	0xffffffff


	//   ....[6]....
        /*00f4*/ 	.word	0xffffffff


	//   ....[7]....
        /*00f8*/ 	.word	0xffffffff


	//   ....[8]....
        /*00fc*/ 	.word	0xffffffff


	//   ....[9]....
        /*0100*/ 	.word	0xffffffff


	//   ....[10]....
        /*0104*/ 	.word	0xffffffff


	//   ....[11]....
        /*0108*/ 	.word	0xffffffff


	//   ....[12]....
        /*010c*/ 	.word	0x05000019


	//   ....[13]....
        /*0110*/ 	.word	0x0500001e


	//   ....[14]....
        /*0114*/ 	.word	0x05000020


	//   ....[15]....
        /*0118*/ 	.word	0x0500001f


	//   ....[16]....
        /*011c*/ 	.word	0x05000027


	//   ....[17]....
        /*0120*/ 	.word	0x0500001a


	//   ....[18]....
        /*0124*/ 	.word	0x0500001e


	//   ....[19]....
        /*0128*/ 	.word	0x05000020


	//   ....[20]....
        /*012c*/ 	.word	0x0500001e


	//   ....[21]....
        /*0130*/ 	.word	0x05000020


	//   ....[22]....
        /*0134*/ 	.word	0x05000019


	//   ....[23]....
        /*0138*/ 	.word	0x0500001f


	//   ....[24]....
        /*013c*/ 	.word	0x05000022


	//   ....[25]....
        /*0140*/ 	.word	0x0500001e


	//   ....[26]....
        /*0144*/ 	.word	0x05000023


	//   ....[27]....
        /*0148*/ 	.word	0x05000019


	//   ....[28]....
        /*014c*/ 	.word	0x0500001e


	//   ....[29]....
        /*0150*/ 	.word	0x05000020


	//   ....[30]....
        /*0154*/ 	.word	0x05000019


	//   ....[31]....
        /*0158*/ 	.word	0x0500001f


	//   ....[32]....
        /*015c*/ 	.word	0x05000022


	//   ....[33]....
        /*0160*/ 	.word	0x0500001e


	//   ....[34]....
        /*0164*/ 	.word	0x05000023


	//   ....[35]....
        /*0168*/ 	.word	0x05000019


	//   ....[36]....
        /*016c*/ 	.word	0x05000020


	//   ....[37]....
        /*0170*/ 	.word	0x05000019


	//   ....[38]....
        /*0174*/ 	.word	0x0500001f


	//   ....[39]....
        /*0178*/ 	.word	0x0500001e


	//   ....[40]....
        /*017c*/ 	.word	0x05000022


	//   ....[41]....
        /*0180*/ 	.word	0x05000023


	//   ....[42]....
        /*0184*/ 	.word	0x05000019


	//   ....[43]....
        /*0188*/ 	.word	0x0500001e


	//   ....[44]....
        /*018c*/ 	.word	0x05000025


	//   ....[45]....
        /*0190*/ 	.word	0x05000022


	//   ....[46]....
        /*0194*/ 	.word	0x0500001f


	//   ....[47]....
        /*0198*/ 	.word	0x05000023


	//   ....[48]....
        /*019c*/ 	.word	0x05000024


	//   ....[49]....
        /*01a0*/ 	.word	0x0500002b


	//   ....[50]....
        /*01a4*/ 	.word	0x05000020


	//   ....[51]....
        /*01a8*/ 	.word	0x0500001d


	//   ....[52]....
        /*01ac*/ 	.word	0x05000019


	//   ....[53]....
        /*01b0*/ 	.word	0x0500001c


	//   ....[54]....
        /*01b4*/ 	.word	0x05000030


	//   ....[55]....
        /*01b8*/ 	.word	0x0500001f


	//   ....[56]....
        /*01bc*/ 	.word	0x0500002e


	//   ....[57]....
        /*01c0*/ 	.word	0x05000032


	//   ....[58]....
        /*01c4*/ 	.word	0x05000025


	//   ....[59]....
        /*01c8*/ 	.word	0x05000026


	//   ....[60]....
        /*01cc*/ 	.word	0x05000028


	//   ....[61]....
        /*01d0*/ 	.word	0x0500002a


	//   ....[62]....
        /*01d4*/ 	.word	0x05000027


	//   ....[63]....
        /*01d8*/ 	.word	0x0500002c


	//   ....[64]....
        /*01dc*/ 	.word	0x0500002e


	//   ....[65]....
        /*01e0*/ 	.word	0x05000037


	//   ....[66]....
        /*01e4*/ 	.word	0x05000024


	//   ....[67]....
        /*01e8*/ 	.word	0x05000019


	//   ....[68]....
        /*01ec*/ 	.word	0x05000019


	//   ....[69]....
        /*01f0*/ 	.word	0x05000019


	//   ....[70]....
        /*01f4*/ 	.word	0x05000019


	//   ....[71]....
        /*01f8*/ 	.word	0x05000019


	//   ....[72]....
        /*01fc*/ 	.word	0x05000019


	//   ....[73]....
        /*0200*/ 	.word	0x05000019


	//   ....[74]....
        /*0204*/ 	.word	0x05000019


	//   ....[75]....
        /*0208*/ 	.word	0x05000019


	//   ....[76]....
        /*020c*/ 	.word	0x05000019


	//   ....[77]....
        /*0210*/ 	.word	0x05000019


	//   ....[78]....
        /*0214*/ 	.word	0x05000019


	//   ....[79]....
        /*0218*/ 	.word	0x05000019


	//   ....[80]....
        /*021c*/ 	.word	0x05000019


	//   ....[81]....
        /*0220*/ 	.word	0x05000019


	//   ....[82]....
        /*0224*/ 	.word	0x05000019


	//   ....[83]....
        /*0228*/ 	.word	0x05000019


	//   ....[84]....
        /*022c*/ 	.word	0x05000019


	//   ....[85]....
        /*0230*/ 	.word	0x05000019


	//   ....[86]....
        /*0234*/ 	.word	0x05000019


	//   ....[87]....
        /*0238*/ 	.word	0x05000019


	//   ....[88]....
        /*023c*/ 	.word	0x05000019


	//   ....[89]....
        /*0240*/ 	.word	0x05000019


	//   ....[90]....
        /*0244*/ 	.word	0x05000019


	//   ....[91]....
        /*0248*/ 	.word	0x05000019


	//   ....[92]....
        /*024c*/ 	.word	0x05000019


	//   ....[93]....
        /*0250*/ 	.word	0x05000019


	//   ....[94]....
        /*0254*/ 	.word	0x05000019


	//   ....[95]....
        /*0258*/ 	.word	0x05000019


	//   ....[96]....
        /*025c*/ 	.word	0x05000019


	//   ....[97]....
        /*0260*/ 	.word	0x05000019


	//   ....[98]....
        /*0264*/ 	.word	0x05000019


	//   ....[99]....
        /*0268*/ 	.word	0x05000019


	//   ....[100]....
        /*026c*/ 	.word	0x05000019


	//   ....[101]....
        /*0270*/ 	.word	0x05000019


	//   ....[102]....
        /*0274*/ 	.word	0x05000019


	//   ....[103]....
        /*0278*/ 	.word	0x05000019


	//   ....[104]....
        /*027c*/ 	.word	0x05000019


	//   ....[105]....
        /*0280*/ 	.word	0x05000019


	//   ....[106]....
        /*0284*/ 	.word	0x05000019


	//   ....[107]....
        /*0288*/ 	.word	0x05000019


	//   ....[108]....
        /*028c*/ 	.word	0x05000019


	//   ....[109]....
        /*0290*/ 	.word	0x05000019


	//   ....[110]....
        /*0294*/ 	.word	0x05000019


	//   ....[111]....
        /*0298*/ 	.word	0x05000019


	//   ....[112]....
        /*029c*/ 	.word	0x05000019


	//   ....[113]....
        /*02a0*/ 	.word	0x05000019


	//   ....[114]....
        /*02a4*/ 	.word	0x05000019


	//   ....[115]....
        /*02a8*/ 	.word	0x05000019


	//   ....[116]....
        /*02ac*/ 	.word	0x05000019


	//   ....[117]....
        /*02b0*/ 	.word	0x05000019


	//   ....[118]....
        /*02b4*/ 	.word	0x05000019


	//   ....[119]....
        /*02b8*/ 	.word	0x05000019


	//   ....[120]....
        /*02bc*/ 	.word	0x05000019


	//   ....[121]....
        /*02c0*/ 	.word	0x05000019


	//   ....[122]....
        /*02c4*/ 	.word	0x05000019


	//   ....[123]....
        /*02c8*/ 	.word	0x05000019


	//----- nvinfo : EIATTR_COOP_GROUP_INSTR_OFFSETS
	.align		4
.L_1489:
        /*02cc*/ 	.byte	0x04, 0x28
        /*02ce*/ 	.short	(.L_1491 - .L_1490)


	//   ....[0]....
.L_1490:
        /*02d0*/ 	.word	0x00004760


	//   ....[1]....
        /*02d4*/ 	.word	0x00004790


	//   ....[2]....
        /*02d8*/ 	.word	0x00004cc0


	//   ....[3]....
        /*02dc*/ 	.word	0x00004cd0


	//   ....[4]....
        /*02e0*/ 	.word	0x00004d00


	//   ....[5]....
        /*02e4*/ 	.word	0x00004d10


	//   ....[6]....
        /*02e8*/ 	.word	0x00004d40


	//   ....[7]....
        /*02ec*/ 	.word	0x00004d50


	//   ....[8]....
        /*02f0*/ 	.word	0x00004d80


	//   ....[9]....
        /*02f4*/ 	.word	0x00004da0


	//   ....[10]....
        /*02f8*/ 	.word	0x00004de0


	//   ....[11]....
        /*02fc*/ 	.word	0x00004df0


	//   ....[12]....
        /*0300*/ 	.word	0x00006a90


	//   ....[13]....
        /*0304*/ 	.word	0x00006ac0


	//   ....[14]....
        /*0308*/ 	.word	0x00006b00


	//   ....[15]....
        /*030c*/ 	.word	0x00006b10


	//   ....[16]....
        /*0310*/ 	.word	0x00006b40


	//   ....[17]....
        /*0314*/ 	.word	0x00006b50


	//   ....[18]....
        /*0318*/ 	.word	0x00006b80


	//   ....[19]....
        /*031c*/ 	.word	0x00006b90


	//   ....[20]....
        /*0320*/ 	.word	0x00006d20


	//   ....[21]....
        /*0324*/ 	.word	0x00006d50


	//   ....[22]....
        /*0328*/ 	.word	0x00006d80


	//   ....[23]....
        /*032c*/ 	.word	0x00006da0


	//   ....[24]....
        /*0330*/ 	.word	0x00006dd0


	//   ....[25]....
        /*0334*/ 	.word	0x00006de0


	//   ....[26]....
        /*0338*/ 	.word	0x00006e10


	//   ....[27]....
        /*033c*/ 	.word	0x00006e20


	//   ....[28]....
        /*0340*/ 	.word	0x00006f50


	//   ....[29]....
        /*0344*/ 	.word	0x00006f80


	//   ....[30]....
        /*0348*/ 	.word	0x00006fb0


	//   ....[31]....
        /*034c*/ 	.word	0x00006fd0


	//   ....[32]....
        /*0350*/ 	.word	0x00007000


	//   ....[33]....
        /*0354*/ 	.word	0x00007010


	//   ....[34]....
        /*0358*/ 	.word	0x00007040


	//   ....[35]....
        /*035c*/ 	.word	0x00007050


	//   ....[36]....
        /*0360*/ 	.word	0x00007310


	//   ....[37]....
        /*0364*/ 	.word	0x00007370


	//   ....[38]....
        /*0368*/ 	.word	0x000073b0


	//   ....[39]....
        /*036c*/ 	.word	0x000073f0


	//   ....[40]....
        /*0370*/ 	.word	0x00007430


	//   ....[41]....
        /*0374*/ 	.word	0x00007450


	//   ....[42]....
        /*0378*/ 	.word	0x00007460


	//   ....[43]....
        /*037c*/ 	.word	0x00007480


	//   ....[44]....
        /*0380*/ 	.word	0x000074b0


	//   ....[45]....
        /*0384*/ 	.word	0x000074d0


	//   ....[46]....
        /*0388*/ 	.word	0x000074f0


	//   ....[47]....
        /*038c*/ 	.word	0x00007510


	//   ....[48]....
        /*0390*/ 	.word	0x00007530


	//   ....[49]....
        /*0394*/ 	.word	0x00007560


	//   ....[50]....
        /*0398*/ 	.word	0x00007590


	//   ....[51]....
        /*039c*/ 	.word	0x000075d0


	//   ....[52]....
        /*03a0*/ 	.word	0x000075f0


	//   ....[53]....
        /*03a4*/ 	.word	0x00007630


	//   ....[54]....
        /*03a8*/ 	.word	0x00007650


	//   ....[55]....
        /*03ac*/ 	.word	0x00007690


	//   ....[56]....
        /*03b0*/ 	.word	0x000076b0


	//   ....[57]....
        /*03b4*/ 	.word	0x000076d0


	//   ....[58]....
        /*03b8*/ 	.word	0x00007700


	//   ....[59]....
        /*03bc*/ 	.word	0x00007730


	//   ....[60]....
        /*03c0*/ 	.word	0x00007770


	//   ....[61]....
        /*03c4*/ 	.word	0x000077b0


	//   ....[62]....
        /*03c8*/ 	.word	0x000077e0


	//   ....[63]....
        /*03cc*/ 	.word	0x00007810


	//   ....[64]....
        /*03d0*/ 	.word	0x00007830


	//   ....[65]....
        /*03d4*/ 	.word	0x00007850


	//   ....[66]....
        /*03d8*/ 	.word	0x00007930


	//   ....[67]....
        /*03dc*/ 	.word	0x000079e0


	//   ....[68]....
        /*03e0*/ 	.word	0x00007b00


	//   ....[69]....
        /*03e4*/ 	.word	0x00007b50


	//   ....[70]....
        /*03e8*/ 	.word	0x00007bc0


	//   ....[71]....
        /*03ec*/ 	.word	0x00007c20


	//   ....[72]....
        /*03f0*/ 	.word	0x00007c90


	//   ....[73]....
        /*03f4*/ 	.word	0x00007cf0


	//   ....[74]....
        /*03f8*/ 	.word	0x00007d60


	//   ....[75]....
        /*03fc*/ 	.word	0x00007dc0


	//   ....[76]....
        /*0400*/ 	.word	0x00007e60


	//   ....[77]....
        /*0404*/ 	.word	0x00007ef0


	//   ....[78]....
        /*0408*/ 	.word	0x00007f60


	//   ....[79]....
        /*040c*/ 	.word	0x00007fc0


	//   ....[80]....
        /*0410*/ 	.word	0x00008030


	//   ....[81]....
        /*0414*/ 	.word	0x00008090


	//   ....[82]....
        /*0418*/ 	.word	0x00008100


	//   ....[83]....
        /*041c*/ 	.word	0x00008160


	//   ....[84]....
        /*0420*/ 	.word	0x00008200


	//   ....[85]....
        /*0424*/ 	.word	0x00008290


	//   ....[86]....
        /*0428*/ 	.word	0x00008300


	//   ....[87]....
        /*042c*/ 	.word	0x00008360


	//   ....[88]....
        /*0430*/ 	.word	0x000083d0


	//   ....[89]....
        /*0434*/ 	.word	0x00008430


	//   ....[90]....
        /*0438*/ 	.word	0x000084a0


	//   ....[91]....
        /*043c*/ 	.word	0x00008500


	//   ....[92]....
        /*0440*/ 	.word	0x000085a0


	//   ....[93]....
        /*0444*/ 	.word	0x00008670


	//   ....[94]....
        /*0448*/ 	.word	0x00008740


	//   ....[95]....
        /*044c*/ 	.word	0x00008790


	//   ....[96]....
        /*0450*/ 	.word	0x00008830


	//   ....[97]....
        /*0454*/ 	.word	0x00008880


	//   ....[98]....
        /*0458*/ 	.word	0x00008940


	//   ....[99]....
        /*045c*/ 	.word	0x000089a0


	//   ....[100]....
        /*0460*/ 	.word	0x00008a40


	//   ....[101]....
        /*0464*/ 	.word	0x00008ac0


	//   ....[102]....
        /*0468*/ 	.word	0x00008b30


	//   ....[103]....
        /*046c*/ 	.word	0x00008b90


	//   ....[104]....
        /*0470*/ 	.word	0x00008c00


	//   ....[105]....
        /*0474*/ 	.word	0x00008c60


	//   ....[106]....
        /*0478*/ 	.word	0x00008d30


	//   ....[107]....
        /*047c*/ 	.word	0x00008da0


	//   ....[108]....
        /*0480*/ 	.word	0x00008e50


	//   ....[109]....
        /*0484*/ 	.word	0x00008ec0


	//   ....[110]....
        /*0488*/ 	.word	0x00008f30


	//   ....[111]....
        /*048c*/ 	.word	0x00008f90


	//   ....[112]....
        /*0490*/ 	.word	0x00009000


	//   ....[113]....
        /*0494*/ 	.word	0x00009060


	//   ....[114]....
        /*0498*/ 	.word	0x000090d0


	//   ....[115]....
        /*049c*/ 	.word	0x00009130


	//   ....[116]....
        /*04a0*/ 	.word	0x00009190


	//   ....[117]....
        /*04a4*/ 	.word	0x000091e0


	//   ....[118]....
        /*04a8*/ 	.word	0x00009250


	//   ....[119]....
        /*04ac*/ 	.word	0x000092b0


	//   ....[120]....
        /*04b0*/ 	.word	0x00009320


	//   ....[121]....
        /*04b4*/ 	.word	0x00009380


	//   ....[122]....
        /*04b8*/ 	.word	0x000094d0


	//   ....[123]....
        /*04bc*/ 	.word	0x00009580


	//----- nvinfo : EIATTR_EXIT_INSTR_OFFSETS
	.align		4
.L_1491:
        /*04c0*/ 	.byte	0x04, 0x1c
        /*04c2*/ 	.short	(.L_1493 - .L_1492)


	//   ....[0]....
.L_1492:
        /*04c4*/ 	.word	0x00005a70


	//   ....[1]....
        /*04c8*/ 	.word	0x00007aa0


	//----- nvinfo : EIATTR_MAX_THREADS
	.align		4
.L_1493:
        /*04cc*/ 	.byte	0x04, 0x05
        /*04ce*/ 	.short	(.L_1495 - .L_1494)
.L_1494:
        /*04d0*/ 	.word	0x000001e0
        /*04d4*/ 	.word	0x00000001
        /*04d8*/ 	.word	0x00000001


	//----- nvinfo : EIATTR_CRS_STACK_SIZE
	.align		4
.L_1495:
        /*04dc*/ 	.byte	0x04, 0x1e
        /*04de*/ 	.short	(.L_1497 - .L_1496)
.L_1496:
        /*04e0*/ 	.word	0x00000000


	//----- nvinfo : EIATTR_CBANK_PARAM_SIZE
	.align		4
.L_1497:
        /*04e4*/ 	.byte	0x03, 0x19
        /*04e6*/ 	.short	0x0060


	//----- nvinfo : EIATTR_PARAM_CBANK
	.align		4
        /*04e8*/ 	.byte	0x04, 0x0a
        /*04ea*/ 	.short	(.L_1499 - .L_1498)
	.align		4
.L_1498:
        /*04ec*/ 	.word	index@(.nv.constant0._ZN13group_norm_v218gn_bwd_cuda_kernelI6__halfLi480ELi1ELi16ELi120ELi1024ELb1ELb1ELi16ELi960ELi960ELi4ELb1ELi2ELb0ELb0ELNS_15WgradSyncMethodE3ENS_16CompileConditionILi900EEEEEvPT_S6_S6_PKS5_S8_S8_S8_PKfflPfPj)
        /*04f0*/ 	.short	0x0210
        /*04f2*/ 	.short	0x0060


	//----- nvinfo : EIATTR_SW_WAR
	.align		4
.L_1499:
        /*04f4*/ 	.byte	0x04, 0x36
        /*04f6*/ 	.short	(.L_1501 - .L_1500)
.L_1500:
        /*04f8*/ 	.word	0x00000008
.L_1501:


//--------------------- .nv.info._ZN13group_norm_v218gn_bwd_cuda_kernelI6__halfLi480ELi1ELi16ELi120ELi1024ELb1ELb1ELi32ELi960ELi960ELi4ELb1ELi4ELb0ELb0ELNS_15WgradSyncMethodE3ENS_16CompileConditionILi900EEEEEvPT_S6_S6_PKS5_S8_S8_S8_PKfflPfPj --------------------------
	.section	.nv.info._ZN13group_norm_v218gn_bwd_cuda_kernelI6__halfLi480ELi1ELi16ELi120ELi1024ELb1ELb1ELi32ELi960ELi960ELi4ELb1ELi4ELb0ELb0ELNS_15WgradSyncMethodE3ENS_16CompileConditionILi900EEEEEvPT_S6_S6_PKS5_S8_S8_S8_PKfflPfPj,"",@"SHT_CUDA_INFO"
	.sectionflags	@""
	.align	4


	//----- nvinfo : EIATTR_CUDA_API_VERSION
	.align		4
        /*0000*/ 	.byte	0x04, 0x37
        /*0002*/ 	.short	(.L_1503 - .L_1502)
.L_1502:
        /*0004*/ 	.word	0x00000082


	//----- nvinfo : EIATTR_KPARAM_INFO
	.align		4
.L_1503:
        /*0008*/ 	.byte	0x04, 0x17
        /*000a*/ 	.short	(.L_1505 - .L_1504)
.L_1504:
        /*000c*/ 	.word	0x00000000
        /*0010*/ 	.short	0x000b
        /*0012*/ 	.short	0x0058
        /*0014*/ 	.byte	0x00, 0xf0, 0x21, 0x00


	//----- nvinfo : EIATTR_KPARAM_INFO
	.align		4
.L_1505:
        /*0018*/ 	.byte	0x04, 0x17
        /*001a*/ 	.short	(.L_1507 - .L_1506)
.L_1506:
        /*001c*/ 	.word	0x00000000
        /*0020*/ 	.short	0x000a
        /*0022*/ 	.short	0x0050
        /*0024*/ 	.byte	0x00, 0xf0, 0x21, 0x00


	//----- nvinfo : EIATTR_KPARAM_INFO
	.align		4
.L_1507:
        /*0028*/ 	.byte	0x04, 0x17
        /*002a*/ 	.short	(.L_1509 - .L_1508)
.L_1508:
        /*002c*/ 	.word	0x00000000
        /*0030*/ 	.short	0x0009
        /*0032*/ 	.short	0x0048
        /*0034*/ 	.byte	0x00, 0xf0, 0x21, 0x00


	//----- nvinfo : EIATTR_KPARAM_INFO
	.align		4
.L_1509:
        /*0038*/ 	.byte	0x04, 0x17
        /*003a*/ 	.short	(.L_1511 - .L_1510)
.L_1510:
        /*003c*/ 	.word	0x00000000
        /*0040*/ 	.short	0x0008
        /*0042*/ 	.short	0x0040
        /*0044*/ 	.byte	0x00, 0xf0, 0x11, 0x00


	//----- nvinfo : EIATTR_KPARAM_INFO
	.align		4
.L_1511:
        /*0048*/ 	.byte	0x04, 0x17
        /*004a*/ 	.short	(.L_1513 - .L_1512)
.L_1512:
        /*004c*/ 	.word	0x00000000
        /*0050*/ 	.short	0x0007
        /*0052*/ 	.short	0x0038
        /*0054*/ 	.byte	0x00, 0xf0, 0x21, 0x00


	//----- nvinfo : EIATTR_KPARAM_INFO
	.align		4
.L_1513:
        /*0058*/ 	.byte	0x04, 0x17
        /*005a*/ 	.short	(.L_1515 - .L_1514)
.L_1514:
        /*005c*/ 	.word	0x00000000
        /*0060*/ 	.short	0x0006
        /*0062*/ 	.short	0x0030
        /*0064*/ 	.byte	0x00, 0xf0, 0x21, 0x00


	//----- nvinfo : EIATTR_KPARAM_INFO
	.align		4
.L_1515:
        /*0068*/ 	.byte	0x04, 0x17
        /*006a*/ 	.short	(.L_1517 - .L_1516)
.L_1516:
        /*006c*/ 	.word	0x00000000
        /*0070*/ 	.short	0x0005
        /*0072*/ 	.short	0x0028
        /*0074*/ 	.byte	0x00, 0xf0, 0x21, 0x00


	//----- nvinfo : EIATTR_KPARAM_INFO
	.align		4
.L_1517:
        /*0078*/ 	.byte	0x04, 0x17
        /*007a*/ 	.short	(.L_1519 - .L_1518)
.L_1518:
        /*007c*/ 	.word	0x00000000
        /*0080*/ 	.short	0x0004
        /*0082*/ 	.short	0x0020
        /*0084*/ 	.byte	0x00, 0xf0, 0x21, 0x00


	//----- nvinfo : EIATTR_KPARAM_INFO
	.align		4
.L_1519:
        /*0088*/ 	.byte	0x04, 0x17
        /*008a*/ 	.short	(.L_1521 - .L_1520)
.L_1520:
        /*008c*/ 	.word	0x00000000
        /*0090*/ 	.short	0x0003
        /*0092*/ 	.short	0x0018
        /*0094*/ 	.byte	0x00, 0xf0, 0x21, 0x00


	//----- nvinfo : EIATTR_KPARAM_INFO
	.align		4
.L_1521:
        /*0098*/ 	.byte	0x04, 0x17
        /*009a*/ 	.short	(.L_1523 - .L_1522)
.L_1522:
        /*009c*/ 	.word	0x00000000
        /*00a0*/ 	.short	0x0002
        /*00a2*/ 	.short	0x0010
        /*00a4*/ 	.byte	0x00, 0xf0, 0x21, 0x00


	//----- nvinfo : EIATTR_KPARAM_INFO
	.align		4
.L_1523:
        /*00a8*/ 	.byte	0x04, 0x17
        /*00aa*/ 	.short	(.L_1525 - .L_1524)
.L_1524:
        /*00ac*/ 	.word	0x00000000
        /*00b0*/ 	.short	0x0001
        /*00b2*/ 	.short	0x0008
        /*00b4*/ 	.byte	0x00, 0xf0, 0x21, 0x00


	//----- nvinfo : EIATTR_KPARAM_INFO
	.align		4
.L_1525:
        /*00b8*/ 	.byte	0x04, 0x17
        /*00ba*/ 	.short	(.L_1527 - .L_1526)
.L_1526:
        /*00bc*/ 	.word	0x00000000
        /*00c0*/ 	.short	0x0000
        /*00c2*/ 	.short	0x0000
        /*00c4*/ 	.byte	0x00, 0xf0, 0x21, 0x00


	//----- nvinfo : EIATTR_SPARSE_MMA_MASK
	.align		4
.L_1527:
        /*00c8*/ 	.byte	0x03, 0x50
        /*00ca*/ 	.short	0x0000


	//----- nvinfo : EIATTR_MAXREG_COUNT
	.align		4
        /*00cc*/ 	.byte	0x03, 0x1b
        /*00ce*/ 	.short	0x0080


	//----- nvinfo : EIATTR_NUM_BARRIERS
	.align		4
        /*00d0*/ 	.byte	0x02, 0x4c
        /*00d2*/ 	.byte	0x01
	.zero		1


	//----- nvinfo : EIATTR_ANNOTATIONS
	.align		4
        /*00d4*/ 	.byte	0x04, 0x55
        /*00d6*/ 	.short	(.L_1529 - .L_1528)


	//   ....[0]....
.L_1528:
        /* <DEDUP_REMOVED lines=121> */


	//----- nvinfo : EIATTR_MERCURY_ISA_VERSION
	.align		4
.L_1529:
        /*0858*/ 	.byte	0x03, 0x5f
        /*085a*/ 	.short	0x0101


	//----- nvinfo : EIATTR_INT_WARP_WIDE_INSTR_OFFSETS
	.align		4
        /*085c*/ 	.byte	0x04, 0x31
        /*085e*/ 	.short	(.L_1531 - .L_1530)


	//   ....[0]....
.L_1530:
        /*0860*/ 	.word	0x000082e0


	//----- nvinfo : EIATTR_COOP_GROUP_MASK_REGIDS
	.align		4
.L_1531:
        /*0864*/ 	.byte	0x04, 0x29
        /*0866*/ 	.short	(.L_1533 - .L_1532)


	//   ....[0]....
.L_1532:
        /*0868*/ 	.word	0xffffffff


	//   ....[1]....
        /*086c*/ 	.word	0xffffffff


	//   ....[2]....
        /*0870*/ 	.word	0xffffffff


	//   ....[3]....
        /*0874*/ 	.word	0xffffffff


	//   ....[4]....
        /*0878*/ 	.word	0xffffffff


	//   ....[5]....
        /*087c*/ 	.word	0xffffffff


	//   ....[6]....
        /*0880*/ 	.word	0xffffffff


	//   ....[7]....
        /*0884*/ 	.word	0xffffffff


	//   ....[8]....
        /*0888*/ 	.word	0xffffffff


	//   ....[9]....
        /*088c*/ 	.word	0xffffffff


	//   ....[10]....
        /*0890*/ 	.word	0xffffffff


	//   ....[11]....
        /*0894*/ 	.word	0xffffffff


	//   ....[12]....
        /*0898*/ 	.word	0x05000019


	//   ....[13]....
        /*089c*/ 	.word	0x0500001e


	//   ....[14]....
        /*08a0*/ 	.word	0x05000020


	//   ....[15]....
        /*08a4*/ 	.word	0x0500001f


	//   ....[16]....
        /*08a8*/ 	.word	0x05000027


	//   ....[17]....
        /*08ac*/ 	.word	0x0500001a


	//   ....[18]....
        /*08b0*/ 	.word	0x0500001e


	//   ....[19]....
        /*08b4*/ 	.word	0x05000020


	//   ....[20]....
        /*08b8*/ 	.word	0x0500001e


	//   ....[21]....
        /*08bc*/ 	.word	0x05000020


	//   ....[22]....
        /*08c0*/ 	.word	0x05000019


	//   ....[23]....
        /*08c4*/ 	.word	0x0500001f


	//   ....[24]....
        /*08c8*/ 	.word	0x05000022


	//   ....[25]....
        /*08cc*/ 	.word	0x0500001e


	//   ....[26]....
        /*08d0*/ 	.word	0x05000023


	//   ....[27]....
        /*08d4*/ 	.word	0x05000019


	//   ....[28]....
        /*08d8*/ 	.word	0x0500001e


	//   ....[29]....
        /*08dc*/ 	.word	0x05000020


	//   ....[30]....
        /*08e0*/ 	.word	0x05000019


	//   ....[31]....
        /*08e4*/ 	.word	0x0500001f


	//   ....[32]....
        /*08e8*/ 	.word	0x05000022


	//   ....[33]....
        /*08ec*/ 	.word	0x0500001e


	//   ....[34]....
        /*08f0*/ 	.word	0x05000023


	//   ....[35]....
        /*08f4*/ 	.word	0x05000019


	//   ....[36]....
        /*08f8*/ 	.word	0x05000020


	//   ....[37]....
        /*08fc*/ 	.word	0x05000019


	//   ....[38]....
        /*0900*/ 	.word	0x0500001f


	//   ....[39]....
        /*0904*/ 	.word	0x0500001e


	//   ....[40]....
        /*0908*/ 	.word	0x05000022


	//   ....[41]....
        /*090c*/ 	.word	0x05000023


	//   ....[42]....
        /*0910*/ 	.word	0x05000019


	//   ....[43]....
        /*0914*/ 	.word	0x0500001e


	//   ....[44]....
        /*0918*/ 	.word	0x05000025


	//   ....[45]....
        /*091c*/ 	.word	0x05000022


	//   ....[46]....
        /*0920*/ 	.word	0x0500001f


	//   ....[47]....
        /*0924*/ 	.word	0x05000023


	//   ....[48]....
        /*0928*/ 	.word	0x05000024


	//   ....[49]....
        /*092c*/ 	.word	0x0500002b


	//   ....[50]....
        /*0930*/ 	.word	0x05000020


	//   ....[51]....
        /*0934*/ 	.word	0x0500001d


	//   ....[52]....
        /*0938*/ 	.word	0x05000019


	//   ....[53]....
        /*093c*/ 	.word	0x0500001c


	//   ....[54]....
        /*0940*/ 	.word	0x05000030


	//   ....[55]....
        /*0944*/ 	.word	0x0500001f


	//   ....[56]....
        /*0948*/ 	.word	0x0500002e


	//   ....[57]....
        /*094c*/ 	.word	0x05000032


	//   ....[58]....
        /*0950*/ 	.word	0x05000025


	//   ....[59]....
        /*0954*/ 	.word	0x05000026


	//   ....[60]....
        /*0958*/ 	.word	0x05000028


	//   ....[61]....
        /*095c*/ 	.word	0x0500002a


	//   ....[62]....
        /*0960*/ 	.word	0x05000027


	//   ....[63]....
        /*0964*/ 	.word	0x0500002c


	//   ....[64]....
        /*0968*/ 	.word	0x0500002e


	//   ....[65]....
        /*096c*/ 	.word	0x05000037


	//   ....[66]....
        /*0970*/ 	.word	0x05000024


	//   ....[67]....
        /*0974*/ 	.word	0x05000019


	//   ....[68]....
        /*0978*/ 	.word	0x05000019


	//   ....[69]....
        /*097c*/ 	.word	0x05000019


	//   ....[70]....
        /*0980*/ 	.word	0x05000019


	//   ....[71]....
        /*0984*/ 	.word	0x05000019


	//   ....[72]....
        /*0988*/ 	.word	0x05000019


	//   ....[73]....
        /*098c*/ 	.word	0x05000019


	//   ....[74]....
        /*0990*/ 	.word	0x05000019


	//   ....[75]....
        /*0994*/ 	.word	0x05000019


	//   ....[76]....
        /*0998*/ 	.word	0x05000019


	//   ....[77]....
        /*099c*/ 	.word	0x05000019


	//   ....[78]....
        /*09a0*/ 	.word	0x05000019


	//   ....[79]....
        /*09a4*/ 	.word	0x05000019


	//   ....[80]....
        /*09a8*/ 	.word	0x05000019


	//   ....[81]....
        /*09ac*/ 	.word	0x05000019


	//   ....[82]....
        /*09b0*/ 	.word	0x05000019


	//   ....[83]....
        /*09b4*/ 	.word	0x05000019


	//   ....[84]....
        /*09b8*/ 	.word	0x05000019


	//   ....[85]....
        /*09bc*/ 	.word	0x05000019


	//   ....[86]....
        /*09c0*/ 	.word	0x05000019


	//   ....[87]....
        /*09c4*/ 	.word	0x05000019


	//   ....[88]....
        /*09c8*/ 	.word	0x05000019


	//   ....[89]....
        /*09cc*/ 	.word	0x05000019


	//   ....[90]....
        /*09d0*/ 	.word	0x05000019


	//   ....[91]....
        /*09d4*/ 	.word	0x05000019


	//   ....[92]....
        /*09d8*/ 	.word	0x05000019


	//   ....[93]....
        /*09dc*/ 	.word	0x05000019


	//   ....[94]....
        /*09e0*/ 	.word	0x05000019


	//   ....[95]....
        /*09e4*/ 	.word	0x05000019


	//   ....[96]....
        /*09e8*/ 	.word	0x05000019


	//   ....[97]....
        /*09ec*/ 	.word	0x05000019


	//   ....[98]....
        /*09f0*/ 	.word	0x05000019


	//   ....[99]....
        /*09f4*/ 	.word	0x05000019


	//   ....[100]....
        /*09f8*/ 	.word	0x05000019


	//   ....[101]....
        /*09fc*/ 	.word	0x05000019


	//   ....[102]....
        /*0a00*/ 	.word	0x05000019


	//   ....[103]....
        /*0a04*/ 	.word	0x05000019


	//   ....[104]....
        /*0a08*/ 	.word	0x05000019


	//   ....[105]....
        /*0a0c*/ 	.word	0x05000019


	//   ....[106]....
        /*0a10*/ 	.word	0x05000019


	//   ....[107]....
        /*0a14*/ 	.word	0x05000019


	//   ....[108]....
        /*0a18*/ 	.word	0x05000019


	//   ....[109]....
        /*0a1c*/ 	.word	0x05000019


	//   ....[110]....
        /*0a20*/ 	.word	0x05000019


	//   ....[111]....
        /*0a24*/ 	.word	0x05000019


	//   ....[112]....
        /*0a28*/ 	.word	0x05000019


	//   ....[113]....
        /*0a2c*/ 	.word	0x05000019


	//   ....[114]....
        /*0a30*/ 	.word	0x05000019


	//   ....[115]....
        /*0a34*/ 	.word	0x05000019


	//   ....[116]....
        /*0a38*/ 	.word	0x05000019


	//   ....[117]....
        /*0a3c*/ 	.word	0x05000019


	//   ....[118]....
        /*0a40*/ 	.word	0x05000019


	//   ....[119]....
        /*0a44*/ 	.word	0x05000019


	//   ....[120]....
        /*0a48*/ 	.word	0x05000019


	//   ....[121]....
        /*0a4c*/ 	.word	0x05000019


	//   ....[122]....
        /*0a50*/ 	.word	0x05000019


	//   ....[123]....
        /*0a54*/ 	.word	0x05000019


	//----- nvinfo : EIATTR_COOP_GROUP_INSTR_OFFSETS
	.align		4
.L_1533:
        /*0a58*/ 	.byte	0x04, 0x28
        /*0a5a*/ 	.short	(.L_1535 - .L_1534)


	//   ....[0]....
.L_1534:
        /*0a5c*/ 	.word	0x00007e30


	//   ....[1]....
        /*0a60*/ 	.word	0x00007e40


	//   ....[2]....
        /*0a64*/ 	.word	0x000084c0


	//   ....[3]....
        /*0a68*/ 	.word	0x000084e0


	//   ....[4]....
        /*0a6c*/ 	.word	0x00008500


	//   ....[5]....
        /*0a70*/ 	.word	0x00008520


	//   ....[6]....
        /*0a74*/ 	.word	0x00008540


	//   ....[7]....
        /*0a78*/ 	.word	0x00008560


	//   ....[8]....
        /*0a7c*/ 	.word	0x00008580


	//   ....[9]....
        /*0a80*/ 	.word	0x000085a0


	//   ....[10]....
        /*0a84*/ 	.word	0x000085c0


	//   ....[11]....
        /*0a88*/ 	.word	0x000085e0


	//   ....[12]....
        /*0a8c*/ 	.word	0x0000b100


	//   ....[13]....
        /*0a90*/ 	.word	0x0000b130


	//   ....[14]....
        /*0a94*/ 	.word	0x0000b170


	//   ....[15]....
        /*0a98*/ 	.word	0x0000b180


	//   ....[16]....
        /*0a9c*/ 	.word	0x0000b1b0


	//   ....[17]....
        /*0aa0*/ 	.word	0x0000b1c0


	//   ....[18]....
        /*0aa4*/ 	.word	0x0000b1f0


	//   ....[19]....
        /*0aa8*/ 	.word	0x0000b200


	//   ....[20]....
        /*0aac*/ 	.word	0x0000b390


	//   ....[21]....
        /*0ab0*/ 	.word	0x0000b3c0


	//   ....[22]....
        /*0ab4*/ 	.word	0x0000b3f0


	//   ....[23]....
        /*0ab8*/ 	.word	0x0000b410


	//   ....[24]....
        /*0abc*/ 	.word	0x0000b440


	//   ....[25]....
        /*0ac0*/ 	.word	0x0000b450


	//   ....[26]....
        /*0ac4*/ 	.word	0x0000b480


	//   ....[27]....
        /*0ac8*/ 	.word	0x0000b490


	//   ....[28]....
        /*0acc*/ 	.word	0x0000b5c0


	//   ....[29]....
        /*0ad0*/ 	.word	0x0000b5f0


	//   ....[30]....
        /*0ad4*/ 	.word	0x0000b620


	//   ....[31]....
        /*0ad8*/ 	.word	0x0000b640


	//   ....[32]....
        /*0adc*/ 	.word	0x0000b670


	//   ....[33]....
        /*0ae0*/ 	.word	0x0000b680


	//   ....[34]....
        /*0ae4*/ 	.word	0x0000b6b0


	//   ....[35]....
        /*0ae8*/ 	.word	0x0000b6c0


	//   ....[36]....
        /*0aec*/ 	.word	0x0000b980


	//   ....[37]....
        /*0af0*/ 	.word	0x0000b9e0


	//   ....[38]....
        /*0af4*/ 	.word	0x0000ba20


	//   ....[39]....
        /*0af8*/ 	.word	0x0000ba60


	//   ....[40]....
        /*0afc*/ 	.word	0x0000baa0


	//   ....[41]....
        /*0b00*/ 	.word	0x0000bac0


	//   ....[42]....
        /*0b04*/ 	.word	0x0000bad0


	//   ....[43]....
        /*0b08*/ 	.word	0x0000baf0


	//   ....[44]....
        /*0b0c*/ 	.word	0x0000bb20


	//   ....[45]....
        /*0b10*/ 	.word	0x0000bb40


	//   ....[46]....
        /*0b14*/ 	.word	0x0000bb60


	//   ....[47]....
        /*0b18*/ 	.word	0x0000bb80


	//   ....[48]....
        /*0b1c*/ 	.word	0x0000bba0


	//   ....[49]....
        /*0b20*/ 	.word	0x0000bbd0


	//   ....[50]....
        /*0b24*/ 	.word	0x0000bc00


	//   ....[51]....
        /*0b28*/ 	.word	0x0000bc40


	//   ....[52]....
        /*0b2c*/ 	.word	0x0000bc60


	//   ....[53]....
        /*0b30*/ 	.word	0x0000bca0


	//   ....[54]....
        /*0b34*/ 	.word	0x0000bcc0


	//   ....[55]....
        /*0b38*/ 	.word	0x0000bd00


	//   ....[56]....
        /*0b3c*/ 	.word	0x0000bd20


	//   ....[57]....
        /*0b40*/ 	.word	0x0000bd40


	//   ....[58]....
        /*0b44*/ 	.word	0x0000bd70


	//   ....[59]....
        /*0b48*/ 	.word	0x0000bda0


	//   ....[60]....
        /*0b4c*/ 	.word	0x0000bde0


	//   ....[61]....
        /*0b50*/ 	.word	0x0000be20


	//   ....[62]....
        /*0b54*/ 	.word	0x0000be50


	//   ....[63]....
        /*0b58*/ 	.word	0x0000be80


	//   ....[64]....
        /*0b5c*/ 	.word	0x0000bea0


	//   ....[65]....
        /*0b60*/ 	.word	0x0000bec0


	//   ....[66]....
        /*0b64*/ 	.word	0x0000bfa0


	//   ....[67]....
        /*0b68*/ 	.word	0x0000c050


	//   ....[68]....
        /*0b6c*/ 	.word	0x0000c170


	//   ....[69]....
        /*0b70*/ 	.word	0x0000c1c0


	//   ....[70]....
        /*0b74*/ 	.word	0x0000c230


	//   ....[71]....
        /*0b78*/ 	.word	0x0000c290


	//   ....[72]....
        /*0b7c*/ 	.word	0x0000c300


	//   ....[73]....
        /*0b80*/ 	.word	0x0000c360


	//   ....[74]....
        /*0b84*/ 	.word	0x0000c3d0


	//   ....[75]....
        /*0b88*/ 	.word	0x0000c430


	//   ....[76]....
        /*0b8c*/ 	.word	0x0000c4d0


	//   ....[77]....
        /*0b90*/ 	.word	0x0000c560


	//   ....[78]....
        /*0b94*/ 	.word	0x0000c5d0


	//   ....[79]....
        /*0b98*/ 	.word	0x0000c630


	//   ....[80]....
        /*0b9c*/ 	.word	0x0000c6a0


	//   ....[81]....
        /*0ba0*/ 	.word	0x0000c700


	//   ....[82]....
        /*0ba4*/ 	.word	0x0000c770


	//   ....[83]....
        /*0ba8*/ 	.word	0x0000c7d0


	//   ....[84]....
        /*0bac*/ 	.word	0x0000c870


	//   ....[85]....
        /*0bb0*/ 	.word	0x0000c900


	//   ....[86]....
        /*0bb4*/ 	.word	0x0000c970


	//   ....[87]....
        /*0bb8*/ 	.word	0x0000c9d0


	//   ....[88]....
        /*0bbc*/ 	.word	0x0000ca40


	//   ....[89]....
        /*0bc0*/ 	.word	0x0000caa0


	//   ....[90]....
        /*0bc4*/ 	.word	0x0000cb10


	//   ....[91]....
        /*0bc8*/ 	.word	0x0000cb70


	//   ....[92]....
        /*0bcc*/ 	.word	0x0000cc10


	//   ....[93]....
        /*0bd0*/ 	.word	0x0000cce0


	//   ....[94]....
        /*0bd4*/ 	.word	0x0000cdb0


	//   ....[95]....
        /*0bd8*/ 	.word	0x0000ce00


	//   ....[96]....
        /*0bdc*/ 	.word	0x0000cea0


	//   ....[97]....
        /*0be0*/ 	.word	0x0000cef0


	//   ....[98]....
        /*0be4*/ 	.word	0x0000cfb0


	//   ....[99]....
        /*0be8*/ 	.word	0x0000d010


	//   ....[100]....
        /*0bec*/ 	.word	0x0000d0b0


	//   ....[101]....
        /*0bf0*/ 	.word	0x0000d130


	//   ....[102]....
        /*0bf4*/ 	.word	0x0000d1a0


	//   ....[103]....
        /*0bf8*/ 	.word	0x0000d200


	//   ....[104]....
        /*0bfc*/ 	.word	0x0000d270


	//   ....[105]....
        /*0c00*/ 	.word	0x0000d2d0


	//   ....[106]....
        /*0c04*/ 	.word	0x0000d3a0


	//   ....[107]....
        /*0c08*/ 	.word	0x0000d410


	//   ....[108]....
        /*0c0c*/ 	.word	0x0000d4c0


	//   ....[109]....
        /*0c10*/ 	.word	0x0000d530


	//   ....[110]....
        /*0c14*/ 	.word	0x0000d5a0


	//   ....[111]....
        /*0c18*/ 	.word	0x0000d600


	//   ....[112]....
        /*0c1c*/ 	.word	0x0000d670


	//   ....[113]....
        /*0c20*/ 	.word	0x0000d6d0


	//   ....[114]....
        /*0c24*/ 	.word	0x0000d740


	//   ....[115]....
        /*0c28*/ 	.word	0x0000d7a0


	//   ....[116]....
        /*0c2c*/ 	.word	0x0000d800


	//   ....[117]....
        /*0c30*/ 	.word	0x0000d850


	//   ....[118]....
        /*0c34*/ 	.word	0x0000d8c0


	//   ....[119]....
        /*0c38*/ 	.word	0x0000d920


	//   ....[120]....
        /*0c3c*/ 	.word	0x0000d990


	//   ....[121]....
        /*0c40*/ 	.word	0x0000d9f0


	//   ....[122]....
        /*0c44*/ 	.word	0x0000db40


	//   ....[123]....
        /*0c48*/ 	.word	0x0000dbf0


	//----- nvinfo : EIATTR_EXIT_INSTR_OFFSETS
	.align		4
.L_1535:
        /*0c4c*/ 	.byte	0x04, 0x1c
        /*0c4e*/ 	.short	(.L_1537 - .L_1536)


	//   ....[0]....
.L_1536:
        /*0c50*/ 	.word	0x0000a0e0


	//   ....[1]....
        /*0c54*/ 	.word	0x0000c110


	//----- nvinfo : EIATTR_MAX_THREADS
	.align		4
.L_1537:
        /*0c58*/ 	.byte	0x04, 0x05
        /*0c5a*/ 	.short	(.L_1539 - .L_1538)
.L_1538:
        /*0c5c*/ 	.word	0x000001e0
        /*0c60*/ 	.word	0x00000001
        /*0c64*/ 	.word	0x00000001


	//----- nvinfo : EIATTR_CRS_STACK_SIZE
	.align		4
.L_1539:
        /*0c68*/ 	.byte	0x04, 0x1e
        /*0c6a*/ 	.short	(.L_1541 - .L_1540)
.L_1540:
        /*0c6c*/ 	.word	0x00000000


	//----- nvinfo : EIATTR_CBANK_PARAM_SIZE
	.align		4
.L_1541:
        /*0c70*/ 	.byte	0x03, 0x19
        /*0c72*/ 	.short	0x0060


	//----- nvinfo : EIATTR_PARAM_CBANK
	.align		4
        /*0c74*/ 	.byte	0x04, 0x0a
        /*0c76*/ 	.short	(.L_1543 - .L_1542)
	.align		4
.L_1542:
        /*0c78*/ 	.word	index@(.nv.constant0._ZN13group_norm_v218gn_bwd_cuda_kernelI6__halfLi480ELi1ELi16ELi120ELi1024ELb1ELb1ELi32ELi960ELi960ELi4ELb1ELi4ELb0ELb0ELNS_15WgradSyncMethodE3ENS_16CompileConditionILi900EEEEEvPT_S6_S6_PKS5_S8_S8_S8_PKfflPfPj)
        /*0c7c*/ 	.short	0x0210
        /*0c7e*/ 	.short	0x0060


	//----- nvinfo : EIATTR_SW_WAR
	.align		4
.L_1543:
        /*0c80*/ 	.byte	0x04, 0x36
        /*0c82*/ 	.short	(.L_1545 - .L_1544)
.L_1544:
        /*0c84*/ 	.word	0x00000008
.L_1545:


//--------------------- .nv.info._ZN13group_norm_v218gn_bwd_cuda_kernelI6__halfLi480ELi2ELi16ELi120ELi1024ELb1ELb1ELi16ELi960ELi960ELi4ELb1ELi3ELb0ELb0ELNS_15WgradSyncMethodE2ENS_16CompileConditionILi900EEEEEvPT_S6_S6_PKS5_S8_S8_S8_PKfflPfPj --------------------------
	.section	.nv.info._ZN13group_norm_v218gn_bwd_cuda_kernelI6__halfLi480ELi2ELi16ELi120ELi1024ELb1ELb1ELi16ELi960ELi960ELi4ELb1ELi3ELb0ELb0ELNS_15WgradSyncMethodE2ENS_16CompileConditionILi900EEEEEvPT_S6_S6_PKS5_S8_S8_S8_PKfflPfPj,"",@"SHT_CUDA_INFO"
	.sectionflags	@""
	.align	4


	//----- nvinfo : EIATTR_CUDA_API_VERSION
	.align		4
        /*0000*/ 	.byte	0x04, 0x37
        /*0002*/ 	.short	(.L_1547 - .L_1546)
.L_1546:
        /*0004*/ 	.word	0x00000082


	//----- nvinfo : EIATTR_KPARAM_INFO
	.align		4
.L_1547:
        /*0008*/ 	.byte	0x04, 0x17
        /*000a*/ 	.short	(.L_1549 - .L_1548)
.L_1548:
        /*000c*/ 	.word	0x00000000
        /*0010*/ 	.short	0x000b
        /*0012*/ 	.short	0x0058
        /*0014*/ 	.byte	0x00, 0xf0, 0x21, 0x00


	//----- nvinfo : EIATTR_KPARAM_INFO
	.align		4
.L_1549:
        /*0018*/ 	.byte	0x04, 0x17
        /*001a*/ 	.short	(.L_1551 - .L_1550)
.L_1550:
        /*001c*/ 	.word	0x00000000
        /*0020*/ 	.short	0x000a
        /*0022*/ 	.short	0x0050
        /*0024*/ 	.byte	0x00, 0xf0, 0x21, 0x00


	//----- nvinfo : EIATTR_KPARAM_INFO
	.align		4
.L_1551:
        /*0028*/ 	.byte	0x04, 0x17
        /*002a*/ 	.short	(.L_1553 - .L_1552)
.L_1552:
        /*002c*/ 	.word	0x00000000
        /*0030*/ 	.short	0x0009
        /*0032*/ 	.short	0x0048
        /*0034*/ 	.byte	0x00, 0xf0, 0x21, 0x00


	//----- nvinfo : EIATTR_KPARAM_INFO
	.align		4
.L_1553:
        /*0038*/ 	.byte	0x04, 0x17
        /*003a*/ 	.short	(.L_1555 - .L_1554)
.L_1554:
        /*003c*/ 	.word	0x00000000
        /*0040*/ 	.short	0x0008
        /*0042*/ 	.short	0x0040
        /*0044*/ 	.byte	0x00, 0xf0, 0x11, 0x00


	//----- nvinfo : EIATTR_KPARAM_INFO
	.align		4
.L_1555:
        /*0048*/ 	.byte	0x04, 0x17
        /*004a*/ 	.short	(.L_1557 - .L_1556)
.L_1556:
        /*004c*/ 	.word	0x00000000
        /*0050*/ 	.short	0x0007
        /*0052*/ 	.short	0x0038
        /*0054*/ 	.byte	0x00, 0xf0, 0x21, 0x00


	//----- nvinfo : EIATTR_KPARAM_INFO
	.align		4
.L_1557:
        /*0058*/ 	.byte	0x04, 0x17
        /*005a*/ 	.short	(.L_1559 - .L_1558)
.L_1558:
        /*005c*/ 	.word	0x00000000
        /*0060*/ 	.short	0x0006
        /*0062*/ 	.short	0x0030
        /*0064*/ 	.byte	0x00, 0xf0, 0x21, 0x00


	//----- nvinfo : EIATTR_KPARAM_INFO
	.align		4
.L_1559:
        /*0068*/ 	.byte	0x04, 0x17
        /*006a*/ 	.short	(.L_1561 - .L_1560)
.L_1560:
        /*006c*/ 	.word	0x00000000
        /*0070*/ 	.short	0x0005
        /*0072*/ 	.short	0x0028
        /*0074*/ 	.byte	0x00, 0xf0, 0x21, 0x00


	//----- nvinfo : EIATTR_KPARAM_INFO
	.align		4
.L_1561:
        /*0078*/ 	.byte	0x04, 0x17
        /*007a*/ 	.short	(.L_1563 - .L_1562)
.L_1562:
        /*007c*/ 	.word	0x00000000
        /*0080*/ 	.short	0x0004
        /*0082*/ 	.short	0x0020
        /*0084*/ 	.byte	0x00, 0xf0, 0x21, 0x00


	//----- nvinfo : EIATTR_KPARAM_INFO
	.align		4
.L_1563:
        /*0088*/ 	.byte	0x04, 0x17
        /*008a*/ 	.short	(.L_1565 - .L_1564)
.L_1564:
        /*008c*/ 	.word	0x00000000
        /*0090*/ 	.short	0x0003
        /*0092*/ 	.short	0x0018
        /*0094*/ 	.byte	0x00, 0xf0, 0x21, 0x00


	//----- nvinfo : EIATTR_KPARAM_INFO
	.align		4
.L_1565:
        /*0098*/ 	.byte	0x04, 0x17
        /*009a*/ 	.short	(.L_1567 - .L_1566)
.L_1566:
        /*009c*/ 	.word	0x00000000
        /*00a0*/ 	.short	0x0002
        /*00a2*/ 	.short	0x0010
        /*00a4*/ 	.byte	0x00, 0xf0, 0x21, 0x00


	//----- nvinfo : EIATTR_KPARAM_INFO
	.align		4
.L_1567:
        /*00a8*/ 	.byte	0x04, 0x17
        /*00aa*/ 	.short	(.L_1569 - .L_1568)
.L_1568:
        /*00ac*/ 	.word	0x00000000
        /*00b0*/ 	.short	0x0001
        /*00b2*/ 	.short	0x0008
        /*00b4*/ 	.byte	0x00, 0xf0, 0x21, 0x00


	//----- nvinfo : EIATTR_KPARAM_INFO
	.align		4
.L_1569:
        /*00b8*/ 	.byte	0x04, 0x17
        /*00ba*/ 	.short	(.L_1571 - .L_1570)
.L_1570:
        /*00bc*/ 	.word	0x00000000
        /*00c0*/ 	.short	0x0000
        /*00c2*/ 	.short	0x0000
        /*00c4*/ 	.byte	0x00, 0xf0, 0x21, 0x00


	//----- nvinfo : EIATTR_SPARSE_MMA_MASK
	.align		4
.L_1571:
        /*00c8*/ 	.byte	0x03, 0x50
        /*00ca*/ 	.short	0x0000


	//----- nvinfo : EIATTR_MAXREG_COUNT
	.align		4
        /*00cc*/ 	.byte	0x03, 0x1b
        /*00ce*/ 	.short	0x0040


	//----- nvinfo : EIATTR_NUM_BARRIERS
	.align		4
        /*00d0*/ 	.byte	0x02, 0x4c
        /*00d2*/ 	.byte	0x01
	.zero		1


	//----- nvinfo : EIATTR_ANNOTATIONS
	.align		4
        /*00d4*/ 	.byte	0x04, 0x55
        /*00d6*/ 	.short	(.L_1573 - .L_1572)


	//   ....[0]....
.L_1572:
        /* <DEDUP_REMOVED lines=80> */


	//----- nvinfo : EIATTR_MERCURY_ISA_VERSION
	.align		4
.L_1573:
        /*05c8*/ 	.byte	0x03, 0x5f
        /*05ca*/ 	.short	0x0101


	//----- nvinfo : EIATTR_COOP_GROUP_MASK_REGIDS
	.align		4
        /*05cc*/ 	.byte	0x04, 0x29
        /*05ce*/ 	.short	(.L_1575 - .L_1574)


	//   ....[0]....
.L_1574:
        /*05d0*/ 	.word	0xffffffff


	//   ....[1]....
        /*05d4*/ 	.word	0xffffffff


	//   ....[2]....
        /*05d8*/ 	.word	0xffffffff


	//   ....[3]....
        /*05dc*/ 	.word	0xffffffff


	//   ....[4]....
        /*05e0*/ 	.word	0xffffffff


	//   ....[5]....
        /*05e4*/ 	.word	0xffffffff


	//   ....[6]....
        /*05e8*/ 	.word	0xffffffff


	//   ....[7]....
        /*05ec*/ 	.word	0xffffffff


	//   ....[8]....
        /*05f0*/ 	.word	0xffffffff


	//   ....[9]....
        /*05f4*/ 	.word	0xffffffff


	//   ....[10]....
        /*05f8*/ 	.word	0xffffffff


	//   ....[11]....
        /*05fc*/ 	.word	0xffffffff


	//   ....[12]....
        /*0600*/ 	.word	0x05000015


	//   ....[13]....
        /*0604*/ 	.word	0x05000014


	//   ....[14]....
        /*0608*/ 	.word	0x05000016


	//   ....[15]....
        /*060c*/ 	.word	0x05000017


	//   ....[16]....
        /*0610*/ 	.word	0x05000019


	//   ....[17]....
        /*0614*/ 	.word	0x05000018


	//   ....[18]....
        /*0618*/ 	.word	0x0500001a


	//   ....[19]....
        /*061c*/ 	.word	0x0500000f


	//   ....[20]....
        /*0620*/ 	.word	0x05000019


	//   ....[21]....
        /*0624*/ 	.word	0x05000018


	//   ....[22]....
        /*0628*/ 	.word	0x0500001a


	//   ....[23]....
        /*062c*/ 	.word	0x0500001b


	//   ....[24]....
        /*0630*/ 	.word	0x0500001d


	//   ....[25]....
        /*0634*/ 	.word	0x0500001c


	//   ....[26]....
        /*0638*/ 	.word	0x05000020


	//   ....[27]....
        /*063c*/ 	.word	0x0500000f


	//   ....[28]....
        /*0640*/ 	.word	0x05000019


	//   ....[29]....
        /*0644*/ 	.word	0x05000018


	//   ....[30]....
        /*0648*/ 	.word	0x0500001a


	//   ....[31]....
        /*064c*/ 	.word	0x0500001b


	//   ....[32]....
        /*0650*/ 	.word	0x0500001d


	//   ....[33]....
        /*0654*/ 	.word	0x0500001c


	//   ....[34]....
        /*0658*/ 	.word	0x05000020


	//   ....[35]....
        /*065c*/ 	.word	0x0500000f


	//   ....[36]....
        /*0660*/ 	.word	0x05000011


	//   ....[37]....
        /*0664*/ 	.word	0x0500001b


	//   ....[38]....
        /*0668*/ 	.word	0x0500001d


	//   ....[39]....
        /*066c*/ 	.word	0x05000010


	//   ....[40]....
        /*0670*/ 	.word	0x05000023


	//   ....[41]....
        /*0674*/ 	.word	0x0500001e


	//   ....[42]....
        /*0678*/ 	.word	0x05000026


	//   ....[43]....
        /*067c*/ 	.word	0x05000025


	//   ....[44]....
        /*0680*/ 	.word	0x0500001c


	//   ....[45]....
        /*0684*/ 	.word	0x05000016


	//   ....[46]....
        /*0688*/ 	.word	0x05000014


	//   ....[47]....
        /*068c*/ 	.word	0x05000017


	//   ....[48]....
        /*0690*/ 	.word	0x05000018


	//   ....[49]....
        /*0694*/ 	.word	0x0500001a


	//   ....[50]....
        /*0698*/ 	.word	0x0500001b


	//   ....[51]....
        /*069c*/ 	.word	0x05000011


	//   ....[52]....
        /*06a0*/ 	.word	0x05000029


	//   ....[53]....
        /*06a4*/ 	.word	0x05000013


	//   ....[54]....
        /*06a8*/ 	.word	0x05000014


	//   ....[55]....
        /*06ac*/ 	.word	0x05000012


	//   ....[56]....
        /*06b0*/ 	.word	0x05000015


	//   ....[57]....
        /*06b4*/ 	.word	0x05000017


	//   ....[58]....
        /*06b8*/ 	.word	0x05000018


	//   ....[59]....
        /*06bc*/ 	.word	0x0500000e


	//   ....[60]....
        /*06c0*/ 	.word	0x0500002b


	//   ....[61]....
        /*06c4*/ 	.word	0x05000020


	//   ....[62]....
        /*06c8*/ 	.word	0x05000022


	//   ....[63]....
        /*06cc*/ 	.word	0x05000021


	//   ....[64]....
        /*06d0*/ 	.word	0x05000027


	//   ....[65]....
        /*06d4*/ 	.word	0x05000028


	//   ....[66]....
        /*06d8*/ 	.word	0x05000023


	//   ....[67]....
        /*06dc*/ 	.word	0x0500001e


	//   ....[68]....
        /*06e0*/ 	.word	0x0500001a


	//   ....[69]....
        /*06e4*/ 	.word	0x0500001a


	//   ....[70]....
        /*06e8*/ 	.word	0x0500001a


	//   ....[71]....
        /*06ec*/ 	.word	0x0500001a


	//   ....[72]....
        /*06f0*/ 	.word	0x0500001a


	//   ....[73]....
        /*06f4*/ 	.word	0x0500001a


	//   ....[74]....
        /*06f8*/ 	.word	0x0500001a


	//   ....[75]....
        /*06fc*/ 	.word	0x0500001a


	//   ....[76]....
        /*0700*/ 	.word	0x0500001a


	//   ....[77]....
        /*0704*/ 	.word	0x0500001a


	//   ....[78]....
        /*0708*/ 	.word	0x0500001a


	//   ....[79]....
        /*070c*/ 	.word	0x0500001a


	//   ....[80]....
        /*0710*/ 	.word	0x0500001a


	//   ....[81]....
        /*0714*/ 	.word	0x0500001a


	//   ....[82]....
        /*0718*/ 	.word	0x0500001a


	//   ....[83]....
        /*071c*/ 	.word	0x0500001a


	//   ....[84]....
        /*0720*/ 	.word	0x0500001a


	//   ....[85]....
        /*0724*/ 	.word	0x0500001a


	//   ....[86]....
        /*0728*/ 	.word	0x0500001a


	//   ....[87]....
        /*072c*/ 	.word	0x0500001a


	//   ....[88]....
        /*0730*/ 	.word	0x0500001a


	//   ....[89]....
        /*0734*/ 	.word	0x0500001a


	//   ....[90]....
        /*0738*/ 	.word	0x0500001a


	//   ....[91]....
        /*073c*/ 	.word	0x0500001a


	//   ....[92]....
        /*0740*/ 	.word	0x0500001a


	//   ....[93]....
        /*0744*/ 	.word	0x0500001a


	//   ....[94]....
        /*0748*/ 	.word	0x0500001a


	//   ....[95]....
        /*074c*/ 	.word	0x0500001a


	//   ....[96]....
        /*0750*/ 	.word	0x0500001a


	//   ....[97]....
        /*0754*/ 	.word	0x0500001a


	//   ....[98]....
        /*0758*/ 	.word	0x0500001a


	//   ....[99]....
        /*075c*/ 	.word	0x0500001a


	//   ....[100]....
        /*0760*/ 	.word	0x0500001a


	//   ....[101]....
        /*0764*/ 	.word	0x0500001a


	//   ....[102]....
        /*0768*/ 	.word	0x0500001a


	//   ....[103]....
        /*076c*/ 	.word	0x0500001a


	//   ....[104]....
        /*0770*/ 	.word	0x0500001a


	//   ....[105]....
        /*0774*/ 	.word	0x0500001a


	//   ....[106]....
        /*0778*/ 	.word	0x0500001a


	//   ....[107]....
        /*077c*/ 	.word	0x0500001a


	//   ....[108]....
        /*0780*/ 	.word	0x0500001a


	//   ....[109]....
        /*0784*/ 	.word	0x0500001a


	//   ....[110]....
        /*0788*/ 	.word	0x0500001a


	//   ....[111]....
        /*078c*/ 	.word	0x0500001a


	//   ....[112]....
        /*0790*/ 	.word	0x0500001a


	//   ....[113]....
        /*0794*/ 	.word	0x0500001a


	//   ....[114]....
        /*0798*/ 	.word	0x0500001a


	//   ....[115]....
        /*079c*/ 	.word	0x0500001a


	//   ....[116]....
        /*07a0*/ 	.word	0x0500001a


	//   ....[117]....
        /*07a4*/ 	.word	0x0500001a


	//   ....[118]....
        /*07a8*/ 	.word	0x0500001a


	//   ....[119]....
        /*07ac*/ 	.word	0x0500001a


	//   ....[120]....
        /*07b0*/ 	.word	0x0500001a


	//   ....[121]....
        /*07b4*/ 	.word	0x0500001a


	//   ....[122]....
        /*07b8*/ 	.word	0x0500001a


	//   ....[123]....
        /*07bc*/ 	.word	0x0500001a


	//----- nvinfo : EIATTR_COOP_GROUP_INSTR_OFFSETS
	.align		4
.L_1575:
        /*07c0*/ 	.byte	0x04, 0x28
        /*07c2*/ 	.short	(.L_1577 - .L_1576)


	//   ....[0]....
.L_1576:
        /*07c4*/ 	.word	0x00004dc0


	//   ....[1]....
        /*07c8*/ 	.word	0x00004df0


	//   ....[2]....
        /*07cc*/ 	.word	0x00005430


	//   ....[3]....
        /*07d0*/ 	.word	0x00005440


	//   ....[4]....
        /*07d4*/ 	.word	0x00005470


	//   ....[5]....
        /*07d8*/ 	.word	0x00005480


	//   ....[6]....
        /*07dc*/ 	.word	0x000054b0


	//   ....[7]....
        /*07e0*/ 	.word	0x000054c0


	//   ....[8]....
        /*07e4*/ 	.word	0x000054f0


	//   ....[9]....
        /*07e8*/ 	.word	0x00005500


	//   ....[10]....
        /*07ec*/ 	.word	0x00005540


	//   ....[11]....
        /*07f0*/ 	.word	0x00005550


	//   ....[12]....
        /*07f4*/ 	.word	0x000072e0


	//   ....[13]....
        /*07f8*/ 	.word	0x00007310


	//   ....[14]....
        /*07fc*/ 	.word	0x00007360


	//   ....[15]....
        /*0800*/ 	.word	0x00007380


	//   ....[16]....
        /*0804*/ 	.word	0x000073b0


	//   ....[17]....
        /*0808*/ 	.word	0x000073c0


	//   ....[18]....
        /*080c*/ 	.word	0x000073f0


	//   ....[19]....
        /*0810*/ 	.word	0x00007400


	//   ....[20]....
        /*0814*/ 	.word	0x000075c0


	//   ....[21]....
        /*0818*/ 	.word	0x000075f0


	//   ....[22]....
        /*081c*/ 	.word	0x00007640


	//   ....[23]....
        /*0820*/ 	.word	0x00007660


	//   ....[24]....
        /*0824*/ 	.word	0x00007690


	//   ....[25]....
        /*0828*/ 	.word	0x000076a0


	//   ....[26]....
        /*082c*/ 	.word	0x000076d0


	//   ....[27]....
        /*0830*/ 	.word	0x000076e0


	//   ....[28]....
        /*0834*/ 	.word	0x00007850


	//   ....[29]....
        /*0838*/ 	.word	0x00007880


	//   ....[30]....
        /*083c*/ 	.word	0x000078d0


	//   ....[31]....
        /*0840*/ 	.word	0x000078f0


	//   ....[32]....
        /*0844*/ 	.word	0x00007920


	//   ....[33]....
        /*0848*/ 	.word	0x00007930


	//   ....[34]....
        /*084c*/ 	.word	0x00007960


	//   ....[35]....
        /*0850*/ 	.word	0x00007970


	//   ....[36]....
        /*0854*/ 	.word	0x00007c30


	//   ....[37]....
        /*0858*/ 	.word	0x00007c60


	//   ....[38]....
        /*085c*/ 	.word	0x00007d40


	//   ....[39]....
        /*0860*/ 	.word	0x00007d80


	//   ....[40]....
        /*0864*/ 	.word	0x00007db0


	//   ....[41]....
        /*0868*/ 	.word	0x00007de0


	//   ....[42]....
        /*086c*/ 	.word	0x00007e10


	//   ....[43]....
        /*0870*/ 	.word	0x00007e40


	//   ....[44]....
        /*0874*/ 	.word	0x00007e80


	//   ....[45]....
        /*0878*/ 	.word	0x00007eb0


	//   ....[46]....
        /*087c*/ 	.word	0x00007f50


	//   ....[47]....
        /*0880*/ 	.word	0x00007f70


	//   ....[48]....
        /*0884*/ 	.word	0x00007fa0


	//   ....[49]....
        /*0888*/ 	.word	0x00007fc0


	//   ....[50]....
        /*088c*/ 	.word	0x00007fe0


	//   ....[51]....
        /*0890*/ 	.word	0x00007ff0


	//   ....[52]....
        /*0894*/ 	.word	0x00008020


	//   ....[53]....
        /*0898*/ 	.word	0x00008050


	//   ....[54]....
        /*089c*/ 	.word	0x00008090


	//   ....[55]....
        /*08a0*/ 	.word	0x000080b0


	//   ....[56]....
        /*08a4*/ 	.word	0x000080e0


	//   ....[57]....
        /*08a8*/ 	.word	0x00008110


	//   ....[58]....
        /*08ac*/ 	.word	0x00008120


	//   ....[59]....
        /*08b0*/ 	.word	0x00008150


	//   ....[60]....
        /*08b4*/ 	.word	0x00008180


	//   ....[61]....
        /*08b8*/ 	.word	0x000081b0


	//   ....[62]....
        /*08bc*/ 	.word	0x000081e0


	//   ....[63]....
        /*08c0*/ 	.word	0x00008200


	//   ....[64]....
        /*08c4*/ 	.word	0x00008230


	//   ....[65]....
        /*08c8*/ 	.word	0x00008250


	//   ....[66]....
        /*08cc*/ 	.word	0x00008310


	//   ....[67]....
        /*08d0*/ 	.word	0x00008410


	//   ....[68]....
        /*08d4*/ 	.word	0x000085a0


	//   ....[69]....
        /*08d8*/ 	.word	0x000085f0


	//   ....[70]....
        /*08dc*/ 	.word	0x00008660


	//   ....[71]....
        /*08e0*/ 	.word	0x000086c0


	//   ....[72]....
        /*08e4*/ 	.word	0x00008730


	//   ....[73]....
        /*08e8*/ 	.word	0x00008790


	//   ....[74]....
        /*08ec*/ 	.word	0x00008800


	//   ....[75]....
        /*08f0*/ 	.word	0x00008860


	//   ....[76]....
        /*08f4*/ 	.word	0x00008900


	//   ....[77]....
        /*08f8*/ 	.word	0x00008990


	//   ....[78]....
        /*08fc*/ 	.word	0x00008a00


	//   ....[79]....
        /*0900*/ 	.word	0x00008a60


	//   ....[80]....
        /*0904*/ 	.word	0x00008ad0


	//   ....[81]....
        /*0908*/ 	.word	0x00008b30


	//   ....[82]....
        /*090c*/ 	.word	0x00008ba0


	//   ....[83]....
        /*0910*/ 	.word	0x00008c00


	//   ....[84]....
        /*0914*/ 	.word	0x00008ca0


	//   ....[85]....
        /*0918*/ 	.word	0x00008d30


	//   ....[86]....
        /*091c*/ 	.word	0x00008da0


	//   ....[87]....
        /*0920*/ 	.word	0x00008e00


	//   ....[88]....
        /*0924*/ 	.word	0x00008e70


	//   ....[89]....
        /*0928*/ 	.word	0x00008ed0


	//   ....[90]....
        /*092c*/ 	.word	0x00008f40


	//   ....[91]....
        /*0930*/ 	.word	0x00008fa0


	//   ....[92]....
        /*0934*/ 	.word	0x00009040


	//   ....[93]....
        /*0938*/ 	.word	0x000090f0


	//   ....[94]....
        /*093c*/ 	.word	0x00009200


	//   ....[95]....
        /*0940*/ 	.word	0x00009250


	//   ....[96]....
        /*0944*/ 	.word	0x00009320


	//   ....[97]....
        /*0948*/ 	.word	0x00009390


	//   ....[98]....
        /*094c*/ 	.word	0x00009420


	//   ....[99]....
        /*0950*/ 	.word	0x00009470


	//   ....[100]....
        /*0954*/ 	.word	0x000094e0


	//   ....[101]....
        /*0958*/ 	.word	0x00009540


	//   ....[102]....
        /*095c*/ 	.word	0x000095b0


	//   ....[103]....
        /*0960*/ 	.word	0x00009610


	//   ....[104]....
        /*0964*/ 	.word	0x00009680


	//   ....[105]....
        /*0968*/ 	.word	0x000096e0


	//   ....[106]....
        /*096c*/ 	.word	0x00009760


	//   ....[107]....
        /*0970*/ 	.word	0x000097d0


	//   ....[108]....
        /*0974*/ 	.word	0x00009840


	//   ....[109]....
        /*0978*/ 	.word	0x000098a0


	//   ....[110]....
        /*097c*/ 	.word	0x00009920


	//   ....[111]....
        /*0980*/ 	.word	0x000099a0


	//   ....[112]....
        /*0984*/ 	.word	0x00009a40


	//   ....[113]....
        /*0988*/ 	.word	0x00009ab0


	//   ....[114]....
        /*098c*/ 	.word	0x00009b40


	//   ....[115]....
        /*0990*/ 	.word	0x00009bd0


	//   ....[116]....
        /*0994*/ 	.word	0x00009c40


	//   ....[117]....
        /*0998*/ 	.word	0x00009ca0


	//   ....[118]....
        /*099c*/ 	.word	0x00009d10


	//   ....[119]....
        /*09a0*/ 	.word	0x00009d90


	//   ....[120]....
        /*09a4*/ 	.word	0x00009e50


	//   ....[121]....
        /*09a8*/ 	.word	0x00009f20


	//   ....[122]....
        /*09ac*/ 	.word	0x0000a000


	//   ....[123]....
        /*09b0*/ 	.word	0x0000a0b0


	//----- nvinfo : EIATTR_EXIT_INSTR_OFFSETS
	.align		4
.L_1577:
        /*09b4*/ 	.byte	0x04, 0x1c
        /*09b6*/ 	.short	(.L_1579 - .L_1578)


	//   ....[0]....
.L_1578:
        /*09b8*/ 	.word	0x00006410


	//   ....[1]....
        /*09bc*/ 	.word	0x00008540


	//----- nvinfo : EIATTR_MAX_THREADS
	.align		4
.L_1579:
        /*09c0*/ 	.byte	0x04, 0x05
        /*09c2*/ 	.short	(.L_1581 - .L_1580)
.L_1580:
        /*09c4*/ 	.word	0x000001e0
        /*09c8*/ 	.word	0x00000001
        /*09cc*/ 	.word	0x00000001


	//----- nvinfo : EIATTR_CRS_STACK_SIZE
	.align		4
.L_1581:
        /*09d0*/ 	.byte	0x04, 0x1e
        /*09d2*/ 	.short	(.L_1583 - .L_1582)
.L_1582:
        /*09d4*/ 	.word	0x00000000


	//----- nvinfo : EIATTR_CBANK_PARAM_SIZE
	.align		4
.L_1583:
        /*09d8*/ 	.byte	0x03, 0x19
        /*09da*/ 	.short	0x0060


	//----- nvinfo : EIATTR_PARAM_CBANK
	.align		4
        /*09dc*/ 	.byte	0x04, 0x0a
        /*09de*/ 	.short	(.L_1585 - .L_1584)
	.align		4
.L_1584:
        /*09e0*/ 	.word	index@(.nv.constant0._ZN13group_norm_v218gn_bwd_cuda_kernelI6__halfLi480ELi2ELi16ELi120ELi1024ELb1ELb1ELi16ELi960ELi960ELi4ELb1ELi3ELb0ELb0ELNS_15WgradSyncMethodE2ENS_16CompileConditionILi900EEEEEvPT_S6_S6_PKS5_S8_S8_S8_PKfflPfPj)
        /*09e4*/ 	.short	0x0210
        /*09e6*/ 	.short	0x0060


	//----- nvinfo : EIATTR_SW_WAR
	.align		4
.L_1585:
        /*09e8*/ 	.byte	0x04, 0x36
        /*09ea*/ 	.short	(.L_1587 - .L_1586)
.L_1586:
        /*09ec*/ 	.word	0x00000008
.L_1587:


//--------------------- .nv.info._ZN13group_norm_v218gn_bwd_cuda_kernelI6__halfLi480ELi2ELi16ELi120ELi1024ELb1ELb1ELi16ELi960ELi960ELi4ELb1ELi4ELb0ELb0ELNS_15WgradSyncMethodE3ENS_16CompileConditionILi900EEEEEvPT_S6_S6_PKS5_S8_S8_S8_PKfflPfPj --------------------------
	.section	.nv.info._ZN13group_norm_v218gn_bwd_cuda_kernelI6__halfLi480ELi2ELi16ELi120ELi1024ELb1ELb1ELi16ELi960ELi960ELi4ELb1ELi4ELb0ELb0ELNS_15WgradSyncMethodE3ENS_16CompileConditionILi900EEEEEvPT_S6_S6_PKS5_S8_S8_S8_PKfflPfPj,"",@"SHT_CUDA_INFO"
	.sectionflags	@""
	.align	4


	//----- nvinfo : EIATTR_CUDA_API_VERSION
	.align		4
        /*0000*/ 	.byte	0x04, 0x37
        /*0002*/ 	.short	(.L_1589 - .L_1588)
.L_1588:
        /*0004*/ 	.word	0x00000082


	//----- nvinfo : EIATTR_KPARAM_INFO
	.align		4
.L_1589:
        /*0008*/ 	.byte	0x04, 0x17
        /*000a*/ 	.short	(.L_1591 - .L_1590)
.L_1590:
        /*000c*/ 	.word	0x00000000
        /*0010*/ 	.short	0x000b
        /*0012*/ 	.short	0x0058
        /*0014*/ 	.byte	0x00, 0xf0, 0x21, 0x00


	//----- nvinfo : EIATTR_KPARAM_INFO
	.align		4
.L_1591:
        /*0018*/ 	.byte	0x04, 0x17
        /*001a*/ 	.short	(.L_1593 - .L_1592)
.L_1592:
        /*001c*/ 	.word	0x00000000
        /*0020*/ 	.short	0x000a
        /*0022*/ 	.short	0x0050
        /*0024*/ 	.byte	0x00, 0xf0, 0x21, 0x00


	//----- nvinfo : EIATTR_KPARAM_INFO
	.align		4
.L_1593:
        /*0028*/ 	.byte	0x04, 0x17
        /*002a*/ 	.short	(.L_1595 - .L_1594)
.L_1594:
        /*002c*/ 	.word	0x00000000
        /*0030*/ 	.short	0x0009
        /*0032*/ 	.short	0x0048
        /*0034*/ 	.byte	0x00, 0xf0, 0x21, 0x00


	//----- nvinfo : EIATTR_KPARAM_INFO
	.align		4
.L_1595:
        /*0038*/ 	.byte	0x04, 0x17
        /*003a*/ 	.short	(.L_1597 - .L_1596)
.L_1596:
        /*003c*/ 	.word	0x00000000
        /*0040*/ 	.short	0x0008
        /*0042*/ 	.short	0x0040
        /*0044*/ 	.byte	0x00, 0xf0, 0x11, 0x00


	//----- nvinfo : EIATTR_KPARAM_INFO
	.align		4
.L_1597:
        /*0048*/ 	.byte	0x04, 0x17
        /*004a*/ 	.short	(.L_1599 - .L_1598)
.L_1598:
        /*004c*/ 	.word	0x00000000
        /*0050*/ 	.short	0x0007
        /*0052*/ 	.short	0x0038
        /*0054*/ 	.byte	0x00, 0xf0, 0x21, 0x00


	//----- nvinfo : EIATTR_KPARAM_INFO
	.align		4
.L_1599:
        /*0058*/ 	.byte	0x04, 0x17
        /*005a*/ 	.short	(.L_1601 - .L_1600)
.L_1600:
        /*005c*/ 	.word	0x00000000
        /*0060*/ 	.short	0x0006
        /*0062*/ 	.short	0x0030
        /*0064*/ 	.byte	0x00, 0xf0, 0x21, 0x00


	//----- nvinfo : EIATTR_KPARAM_INFO
	.align		4
.L_1601:
        /*0068*/ 	.byte	0x04, 0x17
        /*006a*/ 	.short	(.L_1603 - .L_1602)
.L_1602:
        /*006c*/ 	.word	0x00000000
        /*0070*/ 	.short	0x0005
        /*0072*/ 	.short	0x0028
        /*0074*/ 	.byte	0x00, 0xf0, 0x21, 0x00


	//----- nvinfo : EIATTR_KPARAM_INFO
	.align		4
.L_1603:
        /*0078*/ 	.byte	0x04, 0x17
        /*007a*/ 	.short	(.L_1605 - .L_1604)
.L_1604:
        /*007c*/ 	.word	0x00000000
        /*0080*/ 	.short	0x0004
        /*0082*/ 	.short	0x0020
        /*0084*/ 	.byte	0x00, 0xf0, 0x21, 0x00


	//----- nvinfo : EIATTR_KPARAM_INFO
	.align		4
.L_1605:
        /*0088*/ 	.byte	0x04, 0x17
        /*008a*/ 	.short	(.L_1607 - .L_1606)
.L_1606:
        /*008c*/ 	.word	0x00000000
        /*0090*/ 	.short	0x0003
        /*0092*/ 	.short	0x0018
        /*0094*/ 	.byte	0x00, 0xf0, 0x21, 0x00


	//----- nvinfo : EIATTR_KPARAM_INFO
	.align		4
.L_1607:
        /*0098*/ 	.byte	0x04, 0x17
        /*009a*/ 	.short	(.L_1609 - .L_1608)
.L_1608:
        /*009c*/ 	.word	0x00000000
        /*00a0*/ 	.short	0x0002
        /*00a2*/ 	.short	0x0010
        /*00a4*/ 	.byte	0x00, 0xf0, 0x21, 0x00


	//----- nvinfo : EIATTR_KPARAM_INFO
	.align		4
.L_1609:
        /*00a8*/ 	.byte	0x04, 0x17
        /*00aa*/ 	.short	(.L_1611 - .L_1610)
.L_1610:
        /*00ac*/ 	.word	0x00000000
        /*00b0*/ 	.short	0x0001
        /*00b2*/ 	.short	0x0008
        /*00b4*/ 	.byte	0x00, 0xf0, 0x21, 0x00


	//----- nvinfo : EIATTR_KPARAM_INFO
	.align		4
.L_1611:
        /*00b8*/ 	.byte	0x04, 0x17
        /*00ba*/ 	.short	(.L_1613 - .L_1612)
.L_1612:
        /*00bc*/ 	.word	0x00000000
        /*00c0*/ 	.short	0x0000
        /*00c2*/ 	.short	0x0000
        /*00c4*/ 	.byte	0x00, 0xf0, 0x21, 0x00


	//----- nvinfo : EIATTR_SPARSE_MMA_MASK
	.align		4
.L_1613:
        /*00c8*/ 	.byte	0x03, 0x50
        /*00ca*/ 	.short	0x0000


	//----- nvinfo : EIATTR_MAXREG_COUNT
	.align		4
        /*00cc*/ 	.byte	0x03, 0x1b
        /*00ce*/ 	.short	0x0040


	//----- nvinfo : EIATTR_NUM_BARRIERS
	.align		4
        /*00d0*/ 	.byte	0x02, 0x4c
        /*00d2*/ 	.byte	0x01
	.zero		1


	//----- nvinfo : EIATTR_ANNOTATIONS
	.align		4
        /*00d4*/ 	.byte	0x04, 0x55
        /*00d6*/ 	.short	(.L_1615 - .L_1614)


	//   ....[0]....
.L_1614:
        /* <DEDUP_REMOVED lines=103> */


	//----- nvinfo : EIATTR_MERCURY_ISA_VERSION
	.align		4
.L_1615:
        /*0730*/ 	.byte	0x03, 0x5f
        /*0732*/ 	.short	0x0101


	//----- nvinfo : EIATTR_COOP_GROUP_MASK_REGIDS
	.align		4
        /*0734*/ 	.byte	0x04, 0x29
        /*0736*/ 	.short	(.L_1617 - .L_1616)


	//   ....[0]....
.L_1616:
        /*0738*/ 	.word	0xffffffff


	//   ....[1]....
        /*073c*/ 	.word	0xffffffff


	//   ....[2]....
        /*0740*/ 	.word	0xffffffff


	//   ....[3]....
        /*0744*/ 	.word	0xffffffff


	//   ....[4]....
        /*0748*/ 	.word	0xffffffff


	//   ....[5]....
        /*074c*/ 	.word	0xffffffff


	//   ....[6]....
        /*0750*/ 	.word	0xffffffff


	//   ....[7]....
        /*0754*/ 	.word	0xffffffff


	//   ....[8]....
        /*0758*/ 	.word	0xffffffff


	//   ....[9]....
        /*075c*/ 	.word	0xffffffff


	//   ....[10]....
        /*0760*/ 	.word	0xffffffff


	//   ....[11]....
        /*0764*/ 	.word	0xffffffff


	//   ....[12]....
        /*0768*/ 	.word	0x05000019


	//   ....[13]....
        /*076c*/ 	.word	0x05000018


	//   ....[14]....
        /*0770*/ 	.word	0x0500001a


	//   ....[15]....
        /*0774*/ 	.word	0x0500001b


	//   ....[16]....
        /*0778*/ 	.word	0x0500001d


	//   ....[17]....
        /*077c*/ 	.word	0x05000012


	//   ....[18]....
        /*0780*/ 	.word	0x0500001c


	//   ....[19]....
        /*0784*/ 	.word	0x05000013


	//   ....[20]....
        /*0788*/ 	.word	0x0500001d


	//   ....[21]....
        /*078c*/ 	.word	0x0500001c


	//   ....[22]....
        /*0790*/ 	.word	0x0500001e


	//   ....[23]....
        /*0794*/ 	.word	0x0500001f


	//   ....[24]....
        /*0798*/ 	.word	0x05000021


	//   ....[25]....
        /*079c*/ 	.word	0x05000020


	//   ....[26]....
        /*07a0*/ 	.word	0x05000022


	//   ....[27]....
        /*07a4*/ 	.word	0x05000017


	//   ....[28]....
        /*07a8*/ 	.word	0x0500001d


	//   ....[29]....
        /*07ac*/ 	.word	0x0500001c


	//   ....[30]....
        /*07b0*/ 	.word	0x0500001e


	//   ....[31]....
        /*07b4*/ 	.word	0x0500001f


	//   ....[32]....
        /*07b8*/ 	.word	0x05000021


	//   ....[33]....
        /*07bc*/ 	.word	0x05000020


	//   ....[34]....
        /*07c0*/ 	.word	0x05000022


	//   ....[35]....
        /*07c4*/ 	.word	0x05000017


	//   ....[36]....
        /*07c8*/ 	.word	0x05000021


	//   ....[37]....
        /*07cc*/ 	.word	0x0500001e


	//   ....[38]....
        /*07d0*/ 	.word	0x05000023


	//   ....[39]....
        /*07d4*/ 	.word	0x0500001c


	//   ....[40]....
        /*07d8*/ 	.word	0x05000020


	//   ....[41]....
        /*07dc*/ 	.word	0x0500002b


	//   ....[42]....
        /*07e0*/ 	.word	0x05000020


	//   ....[43]....
        /*07e4*/ 	.word	0x0500001e


	//   ....[44]....
        /*07e8*/ 	.word	0x0500002a


	//   ....[45]....
        /*07ec*/ 	.word	0x05000014


	//   ....[46]....
        /*07f0*/ 	.word	0x0500002b


	//   ....[47]....
        /*07f4*/ 	.word	0x05000021


	//   ....[48]....
        /*07f8*/ 	.word	0x05000026


	//   ....[49]....
        /*07fc*/ 	.word	0x05000023


	//   ....[50]....
        /*0800*/ 	.word	0x0500001d


	//   ....[51]....
        /*0804*/ 	.word	0x05000014


	//   ....[52]....
        /*0808*/ 	.word	0x05000013


	//   ....[53]....
        /*080c*/ 	.word	0x05000021


	//   ....[54]....
        /*0810*/ 	.word	0x05000016


	//   ....[55]....
        /*0814*/ 	.word	0x05000017


	//   ....[56]....
        /*0818*/ 	.word	0x05000012


	//   ....[57]....
        /*081c*/ 	.word	0x0500002b


	//   ....[58]....
        /*0820*/ 	.word	0x05000024


	//   ....[59]....
        /*0824*/ 	.word	0x0500001b


	//   ....[60]....
        /*0828*/ 	.word	0x0500001a


	//   ....[61]....
        /*082c*/ 	.word	0x05000022


	//   ....[62]....
        /*0830*/ 	.word	0x05000016


	//   ....[63]....
        /*0834*/ 	.word	0x05000017


	//   ....[64]....
        /*0838*/ 	.word	0x05000029


	//   ....[65]....
        /*083c*/ 	.word	0x0500002b


	//   ....[66]....
        /*0840*/ 	.word	0x0500001d


	//   ....[67]....
        /*0844*/ 	.word	0x05000017


	//   ....[68]....
        /*0848*/ 	.word	0x0500001e


	//   ....[69]....
        /*084c*/ 	.word	0x0500001e


	//   ....[70]....
        /*0850*/ 	.word	0x0500001e


	//   ....[71]....
        /*0854*/ 	.word	0x0500001e


	//   ....[72]....
        /*0858*/ 	.word	0x0500001e


	//   ....[73]....
        /*085c*/ 	.word	0x0500001e


	//   ....[74]....
        /*0860*/ 	.word	0x0500001e


	//   ....[75]....
        /*0864*/ 	.word	0x0500001e


	//   ....[76]....
        /*0868*/ 	.word	0x0500001e


	//   ....[77]....
        /*086c*/ 	.word	0x0500001e


	//   ....[78]....
        /*0870*/ 	.word	0x0500001e


	//   ....[79]....
        /*0874*/ 	.word	0x0500001e


	//   ....[80]....
        /*0878*/ 	.word	0x0500001e


	//   ....[81]....
        /*087c*/ 	.word	0x0500001e


	//   ....[82]....
        /*0880*/ 	.word	0x0500001e


	//   ....[83]....
        /*0884*/ 	.word	0x0500001e


	//   ....[84]....
        /*0888*/ 	.word	0x0500001e


	//   ....[85]....
        /*088c*/ 	.word	0x0500001e


	//   ....[86]....
        /*0890*/ 	.word	0x0500001e


	//   ....[87]....
        /*0894*/ 	.word	0x0500001e


	//   ....[88]....
        /*0898*/ 	.word	0x0500001e


	//   ....[89]....
        /*089c*/ 	.word	0x0500001e


	//   ....[90]....
        /*08a0*/ 	.word	0x0500001e


	//   ....[91]....
        /*08a4*/ 	.word	0x0500001e


	//   ....[92]....
        /*08a8*/ 	.word	0x0500001e


	//   ....[93]....
        /*08ac*/ 	.word	0x0500001e


	//   ....[94]....
        /*08b0*/ 	.word	0x0500001e


	//   ....[95]....
        /*08b4*/ 	.word	0x0500001e


	//   ....[96]....
        /*08b8*/ 	.word	0x0500001e


	//   ....[97]....
        /*08bc*/ 	.word	0x0500001e


	//   ....[98]....
        /*08c0*/ 	.word	0x0500001e


	//   ....[99]....
        /*08c4*/ 	.word	0x0500001e


	//   ....[100]....
        /*08c8*/ 	.word	0x0500001e


	//   ....[101]....
        /*08cc*/ 	.word	0x0500001e


	//   ....[102]....
        /*08d0*/ 	.word	0x0500001e


	//   ....[103]....
        /*08d4*/ 	.word	0x0500001e


	//   ....[104]....
        /*08d8*/ 	.word	0x0500001e


	//   ....[105]....
        /*08dc*/ 	.word	0x0500001e


	//   ....[106]....
        /*08e0*/ 	.word	0x0500001e


	//   ....[107]....
        /*08e4*/ 	.word	0x0500001e


	//   ....[108]....
        /*08e8*/ 	.word	0x0500001e


	//   ....[109]....
        /*08ec*/ 	.word	0x0500001e


	//   ....[110]....
        /*08f0*/ 	.word	0x0500001e


	//   ....[111]....
        /*08f4*/ 	.word	0x0500001e


	//   ....[112]....
        /*08f8*/ 	.word	0x0500001e


	//   ....[113]....
        /*08fc*/ 	.word	0x0500001e


	//   ....[114]....
        /*0900*/ 	.word	0x0500001e


	//   ....[115]....
        /*0904*/ 	.word	0x0500001e


	//   ....[116]....
        /*0908*/ 	.word	0x0500001e


	//   ....[117]....
        /*090c*/ 	.word	0x0500001e


	//   ....[118]....
        /*0910*/ 	.word	0x0500001e


	//   ....[119]....
        /*0914*/ 	.word	0x0500001e


	//   ....[120]....
        /*0918*/ 	.word	0x0500001e


	//   ....[121]....
        /*091c*/ 	.word	0x0500001e


	//   ....[122]....
        /*0920*/ 	.word	0x0500001e


	//   ....[123]....
        /*0924*/ 	.word	0x0500001e


	//----- nvinfo : EIATTR_COOP_GROUP_INSTR_OFFSETS
	.align		4
.L_1617:
        /*0928*/ 	.byte	0x04, 0x28
        /*092a*/ 	.short	(.L_1619 - .L_1618)


	//   ....[0]....
.L_1618:
        /*092c*/ 	.word	0x00005090


	//   ....[1]....
        /*0930*/ 	.word	0x000050c0


	//   ....[2]....
        /*0934*/ 	.word	0x000057a0


	//   ....[3]....
        /*0938*/ 	.word	0x000057b0


	//   ....[4]....
        /*093c*/ 	.word	0x000057e0


	//   ....[5]....
        /*0940*/ 	.word	0x000057f0


	//   ....[6]....
        /*0944*/ 	.word	0x00005820


	//   ....[7]....
        /*0948*/ 	.word	0x00005830


	//   ....[8]....
        /*094c*/ 	.word	0x00005860


	//   ....[9]....
        /*0950*/ 	.word	0x00005870


	//   ....[10]....
        /*0954*/ 	.word	0x000058a0


	//   ....[11]....
        /*0958*/ 	.word	0x000058b0


	//   ....[12]....
        /*095c*/ 	.word	0x000077a0


	//   ....[13]....
        /*0960*/ 	.word	0x000077d0


	//   ....[14]....
        /*0964*/ 	.word	0x00007820


	//   ....[15]....
        /*0968*/ 	.word	0x00007840


	//   ....[16]....
        /*096c*/ 	.word	0x00007870


	//   ....[17]....
        /*0970*/ 	.word	0x00007880


	//   ....[18]....
        /*0974*/ 	.word	0x000078b0


	//   ....[19]....
        /*0978*/ 	.word	0x000078c0


	//   ....[20]....
        /*097c*/ 	.word	0x00007a40


	//   ....[21]....
        /*0980*/ 	.word	0x00007a70


	//   ....[22]....
        /*0984*/ 	.word	0x00007ac0


	//   ....[23]....
        /*0988*/ 	.word	0x00007ae0


	//   ....[24]....
        /*098c*/ 	.word	0x00007b10


	//   ....[25]....
        /*0990*/ 	.word	0x00007b20


	//   ....[26]....
        /*0994*/ 	.word	0x00007b50


	//   ....[27]....
        /*0998*/ 	.word	0x00007b60


	//   ....[28]....
        /*099c*/ 	.word	0x00007c80


	//   ....[29]....
        /*09a0*/ 	.word	0x00007cb0


	//   ....[30]....
        /*09a4*/ 	.word	0x00007d00


	//   ....[31]....
        /*09a8*/ 	.word	0x00007d20


	//   ....[32]....
        /*09ac*/ 	.word	0x00007d50


	//   ....[33]....
        /*09b0*/ 	.word	0x00007d60


	//   ....[34]....
        /*09b4*/ 	.word	0x00007d90


	//   ....[35]....
        /*09b8*/ 	.word	0x00007da0


	//   ....[36]....
        /*09bc*/ 	.word	0x00008060


	//   ....[37]....
        /*09c0*/ 	.word	0x00008100


	//   ....[38]....
        /*09c4*/ 	.word	0x00008130


	//   ....[39]....
        /*09c8*/ 	.word	0x00008160


	//   ....[40]....
        /*09cc*/ 	.word	0x00008170


	//   ....[41]....
        /*09d0*/ 	.word	0x00008180


	//   ....[42]....
        /*09d4*/ 	.word	0x00008190


	//   ....[43]....
        /*09d8*/ 	.word	0x00008240


	//   ....[44]....
        /*09dc*/ 	.word	0x00008280


	//   ....[45]....
        /*09e0*/ 	.word	0x000082a0


	//   ....[46]....
        /*09e4*/ 	.word	0x000082b0


	//   ....[47]....
        /*09e8*/ 	.word	0x000082c0


	//   ....[48]....
        /*09ec*/ 	.word	0x000082d0


	//   ....[49]....
        /*09f0*/ 	.word	0x000082e0


	//   ....[50]....
        /*09f4*/ 	.word	0x00008320


	//   ....[51]....
        /*09f8*/ 	.word	0x00008380


	//   ....[52]....
        /*09fc*/ 	.word	0x000083b0


	//   ....[53]....
        /*0a00*/ 	.word	0x000083e0


	//   ....[54]....
        /*0a04*/ 	.word	0x00008410


	//   ....[55]....
        /*0a08*/ 	.word	0x00008430


	//   ....[56]....
        /*0a0c*/ 	.word	0x00008440


	//   ....[57]....
        /*0a10*/ 	.word	0x00008450


	//   ....[58]....
        /*0a14*/ 	.word	0x00008480


	//   ....[59]....
        /*0a18*/ 	.word	0x000084e0


	//   ....[60]....
        /*0a1c*/ 	.word	0x00008510


	//   ....[61]....
        /*0a20*/ 	.word	0x00008530


	//   ....[62]....
        /*0a24*/ 	.word	0x00008570


	//   ....[63]....
        /*0a28*/ 	.word	0x00008590


	//   ....[64]....
        /*0a2c*/ 	.word	0x000085b0


	//   ....[65]....
        /*0a30*/ 	.word	0x000085c0


	//   ....[66]....
        /*0a34*/ 	.word	0x00008720


	//   ....[67]....
        /*0a38*/ 	.word	0x00008760


	//   ....[68]....
        /*0a3c*/ 	.word	0x00008890


	//   ....[69]....
        /*0a40*/ 	.word	0x000088e0


	//   ....[70]....
        /*0a44*/ 	.word	0x00008950


	//   ....[71]....
        /*0a48*/ 	.word	0x000089b0


	//   ....[72]....
        /*0a4c*/ 	.word	0x00008a20


	//   ....[73]....
        /*0a50*/ 	.word	0x00008a80


	//   ....[74]....
        /*0a54*/ 	.word	0x00008af0


	//   ....[75]....
        /*0a58*/ 	.word	0x00008b50


	//   ....[76]....
        /*0a5c*/ 	.word	0x00008bf0


	//   ....[77]....
        /*0a60*/ 	.word	0x00008c80


	//   ....[78]....
        /*0a64*/ 	.word	0x00008cf0


	//   ....[79]....
        /*0a68*/ 	.word	0x00008d50


	//   ....[80]....
        /*0a6c*/ 	.word	0x00008dc0


	//   ....[81]....
        /*0a70*/ 	.word	0x00008e20


	//   ....[82]....
        /*0a74*/ 	.word	0x00008e90


	//   ....[83]....
        /*0a78*/ 	.word	0x00008ef0


	//   ....[84]....
        /*0a7c*/ 	.word	0x00008f90


	//   ....[85]....
        /*0a80*/ 	.word	0x00009020


	//   ....[86]....
        /*0a84*/ 	.word	0x00009090


	//   ....[87]....
        /*0a88*/ 	.word	0x000090f0


	//   ....[88]....
        /*0a8c*/ 	.word	0x00009160


	//   ....[89]....
        /*0a90*/ 	.word	0x000091c0


	//   ....[90]....
        /*0a94*/ 	.word	0x00009230


	//   ....[91]....
        /*0a98*/ 	.word	0x00009290


	//   ....[92]....
        /*0a9c*/ 	.word	0x00009330


	//   ....[93]....
        /*0aa0*/ 	.word	0x000093e0


	//   ....[94]....
        /*0aa4*/ 	.word	0x000094b0


	//   ....[95]....
        /*0aa8*/ 	.word	0x00009500


	//   ....[96]....
        /*0aac*/ 	.word	0x00009590


	//   ....[97]....
        /*0ab0*/ 	.word	0x000095f0


	//   ....[98]....
        /*0ab4*/ 	.word	0x00009680


	//   ....[99]....
        /*0ab8*/ 	.word	0x000096d0


	//   ....[100]....
        /*0abc*/ 	.word	0x00009740


	//   ....[101]....
        /*0ac0*/ 	.word	0x000097a0


	//   ....[102]....
        /*0ac4*/ 	.word	0x00009860


	//   ....[103]....
        /*0ac8*/ 	.word	0x000098c0


	//   ....[104]....
        /*0acc*/ 	.word	0x00009950


	//   ....[105]....
        /*0ad0*/ 	.word	0x000099e0


	//   ....[106]....
        /*0ad4*/ 	.word	0x00009a60


	//   ....[107]....
        /*0ad8*/ 	.word	0x00009ac0


	//   ....[108]....
        /*0adc*/ 	.word	0x00009b30


	//   ....[109]....
        /*0ae0*/ 	.word	0x00009b90


	//   ....[110]....
        /*0ae4*/ 	.word	0x00009c40


	//   ....[111]....
        /*0ae8*/ 	.word	0x00009ca0


	//   ....[112]....
        /*0aec*/ 	.word	0x00009d60


	//   ....[113]....
        /*0af0*/ 	.word	0x00009db0


	//   ....[114]....
        /*0af4*/ 	.word	0x00009e20


	//   ....[115]....
        /*0af8*/ 	.word	0x00009e80


	//   ....[116]....
        /*0afc*/ 	.word	0x00009f10


	//   ....[117]....
        /*0b00*/ 	.word	0x00009fa0


	//   ....[118]....
        /*0b04*/ 	.word	0x0000a010


	//   ....[119]....
        /*0b08*/ 	.word	0x0000a070


	//   ....[120]....
        /*0b0c*/ 	.word	0x0000a100


	//   ....[121]....
        /*0b10*/ 	.word	0x0000a1c0


	//   ....[122]....
        /*0b14*/ 	.word	0x0000a250


	//   ....[123]....
        /*0b18*/ 	.word	0x0000a2b0


	//----- nvinfo : EIATTR_EXIT_INSTR_OFFSETS
	.align		4
.L_1619:
        /*0b1c*/ 	.byte	0x04, 0x1c
        /*0b1e*/ 	.short	(.L_1621 - .L_1620)


	//   ....[0]....
.L_1620:
        /*0b20*/ 	.word	0x000067a0


	//   ....[1]....
        /*0b24*/ 	.word	0x00008830


	//----- nvinfo : EIATTR_MAX_THREADS
	.align		4
.L_1621:
        /*0b28*/ 	.byte	0x04, 0x05
        /*0b2a*/ 	.short	(.L_1623 - .L_1622)
.L_1622:
        /*0b2c*/ 	.word	0x000001e0
        /*0b30*/ 	.word	0x00000001
        /*0b34*/ 	.word	0x00000001


	//----- nvinfo : EIATTR_CRS_STACK_SIZE
	.align		4
.L_1623:
        /*0b38*/ 	.byte	0x04, 0x1e
        /*0b3a*/ 	.short	(.L_1625 - .L_1624)
.L_1624:
        /*0b3c*/ 	.word	0x00000000


	//----- nvinfo : EIATTR_CBANK_PARAM_SIZE
	.align		4
.L_1625:
        /*0b40*/ 	.byte	0x03, 0x19
        /*0b42*/ 	.short	0x0060


	//----- nvinfo : EIATTR_PARAM_CBANK
	.align		4
        /*0b44*/ 	.byte	0x04, 0x0a
        /*0b46*/ 	.short	(.L_1627 - .L_1626)
	.align		4
.L_1626:
        /*0b48*/ 	.word	index@(.nv.constant0._ZN13group_norm_v218gn_bwd_cuda_kernelI6__halfLi480ELi2ELi16ELi120ELi1024ELb1ELb1ELi16ELi960ELi960ELi4ELb1ELi4ELb0ELb0ELNS_15WgradSyncMethodE3ENS_16CompileConditionILi900EEEEEvPT_S6_S6_PKS5_S8_S8_S8_PKfflPfPj)
        /*0b4c*/ 	.short	0x0210
        /*0b4e*/ 	.short	0x0060


	//----- nvinfo : EIATTR_SW_WAR
	.align		4
.L_1627:
        /*0b50*/ 	.byte	0x04, 0x36
        /*0b52*/ 	.short	(.L_1629 - .L_1628)
.L_1628:
        /*0b54*/ 	.word	0x00000008
.L_1629:


//--------------------- .nv.info._ZN13group_norm_v214gn_cuda_kernelI6__halfLi480ELi3ELi32ELi60ELi1024ELb0ELi8ELi960ELi960ELi4ELb1ELi2ELb0ELb0ENS_16CompileConditionILi900EEEEEvPT_PKS4_S7_S7_flPfS8_Pj --------------------------
	.section	.nv.info._ZN13group_norm_v214gn_cuda_kernelI6__halfLi480ELi3ELi32ELi60ELi1024ELb0ELi8ELi960ELi960ELi4ELb1ELi2ELb0ELb0ENS_16CompileConditionILi900EEEEEvPT_PKS4_S7_S7_flPfS8_Pj,"",@"SHT_CUDA_INFO"
	.sectionflags	@""
	.align	4


	//----- nvinfo : EIATTR_CUDA_API_VERSION
	.align		4
        /*0000*/ 	.byte	0x04, 0x37
        /*0002*/ 	.short	(.L_1631 - .L_1630)
.L_1630:
        /*0004*/ 	.word	0x00000082


	//----- nvinfo : EIATTR_KPARAM_INFO
	.align		4
.L_1631:
        /*0008*/ 	.byte	0x04, 0x17
        /*000a*/ 	.short	(.L_1633 - .L_1632)
.L_1632:
        /*000c*/ 	.word	0x00000000
        /*0010*/ 	.short	0x0008
        /*0012*/ 	.short	0x0040
        /*0014*/ 	.byte	0x00, 0xf0, 0x21, 0x00


	//----- nvinfo : EIATTR_KPARAM_INFO
	.align		4
.L_1633:
        /*0018*/ 	.byte	0x04, 0x17
        /*001a*/ 	.short	(.L_1635 - .L_1634)
.L_1634:
        /*001c*/ 	.word	0x00000000
        /*0020*/ 	.short	0x0007
        /*0022*/ 	.short	0x0038
        /*0024*/ 	.byte	0x00, 0xf0, 0x21, 0x00


	//----- nvinfo : EIATTR_KPARAM_INFO
	.align		4
.L_1635:
        /*0028*/ 	.byte	0x04, 0x17
        /*002a*/ 	.short	(.L_1637 - .L_1636)
.L_1636:
        /*002c*/ 	.word	0x00000000
        /*0030*/ 	.short	0x0006
        /*0032*/ 	.short	0x0030
        /*0034*/ 	.byte	0x00, 0xf0, 0x21, 0x00


	//----- nvinfo : EIATTR_KPARAM_INFO
	.align		4
.L_1637:
        /*0038*/ 	.byte	0x04, 0x17
        /*003a*/ 	.short	(.L_1639 - .L_1638)
.L_1638:
        /*003c*/ 	.word	0x00000000
        /*0040*/ 	.short	0x0005
        /*0042*/ 	.short	0x0028
        /*0044*/ 	.byte	0x00, 0xf0, 0x21, 0x00


	//----- nvinfo : EIATTR_KPARAM_INFO
	.align		4
.L_1639:
        /*0048*/ 	.byte	0x04, 0x17
        /*004a*/ 	.short	(.L_1641 - .L_1640)
.L_1640:
        /*004c*/ 	.word	0x00000000
        /*0050*/ 	.short	0x0004
        /*0052*/ 	.short	0x0020
        /*0054*/ 	.byte	0x00, 0xf0, 0x11, 0x00


	//----- nvinfo : EIATTR_KPARAM_INFO
	.align		4
.L_1641:
        /*0058*/ 	.byte	0x04, 0x17
        /*005a*/ 	.short	(.L_1643 - .L_1642)
.L_1642:
        /*005c*/ 	.word	0x00000000
        /*0060*/ 	.short	0x0003
        /*0062*/ 	.short	0x0018
        /*0064*/ 	.byte	0x00, 0xf0, 0x21, 0x00


	//----- nvinfo : EIATTR_KPARAM_INFO
	.align		4
.L_1643:
        /*0068*/ 	.byte	0x04, 0x17
        /*006a*/ 	.short	(.L_1645 - .L_1644)
.L_1644:
        /*006c*/ 	.word	0x00000000
        /*0070*/ 	.short	0x0002
        /*0072*/ 	.short	0x0010
        /*0074*/ 	.byte	0x00, 0xf0, 0x21, 0x00


	//----- nvinfo : EIATTR_KPARAM_INFO
	.align		4
.L_1645:
        /*0078*/ 	.byte	0x04, 0x17
        /*007a*/ 	.short	(.L_1647 - .L_1646)
.L_1646:
        /*007c*/ 	.word	0x00000000
        /*0080*/ 	.short	0x0001
        /*0082*/ 	.short	0x0008
        /*0084*/ 	.byte	0x00, 0xf0, 0x21, 0x00


	//----- nvinfo : EIATTR_KPARAM_INFO
	.align		4
.L_1647:
        /*0088*/ 	.byte	0x04, 0x17
        /*008a*/ 	.short	(.L_1649 - .L_1648)
.L_1648:
        /*008c*/ 	.word	0x00000000
        /*0090*/ 	.short	0x0000
        /*0092*/ 	.short	0x0000
        /*0094*/ 	.byte	0x00, 0xf0, 0x21, 0x00


	//----- nvinfo : EIATTR_SPARSE_MMA_MASK
	.align		4
.L_1649:
        /*0098*/ 	.byte	0x03, 0x50
        /*009a*/ 	.short	0x0000


	//----- nvinfo : EIATTR_MAXREG_COUNT
	.align		4
        /*009c*/ 	.byte	0x03, 0x1b
        /*009e*/ 	.short	0x0028


	//----- nvinfo : EIATTR_NUM_BARRIERS
	.align		4
        /*00a0*/ 	.byte	0x02, 0x4c
        /*00a2*/ 	.byte	0x01
	.zero		1


	//----- nvinfo : EIATTR_ANNOTATIONS
	.align		4
        /*00a4*/ 	.byte	0x04, 0x55
        /*00a6*/ 	.short	(.L_1651 - .L_1650)


	//   ....[0]....
.L_1650:
        /* <DEDUP_REMOVED lines=23> */


	//----- nvinfo : EIATTR_MERCURY_ISA_VERSION
	.align		4
.L_1651:
        /*0208*/ 	.byte	0x03, 0x5f
        /*020a*/ 	.short	0x0101


	//----- nvinfo : EIATTR_COOP_GROUP_MASK_REGIDS
	.align		4
        /*020c*/ 	.byte	0x04, 0x29
        /*020e*/ 	.short	(.L_1653 - .L_1652)


	//   ....[0]....
.L_1652:
        /*0210*/ 	.word	0xffffffff


	//   ....[1]....
        /*0214*/ 	.word	0xffffffff


	//   ....[2]....
        /*0218*/ 	.word	0xffffffff


	//   ....[3]....
        /*021c*/ 	.word	0xffffffff


	//   ....[4]....
        /*0220*/ 	.word	0xffffffff


	//   ....[5]....
        /*0224*/ 	.word	0xffffffff


	//   ....[6]....
        /*0228*/ 	.word	0xffffffff


	//   ....[7]....
        /*022c*/ 	.word	0xffffffff


	//   ....[8]....
        /*0230*/ 	.word	0xffffffff


	//   ....[9]....
        /*0234*/ 	.word	0xffffffff


	//----- nvinfo : EIATTR_COOP_GROUP_INSTR_OFFSETS
	.align		4
.L_1653:
        /*0238*/ 	.byte	0x04, 0x28
        /*023a*/ 	.short	(.L_1655 - .L_1654)


	//   ....[0]....
.L_1654:
        /*023c*/ 	.word	0x000011c0


	//   ....[1]....
        /*0240*/ 	.word	0x00001210


	//   ....[2]....
        /*0244*/ 	.word	0x00001790


	//   ....[3]....
        /*0248*/ 	.word	0x000017d0


	//   ....[4]....
        /*024c*/ 	.word	0x00001820


	//   ....[5]....
        /*0250*/ 	.word	0x00001830


	//   ....[6]....
        /*0254*/ 	.word	0x00001890


	//   ....[7]....
        /*0258*/ 	.word	0x000018a0


	//   ....[8]....
        /*025c*/ 	.word	0x000018d0


	//   ....[9]....
        /*0260*/ 	.word	0x000018e0


	//----- nvinfo : EIATTR_EXIT_INSTR_OFFSETS
	.align		4
.L_1655:
        /*0264*/ 	.byte	0x04, 0x1c
        /*0266*/ 	.short	(.L_1657 - .L_1656)


	//   ....[0]....
.L_1656:
        /*0268*/ 	.word	0x00000070


	//   ....[1]....
        /*026c*/ 	.word	0x000021a0


	//----- nvinfo : EIATTR_MAX_THREADS
	.align		4
.L_1657:
        /*0270*/ 	.byte	0x04, 0x05
        /*0272*/ 	.short	(.L_1659 - .L_1658)
.L_1658:
        /*0274*/ 	.word	0x000001e0
        /*0278*/ 	.word	0x00000001
        /*027c*/ 	.word	0x00000001


	//----- nvinfo : EIATTR_CRS_STACK_SIZE
	.align		4
.L_1659:
        /*0280*/ 	.byte	0x04, 0x1e
        /*0282*/ 	.short	(.L_1661 - .L_1660)
.L_1660:
        /*0284*/ 	.word	0x00000000


	//----- nvinfo : EIATTR_CBANK_PARAM_SIZE
	.align		4
.L_1661:
        /*0288*/ 	.byte	0x03, 0x19
        /*028a*/ 	.short	0x0048


	//----- nvinfo : EIATTR_PARAM_CBANK
	.align		4
        /*028c*/ 	.byte	0x04, 0x0a
        /*028e*/ 	.short	(.L_1663 - .L_1662)
	.align		4
.L_1662:
        /*0290*/ 	.word	index@(.nv.constant0._ZN13group_norm_v214gn_cuda_kernelI6__halfLi480ELi3ELi32ELi60ELi1024ELb0ELi8ELi960ELi960ELi4ELb1ELi2ELb0ELb0ENS_16CompileConditionILi900EEEEEvPT_PKS4_S7_S7_flPfS8_Pj)
        /*0294*/ 	.short	0x0210
        /*0296*/ 	.short	0x0048


	//----- nvinfo : EIATTR_SW_WAR
	.align		4
.L_1663:
        /*0298*/ 	.byte	0x04, 0x36
        /*029a*/ 	.short	(.L_1665 - .L_1664)
.L_1664:
        /*029c*/ 	.word	0x00000008
.L_1665:


//--------------------- .nv.info._ZN13group_norm_v214gn_cuda_kernelI6__halfLi480ELi1ELi32ELi60ELi1024ELb0ELi16ELi960ELi960ELi4ELb1ELi2ELb0ELb0ENS_16CompileConditionILi900EEEEEvPT_PKS4_S7_S7_flPfS8_Pj --------------------------
	.section	.nv.info._ZN13group_norm_v214gn_cuda_kernelI6__halfLi480ELi1ELi32ELi60ELi1024ELb0ELi16ELi960ELi960ELi4ELb1ELi2ELb0ELb0ENS_16CompileConditionILi900EEEEEvPT_PKS4_S7_S7_flPfS8_Pj,"",@"SHT_CUDA_INFO"
	.sectionflags	@""
	.align	4


	//----- nvinfo : EIATTR_CUDA_API_VERSION
	.align		4
        /*0000*/ 	.byte	0x04, 0x37
        /*0002*/ 	.short	(.L_1667 - .L_1666)
.L_1666:
        /*0004*/ 	.word	0x00000082


	//----- nvinfo : EIATTR_KPARAM_INFO
	.align		4
.L_1667:
        /*0008*/ 	.byte	0x04, 0x17
        /*000a*/ 	.short	(.L_1669 - .L_1668)
.L_1668:
        /*000c*/ 	.word	0x00000000
        /*0010*/ 	.short	0x0008
        /*0012*/ 	.short	0x0040
        /*0014*/ 	.byte	0x00, 0xf0, 0x21, 0x00


	//----- nvinfo : EIATTR_KPARAM_INFO
	.align		4
.L_1669:
        /*0018*/ 	.byte	0x04, 0x17
        /*001a*/ 	.short	(.L_1671 - .L_1670)
.L_1670:
        /*001c*/ 	.word	0x00000000
        /*0020*/ 	.short	0x0007
        /*0022*/ 	.short	0x0038
        /*0024*/ 	.byte	0x00, 0xf0, 0x21, 0x00


	//----- nvinfo : EIATTR_KPARAM_INFO
	.align		4
.L_1671:
        /*0028*/ 	.byte	0x04, 0x17
        /*002a*/ 	.short	(.L_1673 - .L_1672)
.L_1672:
        /*002c*/ 	.word	0x00000000
        /*0030*/ 	.short	0x0006
        /*0032*/ 	.short	0x0030
        /*0034*/ 	.byte	0x00, 0xf0, 0x21, 0x00


	//----- nvinfo : EIATTR_KPARAM_INFO
	.align		4
.L_1673:
        /*0038*/ 	.byte	0x04, 0x17
        /*003a*/ 	.short	(.L_1675 - .L_1674)
.L_1674:
        /*003c*/ 	.word	0x00000000
        /*0040*/ 	.short	0x0005
        /*0042*/ 	.short	0x0028
        /*0044*/ 	.byte	0x00, 0xf0, 0x21, 0x00


	//----- nvinfo : EIATTR_KPARAM_INFO
	.align		4
.L_1675:
        /*0048*/ 	.byte	0x04, 0x17
        /*004a*/ 	.short	(.L_1677 - .L_1676)
.L_1676:
        /*004c*/ 	.word	0x00000000
        /*0050*/ 	.short	0x0004
        /*0052*/ 	.short	0x0020
        /*0054*/ 	.byte	0x00, 0xf0, 0x11, 0x00


	//----- nvinfo : EIATTR_KPARAM_INFO
	.align		4
.L_1677:
        /*0058*/ 	.byte	0x04, 0x17
        /*005a*/ 	.short	(.L_1679 - .L_1678)
.L_1678:
        /*005c*/ 	.word	0x00000000
        /*0060*/ 	.short	0x0003
        /*0062*/ 	.short	0x0018
        /*0064*/ 	.byte	0x00, 0xf0, 0x21, 0x00


	//----- nvinfo : EIATTR_KPARAM_INFO
	.align		4
.L_1679:
        /*0068*/ 	.byte	0x04, 0x17
        /*006a*/ 	.short	(.L_1681 - .L_1680)
.L_1680:
        /*006c*/ 	.word	0x00000000
        /*0070*/ 	.short	0x0002
        /*0072*/ 	.short	0x0010
        /*0074*/ 	.byte	0x00, 0xf0, 0x21, 0x00


	//----- nvinfo : EIATTR_KPARAM_INFO
	.align		4
.L_1681:
        /*0078*/ 	.byte	0x04, 0x17
        /*007a*/ 	.short	(.L_1683 - .L_1682)
.L_1682:
        /*007c*/ 	.word	0x00000000
        /*0080*/ 	.short	0x0001
        /*0082*/ 	.short	0x0008
        /*0084*/ 	.byte	0x00, 0xf0, 0x21, 0x00


	//----- nvinfo : EIATTR_KPARAM_INFO
	.align		4
.L_1683:
        /*0088*/ 	.byte	0x04, 0x17
        /*008a*/ 	.short	(.L_1685 - .L_1684)
.L_1684:
        /*008c*/ 	.word	0x00000000
        /*0090*/ 	.short	0x0000
        /*0092*/ 	.short	0x0000
        /*0094*/ 	.byte	0x00, 0xf0, 0x21, 0x00


	//----- nvinfo : EIATTR_SPARSE_MMA_MASK
	.align		4
.L_1685:
        /*0098*/ 	.byte	0x03, 0x50
        /*009a*/ 	.short	0x0000


	//----- nvinfo : EIATTR_MAXREG_COUNT
	.align		4
        /*009c*/ 	.byte	0x03, 0x1b
        /*009e*/ 	.short	0x0080


	//----- nvinfo : EIATTR_NUM_BARRIERS
	.align		4
        /*00a0*/ 	.byte	0x02, 0x4c
        /*00a2*/ 	.byte	0x01
	.zero		1


	//----- nvinfo : EIATTR_MERCURY_ISA_VERSION
	.align		4
        /*00a4*/ 	.byte	0x03, 0x5f
        /*00a6*/ 	.short	0x0101


	//----- nvinfo : EIATTR_COOP_GROUP_MASK_REGIDS
	.align		4
        /*00a8*/ 	.byte	0x04, 0x29
        /*00aa*/ 	.short	(.L_1687 - .L_1686)


	//   ....[0]....
.L_1686:
        /*00ac*/ 	.word	0xffffffff


	//   ....[1]....
        /*00b0*/ 	.word	0xffffffff


	//   ....[2]....
        /*00b4*/ 	.word	0xffffffff


	//   ....[3]....
        /*00b8*/ 	.word	0xffffffff


	//   ....[4]....
        /*00bc*/ 	.word	0xffffffff


	//   ....[5]....
        /*00c0*/ 	.word	0xffffffff


	//   ....[6]....
        /*00c4*/ 	.word	0xffffffff


	//   ....[7]....
        /*00c8*/ 	.word	0xffffffff


	//   ....[8]....
        /*00cc*/ 	.word	0xffffffff


	//   ....[9]....
        /*00d0*/ 	.word	0xffffffff


	//----- nvinfo : EIATTR_COOP_GROUP_INSTR_OFFSETS
	.align		4
.L_1687:
        /*00d4*/ 	.byte	0x04, 0x28
        /*00d6*/ 	.short	(.L_1689 - .L_1688)


	//   ....[0]....
.L_1688:
        /*00d8*/ 	.word	0x00001500


	//   ....[1]....
        /*00dc*/ 	.word	0x00001530


	//   ....[2]....
        /*00e0*/ 	.word	0x000018a0


	//   ....[3]....
        /*00e4*/ 	.word	0x000018d0


	//   ....[4]....
        /*00e8*/ 	.word	0x00001900


	//   ....[5]....
        /*00ec*/ 	.word	0x00001910


	//   ....[6]....
        /*00f0*/ 	.word	0x00001940


	//   ....[7]....
        /*00f4*/ 	.word	0x00001950


	//   ....[8]....
        /*00f8*/ 	.word	0x00001980


	//   ....[9]....
        /*00fc*/ 	.word	0x00001990


	//----- nvinfo : EIATTR_EXIT_INSTR_OFFSETS
	.align		4
.L_1689:
        /*0100*/ 	.byte	0x04, 0x1c
        /*0102*/ 	.short	(.L_1691 - .L_1690)


	//   ....[0]....
.L_1690:
        /*0104*/ 	.word	0x00000060


	//   ....[1]....
        /*0108*/ 	.word	0x00002720


	//----- nvinfo : EIATTR_MAX_THREADS
	.align		4
.L_1691:
        /*010c*/ 	.byte	0x04, 0x05
        /*010e*/ 	.short	(.L_1693 - .L_1692)
.L_1692:
        /*0110*/ 	.word	0x000001e0
        /*0114*/ 	.word	0x00000001
        /*0118*/ 	.word	0x00000001


	//----- nvinfo : EIATTR_CRS_STACK_SIZE
	.align		4
.L_1693:
        /*011c*/ 	.byte	0x04, 0x1e
        /*011e*/ 	.short	(.L_1695 - .L_1694)
.L_1694:
        /*0120*/ 	.word	0x00000000


	//----- nvinfo : EIATTR_CBANK_PARAM_SIZE
	.align		4
.L_1695:
        /*0124*/ 	.byte	0x03, 0x19
        /*0126*/ 	.short	0x0048


	//----- nvinfo : EIATTR_PARAM_CBANK
	.align		4
        /*0128*/ 	.byte	0x04, 0x0a
        /*012a*/ 	.short	(.L_1697 - .L_1696)
	.align		4
.L_1696:
        /*012c*/ 	.word	index@(.nv.constant0._ZN13group_norm_v214gn_cuda_kernelI6__halfLi480ELi1ELi32ELi60ELi1024ELb0ELi16ELi960ELi960ELi4ELb1ELi2ELb0ELb0ENS_16CompileConditionILi900EEEEEvPT_PKS4_S7_S7_flPfS8_Pj)
        /*0130*/ 	.short	0x0210
        /*0132*/ 	.short	0x0048


	//----- nvinfo : EIATTR_SW_WAR
	.align		4
.L_1697:
        /*0134*/ 	.byte	0x04, 0x36
        /*0136*/ 	.short	(.L_1699 - .L_1698)
.L_1698:
        /*0138*/ 	.word	0x00000008
.L_1699:


//--------------------- .nv.info._ZN13group_norm_v214gn_cuda_kernelI6__halfLi480ELi3ELi32ELi60ELi1024ELb0ELi16ELi960ELi960ELi4ELb1ELi5ELb0ELb0ENS_16CompileConditionILi900EEEEEvPT_PKS4_S7_S7_flPfS8_Pj --------------------------
	.section	.nv.info._ZN13group_norm_v214gn_cuda_kernelI6__halfLi480ELi3ELi32ELi60ELi1024ELb0ELi16ELi960ELi960ELi4ELb1ELi5ELb0ELb0ENS_16CompileConditionILi900EEEEEvPT_PKS4_S7_S7_flPfS8_Pj,"",@"SHT_CUDA_INFO"
	.sectionflags	@""
	.align	4


	//----- nvinfo : EIATTR_CUDA_API_VERSION
	.align		4
        /*0000*/ 	.byte	0x04, 0x37
        /*0002*/ 	.short	(.L_1701 - .L_1700)
.L_1700:
        /*0004*/ 	.word	0x00000082


	//----- nvinfo : EIATTR_KPARAM_INFO
	.align		4
.L_1701:
        /*0008*/ 	.byte	0x04, 0x17
        /*000a*/ 	.short	(.L_1703 - .L_1702)
.L_1702:
        /*000c*/ 	.word	0x00000000
        /*0010*/ 	.short	0x0008
        /*0012*/ 	.short	0x0040
        /*0014*/ 	.byte	0x00, 0xf0, 0x21, 0x00


	//----- nvinfo : EIATTR_KPARAM_INFO
	.align		4
.L_1703:
        /*0018*/ 	.byte	0x04, 0x17
        /*001a*/ 	.short	(.L_1705 - .L_1704)
.L_1704:
        /*001c*/ 	.word	0x00000000
        /*0020*/ 	.short	0x0007
        /*0022*/ 	.short	0x0038
        /*0024*/ 	.byte	0x00, 0xf0, 0x21, 0x00


	//----- nvinfo : EIATTR_KPARAM_INFO
	.align		4
.L_1705:
        /*0028*/ 	.byte	0x04, 0x17
        /*002a*/ 	.short	(.L_1707 - .L_1706)
.L_1706:
        /*002c*/ 	.word	0x00000000
        /*0030*/ 	.short	0x0006
        /*0032*/ 	.short	0x0030
        /*0034*/ 	.byte	0x00, 0xf0, 0x21, 0x00


	//----- nvinfo : EIATTR_KPARAM_INFO
	.align		4
.L_1707:
        /*0038*/ 	.byte	0x04, 0x17
        /*003a*/ 	.short	(.L_1709 - .L_1708)
.L_1708:
        /*003c*/ 	.word	0x00000000
        /*0040*/ 	.short	0x0005
        /*0042*/ 	.short	0x0028
        /*0044*/ 	.byte	0x00, 0xf0, 0x21, 0x00


	//----- nvinfo : EIATTR_KPARAM_INFO
	.align		4
.L_1709:
        /*0048*/ 	.byte	0x04, 0x17
        /*004a*/ 	.short	(.L_1711 - .L_1710)
.L_1710:
        /*004c*/ 	.word	0x00000000
        /*0050*/ 	.short	0x0004
        /*0052*/ 	.short	0x0020
        /*0054*/ 	.byte	0x00, 0xf0, 0x11, 0x00


	//----- nvinfo : EIATTR_KPARAM_INFO
	.align		4
.L_1711:
        /*0058*/ 	.byte	0x04, 0x17
        /*005a*/ 	.short	(.L_1713 - .L_1712)
.L_1712:
        /*005c*/ 	.word	0x00000000
        /*0060*/ 	.short	0x0003
        /*0062*/ 	.short	0x0018
        /*0064*/ 	.byte	0x00, 0xf0, 0x21, 0x00


	//----- nvinfo : EIATTR_KPARAM_INFO
	.align		4
.L_1713:
        /*0068*/ 	.byte	0x04, 0x17
        /*006a*/ 	.short	(.L_1715 - .L_1714)
.L_1714:
        /*006c*/ 	.word	0x00000000
        /*0070*/ 	.short	0x0002
        /*0072*/ 	.short	0x0010
        /*0074*/ 	.byte	0x00, 0xf0, 0x21, 0x00


	//----- nvinfo : EIATTR_KPARAM_INFO
	.align		4
.L_1715:
        /*0078*/ 	.byte	0x04, 0x17
        /*007a*/ 	.short	(.L_1717 - .L_1716)
.L_1716:
        /*007c*/ 	.word	0x00000000
        /*0080*/ 	.short	0x0001
        /*0082*/ 	.short	0x0008
        /*0084*/ 	.byte	0x00, 0xf0, 0x21, 0x00


	//----- nvinfo : EIATTR_KPARAM_INFO
	.align		4
.L_1717:
        /*0088*/ 	.byte	0x04, 0x17
        /*008a*/ 	.short	(.L_1719 - .L_1718)
.L_1718:
        /*008c*/ 	.word	0x00000000
        /*0090*/ 	.short	0x0000
        /*0092*/ 	.short	0x0000
        /*0094*/ 	.byte	0x00, 0xf0, 0x21, 0x00


	//----- nvinfo : EIATTR_SPARSE_MMA_MASK
	.align		4
.L_1719:
        /*0098*/ 	.byte	0x03, 0x50
        /*009a*/ 	.short	0x0000


	//----- nvinfo : EIATTR_MAXREG_COUNT
	.align		4
        /*009c*/ 	.byte	0x03, 0x1b
        /*009e*/ 	.short	0x0028


	//----- nvinfo : EIATTR_NUM_BARRIERS
	.align		4
        /*00a0*/ 	.byte	0x02, 0x4c
        /*00a2*/ 	.byte	0x01
	.zero		1


	//----- nvinfo : EIATTR_ANNOTATIONS
	.align		4
        /*00a4*/ 	.byte	0x04, 0x55
        /*00a6*/ 	.short	(.L_1721 - .L_1720)


	//   ....[0]....
.L_1720:
        /* <DEDUP_REMOVED lines=38> */


	//----- nvinfo : EIATTR_MERCURY_ISA_VERSION
	.align		4
.L_1721:
        /*02f8*/ 	.byte	0x03, 0x5f
        /*02fa*/ 	.short	0x0101


	//----- nvinfo : EIATTR_COOP_GROUP_MASK_REGIDS
	.align		4
        /*02fc*/ 	.byte	0x04, 0x29
        /*02fe*/ 	.short	(.L_1723 - .L_1722)


	//   ....[0]....
.L_1722:
        /*0300*/ 	.word	0xffffffff


	//   ....[1]....
        /*0304*/ 	.word	0xffffffff


	//   ....[2]....
        /*0308*/ 	.word	0xffffffff


	//   ....[3]....
        /*030c*/ 	.word	0xffffffff


	//   ....[4]....
        /*0310*/ 	.word	0xffffffff


	//   ....[5]....
        /*0314*/ 	.word	0xffffffff


	//   ....[6]....
        /*0318*/ 	.word	0xffffffff


	//   ....[7]....
        /*031c*/ 	.word	0xffffffff


	//   ....[8]....
        /*0320*/ 	.word	0xffffffff


	//   ....[9]....
        /*0324*/ 	.word	0xffffffff


	//----- nvinfo : EIATTR_COOP_GROUP_INSTR_OFFSETS
	.align		4
.L_1723:
        /*0328*/ 	.byte	0x04, 0x28
        /*032a*/ 	.short	(.L_1725 - .L_1724)


	//   ....[0]....
.L_1724:
        /*032c*/ 	.word	0x00001660


	//   ....[1]....
        /*0330*/ 	.word	0x00001670


	//   ....[2]....
        /*0334*/ 	.word	0x00001b40


	//   ....[3]....
        /*0338*/ 	.word	0x00001b70


	//   ....[4]....
        /*033c*/ 	.word	0x00001ba0


	//   ....[5]....
        /*0340*/ 	.word	0x00001bb0


	//   ....[6]....
        /*0344*/ 	.word	0x00001be0


	//   ....[7]....
        /*0348*/ 	.word	0x00001bf0


	//   ....[8]....
        /*034c*/ 	.word	0x00001c20


	//   ....[9]....
        /*0350*/ 	.word	0x00001c30


	//----- nvinfo : EIATTR_EXIT_INSTR_OFFSETS
	.align		4
.L_1725:
        /*0354*/ 	.byte	0x04, 0x1c
        /*0356*/ 	.short	(.L_1727 - .L_1726)


	//   ....[0]....
.L_1726:
        /*0358*/ 	.word	0x00000090


	//   ....[1]....
        /*035c*/ 	.word	0x000031c0


	//----- nvinfo : EIATTR_MAX_THREADS
	.align		4
.L_1727:
        /*0360*/ 	.byte	0x04, 0x05
        /*0362*/ 	.short	(.L_1729 - .L_1728)
.L_1728:
        /*0364*/ 	.word	0x000001e0
        /*0368*/ 	.word	0x00000001
        /*036c*/ 	.word	0x00000001


	//----- nvinfo : EIATTR_CRS_STACK_SIZE
	.align		4
.L_1729:
        /*0370*/ 	.byte	0x04, 0x1e
        /*0372*/ 	.short	(.L_1731 - .L_1730)
.L_1730:
        /*0374*/ 	.word	0x00000000


	//----- nvinfo : EIATTR_CBANK_PARAM_SIZE
	.align		4
.L_1731:
        /*0378*/ 	.byte	0x03, 0x19
        /*037a*/ 	.short	0x0048


	//----- nvinfo : EIATTR_PARAM_CBANK
	.align		4
        /*037c*/ 	.byte	0x04, 0x0a
        /*037e*/ 	.short	(.L_1733 - .L_1732)
	.align		4
.L_1732:
        /*0380*/ 	.word	index@(.nv.constant0._ZN13group_norm_v214gn_cuda_kernelI6__halfLi480ELi3ELi32ELi60ELi1024ELb0ELi16ELi960ELi960ELi4ELb1ELi5ELb0ELb0ENS_16CompileConditionILi900EEEEEvPT_PKS4_S7_S7_flPfS8_Pj)
        /*0384*/ 	.short	0x0210
        /*0386*/ 	.short	0x0048


	//----- nvinfo : EIATTR_SW_WAR
	.align		4
.L_1733:
        /*0388*/ 	.byte	0x04, 0x36
        /*038a*/ 	.short	(.L_1735 - .L_1734)
.L_1734:
        /*038c*/ 	.word	0x00000008
.L_1735:


//--------------------- .nv.info._ZN13group_norm_v214gn_cuda_kernelI6__halfLi480ELi1ELi32ELi60ELi1024ELb0ELi32ELi960ELi960ELi4ELb1ELi4ELb0ELb0ENS_16CompileConditionILi900EEEEEvPT_PKS4_S7_S7_flPfS8_Pj --------------------------
	.section	.nv.info._ZN13group_norm_v214gn_cuda_kernelI6__halfLi480ELi1ELi32ELi60ELi1024ELb0ELi32ELi960ELi960ELi4ELb1ELi4ELb0ELb0ENS_16CompileConditionILi900EEEEEvPT_PKS4_S7_S7_flPfS8_Pj,"",@"SHT_CUDA_INFO"
	.sectionflags	@""
	.align	4


	//----- nvinfo : EIATTR_CUDA_API_VERSION
	.align		4
        /*0000*/ 	.byte	0x04, 0x37
        /*0002*/ 	.short	(.L_1737 - .L_1736)
.L_1736:
        /*0004*/ 	.word	0x00000082


	//----- nvinfo : EIATTR_KPARAM_INFO
	.align		4
.L_1737:
        /*0008*/ 	.byte	0x04, 0x17
        /*000a*/ 	.short	(.L_1739 - .L_1738)
.L_1738:
        /*000c*/ 	.word	0x00000000
        /*0010*/ 	.short	0x0008
        /*0012*/ 	.short	0x0040
        /*0014*/ 	.byte	0x00, 0xf0, 0x21, 0x00


	//----- nvinfo : EIATTR_KPARAM_INFO
	.align		4
.L_1739:
        /*0018*/ 	.byte	0x04, 0x17
        /*001a*/ 	.short	(.L_1741 - .L_1740)
.L_1740:
        /*001c*/ 	.word	0x00000000
        /*0020*/ 	.short	0x0007
        /*0022*/ 	.short	0x0038
        /*0024*/ 	.byte	0x00, 0xf0, 0x21, 0x00


	//----- nvinfo : EIATTR_KPARAM_INFO
	.align		4
.L_1741:
        /*0028*/ 	.byte	0x04, 0x17
        /*002a*/ 	.short	(.L_1743 - .L_1742)
.L_1742:
        /*002c*/ 	.word	0x00000000
        /*0030*/ 	.short	0x0006
        /*0032*/ 	.short	0x0030
        /*0034*/ 	.byte	0x00, 0xf0, 0x21, 0x00


	//----- nvinfo : EIATTR_KPARAM_INFO
	.align		4
.L_1743:
        /*0038*/ 	.byte	0x04, 0x17
        /*003a*/ 	.short	(.L_1745 - .L_1744)
.L_1744:
        /*003c*/ 	.word	0x00000000
        /*0040*/ 	.short	0x0005
        /*0042*/ 	.short	0x0028
        /*0044*/ 	.byte	0x00, 0xf0, 0x21, 0x00


	//----- nvinfo : EIATTR_KPARAM_INFO
	.align		4
.L_1745:
        /*0048*/ 	.byte	0x04, 0x17
        /*004a*/ 	.short	(.L_1747 - .L_1746)
.L_1746:
        /*004c*/ 	.word	0x00000000
        /*0050*/ 	.short	0x0004
        /*0052*/ 	.short	0x0020
        /*0054*/ 	.byte	0x00, 0xf0, 0x11, 0x00


	//----- nvinfo : EIATTR_KPARAM_INFO
	.align		4
.L_1747:
        /*0058*/ 	.byte	0x04, 0x17
        /*005a*/ 	.short	(.L_1749 - .L_1748)
.L_1748:
        /*005c*/ 	.word	0x00000000
        /*0060*/ 	.short	0x0003
        /*0062*/ 	.short	0x0018
        /*0064*/ 	.byte	0x00, 0xf0, 0x21, 0x00


	//----- nvinfo : EIATTR_KPARAM_INFO
	.align		4
.L_1749:
        /*0068*/ 	.byte	0x04, 0x17
        /*006a*/ 	.short	(.L_1751 - .L_1750)
.L_1750:
        /*006c*/ 	.word	0x00000000
        /*0070*/ 	.short	0x0002
        /*0072*/ 	.short	0x0010
        /*0074*/ 	.byte	0x00, 0xf0, 0x21, 0x00


	//----- nvinfo : EIATTR_KPARAM_INFO
	.align		4
.L_1751:
        /*0078*/ 	.byte	0x04, 0x17
        /*007a*/ 	.short	(.L_1753 - .L_1752)
.L_1752:
        /*007c*/ 	.word	0x00000000
        /*0080*/ 	.short	0x0001
        /*0082*/ 	.short	0x0008
        /*0084*/ 	.byte	0x00, 0xf0, 0x21, 0x00


	//----- nvinfo : EIATTR_KPARAM_INFO
	.align		4
.L_1753:
        /*0088*/ 	.byte	0x04, 0x17
        /*008a*/ 	.short	(.L_1755 - .L_1754)
.L_1754:
        /*008c*/ 	.word	0x00000000
        /*0090*/ 	.short	0x0000
        /*0092*/ 	.short	0x0000
        /*0094*/ 	.byte	0x00, 0xf0, 0x21, 0x00


	//----- nvinfo : EIATTR_SPARSE_MMA_MASK
	.align		4
.L_1755:
        /*0098*/ 	.byte	0x03, 0x50
        /*009a*/ 	.short	0x0000


	//----- nvinfo : EIATTR_MAXREG_COUNT
	.align		4
        /*009c*/ 	.byte	0x03, 0x1b
        /*009e*/ 	.short	0x0080


	//----- nvinfo : EIATTR_NUM_BARRIERS
	.align		4
        /*00a0*/ 	.byte	0x02, 0x4c
        /*00a2*/ 	.byte	0x01
	.zero		1


	//----- nvinfo : EIATTR_ANNOTATIONS
	.align		4
        /*00a4*/ 	.byte	0x04, 0x55
        /*00a6*/ 	.short	(.L_1757 - .L_1756)


	//   ....[0]....
.L_1756:
        /*00a8*/ 	.word	0x00000001
        /*00ac*/ 	.byte	0xb0, 0x02, 0x00, 0x00, 0x01, 0x00, 0x00, 0x00, 0x50, 0x03, 0x00, 0x00, 0x01, 0x00, 0x00, 0x00
        /*00bc*/ 	.byte	0x50, 0x04, 0x00, 0x00, 0x01, 0x00, 0x00, 0x00, 0xb0, 0x07, 0x00, 0x00, 0x01, 0x00, 0x00, 0x00
        /*00cc*/ 	.byte	0x80, 0x1e, 0x00, 0x00, 0x01, 0x00, 0x00, 0x00, 0x60, 0x24, 0x00, 0x00


	//----- nvinfo : EIATTR_MERCURY_ISA_VERSION
	.align		4
.L_1757:
        /*00d8*/ 	.byte	0x03, 0x5f
        /*00da*/ 	.short	0x0101


	//----- nvinfo : EIATTR_COOP_GROUP_MASK_REGIDS
	.align		4
        /*00dc*/ 	.byte	0x04, 0x29
        /*00de*/ 	.short	(.L_1759 - .L_1758)


	//   ....[0]....
.L_1758:
        /*00e0*/ 	.word	0xffffffff


	//   ....[1]....
        /*00e4*/ 	.word	0xffffffff


	//   ....[2]....
        /*00e8*/ 	.word	0xffffffff


	//   ....[3]....
        /*00ec*/ 	.word	0xffffffff


	//   ....[4]....
        /*00f0*/ 	.word	0xffffffff


	//   ....[5]....
        /*00f4*/ 	.word	0xffffffff


	//   ....[6]....
        /*00f8*/ 	.word	0xffffffff


	//   ....[7]....
        /*00fc*/ 	.word	0xffffffff


	//   ....[8]....
        /*0100*/ 	.word	0xffffffff


	//   ....[9]....
        /*0104*/ 	.word	0xffffffff


	//----- nvinfo : EIATTR_COOP_GROUP_INSTR_OFFSETS
	.align		4
.L_1759:
        /*0108*/ 	.byte	0x04, 0x28
        /*010a*/ 	.short	(.L_1761 - .L_1760)


	//   ....[0]....
.L_1760:
        /*010c*/ 	.word	0x00001e50


	//   ....[1]....
        /*0110*/ 	.word	0x00001eb0


	//   ....[2]....
        /*0114*/ 	.word	0x000021f0


	//   ....[3]....
        /*0118*/ 	.word	0x00002200


	//   ....[4]....
        /*011c*/ 	.word	0x00002220


	//   ....[5]....
        /*0120*/ 	.word	0x00002240


	//   ....[6]....
        /*0124*/ 	.word	0x00002260


	//   ....[7]....
        /*0128*/ 	.word	0x00002280


	//   ....[8]....
        /*012c*/ 	.word	0x000022a0


	//   ....[9]....
        /*0130*/ 	.word	0x000022c0


	//----- nvinfo : EIATTR_EXIT_INSTR_OFFSETS
	.align		4
.L_1761:
        /*0134*/ 	.byte	0x04, 0x1c
        /*0136*/ 	.short	(.L_1763 - .L_1762)


	//   ....[0]....
.L_1762:
        /*0138*/ 	.word	0x00000080


	//   ....[1]....
        /*013c*/ 	.word	0x00003bc0


	//----- nvinfo : EIATTR_MAX_THREADS
	.align		4
.L_1763:
        /*0140*/ 	.byte	0x04, 0x05
        /*0142*/ 	.short	(.L_1765 - .L_1764)
.L_1764:
        /*0144*/ 	.word	0x000001e0
        /*0148*/ 	.word	0x00000001
        /*014c*/ 	.word	0x00000001


	//----- nvinfo : EIATTR_CRS_STACK_SIZE
	.align		4
.L_1765:
        /*0150*/ 	.byte	0x04, 0x1e
        /*0152*/ 	.short	(.L_1767 - .L_1766)
.L_1766:
        /*0154*/ 	.word	0x00000000


	//----- nvinfo : EIATTR_CBANK_PARAM_SIZE
	.align		4
.L_1767:
        /*0158*/ 	.byte	0x03, 0x19
        /*015a*/ 	.short	0x0048


	//----- nvinfo : EIATTR_PARAM_CBANK
	.align		4
        /*015c*/ 	.byte	0x04, 0x0a
        /*015e*/ 	.short	(.L_1769 - .L_1768)
	.align		4
.L_1768:
        /*0160*/ 	.word	index@(.nv.constant0._ZN13group_norm_v214gn_cuda_kernelI6__halfLi480ELi1ELi32ELi60ELi1024ELb0ELi32ELi960ELi960ELi4ELb1ELi4ELb0ELb0ENS_16CompileConditionILi900EEEEEvPT_PKS4_S7_S7_flPfS8_Pj)
        /*0164*/ 	.short	0x0210
        /*0166*/ 	.short	0x0048


	//----- nvinfo : EIATTR_SW_WAR
	.align		4
.L_1769:
        /*0168*/ 	.byte	0x04, 0x36
        /*016a*/ 	.short	(.L_1771 - .L_1770)
.L_1770:
        /*016c*/ 	.word	0x00000008
.L_1771:


//--------------------- .nv.info._ZN13group_norm_v214gn_cuda_kernelI6__halfLi480ELi1ELi32ELi60ELi1024ELb0ELi64ELi960ELi960ELi4ELb1ELi9ELb0ELb0ENS_16CompileConditionILi900EEEEEvPT_PKS4_S7_S7_flPfS8_Pj --------------------------
	.section	.nv.info._ZN13group_norm_v214gn_cuda_kernelI6__halfLi480ELi1ELi32ELi60ELi1024ELb0ELi64ELi960ELi960ELi4ELb1ELi9ELb0ELb0ENS_16CompileConditionILi900EEEEEvPT_PKS4_S7_S7_flPfS8_Pj,"",@"SHT_CUDA_INFO"
	.sectionflags	@""
	.align	4


	//----- nvinfo : EIATTR_CUDA_API_VERSION
	.align		4
        /*0000*/ 	.byte	0x04, 0x37
        /*0002*/ 	.short	(.L_1773 - .L_1772)
.L_1772:
        /*0004*/ 	.word	0x00000082


	//----- nvinfo : EIATTR_KPARAM_INFO
	.align		4
.L_1773:
        /*0008*/ 	.byte	0x04, 0x17
        /*000a*/ 	.short	(.L_1775 - .L_1774)
.L_1774:
        /*000c*/ 	.word	0x00000000
        /*0010*/ 	.short	0x0008
        /*0012*/ 	.short	0x0040
        /*0014*/ 	.byte	0x00, 0xf0, 0x21, 0x00


	//----- nvinfo : EIATTR_KPARAM_INFO
	.align		4
.L_1775:
        /*0018*/ 	.byte	0x04, 0x17
        /*001a*/ 	.short	(.L_1777 - .L_1776)
.L_1776:
        /*001c*/ 	.word	0x00000000
        /*0020*/ 	.short	0x0007
        /*0022*/ 	.short	0x0038
        /*0024*/ 	.byte	0x00, 0xf0, 0x21, 0x00


	//----- nvinfo : EIATTR_KPARAM_INFO
	.align		4
.L_1777:
        /*0028*/ 	.byte	0x04, 0x17
        /*002a*/ 	.short	(.L_1779 - .L_1778)
.L_1778:
        /*002c*/ 	.word	0x00000000
        /*0030*/ 	.short	0x0006
        /*0032*/ 	.short	0x0030
        /*0034*/ 	.byte	0x00, 0xf0, 0x21, 0x00


	//----- nvinfo : EIATTR_KPARAM_INFO
	.align		4
.L_1779:
        /*0038*/ 	.byte	0x04, 0x17
        /*003a*/ 	.short	(.L_1781 - .L_1780)
.L_1780:
        /*003c*/ 	.word	0x00000000
        /*0040*/ 	.short	0x0005
        /*0042*/ 	.short	0x0028
        /*0044*/ 	.byte	0x00, 0xf0, 0x21, 0x00


	//----- nvinfo : EIATTR_KPARAM_INFO
	.align		4
.L_1781:
        /*0048*/ 	.byte	0x04, 0x17
        /*004a*/ 	.short	(.L_1783 - .L_1782)
.L_1782:
        /*004c*/ 	.word	0x00000000
        /*0050*/ 	.short	0x0004
        /*0052*/ 	.short	0x0020
        /*0054*/ 	.byte	0x00, 0xf0, 0x11, 0x00


	//----- nvinfo : EIATTR_KPARAM_INFO
	.align		4
.L_1783:
        /*0058*/ 	.byte	0x04, 0x17
        /*005a*/ 	.short	(.L_1785 - .L_1784)
.L_1784:
        /*005c*/ 	.word	0x00000000
        /*0060*/ 	.short	0x0003
        /*0062*/ 	.short	0x0018
        /*0064*/ 	.byte	0x00, 0xf0, 0x21, 0x00


	//----- nvinfo : EIATTR_KPARAM_INFO
	.align		4
.L_1785:
        /*0068*/ 	.byte	0x04, 0x17
        /*006a*/ 	.short	(.L_1787 - .L_1786)
.L_1786:
        /*006c*/ 	.word	0x00000000
        /*0070*/ 	.short	0x0002
        /*0072*/ 	.short	0x0010
        /*0074*/ 	.byte	0x00, 0xf0, 0x21, 0x00


	//----- nvinfo : EIATTR_KPARAM_INFO
	.align		4
.L_1787:
        /*0078*/ 	.byte	0x04, 0x17
        /*007a*/ 	.short	(.L_1789 - .L_1788)
.L_1788:
        /*007c*/ 	.word	0x00000000
        /*0080*/ 	.short	0x0001
        /*0082*/ 	.short	0x0008
        /*0084*/ 	.byte	0x00, 0xf0, 0x21, 0x00


	//----- nvinfo : EIATTR_KPARAM_INFO
	.align		4
.L_1789:
        /*0088*/ 	.byte	0x04, 0x17
        /*008a*/ 	.short	(.L_1791 - .L_1790)
.L_1790:
        /*008c*/ 	.word	0x00000000
        /*0090*/ 	.short	0x0000
        /*0092*/ 	.short	0x0000
        /*0094*/ 	.byte	0x00, 0xf0, 0x21, 0x00


	//----- nvinfo : EIATTR_SPARSE_MMA_MASK
	.align		4
.L_1791:
        /*0098*/ 	.byte	0x03, 0x50
        /*009a*/ 	.short	0x0000


	//----- nvinfo : EIATTR_MAXREG_COUNT
	.align		4
        /*009c*/ 	.byte	0x03, 0x1b
        /*009e*/ 	.short	0x0080


	//----- nvinfo : EIATTR_NUM_BARRIERS
	.align		4
        /*00a0*/ 	.byte	0x02, 0x4c
        /*00a2*/ 	.byte	0x01
	.zero		1


	//----- nvinfo : EIATTR_ANNOTATIONS
	.align		4
        /*00a4*/ 	.byte	0x04, 0x55
        /*00a6*/ 	.short	(.L_1793 - .L_1792)


	//   ....[0]....
.L_1792:
        /* <DEDUP_REMOVED lines=165> */


	//----- nvinfo : EIATTR_MERCURY_ISA_VERSION
	.align		4
.L_1793:
        /*0ae0*/ 	.byte	0x03, 0x5f
        /*0ae2*/ 	.short	0x0101


	//----- nvinfo : EIATTR_COOP_GROUP_MASK_REGIDS
	.align		4
        /*0ae4*/ 	.byte	0x04, 0x29
        /*0ae6*/ 	.short	(.L_1795 - .L_1794)


	//   ....[0]....
.L_1794:
        /*0ae8*/ 	.word	0xffffffff


	//   ....[1]....
        /*0aec*/ 	.word	0xffffffff


	//   ....[2]....
        /*0af0*/ 	.word	0xffffffff


	//   ....[3]....
        /*0af4*/ 	.word	0xffffffff


	//   ....[4]....
        /*0af8*/ 	.word	0xffffffff


	//   ....[5]....
        /*0afc*/ 	.word	0xffffffff


	//   ....[6]....
        /*0b00*/ 	.word	0xffffffff


	//   ....[7]....
        /*0b04*/ 	.word	0xffffffff


	//   ....[8]....
        /*0b08*/ 	.word	0xffffffff


	//   ....[9]....
        /*0b0c*/ 	.word	0xffffffff


	//----- nvinfo : EIATTR_COOP_GROUP_INSTR_OFFSETS
	.align		4
.L_1795:
        /*0b10*/ 	.byte	0x04, 0x28
        /*0b12*/ 	.short	(.L_1797 - .L_1796)


	//   ....[0]....
.L_1796:
        /*0b14*/ 	.word	0x000035a0


	//   ....[1]....
        /*0b18*/ 	.word	0x000035d0


	//   ....[2]....
        /*0b1c*/ 	.word	0x000038e0


	//   ....[3]....
        /*0b20*/ 	.word	0x000038f0


	//   ....[4]....
        /*0b24*/ 	.word	0x00003910


	//   ....[5]....
        /*0b28*/ 	.word	0x00003930


	//   ....[6]....
        /*0b2c*/ 	.word	0x00003950


	//   ....[7]....
        /*0b30*/ 	.word	0x00003970


	//   ....[8]....
        /*0b34*/ 	.word	0x000039a0


	//   ....[9]....
        /*0b38*/ 	.word	0x000039d0


	//----- nvinfo : EIATTR_EXIT_INSTR_OFFSETS
	.align		4
.L_1797:
        /*0b3c*/ 	.byte	0x04, 0x1c
        /*0b3e*/ 	.short	(.L_1799 - .L_1798)


	//   ....[0]....
.L_1798:
        /*0b40*/ 	.word	0x00000090


	//   ....[1]....
        /*0b44*/ 	.word	0x00007e60


	//----- nvinfo : EIATTR_MAX_THREADS
	.align		4
.L_1799:
        /*0b48*/ 	.byte	0x04, 0x05
        /*0b4a*/ 	.short	(.L_1801 - .L_1800)
.L_1800:
        /*0b4c*/ 	.word	0x000001e0
        /*0b50*/ 	.word	0x00000001
        /*0b54*/ 	.word	0x00000001


	//----- nvinfo : EIATTR_CRS_STACK_SIZE
	.align		4
.L_1801:
        /*0b58*/ 	.byte	0x04, 0x1e
        /*0b5a*/ 	.short	(.L_1803 - .L_1802)
.L_1802:
        /*0b5c*/ 	.word	0x00000000


	//----- nvinfo : EIATTR_CBANK_PARAM_SIZE
	.align		4
.L_1803:
        /*0b60*/ 	.byte	0x03, 0x19
        /*0b62*/ 	.short	0x0048


	//----- nvinfo : EIATTR_PARAM_CBANK
	.align		4
        /*0b64*/ 	.byte	0x04, 0x0a
        /*0b66*/ 	.short	(.L_1805 - .L_1804)
	.align		4
.L_1804:
        /*0b68*/ 	.word	index@(.nv.constant0._ZN13group_norm_v214gn_cuda_kernelI6__halfLi480ELi1ELi32ELi60ELi1024ELb0ELi64ELi960ELi960ELi4ELb1ELi9ELb0ELb0ENS_16CompileConditionILi900EEEEEvPT_PKS4_S7_S7_flPfS8_Pj)
        /*0b6c*/ 	.short	0x0210
        /*0b6e*/ 	.short	0x0048


	//----- nvinfo : EIATTR_SW_WAR
	.align		4
.L_1805:
        /*0b70*/ 	.byte	0x04, 0x36
        /*0b72*/ 	.short	(.L_1807 - .L_1806)
.L_1806:
        /*0b74*/ 	.word	0x00000008
.L_1807:


//--------------------- .nv.info._ZN13group_norm_v214gn_cuda_kernelI6__halfLi480ELi2ELi32ELi60ELi1024ELb0ELi32ELi960ELi960ELi4ELb1ELi7ELb0ELb0ENS_16CompileConditionILi900EEEEEvPT_PKS4_S7_S7_flPfS8_Pj --------------------------
	.section	.nv.info._ZN13group_norm_v214gn_cuda_kernelI6__halfLi480ELi2ELi32ELi60ELi1024ELb0ELi32ELi960ELi960ELi4ELb1ELi7ELb0ELb0ENS_16CompileConditionILi900EEEEEvPT_PKS4_S7_S7_flPfS8_Pj,"",@"SHT_CUDA_INFO"
	.sectionflags	@""
	.align	4


	//----- nvinfo : EIATTR_CUDA_API_VERSION
	.align		4
        /*0000*/ 	.byte	0x04, 0x37
        /*0002*/ 	.short	(.L_1809 - .L_1808)
.L_1808:
        /*0004*/ 	.word	0x00000082


	//----- nvinfo : EIATTR_KPARAM_INFO
	.align		4
.L_1809:
        /*0008*/ 	.byte	0x04, 0x17
        /*000a*/ 	.short	(.L_1811 - .L_1810)
.L_1810:
        /*000c*/ 	.word	0x00000000
        /*0010*/ 	.short	0x0008
        /*0012*/ 	.short	0x0040
        /*0014*/ 	.byte	0x00, 0xf0, 0x21, 0x00


	//----- nvinfo : EIATTR_KPARAM_INFO
	.align		4
.L_1811:
        /*0018*/ 	.byte	0x04, 0x17
        /*001a*/ 	.short	(.L_1813 - .L_1812)
.L_1812:
        /*001c*/ 	.word	0x00000000
        /*0020*/ 	.short	0x0007
        /*0022*/ 	.short	0x0038
        /*0024*/ 	.byte	0x00, 0xf0, 0x21, 0x00


	//----- nvinfo : EIATTR_KPARAM_INFO
	.align		4
.L_1813:
        /*0028*/ 	.byte	0x04, 0x17
        /*002a*/ 	.short	(.L_1815 - .L_1814)
.L_1814:
        /*002c*/ 	.word	0x00000000
        /*0030*/ 	.short	0x0006
        /*0032*/ 	.short	0x0030
        /*0034*/ 	.byte	0x00, 0xf0, 0x21, 0x00


	//----- nvinfo : EIATTR_KPARAM_INFO
	.align		4
.L_1815:
        /*0038*/ 	.byte	0x04, 0x17
        /*003a*/ 	.short	(.L_1817 - .L_1816)
.L_1816:
        /*003c*/ 	.word	0x00000000
        /*0040*/ 	.short	0x0005
        /*0042*/ 	.short	0x0028
        /*0044*/ 	.byte	0x00, 0xf0, 0x21, 0x00


	//----- nvinfo : EIATTR_KPARAM_INFO
	.align		4
.L_1817:
        /*0048*/ 	.byte	0x04, 0x17
        /*004a*/ 	.short	(.L_1819 - .L_1818)
.L_1818:
        /*004c*/ 	.word	0x00000000
        /*0050*/ 	.short	0x0004
        /*0052*/ 	.short	0x0020
        /*0054*/ 	.byte	0x00, 0xf0, 0x11, 0x00


	//----- nvinfo : EIATTR_KPARAM_INFO
	.align		4
.L_1819:
        /*0058*/ 	.byte	0x04, 0x17
        /*005a*/ 	.short	(.L_1821 - .L_1820)
.L_1820:
        /*005c*/ 	.word	0x00000000
        /*0060*/ 	.short	0x0003
        /*0062*/ 	.short	0x0018
        /*0064*/ 	.byte	0x00, 0xf0, 0x21, 0x00


	//----- nvinfo : EIATTR_KPARAM_INFO
	.align		4
.L_1821:
        /*0068*/ 	.byte	0x04, 0x17
        /*006a*/ 	.short	(.L_1823 - .L_1822)
.L_1822:
        /*006c*/ 	.word	0x00000000
        /*0070*/ 	.short	0x0002
        /*0072*/ 	.short	0x0010
        /*0074*/ 	.byte	0x00, 0xf0, 0x21, 0x00


	//----- nvinfo : EIATTR_KPARAM_INFO
	.align		4
.L_1823:
        /*0078*/ 	.byte	0x04, 0x17
        /*007a*/ 	.short	(.L_1825 - .L_1824)
.L_1824:
        /*007c*/ 	.word	0x00000000
        /*0080*/ 	.short	0x0001
        /*0082*/ 	.short	0x0008
        /*0084*/ 	.byte	0x00, 0xf0, 0x21, 0x00


	//----- nvinfo : EIATTR_KPARAM_INFO
	.align		4
.L_1825:
        /*0088*/ 	.byte	0x04, 0x17
        /*008a*/ 	.short	(.L_1827 - .L_1826)
.L_1826:
        /*008c*/ 	.word	0x00000000
        /*0090*/ 	.short	0x0000
        /*0092*/ 	.short	0x0000
        /*0094*/ 	.byte	0x00, 0xf0, 0x21, 0x00


	//----- nvinfo : EIATTR_SPARSE_MMA_MASK
	.align		4
.L_1827:
        /*0098*/ 	.byte	0x03, 0x50
        /*009a*/ 	.short	0x0000


	//----- nvinfo : EIATTR_MAXREG_COUNT
	.align		4
        /*009c*/ 	.byte	0x03, 0x1b
        /*009e*/ 	.short	0x0040


	//----- nvinfo : EIATTR_NUM_BARRIERS
	.align		4
        /*00a0*/ 	.byte	0x02, 0x4c
        /*00a2*/ 	.byte	0x01
	.zero		1


	//----- nvinfo : EIATTR_ANNOTATIONS
	.align		4
        /*00a4*/ 	.byte	0x04, 0x55
        /*00a6*/ 	.short	(.L_1829 - .L_1828)


	//   ....[0]....
.L_1828:
        /* <DEDUP_REMOVED lines=94> */


	//----- nvinfo : EIATTR_MERCURY_ISA_VERSION
	.align		4
.L_1829:
        /*0678*/ 	.byte	0x03, 0x5f
        /*067a*/ 	.short	0x0101


	//----- nvinfo : EIATTR_COOP_GROUP_MASK_REGIDS
	.align		4
        /*067c*/ 	.byte	0x04, 0x29
        /*067e*/ 	.short	(.L_1831 - .L_1830)


	//   ....[0]....
.L_1830:
        /*0680*/ 	.word	0xffffffff


	//   ....[1]....
        /*0684*/ 	.word	0xffffffff


	//   ....[2]....
        /*0688*/ 	.word	0xffffffff


	//   ....[3]....
        /*068c*/ 	.word	0xffffffff


	//   ....[4]....
        /*0690*/ 	.word	0xffffffff


	//   ....[5]....
        /*0694*/ 	.word	0xffffffff


	//   ....[6]....
        /*0698*/ 	.word	0xffffffff


	//   ....[7]....
        /*069c*/ 	.word	0xffffffff


	//   ....[8]....
        /*06a0*/ 	.word	0xffffffff


	//   ....[9]....
        /*06a4*/ 	.word	0xffffffff


	//----- nvinfo : EIATTR_COOP_GROUP_INSTR_OFFSETS
	.align		4
.L_1831:
        /*06a8*/ 	.byte	0x04, 0x28
        /*06aa*/ 	.short	(.L_1833 - .L_1832)


	//   ....[0]....
.L_1832:
        /*06ac*/ 	.word	0x00002190


	//   ....[1]....
        /*06b0*/ 	.word	0x000021c0


	//   ....[2]....
        /*06b4*/ 	.word	0x000025d0


	//   ....[3]....
        /*06b8*/ 	.word	0x000025e0


	//   ....[4]....
        /*06bc*/ 	.word	0x00002610


	//   ....[5]....
        /*06c0*/ 	.word	0x00002620


	//   ....[6]....
        /*06c4*/ 	.word	0x00002650


	//   ....[7]....
        /*06c8*/ 	.word	0x00002660


	//   ....[8]....
        /*06cc*/ 	.word	0x00002690


	//   ....[9]....
        /*06d0*/ 	.word	0x000026a0


	//----- nvinfo : EIATTR_EXIT_INSTR_OFFSETS
	.align		4
.L_1833:
        /*06d4*/ 	.byte	0x04, 0x1c
        /*06d6*/ 	.short	(.L_1835 - .L_1834)


	//   ....[0]....
.L_1834:
        /*06d8*/ 	.word	0x00000090


	//   ....[1]....
        /*06dc*/ 	.word	0x00004ce0


	//----- nvinfo : EIATTR_MAX_THREADS
	.align		4
.L_1835:
        /*06e0*/ 	.byte	0x04, 0x05
        /*06e2*/ 	.short	(.L_1837 - .L_1836)
.L_1836:
        /*06e4*/ 	.word	0x000001e0
        /*06e8*/ 	.word	0x00000001
        /*06ec*/ 	.word	0x00000001


	//----- nvinfo : EIATTR_CRS_STACK_SIZE
	.align		4
.L_1837:
        /*06f0*/ 	.byte	0x04, 0x1e
        /*06f2*/ 	.short	(.L_1839 - .L_1838)
.L_1838:
        /*06f4*/ 	.word	0x00000000


	//----- nvinfo : EIATTR_CBANK_PARAM_SIZE
	.align		4
.L_1839:
        /*06f8*/ 	.byte	0x03, 0x19
        /*06fa*/ 	.short	0x0048


	//----- nvinfo : EIATTR_PARAM_CBANK
	.align		4
        /*06fc*/ 	.byte	0x04, 0x0a
        /*06fe*/ 	.short	(.L_1841 - .L_1840)
	.align		4
.L_1840:
        /*0700*/ 	.word	index@(.nv.constant0._ZN13group_norm_v214gn_cuda_kernelI6__halfLi480ELi2ELi32ELi60ELi1024ELb0ELi32ELi960ELi960ELi4ELb1ELi7ELb0ELb0ENS_16CompileConditionILi900EEEEEvPT_PKS4_S7_S7_flPfS8_Pj)
        /*0704*/ 	.short	0x0210
        /*0706*/ 	.short	0x0048


	//----- nvinfo : EIATTR_SW_WAR
	.align		4
.L_1841:
        /*0708*/ 	.byte	0x04, 0x36
        /*070a*/ 	.short	(.L_1843 - .L_1842)
.L_1842:
        /*070c*/ 	.word	0x00000008
.L_1843:


//--------------------- .nv.info._ZN13group_norm_v214gn_cuda_kernelI6__halfLi480ELi2ELi32ELi60ELi1024ELb0ELi32ELi960ELi960ELi4ELb1ELi9ELb0ELb0ENS_16CompileConditionILi900EEEEEvPT_PKS4_S7_S7_flPfS8_Pj --------------------------
	.section	.nv.info._ZN13group_norm_v214gn_cuda_kernelI6__halfLi480ELi2ELi32ELi60ELi1024ELb0ELi32ELi960ELi960ELi4ELb1ELi9ELb0ELb0ENS_16CompileConditionILi900EEEEEvPT_PKS4_S7_S7_flPfS8_Pj,"",@"SHT_CUDA_INFO"
	.sectionflags	@""
	.align	4


	//----- nvinfo : EIATTR_CUDA_API_VERSION
	.align		4
        /*0000*/ 	.byte	0x04, 0x37
        /*0002*/ 	.short	(.L_1845 - .L_1844)
.L_1844:
        /*0004*/ 	.word	0x00000082


	//----- nvinfo : EIATTR_KPARAM_INFO
	.align		4
.L_1845:
        /*0008*/ 	.byte	0x04, 0x17
        /*000a*/ 	.short	(.L_1847 - .L_1846)
.L_1846:
        /*000c*/ 	.word	0x00000000
        /*0010*/ 	.short	0x0008
        /*0012*/ 	.short	0x0040
        /*0014*/ 	.byte	0x00, 0xf0, 0x21, 0x00


	//----- nvinfo : EIATTR_KPARAM_INFO
	.align		4
.L_1847:
        /*0018*/ 	.byte	0x04, 0x17
        /*001a*/ 	.short	(.L_1849 - .L_1848)
.L_1848:
        /*001c*/ 	.word	0x00000000
        /*0020*/ 	.short	0x0007
        /*0022*/ 	.short	0x0038
        /*0024*/ 	.byte	0x00, 0xf0, 0x21, 0x00


	//----- nvinfo : EIATTR_KPARAM_INFO
	.align		4
.L_1849:
        /*0028*/ 	.byte	0x04, 0x17
        /*002a*/ 	.short	(.L_1851 - .L_1850)
.L_1850:
        /*002c*/ 	.word	0x00000000
        /*0030*/ 	.short	0x0006
        /*0032*/ 	.short	0x0030
        /*0034*/ 	.byte	0x00, 0xf0, 0x21, 0x00


	//----- nvinfo : EIATTR_KPARAM_INFO
	.align		4
.L_1851:
        /*0038*/ 	.byte	0x04, 0x17
        /*003a*/ 	.short	(.L_1853 - .L_1852)
.L_1852:
        /*003c*/ 	.word	0x00000000
        /*0040*/ 	.short	0x0005
        /*0042*/ 	.short	0x0028
        /*0044*/ 	.byte	0x00, 0xf0, 0x21, 0x00


	//----- nvinfo : EIATTR_KPARAM_INFO
	.align		4
.L_1853:
        /*0048*/ 	.byte	0x04, 0x17
        /*004a*/ 	.short	(.L_1855 - .L_1854)
.L_1854:
        /*004c*/ 	.word	0x00000000
        /*0050*/ 	.short	0x0004
        /*0052*/ 	.short	0x0020
        /*0054*/ 	.byte	0x00, 0xf0, 0x11, 0x00


	//----- nvinfo : EIATTR_KPARAM_INFO
	.align		4
.L_1855:
        /*0058*/ 	.byte	0x04, 0x17
        /*005a*/ 	.short	(.L_1857 - .L_1856)
.L_1856:
        /*005c*/ 	.word	0x00000000
        /*0060*/ 	.short	0x0003
        /*0062*/ 	.short	0x0018
        /*0064*/ 	.byte	0x00, 0xf0, 0x21, 0x00


	//----- nvinfo : EIATTR_KPARAM_INFO
	.align		4
.L_1857:
        /*0068*/ 	.byte	0x04, 0x17
        /*006a*/ 	.short	(.L_1859 - .L_1858)
.L_1858:
        /*006c*/ 	.word	0x00000000
        /*0070*/ 	.short	0x0002
        /*0072*/ 	.short	0x0010
        /*0074*/ 	.byte	0x00, 0xf0, 0x21, 0x00


	//----- nvinfo : EIATTR_KPARAM_INFO
	.align		4
.L_1859:
        /*0078*/ 	.byte	0x04, 0x17
        /*007a*/ 	.short	(.L_1861 - .L_1860)
.L_1860:
        /*007c*/ 	.word	0x00000000
        /*0080*/ 	.short	0x0001
        /*0082*/ 	.short	0x0008
        /*0084*/ 	.byte	0x00, 0xf0, 0x21, 0x00


	//----- nvinfo : EIATTR_KPARAM_INFO
	.align		4
.L_1861:
        /*0088*/ 	.byte	0x04, 0x17
        /*008a*/ 	.short	(.L_1863 - .L_1862)
.L_1862:
        /*008c*/ 	.word	0x00000000
        /*0090*/ 	.short	0x0000
        /*0092*/ 	.short	0x0000
        /*0094*/ 	.byte	0x00, 0xf0, 0x21, 0x00


	//----- nvinfo : EIATTR_SPARSE_MMA_MASK
	.align		4
.L_1863:
        /*0098*/ 	.byte	0x03, 0x50
        /*009a*/ 	.short	0x0000


	//----- nvinfo : EIATTR_MAXREG_COUNT
	.align		4
        /*009c*/ 	.byte	0x03, 0x1b
        /*009e*/ 	.short	0x0040


	//----- nvinfo : EIATTR_NUM_BARRIERS
	.align		4
        /*00a0*/ 	.byte	0x02, 0x4c
        /*00a2*/ 	.byte	0x01
	.zero		1


	//----- nvinfo : EIATTR_ANNOTATIONS
	.align		4
        /*00a4*/ 	.byte	0x04, 0x55
        /*00a6*/ 	.short	(.L_1865 - .L_1864)


	//   ....[0]....
.L_1864:
        /* <DEDUP_REMOVED lines=94> */


	//----- nvinfo : EIATTR_MERCURY_ISA_VERSION
	.align		4
.L_1865:
        /*0678*/ 	.byte	0x03, 0x5f
        /*067a*/ 	.short	0x0101


	//----- nvinfo : EIATTR_COOP_GROUP_MASK_REGIDS
	.align		4
        /*067c*/ 	.byte	0x04, 0x29
        /*067e*/ 	.short	(.L_1867 - .L_1866)


	//   ....[0]....
.L_1866:
        /*0680*/ 	.word	0xffffffff


	//   ....[1]....
        /*0684*/ 	.word	0xffffffff


	//   ....[2]....
        /*0688*/ 	.word	0xffffffff


	//   ....[3]....
        /*068c*/ 	.word	0xffffffff


	//   ....[4]....
        /*0690*/ 	.word	0xffffffff


	//   ....[5]....
        /*0694*/ 	.word	0xffffffff


	//   ....[6]....
        /*0698*/ 	.word	0xffffffff


	//   ....[7]....
        /*069c*/ 	.word	0xffffffff


	//   ....[8]....
        /*06a0*/ 	.word	0xffffffff


	//   ....[9]....
        /*06a4*/ 	.word	0xffffffff


	//----- nvinfo : EIATTR_COOP_GROUP_INSTR_OFFSETS
	.align		4
.L_1867:
        /*06a8*/ 	.byte	0x04, 0x28
        /*06aa*/ 	.short	(.L_1869 - .L_1868)


	//   ....[0]....
.L_1868:
        /*06ac*/ 	.word	0x00002190


	//   ....[1]....
        /*06b0*/ 	.word	0x000021c0


	//   ....[2]....
        /*06b4*/ 	.word	0x000025d0


	//   ....[3]....
        /*06b8*/ 	.word	0x000025e0


	//   ....[4]....
        /*06bc*/ 	.word	0x00002610


	//   ....[5]....
        /*06c0*/ 	.word	0x00002620


	//   ....[6]....
        /*06c4*/ 	.word	0x00002650


	//   ....[7]....
        /*06c8*/ 	.word	0x00002660


	//   ....[8]....
        /*06cc*/ 	.word	0x00002690


	//   ....[9]....
        /*06d0*/ 	.word	0x000026a0


	//----- nvinfo : EIATTR_EXIT_INSTR_OFFSETS
	.align		4
.L_1869:
        /*06d4*/ 	.byte	0x04, 0x1c
        /*06d6*/ 	.short	(.L_1871 - .L_1870)


	//   ....[0]....
.L_1870:
        /*06d8*/ 	.word	0x00000090


	//   ....[1]....
        /*06dc*/ 	.word	0x00004ce0


	//----- nvinfo : EIATTR_MAX_THREADS
	.align		4
.L_1871:
        /*06e0*/ 	.byte	0x04, 0x05
        /*06e2*/ 	.short	(.L_1873 - .L_1872)
.L_1872:
        /*06e4*/ 	.word	0x000001e0
        /*06e8*/ 	.word	0x00000001
        /*06ec*/ 	.word	0x00000001


	//----- nvinfo : EIATTR_CRS_STACK_SIZE
	.align		4
.L_1873:
        /*06f0*/ 	.byte	0x04, 0x1e
        /*06f2*/ 	.short	(.L_1875 - .L_1874)
.L_1874:
        /*06f4*/ 	.word	0x00000000


	//----- nvinfo : EIATTR_CBANK_PARAM_SIZE
	.align		4
.L_1875:
        /*06f8*/ 	.byte	0x03, 0x19
        /*06fa*/ 	.short	0x0048


	//----- nvinfo : EIATTR_PARAM_CBANK
	.align		4
        /*06fc*/ 	.byte	0x04, 0x0a
        /*06fe*/ 	.short	(.L_1877 - .L_1876)
	.align		4
.L_1876:
        /*0700*/ 	.word	index@(.nv.constant0._ZN13group_norm_v214gn_cuda_kernelI6__halfLi480ELi2ELi32ELi60ELi1024ELb0ELi32ELi960ELi960ELi4ELb1ELi9ELb0ELb0ENS_16CompileConditionILi900EEEEEvPT_PKS4_S7_S7_flPfS8_Pj)
        /*0704*/ 	.short	0x0210
        /*0706*/ 	.short	0x0048


	//----- nvinfo : EIATTR_SW_WAR
	.align		4
.L_1877:
        /*0708*/ 	.byte	0x04, 0x36
        /*070a*/ 	.short	(.L_1879 - .L_1878)
.L_1878:
        /*070c*/ 	.word	0x00000008
.L_1879:


//--------------------- .nv.info._ZN13group_norm_v214gn_cuda_kernelI6__halfLi480ELi3ELi16ELi120ELi1024ELb1ELi8ELi960ELi960ELi4ELb1ELi2ELb0ELb0ENS_16CompileConditionILi900EEEEEvPT_PKS4_S7_S7_flPfS8_Pj --------------------------
	.section	.nv.info._ZN13group_norm_v214gn_cuda_kernelI6__halfLi480ELi3ELi16ELi120ELi1024ELb1ELi8ELi960ELi960ELi4ELb1ELi2ELb0ELb0ENS_16CompileConditionILi900EEEEEvPT_PKS4_S7_S7_flPfS8_Pj,"",@"SHT_CUDA_INFO"
	.sectionflags	@""
	.align	4


	//----- nvinfo : EIATTR_CUDA_API_VERSION
	.align		4
        /*0000*/ 	.byte	0x04, 0x37
        /*0002*/ 	.short	(.L_1881 - .L_1880)
.L_1880:
        /*0004*/ 	.word	0x00000082


	//----- nvinfo : EIATTR_KPARAM_INFO
	.align		4
.L_1881:
        /*0008*/ 	.byte	0x04, 0x17
        /*000a*/ 	.short	(.L_1883 - .L_1882)
.L_1882:
        /*000c*/ 	.word	0x00000000
        /*0010*/ 	.short	0x0008
        /*0012*/ 	.short	0x0040
        /*0014*/ 	.byte	0x00, 0xf0, 0x21, 0x00


	//----- nvinfo : EIATTR_KPARAM_INFO
	.align		4
.L_1883:
        /*0018*/ 	.byte	0x04, 0x17
        /*001a*/ 	.short	(.L_1885 - .L_1884)
.L_1884:
        /*001c*/ 	.word	0x00000000
        /*0020*/ 	.short	0x0007
        /*0022*/ 	.short	0x0038
        /*0024*/ 	.byte	0x00, 0xf0, 0x21, 0x00


	//----- nvinfo : EIATTR_KPARAM_INFO
	.align		4
.L_1885:
        /*0028*/ 	.byte	0x04, 0x17
        /*002a*/ 	.short	(.L_1887 - .L_1886)
.L_1886:
        /*002c*/ 	.word	0x00000000
        /*0030*/ 	.short	0x0006
        /*0032*/ 	.short	0x0030
        /*0034*/ 	.byte	0x00, 0xf0, 0x21, 0x00


	//----- nvinfo : EIATTR_KPARAM_INFO
	.align		4
.L_1887:
        /*0038*/ 	.byte	0x04, 0x17
        /*003a*/ 	.short	(.L_1889 - .L_1888)
.L_1888:
        /*003c*/ 	.word	0x00000000
        /*0040*/ 	.short	0x0005
        /*0042*/ 	.short	0x0028
        /*0044*/ 	.byte	0x00, 0xf0, 0x21, 0x00


	//----- nvinfo : EIATTR_KPARAM_INFO
	.align		4
.L_1889:
        /*0048*/ 	.byte	0x04, 0x17
        /*004a*/ 	.short	(.L_1891 - .L_1890)
.L_1890:
        /*004c*/ 	.word	0x00000000
        /*0050*/ 	.short	0x0004
        /*0052*/ 	.short	0x0020
        /*0054*/ 	.byte	0x00, 0xf0, 0x11, 0x00


	//----- nvinfo : EIATTR_KPARAM_INFO
	.align		4
.L_1891:
        /*0058*/ 	.byte	0x04, 0x17
        /*005a*/ 	.short	(.L_1893 - .L_1892)
.L_1892:
        /*005c*/ 	.word	0x00000000
        /*0060*/ 	.short	0x0003
        /*0062*/ 	.short	0x0018
        /*0064*/ 	.byte	0x00, 0xf0, 0x21, 0x00


	//----- nvinfo : EIATTR_KPARAM_INFO
	.align		4
.L_1893:
        /*0068*/ 	.byte	0x04, 0x17
        /*006a*/ 	.short	(.L_1895 - .L_1894)
.L_1894:
        /*006c*/ 	.word	0x00000000
        /*0070*/ 	.short	0x0002
        /*0072*/ 	.short	0x0010
        /*0074*/ 	.byte	0x00, 0xf0, 0x21, 0x00


	//----- nvinfo : EIATTR_KPARAM_INFO
	.align		4
.L_1895:
        /*0078*/ 	.byte	0x04, 0x17
        /*007a*/ 	.short	(.L_1897 - .L_1896)
.L_1896:
        /*007c*/ 	.word	0x00000000
        /*0080*/ 	.short	0x0001
        /*0082*/ 	.short	0x0008
        /*0084*/ 	.byte	0x00, 0xf0, 0x21, 0x00


	//----- nvinfo : EIATTR_KPARAM_INFO
	.align		4
.L_1897:
        /*0088*/ 	.byte	0x04, 0x17
        /*008a*/ 	.short	(.L_1899 - .L_1898)
.L_1898:
        /*008c*/ 	.word	0x00000000
        /*0090*/ 	.short	0x0000
        /*0092*/ 	.short	0x0000
        /*0094*/ 	.byte	0x00, 0xf0, 0x21, 0x00


	//----- nvinfo : EIATTR_SPARSE_MMA_MASK
	.align		4
.L_1899:
        /*0098*/ 	.byte	0x03, 0x50
        /*009a*/ 	.short	0x0000


	//----- nvinfo : EIATTR_MAXREG_COUNT
	.align		4
        /*009c*/ 	.byte	0x03, 0x1b
        /*009e*/ 	.short	0x0028


	//----- nvinfo : EIATTR_NUM_BARRIERS
	.align		4
        /*00a0*/ 	.byte	0x02, 0x4c
        /*00a2*/ 	.byte	0x01
	.zero		1


	//----- nvinfo : EIATTR_ANNOTATIONS
	.align		4
        /*00a4*/ 	.byte	0x04, 0x55
        /*00a6*/ 	.short	(.L_1901 - .L_1900)


	//   ....[0]....
.L_1900:
        /* <DEDUP_REMOVED lines=35> */


	//----- nvinfo : EIATTR_MERCURY_ISA_VERSION
	.align		4
.L_1901:
        /*02c8*/ 	.byte	0x03, 0x5f
        /*02ca*/ 	.short	0x0101


	//----- nvinfo : EIATTR_COOP_GROUP_MASK_REGIDS
	.align		4
        /*02cc*/ 	.byte	0x04, 0x29
        /*02ce*/ 	.short	(.L_1903 - .L_1902)


	//   ....[0]....
.L_1902:
        /*02d0*/ 	.word	0xffffffff


	//   ....[1]....
        /*02d4*/ 	.word	0xffffffff


	//   ....[2]....
        /*02d8*/ 	.word	0xffffffff


	//   ....[3]....
        /*02dc*/ 	.word	0xffffffff


	//   ....[4]....
        /*02e0*/ 	.word	0xffffffff


	//   ....[5]....
        /*02e4*/ 	.word	0xffffffff


	//   ....[6]....
        /*02e8*/ 	.word	0xffffffff


	//   ....[7]....
        /*02ec*/ 	.word	0xffffffff


	//   ....[8]....
        /*02f0*/ 	.word	0xffffffff


	//   ....[9]....
        /*02f4*/ 	.word	0xffffffff


	//   ....[10]....
        /*02f8*/ 	.word	0xffffffff


	//   ....[11]....
        /*02fc*/ 	.word	0xffffffff


	//----- nvinfo : EIATTR_COOP_GROUP_INSTR_OFFSETS
	.align		4
.L_1903:
        /*0300*/ 	.byte	0x04, 0x28
        /*0302*/ 	.short	(.L_1905 - .L_1904)


	//   ....[0]....
.L_1904:
        /*0304*/ 	.word	0x00001a10


	//   ....[1]....
        /*0308*/ 	.word	0x00001a70


	//   ....[2]....
        /*030c*/ 	.word	0x00001ed0


	//   ....[3]....
        /*0310*/ 	.word	0x00001f40


	//   ....[4]....
        /*0314*/ 	.word	0x00001f70


	//   ....[5]....
        /*0318*/ 	.word	0x00001f90


	//   ....[6]....
        /*031c*/ 	.word	0x00001fb0


	//   ....[7]....
        /*0320*/ 	.word	0x00001fd0


	//   ....[8]....
        /*0324*/ 	.word	0x00001ff0


	//   ....[9]....
        /*0328*/ 	.word	0x00002010


	//   ....[10]....
        /*032c*/ 	.word	0x00002030


	//   ....[11]....
        /*0330*/ 	.word	0x00002050


	//----- nvinfo : EIATTR_EXIT_INSTR_OFFSETS
	.align		4
.L_1905:
        /*0334*/ 	.byte	0x04, 0x1c
        /*0336*/ 	.short	(.L_1907 - .L_1906)


	//   ....[0]....
.L_1906:
        /*0338*/ 	.word	0x00000070


	//   ....[1]....
        /*033c*/ 	.word	0x00002df0


	//----- nvinfo : EIATTR_MAX_THREADS
	.align		4
.L_1907:
        /*0340*/ 	.byte	0x04, 0x05
        /*0342*/ 	.short	(.L_1909 - .L_1908)
.L_1908:
        /*0344*/ 	.word	0x000001e0
        /*0348*/ 	.word	0x00000001
        /*034c*/ 	.word	0x00000001


	//----- nvinfo : EIATTR_CRS_STACK_SIZE
	.align		4
.L_1909:
        /*0350*/ 	.byte	0x04, 0x1e
        /*0352*/ 	.short	(.L_1911 - .L_1910)
.L_1910:
        /*0354*/ 	.word	0x00000000


	//----- nvinfo : EIATTR_CBANK_PARAM_SIZE
	.align		4
.L_1911:
        /*0358*/ 	.byte	0x03, 0x19
        /*035a*/ 	.short	0x0048


	//----- nvinfo : EIATTR_PARAM_CBANK
	.align		4
        /*035c*/ 	.byte	0x04, 0x0a
        /*035e*/ 	.short	(.L_1913 - .L_1912)
	.align		4
.L_1912:
        /*0360*/ 	.word	index@(.nv.constant0._ZN13group_norm_v214gn_cuda_kernelI6__halfLi480ELi3ELi16ELi120ELi1024ELb1ELi8ELi960ELi960ELi4ELb1ELi2ELb0ELb0ENS_16CompileConditionILi900EEEEEvPT_PKS4_S7_S7_flPfS8_Pj)
        /*0364*/ 	.short	0x0210
        /*0366*/ 	.short	0x0048


	//----- nvinfo : EIATTR_SW_WAR
	.align		4
.L_1913:
        /*0368*/ 	.byte	0x04, 0x36
        /*036a*/ 	.short	(.L_1915 - .L_1914)
.L_1914:
        /*036c*/ 	.word	0x00000008
.L_1915:


//--------------------- .nv.info._ZN13group_norm_v214gn_cuda_kernelI6__halfLi480ELi1ELi16ELi120ELi1024ELb1ELi16ELi960ELi960ELi4ELb1ELi2ELb0ELb0ENS_16CompileConditionILi900EEEEEvPT_PKS4_S7_S7_flPfS8_Pj --------------------------
	.section	.nv.info._ZN13group_norm_v214gn_cuda_kernelI6__halfLi480ELi1ELi16ELi120ELi1024ELb1ELi16ELi960ELi960ELi4ELb1ELi2ELb0ELb0ENS_16CompileConditionILi900EEEEEvPT_PKS4_S7_S7_flPfS8_Pj,"",@"SHT_CUDA_INFO"
	.sectionflags	@""
	.align	4


	//----- nvinfo : EIATTR_CUDA_API_VERSION
	.align		4
        /*0000*/ 	.byte	0x04, 0x37
        /*0002*/ 	.short	(.L_1917 - .L_1916)
.L_1916:
        /*0004*/ 	.word	0x00000082


	//----- nvinfo : EIATTR_KPARAM_INFO
	.align		4
.L_1917:
        /*0008*/ 	.byte	0x04, 0x17
        /*000a*/ 	.short	(.L_1919 - .L_1918)
.L_1918:
        /*000c*/ 	.word	0x00000000
        /*0010*/ 	.short	0x0008
        /*0012*/ 	.short	0x0040
        /*0014*/ 	.byte	0x00, 0xf0, 0x21, 0x00


	//----- nvinfo : EIATTR_KPARAM_INFO
	.align		4
.L_1919:
        /*0018*/ 	.byte	0x04, 0x17
        /*001a*/ 	.short	(.L_1921 - .L_1920)
.L_1920:
        /*001c*/ 	.word	0x00000000
        /*0020*/ 	.short	0x0007
        /*0022*/ 	.short	0x0038
        /*0024*/ 	.byte	0x00, 0xf0, 0x21, 0x00


	//----- nvinfo : EIATTR_KPARAM_INFO
	.align		4
.L_1921:
        /*0028*/ 	.byte	0x04, 0x17
        /*002a*/ 	.short	(.L_1923 - .L_1922)
.L_1922:
        /*002c*/ 	.word	0x00000000
        /*0030*/ 	.short	0x0006
        /*0032*/ 	.short	0x0030
        /*0034*/ 	.byte	0x00, 0xf0, 0x21, 0x00


	//----- nvinfo : EIATTR_KPARAM_INFO
	.align		4
.L_1923:
        /*0038*/ 	.byte	0x04, 0x17
        /*003a*/ 	.short	(.L_1925 - .L_1924)
.L_1924:
        /*003c*/ 	.word	0x00000000
        /*0040*/ 	.short	0x0005
        /*0042*/ 	.short	0x0028
        /*0044*/ 	.byte	0x00, 0xf0, 0x21, 0x00


	//----- nvinfo : EIATTR_KPARAM_INFO
	.align		4
.L_1925:
        /*0048*/ 	.byte	0x04, 0x17
        /*004a*/ 	.short	(.L_1927 - .L_1926)
.L_1926:
        /*004c*/ 	.word	0x00000000
        /*0050*/ 	.short	0x0004
        /*0052*/ 	.short	0x0020
        /*0054*/ 	.byte	0x00, 0xf0, 0x11, 0x00


	//----- nvinfo : EIATTR_KPARAM_INFO
	.align		4
.L_1927:
        /*0058*/ 	.byte	0x04, 0x17
        /*005a*/ 	.short	(.L_1929 - .L_1928)
.L_1928:
        /*005c*/ 	.word	0x00000000
        /*0060*/ 	.short	0x0003
        /*0062*/ 	.short	0x0018
        /*0064*/ 	.byte	0x00, 0xf0, 0x21, 0x00


	//----- nvinfo : EIATTR_KPARAM_INFO
	.align		4
.L_1929:
        /*0068*/ 	.byte	0x04, 0x17
        /*006a*/ 	.short	(.L_1931 - .L_1930)
.L_1930:
        /*006c*/ 	.word	0x00000000
        /*0070*/ 	.short	0x0002
        /*0072*/ 	.short	0x0010
        /*0074*/ 	.byte	0x00, 0xf0, 0x21, 0x00


	//----- nvinfo : EIATTR_KPARAM_INFO
	.align		4
.L_1931:
        /*0078*/ 	.byte	0x04, 0x17
        /*007a*/ 	.short	(.L_1933 - .L_1932)
.L_1932:
        /*007c*/ 	.word	0x00000000
        /*0080*/ 	.short	0x0001
        /*0082*/ 	.short	0x0008
        /*0084*/ 	.byte	0x00, 0xf0, 0x21, 0x00


	//----- nvinfo : EIATTR_KPARAM_INFO
	.align		4
.L_1933:
        /*0088*/ 	.byte	0x04, 0x17
        /*008a*/ 	.short	(.L_1935 - .L_1934)
.L_1934:
        /*008c*/ 	.word	0x00000000
        /*0090*/ 	.short	0x0000
        /*0092*/ 	.short	0x0000
        /*0094*/ 	.byte	0x00, 0xf0, 0x21, 0x00


	//----- nvinfo : EIATTR_SPARSE_MMA_MASK
	.align		4
.L_1935:
        /*0098*/ 	.byte	0x03, 0x50
        /*009a*/ 	.short	0x0000


	//----- nvinfo : EIATTR_MAXREG_COUNT
	.align		4
        /*009c*/ 	.byte	0x03, 0x1b
        /*009e*/ 	.short	0x0080


	//----- nvinfo : EIATTR_NUM_BARRIERS
	.align		4
        /*00a0*/ 	.byte	0x02, 0x4c
        /*00a2*/ 	.byte	0x01
	.zero		1


	//----- nvinfo : EIATTR_MERCURY_ISA_VERSION
	.align		4
        /*00a4*/ 	.byte	0x03, 0x5f
        /*00a6*/ 	.short	0x0101


	//----- nvinfo : EIATTR_COOP_GROUP_MASK_REGIDS
	.align		4
        /*00a8*/ 	.byte	0x04, 0x29
        /*00aa*/ 	.short	(.L_1937 - .L_1936)


	//   ....[0]....
.L_1936:
        /*00ac*/ 	.word	0xffffffff


	//   ....[1]....
        /*00b0*/ 	.word	0xffffffff


	//   ....[2]....
        /*00b4*/ 	.word	0xffffffff


	//   ....[3]....
        /*00b8*/ 	.word	0xffffffff


	//   ....[4]....
        /*00bc*/ 	.word	0xffffffff


	//   ....[5]....
        /*00c0*/ 	.word	0xffffffff


	//   ....[6]....
        /*00c4*/ 	.word	0xffffffff


	//   ....[7]....
        /*00c8*/ 	.word	0xffffffff


	//   ....[8]....
        /*00cc*/ 	.word	0xffffffff


	//   ....[9]....
        /*00d0*/ 	.word	0xffffffff


	//   ....[10]....
        /*00d4*/ 	.word	0xffffffff


	//   ....[11]....
        /*00d8*/ 	.word	0xffffffff


	//----- nvinfo : EIATTR_COOP_GROUP_INSTR_OFFSETS
	.align		4
.L_1937:
        /*00dc*/ 	.byte	0x04, 0x28
        /*00de*/ 	.short	(.L_1939 - .L_1938)


	//   ....[0]....
.L_1938:
        /*00e0*/ 	.word	0x00001b60


	//   ....[1]....
        /*00e4*/ 	.word	0x00001ba0


	//   ....[2]....
        /*00e8*/ 	.word	0x00001e60


	//   ....[3]....
        /*00ec*/ 	.word	0x00001e70


	//   ....[4]....
        /*00f0*/ 	.word	0x00001e90


	//   ....[5]....
        /*00f4*/ 	.word	0x00001eb0


	//   ....[6]....
        /*00f8*/ 	.word	0x00001ed0


	//   ....[7]....
        /*00fc*/ 	.word	0x00001ef0


	//   ....[8]....
        /*0100*/ 	.word	0x00001f10


	//   ....[9]....
        /*0104*/ 	.word	0x00001f30


	//   ....[10]....
        /*0108*/ 	.word	0x00001f50


	//   ....[11]....
        /*010c*/ 	.word	0x00001f70


	//----- nvinfo : EIATTR_EXIT_INSTR_OFFSETS
	.align		4
.L_1939:
        /*0110*/ 	.byte	0x04, 0x1c
        /*0112*/ 	.short	(.L_1941 - .L_1940)


	//   ....[0]....
.L_1940:
        /*0114*/ 	.word	0x00000060


	//   ....[1]....
        /*0118*/ 	.word	0x00003710


	//----- nvinfo : EIATTR_MAX_THREADS
	.align		4
.L_1941:
        /*011c*/ 	.byte	0x04, 0x05
        /*011e*/ 	.short	(.L_1943 - .L_1942)
.L_1942:
        /*0120*/ 	.word	0x000001e0
        /*0124*/ 	.word	0x00000001
        /*0128*/ 	.word	0x00000001


	//----- nvinfo : EIATTR_CRS_STACK_SIZE
	.align		4
.L_1943:
        /*012c*/ 	.byte	0x04, 0x1e
        /*012e*/ 	.short	(.L_1945 - .L_1944)
.L_1944:
        /*0130*/ 	.word	0x00000000


	//----- nvinfo : EIATTR_CBANK_PARAM_SIZE
	.align		4
.L_1945:
        /*0134*/ 	.byte	0x03, 0x19
        /*0136*/ 	.short	0x0048


	//----- nvinfo : EIATTR_PARAM_CBANK
	.align		4
        /*0138*/ 	.byte	0x04, 0x0a
        /*013a*/ 	.short	(.L_1947 - .L_1946)
	.align		4
.L_1946:
        /*013c*/ 	.word	index@(.nv.constant0._ZN13group_norm_v214gn_cuda_kernelI6__halfLi480ELi1ELi16ELi120ELi1024ELb1ELi16ELi960ELi960ELi4ELb1ELi2ELb0ELb0ENS_16CompileConditionILi900EEEEEvPT_PKS4_S7_S7_flPfS8_Pj)
        /*0140*/ 	.short	0x0210
        /*0142*/ 	.short	0x0048


	//----- nvinfo : EIATTR_SW_WAR
	.align		4
.L_1947:
        /*0144*/ 	.byte	0x04, 0x36
        /*0146*/ 	.short	(.L_1949 - .L_1948)
.L_1948:
        /*0148*/ 	.word	0x00000008
.L_1949:


//--------------------- .nv.info._ZN13group_norm_v214gn_cuda_kernelI6__halfLi480ELi3ELi16ELi120ELi1024ELb1ELi16ELi960ELi960ELi4ELb1ELi5ELb0ELb0ENS_16CompileConditionILi900EEEEEvPT_PKS4_S7_S7_flPfS8_Pj --------------------------
	.section	.nv.info._ZN13group_norm_v214gn_cuda_kernelI6__halfLi480ELi3ELi16ELi120ELi1024ELb1ELi16ELi960ELi960ELi4ELb1ELi5ELb0ELb0ENS_16CompileConditionILi900EEEEEvPT_PKS4_S7_S7_flPfS8_Pj,"",@"SHT_CUDA_INFO"
	.sectionflags	@""
	.align	4


	//----- nvinfo : EIATTR_CUDA_API_VERSION
	.align		4
        /*0000*/ 	.byte	0x04, 0x37
        /*0002*/ 	.short	(.L_1951 - .L_1950)
.L_1950:
        /*0004*/ 	.word	0x00000082


	//----- nvinfo : EIATTR_KPARAM_INFO
	.align		4
.L_1951:
        /*0008*/ 	.byte	0x04, 0x17
        /*000a*/ 	.short	(.L_1953 - .L_1952)
.L_1952:
        /*000c*/ 	.word	0x00000000
        /*0010*/ 	.short	0x0008
        /*0012*/ 	.short	0x0040
        /*0014*/ 	.byte	0x00, 0xf0, 0x21, 0x00


	//----- nvinfo : EIATTR_KPARAM_INFO
	.align		4
.L_1953:
        /*0018*/ 	.byte	0x04, 0x17
        /*001a*/ 	.short	(.L_1955 - .L_1954)
.L_1954:
        /*001c*/ 	.word	0x00000000
        /*0020*/ 	.short	0x0007
        /*0022*/ 	.short	0x0038
        /*0024*/ 	.byte	0x00, 0xf0, 0x21, 0x00


	//----- nvinfo : EIATTR_KPARAM_INFO
	.align		4
.L_1955:
        /*0028*/ 	.byte	0x04, 0x17
        /*002a*/ 	.short	(.L_1957 - .L_1956)
.L_1956:
        /*002c*/ 	.word	0x00000000
        /*0030*/ 	.short	0x0006
        /*0032*/ 	.short	0x0030
        /*0034*/ 	.byte	0x00, 0xf0, 0x21, 0x00


	//----- nvinfo : EIATTR_KPARAM_INFO
	.align		4
.L_1957:
        /*0038*/ 	.byte	0x04, 0x17
        /*003a*/ 	.short	(.L_1959 - .L_1958)
.L_1958:
        /*003c*/ 	.word	0x00000000
        /*0040*/ 	.short	0x0005
        /*0042*/ 	.short	0x0028
        /*0044*/ 	.byte	0x00, 0xf0, 0x21, 0x00


	//----- nvinfo : EIATTR_KPARAM_INFO
	.align		4
.L_1959:
        /*0048*/ 	.byte	0x04, 0x17
        /*004a*/ 	.short	(.L_1961 - .L_1960)
.L_1960:
        /*004c*/ 	.word	0x00000000
        /*0050*/ 	.short	0x0004
        /*0052*/ 	.short	0x0020
        /*0054*/ 	.byte	0x00, 0xf0, 0x11, 0x00


	//----- nvinfo : EIATTR_KPARAM_INFO
	.align		4
.L_1961:
        /*0058*/ 	.byte	0x04, 0x17
        /*005a*/ 	.short	(.L_1963 - .L_1962)
.L_1962:
        /*005c*/ 	.word	0x00000000
        /*0060*/ 	.short	0x0003
        /*0062*/ 	.short	0x0018
        /*0064*/ 	.byte	0x00, 0xf0, 0x21, 0x00


	//----- nvinfo : EIATTR_KPARAM_INFO
	.align		4
.L_1963:
        /*0068*/ 	.byte	0x04, 0x17
        /*006a*/ 	.short	(.L_1965 - .L_1964)
.L_1964:
        /*006c*/ 	.word	0x00000000
        /*0070*/ 	.short	0x0002
        /*0072*/ 	.short	0x0010
        /*0074*/ 	.byte	0x00, 0xf0, 0x21, 0x00


	//----- nvinfo : EIATTR_KPARAM_INFO
	.align		4
.L_1965:
        /*0078*/ 	.byte	0x04, 0x17
        /*007a*/ 	.short	(.L_1967 - .L_1966)
.L_1966:
        /*007c*/ 	.word	0x00000000
        /*0080*/ 	.short	0x0001
        /*0082*/ 	.short	0x0008
        /*0084*/ 	.byte	0x00, 0xf0, 0x21, 0x00


	//----- nvinfo : EIATTR_KPARAM_INFO
	.align		4
.L_1967:
        /*0088*/ 	.byte	0x04, 0x17
        /*008a*/ 	.short	(.L_1969 - .L_1968)
.L_1968:
        /*008c*/ 	.word	0x00000000
        /*0090*/ 	.short	0x0000
        /*0092*/ 	.short	0x0000
        /*0094*/ 	.byte	0x00, 0xf0, 0x21, 0x00


	//----- nvinfo : EIATTR_SPARSE_MMA_MASK
	.align		4
.L_1969:
        /*0098*/ 	.byte	0x03, 0x50
        /*009a*/ 	.short	0x0000


	//----- nvinfo : EIATTR_MAXREG_COUNT
	.align		4
        /*009c*/ 	.byte	0x03, 0x1b
        /*009e*/ 	.short	0x0028


	//----- nvinfo : EIATTR_NUM_BARRIERS
	.align		4
        /*00a0*/ 	.byte	0x02, 0x4c
        /*00a2*/ 	.byte	0x01
	.zero		1


	//----- nvinfo : EIATTR_ANNOTATIONS
	.align		4
        /*00a4*/ 	.byte	0x04, 0x55
        /*00a6*/ 	.short	(.L_1971 - .L_1970)


	//   ....[0]....
.L_1970:
        /* <DEDUP_REMOVED lines=46> */


	//----- nvinfo : EIATTR_MERCURY_ISA_VERSION
	.align		4
.L_1971:
        /*0378*/ 	.byte	0x03, 0x5f
        /*037a*/ 	.short	0x0101


	//----- nvinfo : EIATTR_COOP_GROUP_MASK_REGIDS
	.align		4
        /*037c*/ 	.byte	0x04, 0x29
        /*037e*/ 	.short	(.L_1973 - .L_1972)


	//   ....[0]....
.L_1972:
        /*0380*/ 	.word	0xffffffff


	//   ....[1]....
        /*0384*/ 	.word	0xffffffff


	//   ....[2]....
        /*0388*/ 	.word	0xffffffff


	//   ....[3]....
        /*038c*/ 	.word	0xffffffff


	//   ....[4]....
        /*0390*/ 	.word	0xffffffff


	//   ....[5]....
        /*0394*/ 	.word	0xffffffff


	//   ....[6]....
        /*0398*/ 	.word	0xffffffff


	//   ....[7]....
        /*039c*/ 	.word	0xffffffff


	//   ....[8]....
        /*03a0*/ 	.word	0xffffffff


	//   ....[9]....
        /*03a4*/ 	.word	0xffffffff


	//   ....[10]....
        /*03a8*/ 	.word	0xffffffff


	//   ....[11]....
        /*03ac*/ 	.word	0xffffffff


	//----- nvinfo : EIATTR_COOP_GROUP_INSTR_OFFSETS
	.align		4
.L_1973:
        /*03b0*/ 	.byte	0x04, 0x28
        /*03b2*/ 	.short	(.L_1975 - .L_1974)


	//   ....[0]....
.L_1974:
        /*03b4*/ 	.word	0x00001f60


	//   ....[1]....
        /*03b8*/ 	.word	0x00001f70


	//   ....[2]....
        /*03bc*/ 	.word	0x00002390


	//   ....[3]....
        /*03c0*/ 	.word	0x000023a0


	//   ....[4]....
        /*03c4*/ 	.word	0x000023d0


	//   ....[5]....
        /*03c8*/ 	.word	0x000023e0


	//   ....[6]....
        /*03cc*/ 	.word	0x00002410


	//   ....[7]....
        /*03d0*/ 	.word	0x00002420


	//   ....[8]....
        /*03d4*/ 	.word	0x00002450


	//   ....[9]....
        /*03d8*/ 	.word	0x00002460


	//   ....[10]....
        /*03dc*/ 	.word	0x00002490


	//   ....[11]....
        /*03e0*/ 	.word	0x000024a0


	//----- nvinfo : EIATTR_EXIT_INSTR_OFFSETS
	.align		4
.L_1975:
        /*03e4*/ 	.byte	0x04, 0x1c
        /*03e6*/ 	.short	(.L_1977 - .L_1976)


	//   ....[0]....
.L_1976:
        /*03e8*/ 	.word	0x00000090


	//   ....[1]....
        /*03ec*/ 	.word	0x000043c0


	//----- nvinfo : EIATTR_MAX_THREADS
	.align		4
.L_1977:
        /*03f0*/ 	.byte	0x04, 0x05
        /*03f2*/ 	.short	(.L_1979 - .L_1978)
.L_1978:
        /*03f4*/ 	.word	0x000001e0
        /*03f8*/ 	.word	0x00000001
        /*03fc*/ 	.word	0x00000001


	//----- nvinfo : EIATTR_CRS_STACK_SIZE
	.align		4
.L_1979:
        /*0400*/ 	.byte	0x04, 0x1e
        /*0402*/ 	.short	(.L_1981 - .L_1980)
.L_1980:
        /*0404*/ 	.word	0x00000000


	//----- nvinfo : EIATTR_CBANK_PARAM_SIZE
	.align		4
.L_1981:
        /*0408*/ 	.byte	0x03, 0x19
        /*040a*/ 	.short	0x0048


	//----- nvinfo : EIATTR_PARAM_CBANK
	.align		4
        /*040c*/ 	.byte	0x04, 0x0a
        /*040e*/ 	.short	(.L_1983 - .L_1982)
	.align		4
.L_1982:
        /*0410*/ 	.word	index@(.nv.constant0._ZN13group_norm_v214gn_cuda_kernelI6__halfLi480ELi3ELi16ELi120ELi1024ELb1ELi16ELi960ELi960ELi4ELb1ELi5ELb0ELb0ENS_16CompileConditionILi900EEEEEvPT_PKS4_S7_S7_flPfS8_Pj)
        /*0414*/ 	.short	0x0210
        /*0416*/ 	.short	0x0048


	//----- nvinfo : EIATTR_SW_WAR
	.align		4
.L_1983:
        /*0418*/ 	.byte	0x04, 0x36
        /*041a*/ 	.short	(.L_1985 - .L_1984)
.L_1984:
        /*041c*/ 	.word	0x00000008
.L_1985:


//--------------------- .nv.info._ZN13group_norm_v214gn_cuda_kernelI6__halfLi480ELi1ELi16ELi120ELi1024ELb1ELi32ELi960ELi960ELi4ELb1ELi4ELb0ELb0ENS_16CompileConditionILi900EEEEEvPT_PKS4_S7_S7_flPfS8_Pj --------------------------
	.section	.nv.info._ZN13group_norm_v214gn_cuda_kernelI6__halfLi480ELi1ELi16ELi120ELi1024ELb1ELi32ELi960ELi960ELi4ELb1ELi4ELb0ELb0ENS_16CompileConditionILi900EEEEEvPT_PKS4_S7_S7_flPfS8_Pj,"",@"SHT_CUDA_INFO"
	.sectionflags	@""
	.align	4


	//----- nvinfo : EIATTR_CUDA_API_VERSION
	.align		4
        /*0000*/ 	.byte	0x04, 0x37
        /*0002*/ 	.short	(.L_1987 - .L_1986)
.L_1986:
        /*0004*/ 	.word	0x00000082


	//----- nvinfo : EIATTR_KPARAM_INFO
	.align		4
.L_1987:
        /*0008*/ 	.byte	0x04, 0x17
        /*000a*/ 	.short	(.L_1989 - .L_1988)
.L_1988:
        /*000c*/ 	.word	0x00000000
        /*0010*/ 	.short	0x0008
        /*0012*/ 	.short	0x0040
        /*0014*/ 	.byte	0x00, 0xf0, 0x21, 0x00


	//----- nvinfo : EIATTR_KPARAM_INFO
	.align		4
.L_1989:
        /*0018*/ 	.byte	0x04, 0x17
        /*001a*/ 	.short	(.L_1991 - .L_1990)
.L_1990:
        /*001c*/ 	.word	0x00000000
        /*0020*/ 	.short	0x0007
        /*0022*/ 	.short	0x0038
        /*0024*/ 	.byte	0x00, 0xf0, 0x21, 0x00


	//----- nvinfo : EIATTR_KPARAM_INFO
	.align		4
.L_1991:
        /*0028*/ 	.byte	0x04, 0x17
        /*002a*/ 	.short	(.L_1993 - .L_1992)
.L_1992:
        /*002c*/ 	.word	0x00000000
        /*0030*/ 	.short	0x0006
        /*0032*/ 	.short	0x0030
        /*0034*/ 	.byte	0x00, 0xf0, 0x21, 0x00


	//----- nvinfo : EIATTR_KPARAM_INFO
	.align		4
.L_1993:
        /*0038*/ 	.byte	0x04, 0x17
        /*003a*/ 	.short	(.L_1995 - .L_1994)
.L_1994:
        /*003c*/ 	.word	0x00000000
        /*0040*/ 	.short	0x0005
        /*0042*/ 	.short	0x0028
        /*0044*/ 	.byte	0x00, 0xf0, 0x21, 0x00


	//----- nvinfo : EIATTR_KPARAM_INFO
	.align		4
.L_1995:
        /*0048*/ 	.byte	0x04, 0x17
        /*004a*/ 	.short	(.L_1997 - .L_1996)
.L_1996:
        /*004c*/ 	.word	0x00000000
        /*0050*/ 	.short	0x0004
        /*0052*/ 	.short	0x0020
        /*0054*/ 	.byte	0x00, 0xf0, 0x11, 0x00


	//----- nvinfo : EIATTR_KPARAM_INFO
	.align		4
.L_1997:
        /*0058*/ 	.byte	0x04, 0x17
        /*005a*/ 	.short	(.L_1999 - .L_1998)
.L_1998:
        /*005c*/ 	.word	0x00000000
        /*0060*/ 	.short	0x0003
        /*0062*/ 	.short	0x0018
        /*0064*/ 	.byte	0x00, 0xf0, 0x21, 0x00


	//----- nvinfo : EIATTR_KPARAM_INFO
	.align		4
.L_1999:
        /*0068*/ 	.byte	0x04, 0x17
        /*006a*/ 	.short	(.L_2001 - .L_2000)
.L_2000:
        /*006c*/ 	.word	0x00000000
        /*0070*/ 	.short	0x0002
        /*0072*/ 	.short	0x0010
        /*0074*/ 	.byte	0x00, 0xf0, 0x21, 0x00


	//----- nvinfo : EIATTR_KPARAM_INFO
	.align		4
.L_2001:
        /*0078*/ 	.byte	0x04, 0x17
        /*007a*/ 	.short	(.L_2003 - .L_2002)
.L_2002:
        /*007c*/ 	.word	0x00000000
        /*0080*/ 	.short	0x0001
        /*0082*/ 	.short	0x0008
        /*0084*/ 	.byte	0x00, 0xf0, 0x21, 0x00


	//----- nvinfo : EIATTR_KPARAM_INFO
	.align		4
.L_2003:
        /*0088*/ 	.byte	0x04, 0x17
        /*008a*/ 	.short	(.L_2005 - .L_2004)
.L_2004:
        /*008c*/ 	.word	0x00000000
        /*0090*/ 	.short	0x0000
        /*0092*/ 	.short	0x0000
        /*0094*/ 	.byte	0x00, 0xf0, 0x21, 0x00


	//----- nvinfo : EIATTR_SPARSE_MMA_MASK
	.align		4
.L_2005:
        /*0098*/ 	.byte	0x03, 0x50
        /*009a*/ 	.short	0x0000


	//----- nvinfo : EIATTR_MAXREG_COUNT
	.align		4
        /*009c*/ 	.byte	0x03, 0x1b
        /*009e*/ 	.short	0x0080


	//----- nvinfo : EIATTR_NUM_BARRIERS
	.align		4
        /*00a0*/ 	.byte	0x02, 0x4c
        /*00a2*/ 	.byte	0x01
	.zero		1


	//----- nvinfo : EIATTR_ANNOTATIONS
	.align		4
        /*00a4*/ 	.byte	0x04, 0x55
        /*00a6*/ 	.short	(.L_2007 - .L_2006)


	//   ....[0]....
.L_2006:
        /* <DEDUP_REMOVED lines=21> */


	//----- nvinfo : EIATTR_MERCURY_ISA_VERSION
	.align		4
.L_2007:
        /*01e8*/ 	.byte	0x03, 0x5f
        /*01ea*/ 	.short	0x0101


	//----- nvinfo : EIATTR_INT_WARP_WIDE_INSTR_OFFSETS
	.align		4
        /*01ec*/ 	.byte	0x04, 0x31
        /*01ee*/ 	.short	(.L_2009 - .L_2008)


	//   ....[0]....
.L_2008:
        /*01f0*/ 	.word	0x000027a0


	//----- nvinfo : EIATTR_COOP_GROUP_MASK_REGIDS
	.align		4
.L_2009:
        /*01f4*/ 	.byte	0x04, 0x29
        /*01f6*/ 	.short	(.L_2011 - .L_2010)


	//   ....[0]....
.L_2010:
        /*01f8*/ 	.word	0xffffffff


	//   ....[1]....
        /*01fc*/ 	.word	0xffffffff


	//   ....[2]....
        /*0200*/ 	.word	0xffffffff


	//   ....[3]....
        /*0204*/ 	.word	0xffffffff


	//   ....[4]....
        /*0208*/ 	.word	0xffffffff


	//   ....[5]....
        /*020c*/ 	.word	0xffffffff


	//   ....[6]....
        /*0210*/ 	.word	0xffffffff


	//   ....[7]....
        /*0214*/ 	.word	0xffffffff


	//   ....[8]....
        /*0218*/ 	.word	0xffffffff


	//   ....[9]....
        /*021c*/ 	.word	0xffffffff


	//   ....[10]....
        /*0220*/ 	.word	0xffffffff


	//   ....[11]....
        /*0224*/ 	.word	0xffffffff


	//----- nvinfo : EIATTR_COOP_GROUP_INSTR_OFFSETS
	.align		4
.L_2011:
        /*0228*/ 	.byte	0x04, 0x28
        /*022a*/ 	.short	(.L_2013 - .L_2012)


	//   ....[0]....
.L_2012:
        /*022c*/ 	.word	0x000027b0


	//   ....[1]....
        /*0230*/ 	.word	0x000027d0


	//   ....[2]....
        /*0234*/ 	.word	0x00002b10


	//   ....[3]....
        /*0238*/ 	.word	0x00002bb0


	//   ....[4]....
        /*023c*/ 	.word	0x00002bf0


	//   ....[5]....
        /*0240*/ 	.word	0x00002c10


	//   ....[6]....
        /*0244*/ 	.word	0x00002c30


	//   ....[7]....
        /*0248*/ 	.word	0x00002c50


	//   ....[8]....
        /*024c*/ 	.word	0x00002c70


	//   ....[9]....
        /*0250*/ 	.word	0x00002c90


	//   ....[10]....
        /*0254*/ 	.word	0x00002cb0


	//   ....[11]....
        /*0258*/ 	.word	0x00002cd0


	//----- nvinfo : EIATTR_EXIT_INSTR_OFFSETS
	.align		4
.L_2013:
        /*025c*/ 	.byte	0x04, 0x1c
        /*025e*/ 	.short	(.L_2015 - .L_2014)


	//   ....[0]....
.L_2014:
        /*0260*/ 	.word	0x00000080


	//   ....[1]....
        /*0264*/ 	.word	0x00005910


	//----- nvinfo : EIATTR_MAX_THREADS
	.align		4
.L_2015:
        /*0268*/ 	.byte	0x04, 0x05
        /*026a*/ 	.short	(.L_2017 - .L_2016)
.L_2016:
        /*026c*/ 	.word	0x000001e0
        /*0270*/ 	.word	0x00000001
        /*0274*/ 	.word	0x00000001


	//----- nvinfo : EIATTR_CRS_STACK_SIZE
	.align		4
.L_2017:
        /*0278*/ 	.byte	0x04, 0x1e
        /*027a*/ 	.short	(.L_2019 - .L_2018)
.L_2018:
        /*027c*/ 	.word	0x00000000


	//----- nvinfo : EIATTR_CBANK_PARAM_SIZE
	.align		4
.L_2019:
        /*0280*/ 	.byte	0x03, 0x19
        /*0282*/ 	.short	0x0048


	//----- nvinfo : EIATTR_PARAM_CBANK
	.align		4
        /*0284*/ 	.byte	0x04, 0x0a
        /*0286*/ 	.short	(.L_2021 - .L_2020)
	.align		4
.L_2020:
        /*0288*/ 	.word	index@(.nv.constant0._ZN13group_norm_v214gn_cuda_kernelI6__halfLi480ELi1ELi16ELi120ELi1024ELb1ELi32ELi960ELi960ELi4ELb1ELi4ELb0ELb0ENS_16CompileConditionILi900EEEEEvPT_PKS4_S7_S7_flPfS8_Pj)
        /*028c*/ 	.short	0x0210
        /*028e*/ 	.short	0x0048


	//----- nvinfo : EIATTR_SW_WAR
	.align		4
.L_2021:
        /*0290*/ 	.byte	0x04, 0x36
        /*0292*/ 	.short	(.L_2023 - .L_2022)
.L_2022:
        /*0294*/ 	.word	0x00000008
.L_2023:


//--------------------- .nv.info._ZN13group_norm_v214gn_cuda_kernelI6__halfLi480ELi1ELi16ELi120ELi1024ELb1ELi64ELi960ELi960ELi4ELb1ELi9ELb0ELb0ENS_16CompileConditionILi900EEEEEvPT_PKS4_S7_S7_flPfS8_Pj --------------------------
	.section	.nv.info._ZN13group_norm_v214gn_cuda_kernelI6__halfLi480ELi1ELi16ELi120ELi1024ELb1ELi64ELi960ELi960ELi4ELb1ELi9ELb0ELb0ENS_16CompileConditionILi900EEEEEvPT_PKS4_S7_S7_flPfS8_Pj,"",@"SHT_CUDA_INFO"
	.sectionflags	@""
	.align	4


	//----- nvinfo : EIATTR_CUDA_API_VERSION
	.align		4
        /*0000*/ 	.byte	0x04, 0x37
        /*0002*/ 	.short	(.L_2025 - .L_2024)
.L_2024:
        /*0004*/ 	.word	0x00000082


	//----- nvinfo : EIATTR_KPARAM_INFO
	.align		4
.L_2025:
        /*0008*/ 	.byte	0x04, 0x17
        /*000a*/ 	.short	(.L_2027 - .L_2026)
.L_2026:
        /*000c*/ 	.word	0x00000000
        /*0010*/ 	.short	0x0008
        /*0012*/ 	.short	0x0040
        /*0014*/ 	.byte	0x00, 0xf0, 0x21, 0x00


	//----- nvinfo : EIATTR_KPARAM_INFO
	.align		4
.L_2027:
        /*0018*/ 	.byte	0x04, 0x17
        /*001a*/ 	.short	(.L_2029 - .L_2028)
.L_2028:
        /*001c*/ 	.word	0x00000000
        /*0020*/ 	.short	0x0007
        /*0022*/ 	.short	0x0038
        /*0024*/ 	.byte	0x00, 0xf0, 0x21, 0x00


	//----- nvinfo : EIATTR_KPARAM_INFO
	.align		4
.L_2029:
        /*0028*/ 	.byte	0x04, 0x17
        /*002a*/ 	.short	(.L_2031 - .L_2030)
.L_2030:
        /*002c*/ 	.word	0x00000000
        /*0030*/ 	.short	0x0006
        /*0032*/ 	.short	0x0030
        /*0034*/ 	.byte	0x00, 0xf0, 0x21, 0x00


	//----- nvinfo : EIATTR_KPARAM_INFO
	.align		4
.L_2031:
        /*0038*/ 	.byte	0x04, 0x17
        /*003a*/ 	.short	(.L_2033 - .L_2032)
.L_2032:
        /*003c*/ 	.word	0x00000000
        /*0040*/ 	.short	0x0005
        /*0042*/ 	.short	0x0028
        /*0044*/ 	.byte	0x00, 0xf0, 0x21, 0x00


	//----- nvinfo : EIATTR_KPARAM_INFO
	.align		4
.L_2033:
        /*0048*/ 	.byte	0x04, 0x17
        /*004a*/ 	.short	(.L_2035 - .L_2034)
.L_2034:
        /*004c*/ 	.word	0x00000000
        /*0050*/ 	.short	0x0004
        /*0052*/ 	.short	0x0020
        /*0054*/ 	.byte	0x00, 0xf0, 0x11, 0x00


	//----- nvinfo : EIATTR_KPARAM_INFO
	.align		4
.L_2035:
        /*0058*/ 	.byte	0x04, 0x17
        /*005a*/ 	.short	(.L_2037 - .L_2036)
.L_2036:
        /*005c*/ 	.word	0x00000000
        /*0060*/ 	.short	0x0003
        /*0062*/ 	.short	0x0018
        /*0064*/ 	.byte	0x00, 0xf0, 0x21, 0x00


	//----- nvinfo : EIATTR_KPARAM_INFO
	.align		4
.L_2037:
        /*0068*/ 	.byte	0x04, 0x17
        /*006a*/ 	.short	(.L_2039 - .L_2038)
.L_2038:
        /*006c*/ 	.word	0x00000000
        /*0070*/ 	.short	0x0002
        /*0072*/ 	.short	0x0010
        /*0074*/ 	.byte	0x00, 0xf0, 0x21, 0x00


	//----- nvinfo : EIATTR_KPARAM_INFO
	.align		4
.L_2039:
        /*0078*/ 	.byte	0x04, 0x17
        /*007a*/ 	.short	(.L_2041 - .L_2040)
.L_2040:
        /*007c*/ 	.word	0x00000000
        /*0080*/ 	.short	0x0001
        /*0082*/ 	.short	0x0008
        /*0084*/ 	.byte	0x00, 0xf0, 0x21, 0x00


	//----- nvinfo : EIATTR_KPARAM_INFO
	.align		4
.L_2041:
        /*0088*/ 	.byte	0x04, 0x17
        /*008a*/ 	.short	(.L_2043 - .L_2042)
.L_2042:
        /*008c*/ 	.word	0x00000000
        /*0090*/ 	.short	0x0000
        /*0092*/ 	.short	0x0000
        /*0094*/ 	.byte	0x00, 0xf0, 0x21, 0x00


	//----- nvinfo : EIATTR_SPARSE_MMA_MASK
	.align		4
.L_2043:
        /*0098*/ 	.byte	0x03, 0x50
        /*009a*/ 	.short	0x0000


	//----- nvinfo : EIATTR_MAXREG_COUNT
	.align		4
        /*009c*/ 	.byte	0x03, 0x1b
        /*009e*/ 	.short	0x0080


	//----- nvinfo : EIATTR_NUM_BARRIERS
	.align		4
        /*00a0*/ 	.byte	0x02, 0x4c
        /*00a2*/ 	.byte	0x01
	.zero		1


	//----- nvinfo : EIATTR_ANNOTATIONS
	.align		4
        /*00a4*/ 	.byte	0x04, 0x55
        /*00a6*/ 	.short	(.L_2045 - .L_2044)


	//   ....[0]....
.L_2044:
        /* <DEDUP_REMOVED lines=209> */


	//----- nvinfo : EIATTR_MERCURY_ISA_VERSION
	.align		4
.L_2045:
        /*0da8*/ 	.byte	0x03, 0x5f
        /*0daa*/ 	.short	0x0101


	//----- nvinfo : EIATTR_COOP_GROUP_MASK_REGIDS
	.align		4
        /*0dac*/ 	.byte	0x04, 0x29
        /*0dae*/ 	.short	(.L_2047 - .L_2046)


	//   ....[0]....
.L_2046:
        /*0db0*/ 	.word	0xffffffff


	//   ....[1]....
        /*0db4*/ 	.word	0xffffffff


	//   ....[2]....
        /*0db8*/ 	.word	0xffffffff


	//   ....[3]....
        /*0dbc*/ 	.word	0xffffffff


	//   ....[4]....
        /*0dc0*/ 	.word	0xffffffff


	//   ....[5]....
        /*0dc4*/ 	.word	0xffffffff


	//   ....[6]....
        /*0dc8*/ 	.word	0xffffffff


	//   ....[7]....
        /*0dcc*/ 	.word	0xffffffff


	//   ....[8]....
        /*0dd0*/ 	.word	0xffffffff


	//   ....[9]....
        /*0dd4*/ 	.word	0xffffffff


	//----- nvinfo : EIATTR_COOP_GROUP_INSTR_OFFSETS
	.align		4
.L_2047:
        /*0dd8*/ 	.byte	0x04, 0x28
        /*0dda*/ 	.short	(.L_2049 - .L_2048)


	//   ....[0]....
.L_2048:
        /*0ddc*/ 	.word	0x00003db0


	//   ....[1]....
        /*0de0*/ 	.word	0x00003dc0


	//   ....[2]....
        /*0de4*/ 	.word	0x00004120


	//   ....[3]....
        /*0de8*/ 	.word	0x00004130


	//   ....[4]....
        /*0dec*/ 	.word	0x00004160


	//   ....[5]....
        /*0df0*/ 	.word	0x00004170


	//   ....[6]....
        /*0df4*/ 	.word	0x000041a0


	//   ....[7]....
        /*0df8*/ 	.word	0x000041b0


	//   ....[8]....
        /*0dfc*/ 	.word	0x000041f0


	//   ....[9]....
        /*0e00*/ 	.word	0x00004200


	//----- nvinfo : EIATTR_EXIT_INSTR_OFFSETS
	.align		4
.L_2049:
        /*0e04*/ 	.byte	0x04, 0x1c
        /*0e06*/ 	.short	(.L_2051 - .L_2050)


	//   ....[0]....
.L_2050:
        /*0e08*/ 	.word	0x00000090


	//   ....[1]....
        /*0e0c*/ 	.word	0x0000b370


	//----- nvinfo : EIATTR_MAX_THREADS
	.align		4
.L_2051:
        /*0e10*/ 	.byte	0x04, 0x05
        /*0e12*/ 	.short	(.L_2053 - .L_2052)
.L_2052:
        /*0e14*/ 	.word	0x000001e0
        /*0e18*/ 	.word	0x00000001
        /*0e1c*/ 	.word	0x00000001


	//----- nvinfo : EIATTR_CRS_STACK_SIZE
	.align		4
.L_2053:
        /*0e20*/ 	.byte	0x04, 0x1e
        /*0e22*/ 	.short	(.L_2055 - .L_2054)
.L_2054:
        /*0e24*/ 	.word	0x00000000


	//----- nvinfo : EIATTR_CBANK_PARAM_SIZE
	.align		4
.L_2055:
        /*0e28*/ 	.byte	0x03, 0x19
        /*0e2a*/ 	.short	0x0048


	//----- nvinfo : EIATTR_PARAM_CBANK
	.align		4
        /*0e2c*/ 	.byte	0x04, 0x0a
        /*0e2e*/ 	.short	(.L_2057 - .L_2056)
	.align		4
.L_2056:
        /*0e30*/ 	.word	index@(.nv.constant0._ZN13group_norm_v214gn_cuda_kernelI6__halfLi480ELi1ELi16ELi120ELi1024ELb1ELi64ELi960ELi960ELi4ELb1ELi9ELb0ELb0ENS_16CompileConditionILi900EEEEEvPT_PKS4_S7_S7_flPfS8_Pj)
        /*0e34*/ 	.short	0x0210
        /*0e36*/ 	.short	0x0048


	//----- nvinfo : EIATTR_SW_WAR
	.align		4
.L_2057:
        /*0e38*/ 	.byte	0x04, 0x36
        /*0e3a*/ 	.short	(.L_2059 - .L_2058)
.L_2058:
        /*0e3c*/ 	.word	0x00000008
.L_2059:


//--------------------- .nv.info._ZN13group_norm_v214gn_cuda_kernelI6__halfLi480ELi2ELi16ELi120ELi1024ELb1ELi32ELi960ELi960ELi4ELb1ELi7ELb0ELb0ENS_16CompileConditionILi900EEEEEvPT_PKS4_S7_S7_flPfS8_Pj --------------------------
	.section	.nv.info._ZN13group_norm_v214gn_cuda_kernelI6__halfLi480ELi2ELi16ELi120ELi1024ELb1ELi32ELi960ELi960ELi4ELb1ELi7ELb0ELb0ENS_16CompileConditionILi900EEEEEvPT_PKS4_S7_S7_flPfS8_Pj,"",@"SHT_CUDA_INFO"
	.sectionflags	@""
	.align	4


	//----- nvinfo : EIATTR_CUDA_API_VERSION
	.align		4
        /*0000*/ 	.byte	0x04, 0x37
        /*0002*/ 	.short	(.L_2061 - .L_2060)
.L_2060:
        /*0004*/ 	.word	0x00000082


	//----- nvinfo : EIATTR_KPARAM_INFO
	.align		4
.L_2061:
        /*0008*/ 	.byte	0x04, 0x17
        /*000a*/ 	.short	(.L_2063 - .L_2062)
.L_2062:
        /*000c*/ 	.word	0x00000000
        /*0010*/ 	.short	0x0008
        /*0012*/ 	.short	0x0040
        /*0014*/ 	.byte	0x00, 0xf0, 0x21, 0x00


	//----- nvinfo : EIATTR_KPARAM_INFO
	.align		4
.L_2063:
        /*0018*/ 	.byte	0x04, 0x17
        /*001a*/ 	.short	(.L_2065 - .L_2064)
.L_2064:
        /*001c*/ 	.word	0x00000000
        /*0020*/ 	.short	0x0007
        /*0022*/ 	.short	0x0038
        /*0024*/ 	.byte	0x00, 0xf0, 0x21, 0x00


	//----- nvinfo : EIATTR_KPARAM_INFO
	.align		4
.L_2065:
        /*0028*/ 	.byte	0x04, 0x17
        /*002a*/ 	.short	(.L_2067 - .L_2066)
.L_2066:
        /*002c*/ 	.word	0x00000000
        /*0030*/ 	.short	0x0006
        /*0032*/ 	.short	0x0030
        /*0034*/ 	.byte	0x00, 0xf0, 0x21, 0x00


	//----- nvinfo : EIATTR_KPARAM_INFO
	.align		4
.L_2067:
        /*0038*/ 	.byte	0x04, 0x17
        /*003a*/ 	.short	(.L_2069 - .L_2068)
.L_2068:
        /*003c*/ 	.word	0x00000000
        /*0040*/ 	.short	0x0005
        /*0042*/ 	.short	0x0028
        /*0044*/ 	.byte	0x00, 0xf0, 0x21, 0x00


	//----- nvinfo : EIATTR_KPARAM_INFO
	.align		4
.L_2069:
        /*0048*/ 	.byte	0x04, 0x17
        /*004a*/ 	.short	(.L_2071 - .L_2070)
.L_2070:
        /*004c*/ 	.word	0x00000000
        /*0050*/ 	.short	0x0004
        /*0052*/ 	.short	0x0020
        /*0054*/ 	.byte	0x00, 0xf0, 0x11, 0x00


	//----- nvinfo : EIATTR_KPARAM_INFO
	.align		4
.L_2071:
        /*0058*/ 	.byte	0x04, 0x17
        /*005a*/ 	.short	(.L_2073 - .L_2072)
.L_2072:
        /*005c*/ 	.word	0x00000000
        /*0060*/ 	.short	0x0003
        /*0062*/ 	.short	0x0018
        /*0064*/ 	.byte	0x00, 0xf0, 0x21, 0x00


	//----- nvinfo : EIATTR_KPARAM_INFO
	.align		4
.L_2073:
        /*0068*/ 	.byte	0x04, 0x17
        /*006a*/ 	.short	(.L_2075 - .L_2074)
.L_2074:
        /*006c*/ 	.word	0x00000000
        /*0070*/ 	.short	0x0002
        /*0072*/ 	.short	0x0010
        /*0074*/ 	.byte	0x00, 0xf0, 0x21, 0x00


	//----- nvinfo : EIATTR_KPARAM_INFO
	.align		4
.L_2075:
        /*0078*/ 	.byte	0x04, 0x17
        /*007a*/ 	.short	(.L_2077 - .L_2076)
.L_2076:
        /*007c*/ 	.word	0x00000000
        /*0080*/ 	.short	0x0001
        /*0082*/ 	.short	0x0008
        /*0084*/ 	.byte	0x00, 0xf0, 0x21, 0x00


	//----- nvinfo : EIATTR_KPARAM_INFO
	.align		4
.L_2077:
        /*0088*/ 	.byte	0x04, 0x17
        /*008a*/ 	.short	(.L_2079 - .L_2078)
.L_2078:
        /*008c*/ 	.word	0x00000000
        /*0090*/ 	.short	0x0000
        /*0092*/ 	.short	0x0000
        /*0094*/ 	.byte	0x00, 0xf0, 0x21, 0x00


	//----- nvinfo : EIATTR_SPARSE_MMA_MASK
	.align		4
.L_2079:
        /*0098*/ 	.byte	0x03, 0x50
        /*009a*/ 	.short	0x0000


	//----- nvinfo : EIATTR_MAXREG_COUNT
	.align		4
        /*009c*/ 	.byte	0x03, 0x1b
        /*009e*/ 	.short	0x0040


	//----- nvinfo : EIATTR_NUM_BARRIERS
	.align		4
        /*00a0*/ 	.byte	0x02, 0x4c
        /*00a2*/ 	.byte	0x01
	.zero		1


	//----- nvinfo : EIATTR_ANNOTATIONS
	.align		4
        /*00a4*/ 	.byte	0x04, 0x55
        /*00a6*/ 	.short	(.L_2081 - .L_2080)


	//   ....[0]....
.L_2080:
        /* <DEDUP_REMOVED lines=115> */


	//----- nvinfo : EIATTR_MERCURY_ISA_VERSION
	.align		4
.L_2081:
        /*07c0*/ 	.byte	0x03, 0x5f
        /*07c2*/ 	.short	0x0101


	//----- nvinfo : EIATTR_COOP_GROUP_MASK_REGIDS
	.align		4
        /*07c4*/ 	.byte	0x04, 0x29
        /*07c6*/ 	.short	(.L_2083 - .L_2082)


	//   ....[0]....
.L_2082:
        /*07c8*/ 	.word	0xffffffff


	//   ....[1]....
        /*07cc*/ 	.word	0xffffffff


	//   ....[2]....
        /*07d0*/ 	.word	0xffffffff


	//   ....[3]....
        /*07d4*/ 	.word	0xffffffff


	//   ....[4]....
        /*07d8*/ 	.word	0xffffffff


	//   ....[5]....
        /*07dc*/ 	.word	0xffffffff


	//   ....[6]....
        /*07e0*/ 	.word	0xffffffff


	//   ....[7]....
        /*07e4*/ 	.word	0xffffffff


	//   ....[8]....
        /*07e8*/ 	.word	0xffffffff


	//   ....[9]....
        /*07ec*/ 	.word	0xffffffff


	//   ....[10]....
        /*07f0*/ 	.word	0xffffffff


	//   ....[11]....
        /*07f4*/ 	.word	0xffffffff


	//----- nvinfo : EIATTR_COOP_GROUP_INSTR_OFFSETS
	.align		4
.L_2083:
        /*07f8*/ 	.byte	0x04, 0x28
        /*07fa*/ 	.short	(.L_2085 - .L_2084)


	//   ....[0]....
.L_2084:
        /*07fc*/ 	.word	0x000029b0


	//   ....[1]....
        /*0800*/ 	.word	0x000029e0


	//   ....[2]....
        /*0804*/ 	.word	0x00002db0


	//   ....[3]....
        /*0808*/ 	.word	0x00002dd0


	//   ....[4]....
        /*080c*/ 	.word	0x00002df0


	//   ....[5]....
        /*0810*/ 	.word	0x00002e10


	//   ....[6]....
        /*0814*/ 	.word	0x00002e30


	//   ....[7]....
        /*0818*/ 	.word	0x00002e50


	//   ....[8]....
        /*081c*/ 	.word	0x00002e70


	//   ....[9]....
        /*0820*/ 	.word	0x00002e90


	//   ....[10]....
        /*0824*/ 	.word	0x00002eb0


	//   ....[11]....
        /*0828*/ 	.word	0x00002ed0


	//----- nvinfo : EIATTR_EXIT_INSTR_OFFSETS
	.align		4
.L_2085:
        /*082c*/ 	.byte	0x04, 0x1c
        /*082e*/ 	.short	(.L_2087 - .L_2086)


	//   ....[0]....
.L_2086:
        /*0830*/ 	.word	0x00000090


	//   ....[1]....
        /*0834*/ 	.word	0x00006a50


	//----- nvinfo : EIATTR_MAX_THREADS
	.align		4
.L_2087:
        /*0838*/ 	.byte	0x04, 0x05
        /*083a*/ 	.short	(.L_2089 - .L_2088)
.L_2088:
        /*083c*/ 	.word	0x000001e0
        /*0840*/ 	.word	0x00000001
        /*0844*/ 	.word	0x00000001


	//----- nvinfo : EIATTR_CRS_STACK_SIZE
	.align		4
.L_2089:
        /*0848*/ 	.byte	0x04, 0x1e
        /*084a*/ 	.short	(.L_2091 - .L_2090)
.L_2090:
        /*084c*/ 	.word	0x00000000


	//----- nvinfo : EIATTR_CBANK_PARAM_SIZE
	.align		4
.L_2091:
        /*0850*/ 	.byte	0x03, 0x19
        /*0852*/ 	.short	0x0048


	//----- nvinfo : EIATTR_PARAM_CBANK
	.align		4
        /*0854*/ 	.byte	0x04, 0x0a
        /*0856*/ 	.short	(.L_2093 - .L_2092)
	.align		4
.L_2092:
        /*0858*/ 	.word	index@(.nv.constant0._ZN13group_norm_v214gn_cuda_kernelI6__halfLi480ELi2ELi16ELi120ELi1024ELb1ELi32ELi960ELi960ELi4ELb1ELi7ELb0ELb0ENS_16CompileConditionILi900EEEEEvPT_PKS4_S7_S7_flPfS8_Pj)
        /*085c*/ 	.short	0x0210
        /*085e*/ 	.short	0x0048


	//----- nvinfo : EIATTR_SW_WAR
	.align		4
.L_2093:
        /*0860*/ 	.byte	0x04, 0x36
        /*0862*/ 	.short	(.L_2095 - .L_2094)
.L_2094:
        /*0864*/ 	.word	0x00000008
.L_2095:


//--------------------- .nv.info._ZN13group_norm_v214gn_cuda_kernelI6__halfLi480ELi2ELi16ELi120ELi1024ELb1ELi32ELi960ELi960ELi4ELb1ELi9ELb0ELb0ENS_16CompileConditionILi900EEEEEvPT_PKS4_S7_S7_flPfS8_Pj --------------------------
	.section	.nv.info._ZN13group_norm_v214gn_cuda_kernelI6__halfLi480ELi2ELi16ELi120ELi1024ELb1ELi32ELi960ELi960ELi4ELb1ELi9ELb0ELb0ENS_16CompileConditionILi900EEEEEvPT_PKS4_S7_S7_flPfS8_Pj,"",@"SHT_CUDA_INFO"
	.sectionflags	@""
	.align	4


	//----- nvinfo : EIATTR_CUDA_API_VERSION
	.align		4
        /*0000*/ 	.byte	0x04, 0x37
        /*0002*/ 	.short	(.L_2097 - .L_2096)
.L_2096:
        /*0004*/ 	.word	0x00000082


	//----- nvinfo : EIATTR_KPARAM_INFO
	.align		4
.L_2097:
        /*0008*/ 	.byte	0x04, 0x17
        /*000a*/ 	.short	(.L_2099 - .L_2098)
.L_2098:
        /*000c*/ 	.word	0x00000000
        /*0010*/ 	.short	0x0008
        /*0012*/ 	.short	0x0040
        /*0014*/ 	.byte	0x00, 0xf0, 0x21, 0x00


	//----- nvinfo : EIATTR_KPARAM_INFO
	.align		4
.L_2099:
        /*0018*/ 	.byte	0x04, 0x17
        /*001a*/ 	.short	(.L_2101 - .L_2100)
.L_2100:
        /*001c*/ 	.word	0x00000000
        /*0020*/ 	.short	0x0007
        /*0022*/ 	.short	0x0038
        /*0024*/ 	.byte	0x00, 0xf0, 0x21, 0x00


	//----- nvinfo : EIATTR_KPARAM_INFO
	.align		4
.L_2101:
        /*0028*/ 	.byte	0x04, 0x17
        /*002a*/ 	.short	(.L_2103 - .L_2102)
.L_2102:
        /*002c*/ 	.word	0x00000000
        /*0030*/ 	.short	0x0006
        /*0032*/ 	.short	0x0030
        /*0034*/ 	.byte	0x00, 0xf0, 0x21, 0x00


	//----- nvinfo : EIATTR_KPARAM_INFO
	.align		4
.L_2103:
        /*0038*/ 	.byte	0x04, 0x17
        /*003a*/ 	.short	(.L_2105 - .L_2104)
.L_2104:
        /*003c*/ 	.word	0x00000000
        /*0040*/ 	.short	0x0005
        /*0042*/ 	.short	0x0028
        /*0044*/ 	.byte	0x00, 0xf0, 0x21, 0x00


	//----- nvinfo : EIATTR_KPARAM_INFO
	.align		4
.L_2105:
        /*0048*/ 	.byte	0x04, 0x17
        /*004a*/ 	.short	(.L_2107 - .L_2106)
.L_2106:
        /*004c*/ 	.word	0x00000000
        /*0050*/ 	.short	0x0004
        /*0052*/ 	.short	0x0020
        /*0054*/ 	.byte	0x00, 0xf0, 0x11, 0x00


	//----- nvinfo : EIATTR_KPARAM_INFO
	.align		4
.L_2107:
        /*0058*/ 	.byte	0x04, 0x17
        /*005a*/ 	.short	(.L_2109 - .L_2108)
.L_2108:
        /*005c*/ 	.word	0x00000000
        /*0060*/ 	.short	0x0003
        /*0062*/ 	.short	0x0018
        /*0064*/ 	.byte	0x00, 0xf0, 0x21, 0x00


	//----- nvinfo : EIATTR_KPARAM_INFO
	.align		4
.L_2109:
        /*0068*/ 	.byte	0x04, 0x17
        /*006a*/ 	.short	(.L_2111 - .L_2110)
.L_2110:
        /*006c*/ 	.word	0x00000000
        /*0070*/ 	.short	0x0002
        /*0072*/ 	.short	0x0010
        /*0074*/ 	.byte	0x00, 0xf0, 0x21, 0x00


	//----- nvinfo : EIATTR_KPARAM_INFO
	.align		4
.L_2111:
        /*0078*/ 	.byte	0x04, 0x17
        /*007a*/ 	.short	(.L_2113 - .L_2112)
.L_2112:
        /*007c*/ 	.word	0x00000000
        /*0080*/ 	.short	0x0001
        /*0082*/ 	.short	0x0008
        /*0084*/ 	.byte	0x00, 0xf0, 0x21, 0x00


	//----- nvinfo : EIATTR_KPARAM_INFO
	.align		4
.L_2113:
        /*0088*/ 	.byte	0x04, 0x17
        /*008a*/ 	.short	(.L_2115 - .L_2114)
.L_2114:
        /*008c*/ 	.word	0x00000000
        /*0090*/ 	.short	0x0000
        /*0092*/ 	.short	0x0000
        /*0094*/ 	.byte	0x00, 0xf0, 0x21, 0x00


	//----- nvinfo : EIATTR_SPARSE_MMA_MASK
	.align		4
.L_2115:
        /*0098*/ 	.byte	0x03, 0x50
        /*009a*/ 	.short	0x0000


	//----- nvinfo : EIATTR_MAXREG_COUNT
	.align		4
        /*009c*/ 	.byte	0x03, 0x1b
        /*009e*/ 	.short	0x0040


	//----- nvinfo : EIATTR_NUM_BARRIERS
	.align		4
        /*00a0*/ 	.byte	0x02, 0x4c
        /*00a2*/ 	.byte	0x01
	.zero		1


	//----- nvinfo : EIATTR_ANNOTATIONS
	.align		4
        /*00a4*/ 	.byte	0x04, 0x55
        /*00a6*/ 	.short	(.L_2117 - .L_2116)


	//   ....[0]....
.L_2116:
        /* <DEDUP_REMOVED lines=115> */


	//----- nvinfo : EIATTR_MERCURY_ISA_VERSION
	.align		4
.L_2117:
        /*07c0*/ 	.byte	0x03, 0x5f
        /*07c2*/ 	.short	0x0101


	//----- nvinfo : EIATTR_COOP_GROUP_MASK_REGIDS
	.align		4
        /*07c4*/ 	.byte	0x04, 0x29
        /*07c6*/ 	.short	(.L_2119 - .L_2118)


	//   ....[0]....
.L_2118:
        /*07c8*/ 	.word	0xffffffff


	//   ....[1]....
        /*07cc*/ 	.word	0xffffffff


	//   ....[2]....
        /*07d0*/ 	.word	0xffffffff


	//   ....[3]....
        /*07d4*/ 	.word	0xffffffff


	//   ....[4]....
        /*07d8*/ 	.word	0xffffffff


	//   ....[5]....
        /*07dc*/ 	.word	0xffffffff


	//   ....[6]....
        /*07e0*/ 	.word	0xffffffff


	//   ....[7]....
        /*07e4*/ 	.word	0xffffffff


	//   ....[8]....
        /*07e8*/ 	.word	0xffffffff


	//   ....[9]....
        /*07ec*/ 	.word	0xffffffff


	//   ....[10]....
        /*07f0*/ 	.word	0xffffffff


	//   ....[11]....
        /*07f4*/ 	.word	0xffffffff


	//----- nvinfo : EIATTR_COOP_GROUP_INSTR_OFFSETS
	.align		4
.L_2119:
        /*07f8*/ 	.byte	0x04, 0x28
        /*07fa*/ 	.short	(.L_2121 - .L_2120)


	//   ....[0]....
.L_2120:
        /*07fc*/ 	.word	0x000029b0


	//   ....[1]....
        /*0800*/ 	.word	0x000029e0


	//   ....[2]....
        /*0804*/ 	.word	0x00002db0


	//   ....[3]....
        /*0808*/ 	.word	0x00002dd0


	//   ....[4]....
        /*080c*/ 	.word	0x00002df0


	//   ....[5]....
        /*0810*/ 	.word	0x00002e10


	//   ....[6]....
        /*0814*/ 	.word	0x00002e30


	//   ....[7]....
        /*0818*/ 	.word	0x00002e50


	//   ....[8]....
        /*081c*/ 	.word	0x00002e70


	//   ....[9]....
        /*0820*/ 	.word	0x00002e90


	//   ....[10]....
        /*0824*/ 	.word	0x00002eb0


	//   ....[11]....
        /*0828*/ 	.word	0x00002ed0


	//----- nvinfo : EIATTR_EXIT_INSTR_OFFSETS
	.align		4
.L_2121:
        /*082c*/ 	.byte	0x04, 0x1c
        /*082e*/ 	.short	(.L_2123 - .L_2122)


	//   ....[0]....
.L_2122:
        /*0830*/ 	.word	0x00000090


	//   ....[1]....
        /*0834*/ 	.word	0x00006a50


	//----- nvinfo : EIATTR_MAX_THREADS
	.align		4
.L_2123:
        /*0838*/ 	.byte	0x04, 0x05
        /*083a*/ 	.short	(.L_2125 - .L_2124)
.L_2124:
        /*083c*/ 	.word	0x000001e0
        /*0840*/ 	.word	0x00000001
        /*0844*/ 	.word	0x00000001


	//----- nvinfo : EIATTR_CRS_STACK_SIZE
	.align		4
.L_2125:
        /*0848*/ 	.byte	0x04, 0x1e
        /*084a*/ 	.short	(.L_2127 - .L_2126)
.L_2126:
        /*084c*/ 	.word	0x00000000


	//----- nvinfo : EIATTR_CBANK_PARAM_SIZE
	.align		4
.L_2127:
        /*0850*/ 	.byte	0x03, 0x19
        /*0852*/ 	.short	0x0048


	//----- nvinfo : EIATTR_PARAM_CBANK
	.align		4
        /*0854*/ 	.byte	0x04, 0x0a
        /*0856*/ 	.short	(.L_2129 - .L_2128)
	.align		4
.L_2128:
        /*0858*/ 	.word	index@(.nv.constant0._ZN13group_norm_v214gn_cuda_kernelI6__halfLi480ELi2ELi16ELi120ELi1024ELb1ELi32ELi960ELi960ELi4ELb1ELi9ELb0ELb0ENS_16CompileConditionILi900EEEEEvPT_PKS4_S7_S7_flPfS8_Pj)
        /*085c*/ 	.short	0x0210
        /*085e*/ 	.short	0x0048


	//----- nvinfo : EIATTR_SW_WAR
	.align		4
.L_2129:
        /*0860*/ 	.byte	0x04, 0x36
        /*0862*/ 	.short	(.L_2131 - .L_2130)
.L_2130:
        /*0864*/ 	.word	0x00000008
.L_2131:


//--------------------- .nv.callgraph             --------------------------
	.section	.nv.callgraph,"",@"SHT_CUDA_CALLGRAPH"
	.align	4
	.sectionentsize	8
	.align		4
        /*0000*/ 	.word	0x00000000
	.align		4
        /*0004*/ 	.word	0xffffffff
	.align		4
        /*0008*/ 	.word	0x00000000
	.align		4
        /*000c*/ 	.word	0xfffffffe
	.align		4
        /*0010*/ 	.word	0x00000000
	.align		4
        /*0014*/ 	.word	0xfffffffd
	.align		4
        /*0018*/ 	.word	0x00000000
	.align		4
        /*001c*/ 	.word	0xfffffffc


//--------------------- .text._ZN13group_norm_v218gn_bwd_cuda_kernelI13__nv_bfloat16Li480ELi3ELi32ELi60ELi1024ELb0ELb1ELi8ELi960ELi960ELi4ELb1ELi2ELb0ELb0ELNS_15WgradSyncMethodE3ENS_16CompileConditionILi900EEEEEvPT_S6_S6_PKS5_S8_S8_S8_PKfflPfPj --------------------------
	.section	.text._ZN13group_norm_v218gn_bwd_cuda_kernelI13__nv_bfloat16Li480ELi3ELi32ELi60ELi1024ELb0ELb1ELi8ELi960ELi960ELi4ELb1ELi2ELb0ELb0ELNS_15WgradSyncMethodE3ENS_16CompileConditionILi900EEEEEvPT_S6_S6_PKS5_S8_S8_S8_PKfflPfPj,"ax",@progbits
	.align	128
        .global         _ZN13group_norm_v218gn_bwd_cuda_kernelI13__nv_bfloat16Li480ELi3ELi32ELi60ELi1024ELb0ELb1ELi8ELi960ELi960ELi4ELb1ELi2ELb0ELb0ELNS_15WgradSyncMethodE3ENS_16CompileConditionILi900EEEEEvPT_S6_S6_PKS5_S8_S8_S8_PKfflPfPj
        .type           _ZN13group_norm_v218gn_bwd_cuda_kernelI13__nv_bfloat16Li480ELi3ELi32ELi60ELi1024ELb0ELb1ELi8ELi960ELi960ELi4ELb1ELi2ELb0ELb0ELNS_15WgradSyncMethodE3ENS_16CompileConditionILi900EEEEEvPT_S6_S6_PKS5_S8_S8_S8_PKfflPfPj,@function
        .size           _ZN13group_norm_v218gn_bwd_cuda_kernelI13__nv_bfloat16Li480ELi3ELi32ELi60ELi1024ELb0ELb1ELi8ELi960ELi960ELi4ELb1ELi2ELb0ELb0ELNS_15WgradSyncMethodE3ENS_16CompileConditionILi900EEEEEvPT_S6_S6_PKS5_S8_S8_S8_PKfflPfPj,(.L_x_2228 - _ZN13group_norm_v218gn_bwd_cuda_kernelI13__nv_bfloat16Li480ELi3ELi32ELi60ELi1024ELb0ELb1ELi8ELi960ELi960ELi4ELb1ELi2ELb0ELb0ELNS_15WgradSyncMethodE3ENS_16CompileConditionILi900EEEEEvPT_S6_S6_PKS5_S8_S8_S8_PKfflPfPj)
        .other          _ZN13group_norm_v218gn_bwd_cuda_kernelI13__nv_bfloat16Li480ELi3ELi32ELi60ELi1024ELb0ELb1ELi8ELi960ELi960ELi4ELb1ELi2ELb0ELb0ELNS_15WgradSyncMethodE3ENS_16CompileConditionILi900EEEEEvPT_S6_S6_PKS5_S8_S8_S8_PKfflPfPj,@"STO_CUDA_ENTRY STV_DEFAULT"
_ZN13group_norm_v218gn_bwd_cuda_kernelI13__nv_bfloat16Li480ELi3ELi32ELi60ELi1024ELb0ELb1ELi8ELi960ELi960ELi4ELb1ELi2ELb0ELb0ELNS_15WgradSyncMethodE3ENS_16CompileConditionILi900EEEEEvPT_S6_S6_PKS5_S8_S8_S8_PKfflPfPj:
.text._ZN13group_norm_v218gn_bwd_cuda_kernelI13__nv_bfloat16Li480ELi3ELi32ELi60ELi1024ELb0ELb1ELi8ELi960ELi960ELi4ELb1ELi2ELb0ELb0ELNS_15WgradSyncMethodE3ENS_16CompileConditionILi900EEEEEvPT_S6_S6_PKS5_S8_S8_S8_PKfflPfPj:
[----:B------:R-:W0:Y:S08]  /*0000*/  LDC R1, c[0x0][0x28] ;  /* 0x00000a00ff017b82 */ /* 0x000e300000000800 */
[----:B------:R-:W1:Y:S01]  /*0010*/  S2UR UR6, SR_CTAID.Y ;  /* 0x00000000000679c3 */ /* 0x000e620000002600 */
[----:B------:R-:W-:Y:S01]  /*0020*/  ULDC.64 UR4, c[0x0][0x258] ;  /* 0x0000960000047ab9 */ /* 0x000fe20000000a00 */
[----:B------:R-:W-:Y:S01]  /*0030*/  ULDC.64 UR12, c[0x0][0x208] ;  /* 0x00008200000c7ab9 */ /* 0x000fe20000000a00 */
[----:B------:R-:W-:Y:S01]  /*0040*/  USHF.L.U32 UR16, UR4, 0x1, URZ ;  /* 0x0000000104107899 */ /* 0x000fe2000800063f */
[----:B0-----:R-:W-:Y:S01]  /*0050*/  IADD3 R1, R1, -0xd0, RZ ;  /* 0xffffff3001017810 */ /* 0x001fe20007ffe0ff */
[----:B------:R-:W-:-:S03]  /*0060*/  USHF.L.U64.HI UR7, UR4, 0x1, UR5 ;  /* 0x0000000104077899 */ /* 0x000fc60008010205 */
[----:B------:R-:W0:Y:S01]  /*0070*/  S2UR UR17, SR_CTAID.X ;  /* 0x00000000001179c3 */ /* 0x000e220000002500 */
[----:B------:R-:W-:Y:S01]  /*0080*/  UMOV UR5, URZ ;  /* 0x0000003f00057c82 */ /* 0x000fe20008000000 */
[----:B-1----:R-:W-:Y:S02]  /*0090*/  UISETP.GT.U32.AND UP0, UPT, UR16, UR6, UPT ;  /* 0x000000061000728c */ /* 0x002fe4000bf04070 */
[----:B------:R-:W-:Y:S02]  /*00a0*/  UMOV UR9, UR6 ;  /* 0x0000000600097c82 */ /* 0x000fe40008000000 */
[----:B------:R-:W-:-:S06]  /*00b0*/  UISETP.GT.AND.EX UP0, UPT, UR7, URZ, UPT, UP0 ;  /* 0x0000003f0700728c */ /* 0x000fcc000bf04300 */
[----:B------:R-:W-:-:S13]  /*00c0*/  PLOP3.LUT P0, PT, PT, PT, UP0, 0x80, 0x0 ;  /* 0x000000000000781c */ /* 0x000fda0003f0f008 */
[----:B0-----:R-:W-:Y:S05]  /*00d0*/  @P0 BRA `(.L_x_0) ;  /* 0x00000000006c0947 */ /* 0x001fea0003800000 */
[----:B------:R-:W0:Y:S01]  /*00e0*/  S2R R0, SR_TID.X ;  /* 0x0000000000007919 */ /* 0x000e220000002100 */
[----:B------:R-:W-:Y:S01]  /*00f0*/  BAR.SYNC.DEFER_BLOCKING 0x0 ;  /* 0x0000000000007b1d */ /* 0x000fe20000010000 */
[----:B0-----:R-:W-:-:S13]  /*0100*/  ISETP.NE.AND P0, PT, R0, RZ, PT ;  /* 0x000000ff0000720c */ /* 0x001fda0003f05270 */
[----:B------:R-:W-:Y:S05]  /*0110*/  @P0 BRA `(.L_x_1) ;  /* 0x0000000000500947 */ /* 0x000fea0003800000 */
[----:B------:R-:W0:Y:S01]  /*0120*/  LDC.64 R2, c[0x0][0x268] ;  /* 0x00009a00ff027b82 */ /* 0x000e220000000a00 */
[----:B------:R-:W-:Y:S01]  /*0130*/  USHF.R.U32.HI UR8, URZ, 0x1, UR9 ;  /* 0x000000013f087899 */ /* 0x000fe20008011609 */
[----:B------:R-:W-:Y:S01]  /*0140*/  IMAD.MOV.U32 R5, RZ, RZ, 0x7fffff81 ;  /* 0x7fffff81ff057424 */ /* 0x000fe200078e00ff */
[----:B------:R-:W-:-:S04]  /*0150*/  ULOP3.LUT UR4, UR6, 0x1, URZ, 0xc0, !UPT ;  /* 0x0000000106047892 */ /* 0x000fc8000f8ec03f */
[----:B------:R-:W-:Y:S01]  /*0160*/  ULOP3.LUT UR4, UR4, 0x2, URZ, 0xfc, !UPT ;  /* 0x0000000204047892 */ /* 0x000fe2000f8efc3f */
[----:B------:R-:W-:-:S05]  /*0170*/  IMAD R0, RZ, RZ, -UR8 ;  /* 0x80000008ff007e24 */ /* 0x000fca000f8e02ff */
[----:B------:R-:W-:Y:S02]  /*0180*/  MOV R7, UR4 ;  /* 0x0000000400077c02 */ /* 0x000fe40008000f00 */
[----:B------:R-:W-:-:S04]  /*0190*/  ISETP.NE.AND P0, PT, R0, UR17, PT ;  /* 0x0000001100007c0c */ /* 0x000fc8000bf05270 */
[----:B------:R-:W-:Y:S01]  /*01a0*/  SEL R5, R5, 0x1, !P0 ;  /* 0x0000000105057807 */ /* 0x000fe20004000000 */
[----:B0-----:R-:W-:Y:S01]  /*01b0*/  IMAD.WIDE.U32 R2, R7, 0x4, R2 ;  /* 0x0000000407027825 */ /* 0x001fe200078e0002 */
[----:B------:R-:W-:Y:S06]  /*01c0*/  MEMBAR.ALL.GPU ;  /* 0x0000000000007992 */ /* 0x000fec000000a000 */
[----:B------:R-:W-:-:S00]  /*01d0*/  ERRBAR ;  /* 0x00000000000079ab */ /* 0x000fc00000000000 */
[----:B------:R-:W-:Y:S06]  /*01e0*/  CGAERRBAR ;  /* 0x00000000000075ab */ /* 0x000fec0000000000 */
[----:B------:R0:W5:Y:S02]  /*01f0*/  ATOM.E.ADD.STRONG.GPU PT, R5, desc[UR12][R2.64], R5 ;  /* 0x000000050205798a */ /* 0x00016400081ee1cc */
.L_x_2:
[----:B------:R-:W2:Y:S04]  /*0200*/  LD.E.STRONG.GPU R0, desc[UR12][R2.64] ;  /* 0x0000000c02007980 */ /* 0x000ea8000c10f900 */
[----:B--2---:R-:W-:Y:S01]  /*0210*/  CCTL.IVALL ;  /* 0x00000000ff00798f */ /* 0x004fe20002000000 */
[----:B------:R-:W-:Y:S05]  /*0220*/  YIELD ;  /* 0x0000000000007946 */ /* 0x000fea0003800000 */
[----:B-----5:R-:W-:-:S04]  /*0230*/  LOP3.LUT R0, R0, R5, RZ, 0x3c, !PT ;  /* 0x0000000500007212 */ /* 0x020fc800078e3cff */
[----:B------:R-:W-:-:S13]  /*0240*/  ISETP.GT.AND P0, PT, R0, -0x1, PT ;  /* 0xffffffff0000780c */ /* 0x000fda0003f04270 */
[----:B------:R-:W-:Y:S05]  /*0250*/  @P0 BRA `(.L_x_2) ;  /* 0xfffffffc00e80947 */ /* 0x000fea000383ffff */
.L_x_1:
[----:B------:R-:W-:Y:S05]  /*0260*/  WARPSYNC.ALL ;  /* 0x0000000000007948 */ /* 0x000fea0003800000 */
[----:B------:R-:W-:Y:S06]  /*0270*/  BAR.SYNC.DEFER_BLOCKING 0x0 ;  /* 0x0000000000007b1d */ /* 0x000fec0000010000 */
[----:B------:R-:W-:Y:S05]  /*0280*/  BRA `(.L_x_3) ;  /* 0x0000003800ac7947 */ /* 0x000fea0003800000 */
.L_x_0:
[----:B------:R-:W0:Y:S01]  /*0290*/  S2R R9, SR_TID.X ;  /* 0x0000000000097919 */ /* 0x000e220000002100 */
[----:B------:R-:W1:Y:S01]  /*02a0*/  S2UR UR8, SR_CgaCtaId ;  /* 0x00000000000879c3 */ /* 0x000e620000008800 */
[----:B------:R-:W-:Y:S01]  /*02b0*/  UMOV UR4, 0x400 ;  /* 0x0000040000047882 */ /* 0x000fe20000000000 */
[----:B------:R-:W-:Y:S01]  /*02c0*/  CS2R R26, SRZ ;  /* 0x00000000001a7805 */ /* 0x000fe2000001ff00 */
[----:B------:R-:W-:Y:S01]  /*02d0*/  UIADD3 UR4, UR4, 0x3c00, URZ ;  /* 0x00003c0004047890 */ /* 0x000fe2000fffe03f */
[----:B------:R-:W-:-:S03]  /*02e0*/  CS2R R24, SRZ ;  /* 0x0000000000187805 */ /* 0x000fc6000001ff00 */
[----:B-1----:R-:W-:-:S03]  /*02f0*/  ULEA UR8, UR8, UR4, 0x18 ;  /* 0x0000000408087291 */ /* 0x002fc6000f8ec03f */
[----:B------:R-:W-:Y:S01]  /*0300*/  UMOV UR4, URZ ;  /* 0x0000003f00047c82 */ /* 0x000fe20008000000 */
[----:B0-----:R-:W-:Y:S02]  /*0310*/  IADD3 R4, R9, 0x1e0, RZ ;  /* 0x000001e009047810 */ /* 0x001fe40007ffe0ff */
[----:B------:R-:W-:Y:S02]  /*0320*/  SHF.R.S32.HI R0, RZ, 0x1f, R9 ;  /* 0x0000001fff007819 */ /* 0x000fe40000011409 */
[----:B------:R-:W-:Y:S02]  /*0330*/  SHF.R.S32.HI R5, RZ, 0x1f, R4 ;  /* 0x0000001fff057819 */ /* 0x000fe40000011404 */
[----:B------:R-:W-:Y:S02]  /*0340*/  LEA.HI R2, R0, R9, RZ, 0x2 ;  /* 0x0000000900027211 */ /* 0x000fe400078f10ff */
[----:B------:R-:W-:Y:S02]  /*0350*/  LEA.HI R3, R5, R4, RZ, 0x2 ;  /* 0x0000000405037211 */ /* 0x000fe400078f10ff */
[----:B------:R-:W-:-:S02]  /*0360*/  SHF.R.S32.HI R6, RZ, 0x2, R2 ;  /* 0x00000002ff067819 */ /* 0x000fc40000011402 */
[----:B------:R-:W-:Y:S02]  /*0370*/  SHF.R.S32.HI R8, RZ, 0x2, R3 ;  /* 0x00000002ff087819 */ /* 0x000fe40000011403 */
[----:B------:R-:W-:Y:S01]  /*0380*/  LOP3.LUT R7, R3, 0xfffffffc, RZ, 0xc0, !PT ;  /* 0xfffffffc03077812 */ /* 0x000fe200078ec0ff */
[----:B------:R-:W-:Y:S01]  /*0390*/  VIADD R3, R6, 0xf0 ;  /* 0x000000f006037836 */ /* 0x000fe20000000000 */
[----:B------:R-:W-:Y:S01]  /*03a0*/  LEA.HI R6, R5, R4, RZ, 0x4 ;  /* 0x0000000405067211 */ /* 0x000fe200078f20ff */
[----:B------:R-:W-:Y:S01]  /*03b0*/  VIADD R5, R8, 0xf0 ;  /* 0x000000f008057836 */ /* 0x000fe20000000000 */
[----:B------:R-:W-:Y:S01]  /*03c0*/  IADD3 R7, R4, -R7, RZ ;  /* 0x8000000704077210 */ /* 0x000fe20007ffe0ff */
[----:B------:R0:W-:Y:S01]  /*03d0*/  STL [R1+0x78], R8 ;  /* 0x0000780801007387 */ /* 0x0001e20000100800 */
[----:B------:R-:W-:Y:S02]  /*03e0*/  SHF.R.S32.HI R4, RZ, 0x1f, R3 ;  /* 0x0000001fff047819 */ /* 0x000fe40000011403 */
[----:B------:R-:W-:-:S02]  /*03f0*/  LEA.HI R0, R0, R9, RZ, 0x4 ;  /* 0x0000000900007211 */ /* 0x000fc400078f20ff */
[----:B------:R-:W-:Y:S02]  /*0400*/  LOP3.LUT R2, R2, 0xfffffffc, RZ, 0xc0, !PT ;  /* 0xfffffffc02027812 */ /* 0x000fe400078ec0ff */
[----:B------:R-:W-:Y:S02]  /*0410*/  LEA.HI R4, R4, R3, RZ, 0x2 ;  /* 0x0000000304047211 */ /* 0x000fe400078f10ff */
[----:B------:R-:W-:Y:S02]  /*0420*/  SHF.R.U32.HI R3, RZ, 0x4, R0 ;  /* 0x00000004ff037819 */ /* 0x000fe40000011600 */
[----:B0-----:R-:W-:Y:S02]  /*0430*/  SHF.R.S32.HI R8, RZ, 0x1f, R5 ;  /* 0x0000001fff087819 */ /* 0x001fe40000011405 */
[----:B------:R-:W-:Y:S02]  /*0440*/  IADD3 R2, -R2, R9, RZ ;  /* 0x0000000902027210 */ /* 0x000fe40007ffe1ff */
[----:B------:R-:W-:-:S02]  /*0450*/  LEA.HI R8, R8, R5, RZ, 0x2 ;  /* 0x0000000508087211 */ /* 0x000fc400078f10ff */
[----:B------:R-:W-:Y:S02]  /*0460*/  SHF.R.U32.HI R5, RZ, 0x2, R4 ;  /* 0x00000002ff057819 */ /* 0x000fe40000011604 */
[C---:B------:R-:W-:Y:S02]  /*0470*/  LOP3.LUT R3, R2.reuse, 0x3, R3, 0x78, !PT ;  /* 0x0000000302037812 */ /* 0x040fe400078e7803 */
[----:B------:R-:W-:Y:S02]  /*0480*/  LOP3.LUT R0, R2, 0x3, R5, 0x78, !PT ;  /* 0x0000000302007812 */ /* 0x000fe400078e7805 */
[----:B------:R-:W-:Y:S01]  /*0490*/  SHF.R.U32.HI R6, RZ, 0x4, R6 ;  /* 0x00000004ff067819 */ /* 0x000fe20000011606 */
[----:B------:R-:W-:Y:S01]  /*04a0*/  STL [R1+0x88], R3 ;  /* 0x0000880301007387 */ /* 0x000fe20000100800 */
[----:B------:R-:W-:Y:S02]  /*04b0*/  SHF.R.U32.HI R8, RZ, 0x2, R8 ;  /* 0x00000002ff087819 */ /* 0x000fe40000011608 */
[C---:B------:R-:W-:Y:S01]  /*04c0*/  LOP3.LUT R2, R7.reuse, 0x3, R6, 0x78, !PT ;  /* 0x0000000307027812 */ /* 0x040fe200078e7806 */
[----:B------:R0:W-:Y:S04]  /*04d0*/  STL [R1+0x84], R0 ;  /* 0x0000840001007387 */ /* 0x0001e80000100800 */
[----:B------:R1:W-:Y:S01]  /*04e0*/  STL [R1+0x80], R2 ;  /* 0x0000800201007387 */ /* 0x0003e20000100800 */
[----:B0-----:R-:W-:-:S05]  /*04f0*/  LOP3.LUT R0, R7, 0x3, R8, 0x78, !PT ;  /* 0x0000000307007812 */ /* 0x001fca00078e7808 */
[----:B------:R1:W-:Y:S04]  /*0500*/  STL [R1+0x7c], R0 ;  /* 0x00007c0001007387 */ /* 0x0003e80000100800 */
[----:B------:R1:W-:Y:S04]  /*0510*/  STL [R1+0x28], RZ ;  /* 0x000028ff01007387 */ /* 0x0003e80000100800 */
[----:B------:R1:W-:Y:S04]  /*0520*/  STL [R1+0x30], RZ ;  /* 0x000030ff01007387 */ /* 0x0003e80000100800 */
[----:B------:R1:W-:Y:S04]  /*0530*/  STL [R1+0x24], RZ ;  /* 0x000024ff01007387 */ /* 0x0003e80000100800 */
[----:B------:R1:W-:Y:S02]  /*0540*/  STL [R1+0x2c], RZ ;  /* 0x00002cff01007387 */ /* 0x0003e40000100800 */
.L_x_19:
[----:B-12---:R-:W0:Y:S01]  /*0550*/  S2R R0, SR_TID.X ;  /* 0x0000000000007919 */ /* 0x006e220000002100 */
[----:B------:R-:W-:Y:S01]  /*0560*/  ULOP3.LUT UR10, UR9, 0x1, URZ, 0xc0, !UPT ;  /* 0x00000001090a7892 */ /* 0x000fe2000f8ec03f */
[----:B------:R-:W1:Y:S01]  /*0570*/  LDC.64 R20, c[0x0][0x238] ;  /* 0x00008e00ff147b82 */ /* 0x000e620000000a00 */
[----:B------:R-:W-:Y:S02]  /*0580*/  USHF.R.U64 UR11, UR9, 0x1, UR5 ;  /* 0x00000001090b7899 */ /* 0x000fe40008001205 */
[----:B------:R-:W-:Y:S02]  /*0590*/  UIMAD UR15, UR10, 0x3c0, URZ ;  /* 0x000003c00a0f78a4 */ /* 0x000fe4000f8e023f */
[----:B------:R-:W-:Y:S02]  /*05a0*/  USHF.L.U32 UR10, UR17, 0x3, URZ ;  /* 0x00000003110a7899 */ /* 0x000fe4000800063f */
[----:B------:R-:W-:Y:S01]  /*05b0*/  USHF.R.U32.HI UR14, URZ, 0x1, UR5 ;  /* 0x000000013f0e7899 */ /* 0x000fe20008011605 */
[----:B------:R-:W-:Y:S01]  /*05c0*/  IMAD.U32 R9, RZ, RZ, UR11 ;  /* 0x0000000bff097e24 */ /* 0x000fe2000f8e00ff */
[----:B------:R-:W-:Y:S01]  /*05d0*/  ULOP3.LUT UR10, UR10, 0x3f8, URZ, 0xc0, !UPT ;  /* 0x000003f80a0a7892 */ /* 0x000fe2000f8ec03f */
[----:B------:R-:W-:-:S03]  /*05e0*/  ULDC.64 UR18, c[0x0][0x248] ;  /* 0x0000920000127ab9 */ /* 0x000fc60000000a00 */
[----:B------:R-:W-:Y:S02]  /*05f0*/  IMAD.U32 R8, RZ, RZ, UR14 ;  /* 0x0000000eff087e24 */ /* 0x000fe4000f8e00ff */
[----:B0-----:R-:W-:-:S05]  /*0600*/  IMAD.WIDE.U32 R2, R0, -0x77777777, RZ ;  /* 0x8888888900027825 */ /* 0x001fca00078e00ff */
[----:B------:R-:W-:-:S05]  /*0610*/  SHF.R.U32.HI R33, RZ, 0x7, R3 ;  /* 0x00000007ff217819 */ /* 0x000fca0000011603 */
[C---:B------:R-:W-:Y:S01]  /*0620*/  IMAD R28, R33.reuse, -0xf0, R0 ;  /* 0xffffff10211c7824 */ /* 0x040fe200078e0200 */
[----:B------:R-:W-:Y:S01]  /*0630*/  IADD3 R0, R33, UR10, RZ ;  /* 0x0000000a21007c10 */ /* 0x000fe2000fffe0ff */
[----:B------:R-:W-:-:S03]  /*0640*/  UIMAD UR10, UR14, 0x1e0000, URZ ;  /* 0x001e00000e0a78a4 */ /* 0x000fc6000f8e023f */
[----:B------:R-:W-:Y:S01]  /*0650*/  LEA R4, R28, UR15, 0x2 ;  /* 0x0000000f1c047c11 */ /* 0x000fe2000f8e10ff */
[----:B------:R-:W-:-:S03]  /*0660*/  IMAD R0, R0, 0x780, RZ ;  /* 0x0000078000007824 */ /* 0x000fc600078e02ff */
[----:B------:R-:W-:Y:S01]  /*0670*/  SHF.R.S32.HI R5, RZ, 0x1f, R4 ;  /* 0x0000001fff057819 */ /* 0x000fe20000011404 */
[----:B------:R-:W-:-:S05]  /*0680*/  IMAD.WIDE.U32 R2, R4, -0x77777777, RZ ;  /* 0x8888888904027825 */ /* 0x000fca00078e00ff */
[----:B------:R-:W-:Y:S01]  /*0690*/  SHF.R.U32.HI R6, RZ, 0x5, R3 ;  /* 0x00000005ff067819 */ /* 0x000fe20000011603 */
[----:B------:R-:W-:-:S03]  /*06a0*/  IMAD.WIDE.U32 R2, R9, 0x1e0000, R4 ;  /* 0x001e000009027825 */ /* 0x000fc600078e0004 */
[----:B------:R-:W-:Y:S01]  /*06b0*/  LEA R7, P0, R9, R6, 0x5 ;  /* 0x0000000609077211 */ /* 0x000fe200078028ff */
[----:B------:R0:W-:Y:S01]  /*06c0*/  STL [R1+0x74], R6 ;  /* 0x0000740601007387 */ /* 0x0001e20000100800 */
[----:B------:R-:W-:Y:S01]  /*06d0*/  IADD3 R3, R3, UR10, RZ ;  /* 0x0000000a03037c10 */ /* 0x000fe2000fffe0ff */
[----:B------:R-:W-:Y:S01]  /*06e0*/  ULDC.64 UR10, c[0x0][0x230] ;  /* 0x00008c00000a7ab9 */ /* 0x000fe20000000a00 */
[----:B------:R-:W-:Y:S02]  /*06f0*/  LEA.HI.X R8, R9, RZ, R8, 0x5, P0 ;  /* 0x000000ff09087211 */ /* 0x000fe400000f2c08 */
[C---:B------:R-:W-:Y:S02]  /*0700*/  LEA R22, P0, R7.reuse, UR18, 0x3 ;  /* 0x0000001207167c11 */ /* 0x040fe4000f8018ff */
[----:B------:R-:W-:Y:S02]  /*0710*/  IADD3 R5, P1, R0, R2, RZ ;  /* 0x0000000200057210 */ /* 0x000fe40007f3e0ff */
[----:B------:R-:W-:Y:S01]  /*0720*/  LEA.HI.X R23, R7, UR19, R8, 0x3, P0 ;  /* 0x0000001307177c11 */ /* 0x000fe200080f1c08 */
[----:B------:R-:W-:Y:S01]  /*0730*/  ULDC.64 UR18, c[0x0][0x228] ;  /* 0x00008a0000127ab9 */ /* 0x000fe20000000a00 */
[----:B------:R-:W-:Y:S01]  /*0740*/  SHF.L.U32 R11, R5, 0x1, RZ ;  /* 0x00000001050b7819 */ /* 0x000fe200000006ff */
[----:B0-----:R-:W-:-:S03]  /*0750*/  IMAD.X R6, RZ, RZ, R3, P1 ;  /* 0x000000ffff067224 */ /* 0x001fc600008e0603 */
[----:B------:R-:W2:Y:S01]  /*0760*/  LDG.E.64.CONSTANT R22, desc[UR12][R22.64] ;  /* 0x0000000c16167981 */ /* 0x000ea2000c1e9b00 */
[----:B------:R-:W-:Y:S02]  /*0770*/  IADD3 R18, P0, R11, UR10, RZ ;  /* 0x0000000a0b127c10 */ /* 0x000fe4000ff1e0ff */
[----:B------:R-:W-:Y:S02]  /*0780*/  SHF.L.U64.HI R10, R5, 0x1, R6 ;  /* 0x00000001050a7819 */ /* 0x000fe40000010206 */
[----:B------:R-:W-:Y:S02]  /*0790*/  IADD3 R16, P1, R11, UR18, RZ ;  /* 0x000000120b107c10 */ /* 0x000fe4000ff3e0ff */
[C---:B------:R-:W-:Y:S02]  /*07a0*/  IADD3.X R19, R10.reuse, UR11, RZ, P0, !PT ;  /* 0x0000000b0a137c10 */ /* 0x040fe400087fe4ff */
[----:B------:R-:W-:Y:S01]  /*07b0*/  IADD3.X R17, R10, UR19, RZ, P1, !PT ;  /* 0x000000130a117c10 */ /* 0x000fe20008ffe4ff */
[----:B-1----:R-:W-:-:S03]  /*07c0*/  IMAD.WIDE R20, R4, 0x2, R20 ;  /* 0x0000000204147825 */ /* 0x002fc600078e0214 */
[----:B------:R-:W3:Y:S04]  /*07d0*/  LDG.E.64.CONSTANT R18, desc[UR12][R18.64] ;  /* 0x0000000c12127981 */ /* 0x000ee8000c1e9b00 */
[----:B------:R-:W4:Y:S01]  /*07e0*/  LDG.E.64.CONSTANT R16, desc[UR12][R16.64] ;  /* 0x0000000c10107981 */ /* 0x000f22000c1e9b00 */
[----:B------:R-:W-:-:S03]  /*07f0*/  VIADD R5, R0, 0xf00 ;  /* 0x00000f0000057836 */ /* 0x000fc60000000000 */
[----:B------:R-:W4:Y:S02]  /*0800*/  LDG.E.64.CONSTANT R20, desc[UR12][R20.64] ;  /* 0x0000000c14147981 */ /* 0x000f24000c1e9b00 */
[----:B------:R-:W-:-:S04]  /*0810*/  IADD3 R5, P0, R5, R2, RZ ;  /* 0x0000000205057210 */ /* 0x000fc80007f1e0ff */
[----:B------:R-:W-:Y:S01]  /*0820*/  IADD3.X R4, RZ, R3, RZ, P0, !PT ;  /* 0x00000003ff047210 */ /* 0x000fe200007fe4ff */
[----:B------:R-:W-:-:S03]  /*0830*/  IMAD.SHL.U32 R7, R5, 0x2, RZ ;  /* 0x0000000205077824 */ /* 0x000fc600078e00ff */
[----:B------:R-:W-:Y:S02]  /*0840*/  SHF.L.U64.HI R6, R5, 0x1, R4 ;  /* 0x0000000105067819 */ /* 0x000fe40000010204 */
[C---:B------:R-:W-:Y:S02]  /*0850*/  IADD3 R14, P0, R7.reuse, UR10, RZ ;  /* 0x0000000a070e7c10 */ /* 0x040fe4000ff1e0ff */
[----:B------:R-:W-:Y:S02]  /*0860*/  IADD3 R12, P1, R7, UR18, RZ ;  /* 0x00000012070c7c10 */ /* 0x000fe4000ff3e0ff */
[C---:B------:R-:W-:Y:S02]  /*0870*/  IADD3.X R15, R6.reuse, UR11, RZ, P0, !PT ;  /* 0x0000000b060f7c10 */ /* 0x040fe400087fe4ff */
[----:B------:R-:W-:-:S04]  /*0880*/  IADD3.X R13, R6, UR19, RZ, P1, !PT ;  /* 0x00000013060d7c10 */ /* 0x000fc80008ffe4ff */
[----:B------:R-:W4:Y:S04]  /*0890*/  LDG.E.64.CONSTANT R14, desc[UR12][R14.64] ;  /* 0x0000000c0e0e7981 */ /* 0x000f28000c1e9b00 */
[----:B------:R-:W4:Y:S01]  /*08a0*/  LDG.E.64.CONSTANT R12, desc[UR12][R12.64] ;  /* 0x0000000c0c0c7981 */ /* 0x000f22000c1e9b00 */
[----:B------:R-:W-:-:S04]  /*08b0*/  IADD3 R4, R0, 0x1e00, RZ ;  /* 0x00001e0000047810 */ /* 0x000fc80007ffe0ff */
[----:B------:R-:W-:Y:S01]  /*08c0*/  IADD3 R4, P0, R4, R2, RZ ;  /* 0x0000000204047210 */ /* 0x000fe20007f1e0ff */
[----:B------:R-:W-:Y:S04]  /*08d0*/  STL [R1+0x70], R10 ;  /* 0x0000700a01007387 */ /* 0x000fe80000100800 */
[----:B------:R-:W-:Y:S01]  /*08e0*/  STL [R1+0x5c], R11 ;  /* 0x00005c0b01007387 */ /* 0x000fe20000100800 */
[----:B------:R-:W-:-:S03]  /*08f0*/  IMAD.X R5, RZ, RZ, R3, P0 ;  /* 0x000000ffff057224 */ /* 0x000fc600000e0603 */
[----:B------:R0:W-:Y:S01]  /*0900*/  STL [R1+0x68], R7 ;  /* 0x0000680701007387 */ /* 0x0001e20000100800 */
[----:B------:R-:W-:-:S03]  /*0910*/  VIADD R0, R0, 0x2d00 ;  /* 0x00002d0000007836 */ /* 0x000fc60000000000 */
[----:B------:R1:W-:Y:S01]  /*0920*/  STL [R1+0x6c], R6 ;  /* 0x00006c0601007387 */ /* 0x0003e20000100800 */
[C---:B0-----:R-:W-:Y:S02]  /*0930*/  SHF.L.U32 R7, R4.reuse, 0x1, RZ ;  /* 0x0000000104077819 */ /* 0x041fe400000006ff */
[----:B-1----:R-:W-:Y:S02]  /*0940*/  SHF.L.U64.HI R6, R4, 0x1, R5 ;  /* 0x0000000104067819 */ /* 0x002fe40000010205 */
[----:B------:R-:W-:-:S04]  /*0950*/  IADD3 R10, P0, R7, UR10, RZ ;  /* 0x0000000a070a7c10 */ /* 0x000fc8000ff1e0ff */
[----:B------:R-:W-:Y:S02]  /*0960*/  IADD3.X R11, R6, UR11, RZ, P0, !PT ;  /* 0x0000000b060b7c10 */ /* 0x000fe400087fe4ff */
[----:B------:R-:W-:Y:S02]  /*0970*/  IADD3 R0, P0, R0, R2, RZ ;  /* 0x0000000200007210 */ /* 0x000fe40007f1e0ff */
[----:B------:R-:W-:Y:S01]  /*0980*/  IADD3 R8, P1, R7, UR18, RZ ;  /* 0x0000001207087c10 */ /* 0x000fe2000ff3e0ff */
[----:B------:R-:W-:Y:S02]  /*0990*/  STL [R1+0x60], R7 ;  /* 0x0000600701007387 */ /* 0x000fe40000100800 */
[----:B------:R-:W-:Y:S01]  /*09a0*/  IMAD.SHL.U32 R4, R0, 0x2, RZ ;  /* 0x0000000200047824 */ /* 0x000fe200078e00ff */
[----:B------:R-:W-:Y:S01]  /*09b0*/  IADD3.X R3, RZ, R3, RZ, P0, !PT ;  /* 0x00000003ff037210 */ /* 0x000fe200007fe4ff */
[----:B------:R0:W-:Y:S01]  /*09c0*/  STL [R1+0x64], R6 ;  /* 0x0000640601007387 */ /* 0x0001e20000100800 */
[----:B------:R-:W-:-:S02]  /*09d0*/  IADD3.X R9, R6, UR19, RZ, P1, !PT ;  /* 0x0000001306097c10 */ /* 0x000fc40008ffe4ff */
[----:B------:R-:W-:Y:S01]  /*09e0*/  SHF.L.U64.HI R29, R0, 0x1, R3 ;  /* 0x00000001001d7819 */ /* 0x000fe20000010203 */
[----:B------:R1:W-:Y:S01]  /*09f0*/  STL [R1+0x54], R4 ;  /* 0x0000540401007387 */ /* 0x0003e20000100800 */
[----:B------:R-:W-:-:S03]  /*0a00*/  HFMA2.MMA R37, -RZ, RZ, 0, 1.430511474609375e-06 ;  /* 0x00000018ff257435 */ /* 0x000fc600000001ff */
[----:B------:R-:W4:Y:S01]  /*0a10*/  LDG.E.64.CONSTANT R10, desc[UR12][R10.64] ;  /* 0x0000000c0a0a7981 */ /* 0x000f22000c1e9b00 */
[C---:B0-----:R-:W-:Y:S01]  /*0a20*/  IADD3 R6, P0, R4.reuse, UR10, RZ ;  /* 0x0000000a04067c10 */ /* 0x041fe2000ff1e0ff */
[----:B------:R-:W-:Y:S02]  /*0a30*/  ULDC UR10, c[0x0][0x250] ;  /* 0x00009400000a7ab9 */ /* 0x000fe40000000800 */
[----:B------:R-:W4:Y:S01]  /*0a40*/  LDG.E.64.CONSTANT R8, desc[UR12][R8.64] ;  /* 0x0000000c08087981 */ /* 0x000f22000c1e9b00 */
[----:B-1----:R-:W-:-:S03]  /*0a50*/  IADD3 R4, P1, R4, UR18, RZ ;  /* 0x0000001204047c10 */ /* 0x002fc6000ff3e0ff */
[----:B------:R0:W-:Y:S01]  /*0a60*/  STL [R1+0x58], R29 ;  /* 0x0000581d01007387 */ /* 0x0001e20000100800 */
[C---:B------:R-:W-:Y:S02]  /*0a70*/  IADD3.X R7, R29.reuse, UR11, RZ, P0, !PT ;  /* 0x0000000b1d077c10 */ /* 0x040fe400087fe4ff */
[----:B------:R-:W-:Y:S01]  /*0a80*/  IADD3.X R5, R29, UR19, RZ, P1, !PT ;  /* 0x000000131d057c10 */ /* 0x000fe20008ffe4ff */
[----:B------:R-:W-:-:S03]  /*0a90*/  IMAD R28, R28, R37, UR8 ;  /* 0x000000081c1c7e24 */ /* 0x000fc6000f8e0225 */
[----:B------:R-:W4:Y:S04]  /*0aa0*/  LDG.E.64.CONSTANT R6, desc[UR12][R6.64] ;  /* 0x0000000c06067981 */ /* 0x000f28000c1e9b00 */
[----:B------:R-:W4:Y:S01]  /*0ab0*/  LDG.E.64.CONSTANT R4, desc[UR12][R4.64] ;  /* 0x0000000c04047981 */ /* 0x000f22000c1e9b00 */
[----:B--2---:R-:W-:-:S06]  /*0ac0*/  FADD.FTZ R0, R23, UR10 ;  /* 0x0000000a17007e21 */ /* 0x004fcc0008010000 */
[----:B------:R-:W1:Y:S01]  /*0ad0*/  MUFU.RSQ R0, R0 ;  /* 0x0000000000007308 */ /* 0x000e620000001400 */
[C---:B---3--:R-:W-:Y:S01]  /*0ae0*/  PRMT R34, R18.reuse, 0x7632, R34 ;  /* 0x0000763212227816 */ /* 0x048fe20000000022 */
[----:B0-----:R-:W-:Y:S01]  /*0af0*/  IMAD.U32 R29, R18, 0x10000, RZ ;  /* 0x00010000121d7824 */ /* 0x001fe200078e00ff */
[----:B----4-:R-:W-:-:S03]  /*0b00*/  SHF.L.U32 R3, R16, 0x10, RZ ;  /* 0x0000001010037819 */ /* 0x010fc600000006ff */
[----:B------:R-:W-:Y:S01]  /*0b10*/  FADD.FTZ R29, -R22, R29 ;  /* 0x0000001d161d7221 */ /* 0x000fe20000010100 */
[----:B------:R-:W-:Y:S01]  /*0b20*/  PRMT R31, R16, 0x7632, R31 ;  /* 0x00007632101f7816 */ /* 0x000fe2000000001f */
[----:B------:R-:W-:Y:S01]  /*0b30*/  STL [R1+0x90], R20 ;  /* 0x0000901401007387 */ /* 0x000fe20000100800 */
[C---:B------:R-:W-:Y:S02]  /*0b40*/  PRMT R23, R20.reuse, 0x7632, R23 ;  /* 0x0000763214177816 */ /* 0x040fe40000000017 */
[----:B------:R-:W-:Y:S01]  /*0b50*/  SHF.L.U32 R2, R20, 0x10, RZ ;  /* 0x0000001014027819 */ /* 0x000fe200000006ff */
[----:B------:R1:W-:Y:S01]  /*0b60*/  STL [R1+0x94], R18 ;  /* 0x0000941201007387 */ /* 0x0003e20000100800 */
[----:B------:R-:W-:-:S03]  /*0b70*/  SHF.L.U32 R34, R34, 0x10, RZ ;  /* 0x0000001022227819 */ /* 0x000fc600000006ff */
[----:B------:R0:W-:Y:S01]  /*0b80*/  STL [R1+0x98], R16 ;  /* 0x0000981001007387 */ /* 0x0001e20000100800 */
[----:B------:R-:W-:Y:S01]  /*0b90*/  SHF.L.U32 R31, R31, 0x10, RZ ;  /* 0x000000101f1f7819 */ /* 0x000fe200000006ff */
[----:B------:R-:W-:Y:S02]  /*0ba0*/  IMAD.U32 R23, R23, 0x10000, RZ ;  /* 0x0001000017177824 */ /* 0x000fe400078e00ff */
[----:B------:R-:W-:Y:S01]  /*0bb0*/  FADD.FTZ R34, -R22, R34 ;  /* 0x0000002216227221 */ /* 0x000fe20000010100 */
[----:B------:R2:W-:Y:S01]  /*0bc0*/  STL [R1+0x18], R3 ;  /* 0x0000180301007387 */ /* 0x0005e20000100800 */
[----:B-1----:R-:W-:Y:S01]  /*0bd0*/  FMUL.FTZ R18, R0, R29 ;  /* 0x0000001d00127220 */ /* 0x002fe20000410000 */
[----:B0-----:R-:W-:-:S04]  /*0be0*/  IMAD.MOV.U32 R16, RZ, RZ, R3 ;  /* 0x000000ffff107224 */ /* 0x001fc800078e0003 */
[----:B--2---:R-:W-:Y:S01]  /*0bf0*/  FMUL.FTZ R3, R16, R2 ;  /* 0x0000000210037220 */ /* 0x004fe20000410000 */
[----:B------:R-:W-:Y:S01]  /*0c00*/  FMUL.FTZ R32, R31, R23 ;  /* 0x000000171f207220 */ /* 0x000fe20000410000 */
[----:B------:R-:W-:Y:S02]  /*0c10*/  FMUL.FTZ R34, R0, R34 ;  /* 0x0000002200227220 */ /* 0x000fe40000410000 */
[----:B------:R-:W-:Y:S01]  /*0c20*/  FFMA.FTZ R3, R18, R3, RZ ;  /* 0x0000000312037223 */ /* 0x000fe200000100ff */
[----:B------:R-:W-:Y:S01]  /*0c30*/  IMAD.MOV.U32 R20, RZ, RZ, R33 ;  /* 0x000000ffff147224 */ /* 0x000fe200078e0021 */
[----:B------:R0:W-:Y:S01]  /*0c40*/  STL [R1+0x44], R18 ;  /* 0x0000441201007387 */ /* 0x0001e20000100800 */
[----:B------:R-:W-:Y:S02]  /*0c50*/  IMAD.U32 R33, R19, 0x10000, RZ ;  /* 0x0001000013217824 */ /* 0x000fe400078e00ff */
[----:B------:R-:W-:Y:S01]  /*0c60*/  FFMA.FTZ R32, R34, R32, R3 ;  /* 0x0000002022207223 */ /* 0x000fe20000010003 */
[----:B------:R-:W-:Y:S01]  /*0c70*/  SHF.L.U32 R3, R21, 0x10, RZ ;  /* 0x0000001015037819 */ /* 0x000fe200000006ff */
[----:B------:R-:W-:Y:S01]  /*0c80*/  STL [R1+0x9c], R21 ;  /* 0x00009c1501007387 */ /* 0x000fe20000100800 */
[----:B------:R-:W-:Y:S01]  /*0c90*/  PRMT R36, R19, 0x7632, R36 ;  /* 0x0000763213247816 */ /* 0x000fe20000000024 */
[----:B------:R-:W-:Y:S01]  /*0ca0*/  FADD.FTZ R33, -R22, R33 ;  /* 0x0000002116217221 */ /* 0x000fe20000010100 */
[----:B0-----:R-:W-:Y:S01]  /*0cb0*/  SHF.L.U32 R18, R17, 0x10, RZ ;  /* 0x0000001011127819 */ /* 0x001fe200000006ff */
[----:B------:R-:W-:Y:S01]  /*0cc0*/  STL [R1+0xa0], R19 ;  /* 0x0000a01301007387 */ /* 0x000fe20000100800 */
[----:B------:R-:W-:-:S02]  /*0cd0*/  PRMT R29, R21, 0x7632, R29 ;  /* 0x00007632151d7816 */ /* 0x000fc4000000001d */
[----:B------:R-:W-:Y:S01]  /*0ce0*/  PRMT R30, R17, 0x7632, R30 ;  /* 0x00007632111e7816 */ /* 0x000fe2000000001e */
[----:B------:R-:W-:Y:S01]  /*0cf0*/  STL [R1+0xa4], R17 ;  /* 0x0000a41101007387 */ /* 0x000fe20000100800 */
[----:B------:R-:W-:Y:S01]  /*0d00*/  SHF.L.U32 R36, R36, 0x10, RZ ;  /* 0x0000001024247819 */ /* 0x000fe200000006ff */
[----:B------:R-:W-:Y:S02]  /*0d10*/  FMUL.FTZ R35, R18, R3 ;  /* 0x0000000312237220 */ /* 0x000fe40000410000 */
[----:B------:R0:W-:Y:S01]  /*0d20*/  STL [R1+0x20], R18 ;  /* 0x0000201201007387 */ /* 0x0001e20000100800 */
[----:B------:R-:W-:Y:S02]  /*0d30*/  IMAD.U32 R29, R29, 0x10000, RZ ;  /* 0x000100001d1d7824 */ /* 0x000fe400078e00ff */
[----:B------:R-:W-:Y:S02]  /*0d40*/  IMAD.U32 R30, R30, 0x10000, RZ ;  /* 0x000100001e1e7824 */ /* 0x000fe400078e00ff */
[----:B0-----:R-:W-:Y:S01]  /*0d50*/  FMUL.FTZ R18, R0, R33 ;  /* 0x0000002100127220 */ /* 0x001fe20000410000 */
[----:B------:R-:W-:-:S03]  /*0d60*/  FADD.FTZ R33, -R22, R36 ;  /* 0x0000002416217221 */ /* 0x000fc60000010100 */
[----:B------:R-:W-:Y:S01]  /*0d70*/  FFMA.FTZ R32, R18, R35, R32 ;  /* 0x0000002312207223 */ /* 0x000fe20000010020 */
[----:B------:R-:W-:Y:S02]  /*0d80*/  IMAD.U32 R35, R14, 0x10000, RZ ;  /* 0x000100000e237824 */ /* 0x000fe400078e00ff */
[----:B------:R-:W-:Y:S01]  /*0d90*/  FMUL.FTZ R36, R30, R29 ;  /* 0x0000001d1e247220 */ /* 0x000fe20000410000 */
[----:B------:R-:W-:Y:S01]  /*0da0*/  FMUL.FTZ R33, R0, R33 ;  /* 0x0000002100217220 */ /* 0x000fe20000410000 */
[----:B------:R0:W-:Y:S01]  /*0db0*/  STL [R1+0x50], R18 ;  /* 0x0000501201007387 */ /* 0x0001e20000100800 */
[----:B------:R-:W-:Y:S01]  /*0dc0*/  FADD.FTZ R35, -R22, R35 ;  /* 0x0000002316237221 */ /* 0x000fe20000010100 */
[----:B------:R-:W-:Y:S01]  /*0dd0*/  PRMT R17, R12, 0x7632, R17 ;  /* 0x000076320c117816 */ /* 0x000fe20000000011 */
[----:B------:R-:W-:Y:S01]  /*0de0*/  FFMA.FTZ R32, R33, R36, R32 ;  /* 0x0000002421207223 */ /* 0x000fe20000010020 */
[----:B------:R1:W-:Y:S01]  /*0df0*/  STL [R1+0xa8], R14 ;  /* 0x0000a80e01007387 */ /* 0x0003e20000100800 */
[----:B------:R-:W-:-:S03]  /*0e00*/  PRMT R36, R14, 0x7632, R36 ;  /* 0x000076320e247816 */ /* 0x000fc60000000024 */
[----:B------:R2:W-:Y:S01]  /*0e10*/  STL [R1+0xac], R12 ;  /* 0x0000ac0c01007387 */ /* 0x0005e20000100800 */
[----:B0-----:R-:W-:Y:S01]  /*0e20*/  SHF.L.U32 R18, R12, 0x10, RZ ;  /* 0x000000100c127819 */ /* 0x001fe200000006ff */
[----:B-1----:R-:W-:-:S04]  /*0e30*/  IMAD R14, R20, 0x8, R28 ;  /* 0x00000008140e7824 */ /* 0x002fc800078e021c */
[----:B------:R-:W-:Y:S01]  /*0e40*/  FMUL.FTZ R37, R2, R18 ;  /* 0x0000001202257220 */ /* 0x000fe20000410000 */
[----:B--2---:R-:W-:Y:S01]  /*0e50*/  FMUL.FTZ R12, R0, R35 ;  /* 0x00000023000c7220 */ /* 0x004fe20000410000 */
[----:B------:R-:W-:Y:S04]  /*0e60*/  STL [R1+0x14], R18 ;  /* 0x0000141201007387 */ /* 0x000fe80000100800 */
[----:B------:R-:W-:Y:S01]  /*0e70*/  STL [R1+0x4c], R12 ;  /* 0x00004c0c01007387 */ /* 0x000fe20000100800 */
[----:B------:R-:W-:-:S03]  /*0e80*/  FFMA.FTZ R32, R12, R37, R32 ;  /* 0x000000250c207223 */ /* 0x000fc60000010020 */
[----:B------:R-:W-:Y:S04]  /*0e90*/  STL [R1+0x1c], R14 ;  /* 0x00001c0e01007387 */ /* 0x000fe80000100800 */
[----:B------:R0:W-:Y:S04]  /*0ea0*/  STL [R1+0xbc], R12 ;  /* 0x0000bc0c01007387 */ /* 0x0001e80000100800 */
[----:B0-----:R-:W2:Y:S01]  /*0eb0*/  LDL R12, [R1+0x20] ;  /* 0x00002000010c7983 */ /* 0x001ea20000100800 */
[----:B------:R-:W-:Y:S01]  /*0ec0*/  FFMA.FTZ R16, R16, R2, RZ ;  /* 0x0000000210107223 */ /* 0x000fe200000100ff */
[----:B------:R-:W-:-:S03]  /*0ed0*/  FFMA.FTZ R26, R34, R31, R26 ;  /* 0x0000001f221a7223 */ /* 0x000fc6000001001a */
[C---:B------:R-:W-:Y:S01]  /*0ee0*/  FFMA.FTZ R28, R31.reuse, R23, R16 ;  /* 0x000000171f1c7223 */ /* 0x040fe20000010010 */
[----:B------:R-:W-:Y:S01]  /*0ef0*/  FADD.FTZ R16, R31, R27 ;  /* 0x0000001b1f107221 */ /* 0x000fe20000010000 */
[--C-:B------:R-:W-:Y:S01]  /*0f00*/  FADD.FTZ R27, R30, R25.reuse ;  /* 0x000000191e1b7221 */ /* 0x100fe20000010000 */
[C---:B------:R-:W-:Y:S01]  /*0f10*/  SHF.L.U32 R34, R15.reuse, 0x10, RZ ;  /* 0x000000100f227819 */ /* 0x040fe200000006ff */
[----:B------:R0:W-:Y:S01]  /*0f20*/  STL [R1+0xb0], R15 ;  /* 0x0000b00f01007387 */ /* 0x0001e20000100800 */
[----:B------:R-:W-:-:S03]  /*0f30*/  PRMT R25, R15, 0x7632, R25 ;  /* 0x000076320f197816 */ /* 0x000fc60000000019 */
[----:B0-----:R-:W3:Y:S01]  /*0f40*/  LDL R15, [R1+0x14] ;  /* 0x00001400010f7983 */ /* 0x001ee20000100800 */
[----:B------:R-:W-:Y:S01]  /*0f50*/  IMAD.U32 R36, R36, 0x10000, RZ ;  /* 0x0001000024247824 */ /* 0x000fe200078e00ff */
[----:B------:R-:W-:-:S03]  /*0f60*/  SHF.L.U32 R35, R17, 0x10, RZ ;  /* 0x0000001011237819 */ /* 0x000fc600000006ff */
[C---:B------:R-:W-:Y:S01]  /*0f70*/  FADD.FTZ R36, -R22.reuse, R36 ;  /* 0x0000002416247221 */ /* 0x040fe20000010100 */
[----:B------:R-:W-:Y:S02]  /*0f80*/  IMAD.U32 R14, R13, 0x10000, RZ ;  /* 0x000100000d0e7824 */ /* 0x000fe400078e00ff */
[----:B------:R-:W-:Y:S01]  /*0f90*/  FMUL.FTZ R37, R23, R35 ;  /* 0x0000002317257220 */ /* 0x000fe20000410000 */
[----:B------:R-:W-:Y:S01]  /*0fa0*/  FADD.FTZ R34, -R22, R34 ;  /* 0x0000002216227221 */ /* 0x000fe20000010100 */
[C---:B------:R-:W-:Y:S01]  /*0fb0*/  FMUL.FTZ R36, R0.reuse, R36 ;  /* 0x0000002400247220 */ /* 0x040fe20000410000 */
[----:B------:R-:W-:Y:S02]  /*0fc0*/  FMUL.FTZ R31, R3, R14 ;  /* 0x0000000e031f7220 */ /* 0x000fe40000410000 */
[----:B------:R-:W-:Y:S01]  /*0fd0*/  FMUL.FTZ R17, R0, R34 ;  /* 0x0000002200117220 */ /* 0x000fe20000410000 */
[----:B------:R-:W-:-:S04]  /*0fe0*/  FFMA.FTZ R32, R36, R37, R32 ;  /* 0x0000002524207223 */ /* 0x000fc80000010020 */
[----:B------:R-:W-:Y:S01]  /*0ff0*/  FFMA.FTZ R32, R17, R31, R32 ;  /* 0x0000001f11207223 */ /* 0x000fe20000010020 */
[----:B------:R-:W-:Y:S01]  /*1000*/  SHF.L.U32 R31, R10, 0x10, RZ ;  /* 0x000000100a1f7819 */ /* 0x000fe200000006ff */
[----:B------:R-:W-:Y:S01]  /*1010*/  STL [R1+0xb4], R13 ;  /* 0x0000b40d01007387 */ /* 0x000fe20000100800 */
[----:B------:R-:W-:-:S03]  /*1020*/  IMAD.U32 R19, R8, 0x10000, RZ ;  /* 0x0001000008137824 */ /* 0x000fc600078e00ff */
[----:B------:R-:W-:Y:S01]  /*1030*/  FADD.FTZ R31, -R22, R31 ;  /* 0x0000001f161f7221 */ /* 0x000fe20000010100 */
[----:B------:R-:W-:Y:S03]  /*1040*/  STL [R1+0x10], R14 ;  /* 0x0000100e01007387 */ /* 0x000fe60000100800 */
[----:B------:R-:W-:Y:S01]  /*1050*/  FMUL.FTZ R21, R0, R31 ;  /* 0x0000001f00157220 */ /* 0x000fe20000410000 */
[--C-:B------:R-:W-:Y:S01]  /*1060*/  FFMA.FTZ R36, R36, R35, R26.reuse ;  /* 0x0000002324247223 */ /* 0x100fe2000001001a */
[----:B------:R-:W-:Y:S01]  /*1070*/  PRMT R26, R10, 0x7632, R26 ;  /* 0x000076320a1a7816 */ /* 0x000fe2000000001a */
[----:B------:R-:W-:Y:S01]  /*1080*/  FFMA.FTZ R24, R33, R30, R24 ;  /* 0x0000001e21187223 */ /* 0x000fe20000010018 */
[----:B------:R-:W-:Y:S02]  /*1090*/  PRMT R33, R13, 0x7632, R33 ;  /* 0x000076320d217816 */ /* 0x000fe40000000021 */
[----:B------:R-:W-:-:S05]  /*10a0*/  SHF.L.U32 R25, R25, 0x10, RZ ;  /* 0x0000001019197819 */ /* 0x000fca00000006ff */
[----:B------:R-:W-:-:S04]  /*10b0*/  FADD.FTZ R25, -R22, R25 ;  /* 0x0000001916197221 */ /* 0x000fc80000010100 */
[----:B------:R-:W-:Y:S01]  /*10c0*/  FMUL.FTZ R25, R0, R25 ;  /* 0x0000001900197220 */ /* 0x000fe20000410000 */
[----:B--2---:R-:W-:Y:S04]  /*10d0*/  STL [R1+0xc0], R12 ;  /* 0x0000c00c01007387 */ /* 0x004fe80000100800 */
[----:B------:R-:W-:Y:S04]  /*10e0*/  STL [R1+0x48], R17 ;  /* 0x0000481101007387 */ /* 0x000fe80000100800 */
[----:B------:R-:W-:Y:S04]  /*10f0*/  STL [R1+0xb8], R17 ;  /* 0x0000b81101007387 */ /* 0x000fe80000100800 */
[----:B------:R0:W-:Y:S04]  /*1100*/  STL [R1+0xc4], R10 ;  /* 0x0000c40a01007387 */ /* 0x0001e80000100800 */
[----:B------:R1:W-:Y:S04]  /*1110*/  STL [R1+0xc8], R8 ;  /* 0x0000c80801007387 */ /* 0x0003e80000100800 */
[----:B------:R-:W-:Y:S04]  /*1120*/  STL [R1+0x8], R19 ;  /* 0x0000081301007387 */ /* 0x000fe80000100800 */
[----:B------:R-:W-:Y:S04]  /*1130*/  STL [R1+0x40], R21 ;  /* 0x0000401501007387 */ /* 0x000fe80000100800 */
[----:B0-----:R-:W2:Y:S01]  /*1140*/  LDL.LU R10, [R1+0x1c] ;  /* 0x00001c00010a7983 */ /* 0x001ea20000300800 */
[----:B------:R-:W-:Y:S01]  /*1150*/  FFMA.FTZ R37, R12, R3, R28 ;  /* 0x000000030c257223 */ /* 0x000fe2000001001c */
[----:B------:R-:W-:Y:S01]  /*1160*/  IMAD.U32 R28, R33, 0x10000, RZ ;  /* 0x00010000211c7824 */ /* 0x000fe200078e00ff */
[----:B------:R-:W-:Y:S01]  /*1170*/  SHF.L.U32 R34, R26, 0x10, RZ ;  /* 0x000000101a227819 */ /* 0x000fe200000006ff */
[----:B------:R-:W4:Y:S01]  /*1180*/  LDL.LU R12, [R1+0x24] ;  /* 0x00002400010c7983 */ /* 0x000f220000300800 */
[----:B------:R-:W-:Y:S01]  /*1190*/  FFMA.FTZ R30, R30, R29, R37 ;  /* 0x0000001d1e1e7223 */ /* 0x000fe20000010025 */
[-C--:B------:R-:W-:Y:S01]  /*11a0*/  FMUL.FTZ R33, R29, R28.reuse ;  /* 0x0000001c1d217220 */ /* 0x080fe20000410000 */
[----:B------:R-:W-:-:S03]  /*11b0*/  FFMA.FTZ R13, R25, R28, R24 ;  /* 0x0000001c190d7223 */ /* 0x000fc60000010018 */
[----:B------:R-:W-:Y:S01]  /*11c0*/  FFMA.FTZ R32, R25, R33, R32 ;  /* 0x0000002119207223 */ /* 0x000fe20000010020 */
[----:B---3--:R-:W-:Y:S01]  /*11d0*/  FFMA.FTZ R25, R2, R15, R30 ;  /* 0x0000000f02197223 */ /* 0x008fe2000001001e */
[----:B------:R-:W-:-:S03]  /*11e0*/  FADD.FTZ R24, R16, R35 ;  /* 0x0000002310187221 */ /* 0x000fc60000010000 */
[----:B------:R-:W-:Y:S01]  /*11f0*/  FFMA.FTZ R35, R23, R35, R25 ;  /* 0x0000002317237223 */ /* 0x000fe20000010019 */
[----:B------:R-:W-:-:S03]  /*1200*/  PRMT R33, R8, 0x7632, R33 ;  /* 0x0000763208217816 */ /* 0x000fc60000000021 */
[----:B------:R-:W-:Y:S01]  /*1210*/  FFMA.FTZ R35, R3, R14, R35 ;  /* 0x0000000e03237223 */ /* 0x000fe20000010023 */
[----:B------:R-:W-:Y:S01]  /*1220*/  FADD.FTZ R31, -R22, R34 ;  /* 0x00000022161f7221 */ /* 0x000fe20000010100 */
[----:B------:R-:W-:Y:S01]  /*1230*/  FMUL.FTZ R37, R2, R19 ;  /* 0x0000001302257220 */ /* 0x000fe20000410000 */
[----:B------:R-:W-:Y:S01]  /*1240*/  IMAD.U32 R26, R33, 0x10000, RZ ;  /* 0x00010000211a7824 */ /* 0x000fe200078e00ff */
[----:B------:R-:W-:Y:S01]  /*1250*/  SHF.L.U32 R34, R11, 0x10, RZ ;  /* 0x000000100b227819 */ /* 0x000fe200000006ff */
[----:B------:R-:W-:Y:S01]  /*1260*/  FFMA.FTZ R35, R29, R28, R35 ;  /* 0x0000001c1d237223 */ /* 0x000fe20000010023 */
[----:B------:R-:W-:Y:S01]  /*1270*/  PRMT R33, R11, 0x7632, R33 ;  /* 0x000076320b217816 */ /* 0x000fe20000000021 */
[----:B------:R-:W-:Y:S01]  /*1280*/  FMUL.FTZ R31, R0, R31 ;  /* 0x0000001f001f7220 */ /* 0x000fe20000410000 */
[----:B------:R-:W-:Y:S01]  /*1290*/  FFMA.FTZ R32, R21, R37, R32 ;  /* 0x0000002515207223 */ /* 0x000fe20000010020 */
[----:B------:R-:W-:Y:S01]  /*12a0*/  FMUL.FTZ R30, R23, R26 ;  /* 0x0000001a171e7220 */ /* 0x000fe20000410000 */
[----:B------:R-:W-:Y:S01]  /*12b0*/  FFMA.FTZ R35, R2, R19, R35 ;  /* 0x0000001302237223 */ /* 0x000fe20000010023 */
[C---:B------:R-:W-:Y:S01]  /*12c0*/  PRMT R25, R9.reuse, 0x7632, R25 ;  /* 0x0000763209197816 */ /* 0x040fe20000000019 */
[----:B------:R-:W-:-:S02]  /*12d0*/  IMAD.U32 R37, R9, 0x10000, RZ ;  /* 0x0001000009257824 */ /* 0x000fc400078e00ff */
[----:B------:R-:W-:Y:S01]  /*12e0*/  FADD.FTZ R34, -R22, R34 ;  /* 0x0000002216227221 */ /* 0x000fe20000010100 */
[----:B------:R-:W-:Y:S01]  /*12f0*/  SHF.L.U32 R33, R33, 0x10, RZ ;  /* 0x0000001021217819 */ /* 0x000fe200000006ff */
[----:B-1----:R-:W-:Y:S01]  /*1300*/  FADD.FTZ R8, R27, R28 ;  /* 0x0000001c1b087221 */ /* 0x002fe20000010000 */
[C---:B------:R-:W-:Y:S01]  /*1310*/  FFMA.FTZ R17, R31.reuse, R26, R36 ;  /* 0x0000001a1f117223 */ /* 0x040fe20000010024 */
[----:B------:R-:W-:Y:S01]  /*1320*/  FFMA.FTZ R30, R31, R30, R32 ;  /* 0x0000001e1f1e7223 */ /* 0x000fe20000010020 */
[----:B------:R-:W-:Y:S01]  /*1330*/  FADD.FTZ R36, R24, R26 ;  /* 0x0000001a18247221 */ /* 0x000fe20000010000 */
[----:B------:R-:W-:Y:S01]  /*1340*/  FFMA.FTZ R28, R23, R26, R35 ;  /* 0x0000001a171c7223 */ /* 0x000fe20000010023 */
[----:B------:R-:W-:Y:S01]  /*1350*/  FMUL.FTZ R32, R3, R37 ;  /* 0x0000002503207220 */ /* 0x000fe20000410000 */
[----:B------:R-:W-:Y:S01]  /*1360*/  FMUL.FTZ R16, R0, R34 ;  /* 0x0000002200107220 */ /* 0x000fe20000410000 */
[----:B------:R-:W-:Y:S01]  /*1370*/  SHF.L.U32 R26, R6, 0x10, RZ ;  /* 0x00000010061a7819 */ /* 0x000fe200000006ff */
[----:B------:R-:W-:-:S02]  /*1380*/  IMAD.U32 R25, R25, 0x10000, RZ ;  /* 0x0001000019197824 */ /* 0x000fc400078e00ff */
[----:B------:R-:W-:Y:S01]  /*1390*/  FADD.FTZ R33, -R22, R33 ;  /* 0x0000002116217221 */ /* 0x000fe20000010100 */
[----:B------:R-:W-:Y:S01]  /*13a0*/  FFMA.FTZ R32, R16, R32, R30 ;  /* 0x0000002010207223 */ /* 0x000fe2000001001e */
[----:B------:R-:W-:Y:S01]  /*13b0*/  PRMT R35, R6, 0x7632, R35 ;  /* 0x0000763206237816 */ /* 0x000fe20000000023 */
[----:B------:R-:W-:Y:S01]  /*13c0*/  FMUL.FTZ R27, R29, R25 ;  /* 0x000000191d1b7220 */ /* 0x000fe20000410000 */
[----:B------:R-:W-:Y:S01]  /*13d0*/  FMUL.FTZ R30, R0, R33 ;  /* 0x00000021001e7220 */ /* 0x000fe20000410000 */
[----:B------:R-:W-:Y:S02]  /*13e0*/  IMAD.U32 R34, R4, 0x10000, RZ ;  /* 0x0001000004227824 */ /* 0x000fe400078e00ff */
[----:B------:R-:W-:Y:S01]  /*13f0*/  FFMA.FTZ R28, R3, R37, R28 ;  /* 0x00000025031c7223 */ /* 0x000fe2000001001c */
[----:B------:R-:W-:Y:S01]  /*1400*/  FADD.FTZ R26, -R22, R26 ;  /* 0x0000001a161a7221 */ /* 0x000fe20000010100 */
[----:B------:R-:W-:Y:S01]  /*1410*/  PRMT R33, R4, 0x7632, R33 ;  /* 0x0000763204217816 */ /* 0x000fe20000000021 */
[----:B------:R-:W-:Y:S01]  /*1420*/  FFMA.FTZ R27, R30, R27, R32 ;  /* 0x0000001b1e1b7223 */ /* 0x000fe20000010020 */
[----:B------:R-:W-:Y:S01]  /*1430*/  SHF.L.U32 R35, R35, 0x10, RZ ;  /* 0x0000001023237819 */ /* 0x000fe200000006ff */
[----:B------:R-:W-:Y:S01]  /*1440*/  FFMA.FTZ R28, R29, R25, R28 ;  /* 0x000000191d1c7223 */ /* 0x000fe2000001001c */
[----:B------:R-:W-:Y:S01]  /*1450*/  FMUL.FTZ R24, R2, R34 ;  /* 0x0000002202187220 */ /* 0x000fe20000410000 */
[----:B------:R-:W-:Y:S01]  /*1460*/  FMUL.FTZ R18, R0, R26 ;  /* 0x0000001a00127220 */ /* 0x000fe20000410000 */
[----:B------:R-:W-:-:S02]  /*1470*/  IMAD.U32 R33, R33, 0x10000, RZ ;  /* 0x0001000021217824 */ /* 0x000fc400078e00ff */
[----:B------:R-:W-:Y:S01]  /*1480*/  FFMA.FTZ R26, R2, R34, R28 ;  /* 0x00000022021a7223 */ /* 0x000fe2000001001c */
[----:B------:R-:W-:Y:S01]  /*1490*/  FADD.FTZ R35, -R22, R35 ;  /* 0x0000002316237221 */ /* 0x000fe20000010100 */
[----:B------:R-:W-:Y:S01]  /*14a0*/  FFMA.FTZ R27, R18, R24, R27 ;  /* 0x00000018121b7223 */ /* 0x000fe2000001001b */
[----:B------:R-:W-:Y:S01]  /*14b0*/  SHF.L.U32 R24, R7, 0x10, RZ ;  /* 0x0000001007187819 */ /* 0x000fe200000006ff */
[CC--:B------:R-:W-:Y:S01]  /*14c0*/  FFMA.FTZ R26, R23.reuse, R33.reuse, R26 ;  /* 0x00000021171a7223 */ /* 0x0c0fe2000001001a */
[----:B------:R-:W-:Y:S01]  /*14d0*/  FMUL.FTZ R23, R23, R33 ;  /* 0x0000002117177220 */ /* 0x000fe20000410000 */
[----:B------:R-:W-:Y:S01]  /*14e0*/  FMUL.FTZ R35, R0, R35 ;  /* 0x0000002300237220 */ /* 0x000fe20000410000 */
[----:B------:R-:W-:Y:S01]  /*14f0*/  PRMT R28, R7, 0x7632, R28 ;  /* 0x00007632071c7816 */ /* 0x000fe2000000001c */
[----:B------:R-:W-:Y:S02]  /*1500*/  FADD.FTZ R24, -R22, R24 ;  /* 0x0000001816187221 */ /* 0x000fe40000010100 */
[----:B------:R-:W-:Y:S01]  /*1510*/  FFMA.FTZ R27, R35, R23, R27 ;  /* 0x00000017231b7223 */ /* 0x000fe2000001001b */
[C---:B------:R-:W-:Y:S01]  /*1520*/  SHF.L.U32 R23, R5.reuse, 0x10, RZ ;  /* 0x0000001005177819 */ /* 0x040fe200000006ff */
[----:B------:R-:W-:Y:S01]  /*1530*/  FMUL.FTZ R20, R0, R24 ;  /* 0x0000001800147220 */ /* 0x000fe20000410000 */
[----:B------:R-:W-:Y:S01]  /*1540*/  PRMT R24, R5, 0x7632, R24 ;  /* 0x0000763205187816 */ /* 0x000fe20000000018 */
[----:B------:R-:W-:-:S02]  /*1550*/  IMAD.U32 R28, R28, 0x10000, RZ ;  /* 0x000100001c1c7824 */ /* 0x000fc400078e00ff */
[C---:B------:R-:W-:Y:S02]  /*1560*/  FMUL.FTZ R31, R3.reuse, R23 ;  /* 0x00000017031f7220 */ /* 0x040fe40000410000 */
[----:B------:R-:W-:Y:S01]  /*1570*/  FADD.FTZ R28, -R22, R28 ;  /* 0x0000001c161c7221 */ /* 0x000fe20000010100 */
[----:B------:R-:W-:Y:S02]  /*1580*/  IMAD.U32 R24, R24, 0x10000, RZ ;  /* 0x0001000018187824 */ /* 0x000fe400078e00ff */
[----:B------:R-:W-:Y:S01]  /*1590*/  FFMA.FTZ R27, R20, R31, R27 ;  /* 0x0000001f141b7223 */ /* 0x000fe2000001001b */
[----:B------:R-:W-:Y:S01]  /*15a0*/  FFMA.FTZ R26, R3, R23, R26 ;  /* 0x00000017031a7223 */ /* 0x000fe2000001001a */
[----:B------:R-:W-:Y:S01]  /*15b0*/  FMUL.FTZ R28, R0, R28 ;  /* 0x0000001c001c7220 */ /* 0x000fe20000410000 */
[CC--:B------:R-:W-:Y:S01]  /*15c0*/  FMUL.FTZ R31, R29.reuse, R24.reuse ;  /* 0x000000181d1f7220 */ /* 0x0c0fe20000410000 */
[----:B------:R-:W-:Y:S01]  /*15d0*/  STL [R1+0x3c], R16 ;  /* 0x00003c1001007387 */ /* 0x000fe20000100800 */
[----:B------:R-:W-:-:S02]  /*15e0*/  FFMA.FTZ R26, R29, R24, R26 ;  /* 0x000000181d1a7223 */ /* 0x000fc4000001001a */
[----:B------:R-:W-:Y:S01]  /*15f0*/  FFMA.FTZ R27, R28, R31, R27 ;  /* 0x0000001f1c1b7223 */ /* 0x000fe2000001001b */
[----:B------:R-:W3:Y:S01]  /*1600*/  LDL R32, [R1+0x50] ;  /* 0x0000500001207983 */ /* 0x000ee20000100800 */
[----:B------:R-:W-:-:S03]  /*1610*/  FFMA.FTZ R13, R30, R25, R13 ;  /* 0x000000191e0d7223 */ /* 0x000fc6000001000d */
[----:B------:R-:W-:Y:S01]  /*1620*/  STL [R1+0x38], R18 ;  /* 0x0000381201007387 */ /* 0x000fe20000100800 */
[----:B------:R-:W-:-:S03]  /*1630*/  FADD.FTZ R25, R8, R25 ;  /* 0x0000001908197221 */ /* 0x000fc60000010000 */
[----:B------:R-:W-:Y:S04]  /*1640*/  STL [R1+0x34], R20 ;  /* 0x0000341401007387 */ /* 0x000fe80000100800 */
[----:B------:R-:W3:Y:S04]  /*1650*/  LDL.LU R29, [R1+0x28] ;  /* 0x00002800011d7983 */ /* 0x000ee80000300800 */
[----:B------:R-:W3:Y:S04]  /*1660*/  LDL.LU R31, [R1+0x30] ;  /* 0x00003000011f7983 */ /* 0x000ee80000300800 */
[----:B------:R-:W4:Y:S04]  /*1670*/  LDL R30, [R1+0x44] ;  /* 0x00004400011e7983 */ /* 0x000f280000100800 */
[----:B------:R0:W5:Y:S04]  /*1680*/  LDL.LU R8, [R1+0xc8] ;  /* 0x0000c80001087983 */ /* 0x0001680000300800 */
[----:B--2---:R1:W-:Y:S04]  /*1690*/  STS.64 [R10], R26 ;  /* 0x0000001a0a007388 */ /* 0x0043e80000000a00 */
[----:B-1----:R0:W5:Y:S04]  /*16a0*/  LDL.LU R10, [R1+0xc4] ;  /* 0x0000c400010a7983 */ /* 0x0021680000300800 */
[----:B------:R-:W4:Y:S04]  /*16b0*/  LDL R26, [R1+0x18] ;  /* 0x00001800011a7983 */ /* 0x000f280000100800 */
[----:B------:R-:W2:Y:S01]  /*16c0*/  LDL.LU R27, [R1+0x2c] ;  /* 0x00002c00011b7983 */ /* 0x000ea20000300800 */
[----:B------:R-:W-:Y:S01]  /*16d0*/  FADD.FTZ R25, R25, R24 ;  /* 0x0000001819197221 */ /* 0x000fe20000010000 */
[----:B------:R-:W-:Y:S01]  /*16e0*/  UIADD3 UR11, UP0, UR9, 0x2, URZ ;  /* 0x00000002090b7890 */ /* 0x000fe2000ff1e03f */
[----:B------:R-:W-:Y:S01]  /*16f0*/  BAR.SYNC.DEFER_BLOCKING 0x0 ;  /* 0x0000000000007b1d */ /* 0x000fe20000010000 */
[----:B----4-:R-:W-:-:S05]  /*1700*/  FFMA.FTZ R30, R30, R26, R12 ;  /* 0x0000001a1e1e7223 */ /* 0x010fca000001000c */
[----:B------:R-:W4:Y:S01]  /*1710*/  LDL.LU R12, [R1+0xc0] ;  /* 0x0000c000010c7983 */ /* 0x000f220000300800 */
[----:B---3--:R-:W-:Y:S01]  /*1720*/  FADD.FTZ R29, R26, R29 ;  /* 0x0000001d1a1d7221 */ /* 0x008fe20000010000 */
[----:B------:R-:W-:Y:S01]  /*1730*/  FFMA.FTZ R26, R35, R33, R17 ;  /* 0x00000021231a7223 */ /* 0x000fe20000010011 */
[----:B----4-:R-:W-:Y:S01]  /*1740*/  FADD.FTZ R31, R12, R31 ;  /* 0x0000001f0c1f7221 */ /* 0x010fe20000010000 */
[----:B--2---:R-:W-:Y:S02]  /*1750*/  FFMA.FTZ R32, R32, R12, R27 ;  /* 0x0000000c20207223 */ /* 0x004fe4000001001b */
[----:B------:R-:W2:Y:S04]  /*1760*/  LDL.LU R12, [R1+0xbc] ;  /* 0x0000bc00010c7983 */ /* 0x000ea80000300800 */
[----:B------:R-:W3:Y:S01]  /*1770*/  LDL.LU R17, [R1+0xb8] ;  /* 0x0000b80001117983 */ /* 0x000ee20000300800 */
[----:B------:R-:W-:Y:S01]  /*1780*/  FADD.FTZ R29, R29, R15 ;  /* 0x0000000f1d1d7221 */ /* 0x000fe20000010000 */
[----:B------:R-:W-:Y:S01]  /*1790*/  FFMA.FTZ R24, R28, R24, R13 ;  /* 0x000000181c187223 */ /* 0x000fe2000001000d */
[----:B------:R-:W-:Y:S01]  /*17a0*/  FADD.FTZ R31, R31, R14 ;  /* 0x0000000e1f1f7221 */ /* 0x000fe20000010000 */
[----:B------:R0:W5:Y:S01]  /*17b0*/  LDL.LU R13, [R1+0xb4] ;  /* 0x0000b400010d7983 */ /* 0x0001620000300800 */
[----:B------:R-:W-:Y:S01]  /*17c0*/  FADD.FTZ R29, R29, R19 ;  /* 0x000000131d1d7221 */ /* 0x000fe20000010000 */
[----:B------:R-:W1:Y:S01]  /*17d0*/  S2R R35, SR_TID.X ;  /* 0x0000000000237919 */ /* 0x000e620000002100 */
[----:B------:R-:W-:Y:S01]  /*17e0*/  FADD.FTZ R31, R31, R37 ;  /* 0x000000251f1f7221 */ /* 0x000fe20000010000 */
[----:B------:R-:W-:Y:S01]  /*17f0*/  FADD.FTZ R27, R36, R33 ;  /* 0x00000021241b7221 */ /* 0x000fe20000010000 */
[----:B------:R-:W-:Y:S01]  /*1800*/  FADD.FTZ R33, R29, R34 ;  /* 0x000000221d217221 */ /* 0x000fe20000010000 */
[----:B------:R-:W-:Y:S01]  /*1810*/  UIADD3.X UR14, URZ, UR5, URZ, UP0, !UPT ;  /* 0x000000053f0e7290 */ /* 0x000fe200087fe43f */
[----:B------:R-:W-:Y:S01]  /*1820*/  FADD.FTZ R28, R31, R23 ;  /* 0x000000171f1c7221 */ /* 0x000fe20000010000 */
[----:B------:R-:W-:-:S04]  /*1830*/  UISETP.GE.U32.AND UP0, UPT, UR11, UR16, UPT ;  /* 0x000000100b00728c */ /* 0x000fc8000bf06070 */
[----:B------:R-:W-:-:S06]  /*1840*/  UISETP.GE.AND.EX UP0, UPT, UR14, UR7, UPT, UP0 ;  /* 0x000000070e00728c */ /* 0x000fcc000bf06300 */
[----:B------:R-:W-:Y:S02]  /*1850*/  PLOP3.LUT P0, PT, PT, PT, UP0, 0x80, 0x0 ;  /* 0x000000000000781c */ /* 0x000fe40003f0f008 */
[----:B-1----:R-:W-:Y:S01]  /*1860*/  ISETP.GT.U32.AND P1, PT, R35, 0x1f, PT ;  /* 0x0000001f2300780c */ /* 0x002fe20003f24070 */
[----:B--2---:R-:W-:Y:S02]  /*1870*/  FFMA.FTZ R30, R12, R15, R30 ;  /* 0x0000000f0c1e7223 */ /* 0x004fe4000001001e */
[----:B------:R0:W5:Y:S01]  /*1880*/  LDL.LU R15, [R1+0xb0] ;  /* 0x0000b000010f7983 */ /* 0x0001620000300800 */
[----:B---3--:R-:W-:Y:S01]  /*1890*/  FFMA.FTZ R32, R17, R14, R32 ;  /* 0x0000000e11207223 */ /* 0x008fe20000010020 */
[----:B------:R-:W-:Y:S02]  /*18a0*/  FFMA.FTZ R30, R21, R19, R30 ;  /* 0x00000013151e7223 */ /* 0x000fe4000001001e */
[----:B------:R0:W5:Y:S01]  /*18b0*/  LDL.LU R12, [R1+0xac] ;  /* 0x0000ac00010c7983 */ /* 0x0001620000300800 */
[----:B------:R-:W-:-:S03]  /*18c0*/  FFMA.FTZ R32, R16, R37, R32 ;  /* 0x0000002510207223 */ /* 0x000fc60000010020 */
[----:B------:R0:W5:Y:S01]  /*18d0*/  LDL.LU R14, [R1+0xa8] ;  /* 0x0000a800010e7983 */ /* 0x0001620000300800 */
[----:B------:R-:W-:-:S03]  /*18e0*/  FFMA.FTZ R30, R18, R34, R30 ;  /* 0x00000022121e7223 */ /* 0x000fc6000001001e */
[----:B------:R0:W5:Y:S01]  /*18f0*/  LDL.LU R17, [R1+0xa4] ;  /* 0x0000a40001117983 */ /* 0x0001620000300800 */
[----:B------:R-:W-:-:S03]  /*1900*/  FFMA.FTZ R29, R20, R23, R32 ;  /* 0x00000017141d7223 */ /* 0x000fc60000010020 */
[----:B------:R0:W5:Y:S04]  /*1910*/  LDL.LU R19, [R1+0xa0] ;  /* 0x0000a00001137983 */ /* 0x0001680000300800 */
[----:B------:R0:W5:Y:S04]  /*1920*/  LDL.LU R21, [R1+0x9c] ;  /* 0x00009c0001157983 */ /* 0x0001680000300800 */
[----:B------:R0:W5:Y:S04]  /*1930*/  LDL.LU R16, [R1+0x98] ;  /* 0x0000980001107983 */ /* 0x0001680000300800 */
[----:B------:R0:W5:Y:S04]  /*1940*/  LDL.LU R18, [R1+0x94] ;  /* 0x0000940001127983 */ /* 0x0001680000300800 */
[----:B------:R0:W5:Y:S04]  /*1950*/  LDL.LU R20, [R1+0x90] ;  /* 0x0000900001147983 */ /* 0x0001680000300800 */
[----:B------:R0:W-:Y:S04]  /*1960*/  STL [R1+0x28], R33 ;  /* 0x0000282101007387 */ /* 0x0001e80000100800 */
[----:B------:R0:W-:Y:S04]  /*1970*/  STL [R1+0x24], R30 ;  /* 0x0000241e01007387 */ /* 0x0001e80000100800 */
[----:B------:R0:W-:Y:S04]  /*1980*/  STL [R1+0x30], R28 ;  /* 0x0000301c01007387 */ /* 0x0001e80000100800 */
[----:B------:R0:W-:Y:S01]  /*1990*/  STL [R1+0x2c], R29 ;  /* 0x00002c1d01007387 */ /* 0x0001e20000100800 */
[----:B------:R-:W-:Y:S05]  /*19a0*/  @!P0 BRA `(.L_x_4) ;  /* 0x0000000400048947 */ /* 0x000fea0003800000 */
[----:B------:R1:W-:Y:S04]  /*19b0*/  STL.64 [R1+0x98], R4 ;  /* 0x0000980401007387 */ /* 0x0003e80000100a00 */
[----:B------:R-:W2:Y:S01]  /*19c0*/  LDL R36, [R1+0x88] ;  /* 0x0000880001247983 */ /* 0x000ea20000100800 */
[----:B-1----:R-:W-:Y:S01]  /*19d0*/  IMAD.MOV.U32 R5, RZ, RZ, R33 ;  /* 0x000000ffff057224 */ /* 0x002fe200078e0021 */
[----:B------:R-:W1:Y:S02]  /*19e0*/  S2UR UR10, SR_CgaCtaId ;  /* 0x00000000000a79c3 */ /* 0x000e640000008800 */
[----:B0-----:R-:W3:Y:S01]  /*19f0*/  LDL R33, [R1+0x84] ;  /* 0x0000840001217983 */ /* 0x001ee20000100800 */
[----:B------:R-:W-:Y:S01]  /*1a00*/  UMOV UR5, 0x400 ;  /* 0x0000040000057882 */ /* 0x000fe20000000000 */
[----:B------:R-:W-:-:S02]  /*1a10*/  MOV R4, R30 ;  /* 0x0000001e00047202 */ /* 0x000fc40000000f00 */
[----:B------:R0:W-:Y:S02]  /*1a20*/  STL.64 [R1+0x90], R2 ;  /* 0x0000900201007387 */ /* 0x0001e40000100a00 */
[----:B0-----:R-:W-:Y:S01]  /*1a30*/  IMAD.MOV.U32 R3, RZ, RZ, R28 ;  /* 0x000000ffff037224 */ /* 0x001fe200078e001c */
[----:B------:R-:W-:Y:S01]  /*1a40*/  SHF.L.U32 R28, R35, 0x1, RZ ;  /* 0x00000001231c7819 */ /* 0x000fe200000006ff */
[----:B-1----:R-:W-:Y:S01]  /*1a50*/  ULEA UR5, UR10, UR5, 0x18 ;  /* 0x000000050a057291 */ /* 0x002fe2000f8ec03f */
[----:B------:R-:W-:Y:S02]  /*1a60*/  MOV R2, R29 ;  /* 0x0000001d00027202 */ /* 0x000fe40000000f00 */
[----:B------:R-:W-:-:S03]  /*1a70*/  LOP3.LUT R28, R28, 0x18, RZ, 0xc0, !PT ;  /* 0x000000181c1c7812 */ /* 0x000fc600078ec0ff */
[----:B------:R-:W-:-:S05]  /*1a80*/  LEA R29, R35, UR5, 0x5 ;  /* 0x00000005231d7c11 */ /* 0x000fca000f8e28ff */
[----:B------:R-:W-:Y:S01]  /*1a90*/  IMAD.IADD R30, R29, 0x1, R28 ;  /* 0x000000011d1e7824 */ /* 0x000fe200078e021c */
[----:B------:R-:W-:-:S04]  /*1aa0*/  LOP3.LUT R31, R28, 0x8, RZ, 0x3c, !PT ;  /* 0x000000081c1f7812 */ /* 0x000fc800078e3cff */
[----:B------:R0:W-:Y:S01]  /*1ab0*/  STS.64 [R30], R4 ;  /* 0x000000041e007388 */ /* 0x0001e20000000a00 */
[C---:B------:R-:W-:Y:S02]  /*1ac0*/  IADD3 R31, R29.reuse, R31, RZ ;  /* 0x0000001f1d1f7210 */ /* 0x040fe40007ffe0ff */
[C---:B0-----:R-:W-:Y:S01]  /*1ad0*/  LOP3.LUT R30, R28.reuse, 0x10, RZ, 0x3c, !PT ;  /* 0x000000101c1e7812 */ /* 0x041fe200078e3cff */
[----:B------:R-:W-:Y:S01]  /*1ae0*/  USHF.R.U32.HI UR10, URZ, 0x1, UR6 ;  /* 0x000000013f0a7899 */ /* 0x000fe20008011606 */
[----:B------:R-:W-:Y:S01]  /*1af0*/  LOP3.LUT R28, R28, 0x18, RZ, 0x3c, !PT ;  /* 0x000000181c1c7812 */ /* 0x000fe200078e3cff */
[----:B------:R1:W5:Y:S01]  /*1b00*/  LDL.LU.64 R4, [R1+0x98] ;  /* 0x0000980001047983 */ /* 0x0003620000300a00 */
[----:B------:R-:W-:-:S03]  /*1b10*/  IADD3 R30, R29, R30, RZ ;  /* 0x0000001e1d1e7210 */ /* 0x000fc60007ffe0ff */
[----:B------:R-:W-:Y:S02]  /*1b20*/  IMAD.IADD R28, R29, 0x1, R28 ;  /* 0x000000011d1c7824 */ /* 0x000fe400078e021c */
[----:B------:R-:W0:Y:S01]  /*1b30*/  S2R R29, SR_TID.X ;  /* 0x00000000001d7919 */ /* 0x000e220000002100 */
[----:B------:R-:W-:Y:S04]  /*1b40*/  STS.64 [R31], R26 ;  /* 0x0000001a1f007388 */ /* 0x000fe80000000a00 */
[----:B------:R4:W-:Y:S04]  /*1b50*/  STS.64 [R30], R2 ;  /* 0x000000021e007388 */ /* 0x0009e80000000a00 */
[----:B------:R2:W-:Y:S01]  /*1b60*/  STS.64 [R28], R24 ;  /* 0x000000181c007388 */ /* 0x0005e20000000a00 */
[----:B------:R-:W-:Y:S01]  /*1b70*/  USHF.L.U32 UR10, UR10, 0x7, URZ ;  /* 0x000000070a0a7899 */ /* 0x000fe2000800063f */
[----:B----4-:R-:W4:Y:S01]  /*1b80*/  LDC.64 R2, c[0x0][0x260] ;  /* 0x00009800ff027b82 */ /* 0x010f220000000a00 */
[----:B0-----:R-:W-:-:S04]  /*1b90*/  SHF.R.S32.HI R32, RZ, 0x1f, R29 ;  /* 0x0000001fff207819 */ /* 0x001fc8000001141d */
[----:B------:R-:W-:-:S04]  /*1ba0*/  LEA.HI R32, R32, R29, RZ, 0x2 ;  /* 0x0000001d20207211 */ /* 0x000fc800078f10ff */
[----:B------:R-:W-:-:S04]  /*1bb0*/  SHF.R.S32.HI R32, RZ, 0x2, R32 ;  /* 0x00000002ff207819 */ /* 0x000fc80000011420 */
[----:B------:R-:W-:Y:S01]  /*1bc0*/  LEA R30, R32, UR5, 0x5 ;  /* 0x00000005201e7c11 */ /* 0x000fe2000f8e28ff */
[----:B------:R-:W-:-:S04]  /*1bd0*/  ULOP3.LUT UR10, UR10, 0xffffff80, UR17, 0xe2, !UPT ;  /* 0xffffff800a0a7892 */ /* 0x000fc8000f8ee211 */
[----:B------:R-:W-:-:S06]  /*1be0*/  UIMAD UR10, UR10, 0x780, UR15 ;  /* 0x000007800a0a78a4 */ /* 0x000fcc000f8e020f */
[----:B------:R-:W-:-:S05]  /*1bf0*/  VIADD R32, R35, UR10 ;  /* 0x0000000a23207c36 */ /* 0x000fca0008000000 */
[----:B------:R-:W-:Y:S02]  /*1c00*/  SHF.L.U32 R32, R32, 0x1, RZ ;  /* 0x0000000120207819 */ /* 0x000fe400000006ff */
[-C--:B--2---:R-:W-:Y:S01]  /*1c10*/  LEA R28, R36, R30.reuse, 0x3 ;  /* 0x0000001e241c7211 */ /* 0x084fe200078e18ff */
[----:B------:R-:W-:Y:S06]  /*1c20*/  BAR.SYNC.DEFER_BLOCKING 0x0 ;  /* 0x0000000000007b1d */ /* 0x000fec0000010000 */
[----:B------:R-:W2:Y:S01]  /*1c30*/  LDL R36, [R1+0x80] ;  /* 0x0000800001247983 */ /* 0x000ea20000100800 */
[----:B---3--:R-:W-:-:S03]  /*1c40*/  LEA R30, R33, R30, 0x3 ;  /* 0x0000001e211e7211 */ /* 0x008fc600078e18ff */
[----:B------:R-:W3:Y:S04]  /*1c50*/  LDL R33, [R1+0x7c] ;  /* 0x00007c0001217983 */ /* 0x000ee80000100800 */
[----:B------:R-:W0:Y:S04]  /*1c60*/  LDS.64 R28, [R28] ;  /* 0x000000001c1c7984 */ /* 0x000e280000000a00 */
[----:B------:R-:W1:Y:S01]  /*1c70*/  LDS.64 R30, [R30+0x1e00] ;  /* 0x001e00001e1e7984 */ /* 0x000e620000000a00 */
[----:B0-----:R-:W-:Y:S01]  /*1c80*/  FADD.FTZ R29, RZ, R29 ;  /* 0x0000001dff1d7221 */ /* 0x001fe20000010000 */
[----:B------:R-:W-:-:S03]  /*1c90*/  FADD.FTZ R28, RZ, R28 ;  /* 0x0000001cff1c7221 */ /* 0x000fc60000010000 */
[----:B-1----:R-:W-:Y:S01]  /*1ca0*/  FADD.FTZ R31, R29, R31 ;  /* 0x0000001f1d1f7221 */ /* 0x002fe20000010000 */
[----:B------:R-:W-:Y:S01]  /*1cb0*/  FADD.FTZ R30, R28, R30 ;  /* 0x0000001e1c1e7221 */ /* 0x000fe20000010000 */
[----:B----4-:R-:W-:-:S05]  /*1cc0*/  IMAD.WIDE.U32 R28, R32, 0x4, R2 ;  /* 0x00000004201c7825 */ /* 0x010fca00078e0002 */
[----:B------:R0:W-:Y:S04]  /*1cd0*/  STG.E.64 desc[UR12][R28.64+0x10000], R30 ;  /* 0x0100001e1c007986 */ /* 0x0001e8000c101b0c */
[----:B0-----:R-:W4:Y:S01]  /*1ce0*/  LDL R31, [R1+0x78] ;  /* 0x00007800011f7983 */ /* 0x001f220000100800 */
[----:B------:R-:W-:-:S05]  /*1cf0*/  IADD3 R28, R32, 0x3c0, RZ ;  /* 0x000003c0201c7810 */ /* 0x000fca0007ffe0ff */
[----:B------:R-:W-:Y:S02]  /*1d00*/  IMAD.WIDE.U32 R28, R28, 0x4, R2 ;  /* 0x000000041c1c7825 */ /* 0x000fe400078e0002 */
[----:B------:R1:W5:Y:S01]  /*1d10*/  LDL.LU.64 R2, [R1+0x90] ;  /* 0x0000900001027983 */ /* 0x0003620000300a00 */
[----:B----4-:R-:W-:-:S05]  /*1d20*/  LEA R32, R31, UR5, 0x5 ;  /* 0x000000051f207c11 */ /* 0x010fca000f8e28ff */
[----:B--2---:R-:W-:Y:S01]  /*1d30*/  IMAD R30, R36, 0x8, R32 ;  /* 0x00000008241e7824 */ /* 0x004fe200078e0220 */
[----:B---3--:R-:W-:-:S05]  /*1d40*/  LEA R32, R33, R32, 0x3 ;  /* 0x0000002021207211 */ /* 0x008fca00078e18ff */
[----:B------:R-:W0:Y:S04]  /*1d50*/  LDS.64 R30, [R30] ;  /* 0x000000001e1e7984 */ /* 0x000e280000000a00 */
[----:B------:R-:W2:Y:S01]  /*1d60*/  LDS.64 R32, [R32+0x1e00] ;  /* 0x001e000020207984 */ /* 0x000ea20000000a00 */
[----:B0-----:R-:W-:Y:S01]  /*1d70*/  FADD.FTZ R31, RZ, R31 ;  /* 0x0000001fff1f7221 */ /* 0x001fe20000010000 */
[----:B------:R-:W-:-:S03]  /*1d80*/  FADD.FTZ R30, RZ, R30 ;  /* 0x0000001eff1e7221 */ /* 0x000fc60000010000 */
[----:B--2---:R-:W-:Y:S01]  /*1d90*/  FADD.FTZ R33, R31, R33 ;  /* 0x000000211f217221 */ /* 0x004fe20000010000 */
[----:B------:R-:W-:-:S05]  /*1da0*/  FADD.FTZ R32, R30, R32 ;  /* 0x000000201e207221 */ /* 0x000fca0000010000 */
[----:B------:R1:W-:Y:S02]  /*1db0*/  STG.E.64 desc[UR12][R28.64+0x10000], R32 ;  /* 0x010000201c007986 */ /* 0x0003e4000c101b0c */
.L_x_4:
[----:B------:R-:W-:Y:S01]  /*1dc0*/  BSSY B0, `(.L_x_5) ;  /* 0x000009f000007945 */ /* 0x000fe20003800000 */
[----:B01----:R-:W-:-:S03]  /*1dd0*/  CS2R R28, SRZ ;  /* 0x00000000001c7805 */ /* 0x003fc6000001ff00 */
[----:B------:R-:W-:Y:S05]  /*1de0*/  @P1 BRA `(.L_x_6) ;  /* 0x0000000800701947 */ /* 0x000fea0003800000 */
[----:B------:R-:W-:Y:S01]  /*1df0*/  USHF.L.U32 UR5, UR9, 0x4, URZ ;  /* 0x0000000409057899 */ /* 0x000fe2000800063f */
[----:B------:R-:W-:Y:S01]  /*1e00*/  MOV R28, 0x3c ;  /* 0x0000003c001c7802 */ /* 0x000fe20000000f00 */
[----:B------:R-:W-:Y:S01]  /*1e10*/  IMAD.MOV.U32 R29, RZ, RZ, 0x18 ;  /* 0x00000018ff1d7424 */ /* 0x000fe200078e00ff */
[----:B------:R-:W-:Y:S01]  /*1e20*/  MOV R36, 0x18 ;  /* 0x0000001800247802 */ /* 0x000fe20000000f00 */
[----:B------:R-:W-:Y:S01]  /*1e30*/  ULOP3.LUT UR5, UR5, 0x10, URZ, 0xc0, !UPT ;  /* 0x0000001005057892 */ /* 0x000fe2000f8ec03f */
[----:B------:R-:W-:-:S05]  /*1e40*/  IMAD.SHL.U32 R33, R35, 0x8, RZ ;  /* 0x0000000823217824 */ /* 0x000fca00078e00ff */
[----:B------:R-:W-:Y:S02]  /*1e50*/  LEA.HI R32, R35, UR5, RZ, 0x1f ;  /* 0x0000000523207c11 */ /* 0x000fe4000f8ff8ff */
[----:B------:R-:W-:-:S03]  /*1e60*/  LOP3.LUT R33, R33, 0x8, RZ, 0xc0, !PT ;  /* 0x0000000821217812 */ /* 0x000fc600078ec0ff */
[----:B------:R-:W-:-:S05]  /*1e70*/  IMAD R32, R32, R28, -UR15 ;  /* 0x8000000f20207e24 */ /* 0x000fca000f8e021c */
[----:B------:R-:W-:-:S04]  /*1e80*/  SHF.R.S32.HI R28, RZ, 0x1f, R32 ;  /* 0x0000001fff1c7819 */ /* 0x000fc80000011420 */
[----:B------:R-:W-:-:S04]  /*1e90*/  LEA.HI R28, R28, R32, RZ, 0x2 ;  /* 0x000000201c1c7211 */ /* 0x000fc800078f10ff */
[----:B------:R-:W-:-:S05]  /*1ea0*/  SHF.R.S32.HI R28, RZ, 0x2, R28 ;  /* 0x00000002ff1c7819 */ /* 0x000fca000001141c */
[----:B------:R-:W-:Y:S01]  /*1eb0*/  IMAD R28, R28, R29, UR8 ;  /* 0x000000081c1c7e24 */ /* 0x000fe2000f8e021d */
[----:B------:R-:W-:-:S04]  /*1ec0*/  IADD3 R29, R32, 0x4, RZ ;  /* 0x00000004201d7810 */ /* 0x000fc80007ffe0ff */
[----:B------:R-:W-:Y:S02]  /*1ed0*/  SHF.R.S32.HI R30, RZ, 0x1f, R29 ;  /* 0x0000001fff1e7819 */ /* 0x000fe4000001141d */
[----:B------:R-:W-:Y:S02]  /*1ee0*/  IADD3 R28, R28, R33, RZ ;  /* 0x000000211c1c7210 */ /* 0x000fe40007ffe0ff */
[----:B------:R-:W-:Y:S01]  /*1ef0*/  LEA.HI R30, R30, R29, RZ, 0x2 ;  /* 0x0000001d1e1e7211 */ /* 0x000fe200078f10ff */
[----:B------:R-:W-:-:S03]  /*1f00*/  HFMA2.MMA R29, -RZ, RZ, 0, 1.430511474609375e-06 ;  /* 0x00000018ff1d7435 */ /* 0x000fc600000001ff */
[----:B------:R-:W-:-:S07]  /*1f10*/  SHF.R.S32.HI R30, RZ, 0x2, R30 ;  /* 0x00000002ff1e7819 */ /* 0x000fce000001141e */
[----:B------:R-:W-:Y:S02]  /*1f20*/  IMAD R30, R30, R29, UR8 ;  /* 0x000000081e1e7e24 */ /* 0x000fe4000f8e021d */
[----:B------:R-:W0:Y:S03]  /*1f30*/  LDS.64 R28, [R28] ;  /* 0x000000001c1c7984 */ /* 0x000e260000000a00 */
[----:B------:R-:W-:-:S06]  /*1f40*/  IADD3 R30, R33, R30, RZ ;  /* 0x0000001e211e7210 */ /* 0x000fcc0007ffe0ff */
[----:B------:R-:W1:Y:S01]  /*1f50*/  LDS.64 R30, [R30] ;  /* 0x000000001e1e7984 */ /* 0x000e620000000a00 */
[----:B0-----:R-:W-:Y:S01]  /*1f60*/  FADD.FTZ R28, RZ, R28 ;  /* 0x0000001cff1c7221 */ /* 0x001fe20000010000 */
[----:B------:R-:W-:-:S03]  /*1f70*/  FADD.FTZ R29, RZ, R29 ;  /* 0x0000001dff1d7221 */ /* 0x000fc60000010000 */
[----:B-1----:R-:W-:Y:S01]  /*1f80*/  FADD.FTZ R30, R28, R30 ;  /* 0x0000001e1c1e7221 */ /* 0x002fe20000010000 */
[----:B------:R-:W-:Y:S02]  /*1f90*/  VIADD R28, R32, 0x8 ;  /* 0x00000008201c7836 */ /* 0x000fe40000000000 */
[----:B------:R-:W-:-:S03]  /*1fa0*/  FADD.FTZ R31, R29, R31 ;  /* 0x0000001f1d1f7221 */ /* 0x000fc60000010000 */
[----:B------:R-:W-:-:S04]  /*1fb0*/  SHF.R.S32.HI R29, RZ, 0x1f, R28 ;  /* 0x0000001fff1d7819 */ /* 0x000fc8000001141c */
[----:B------:R-:W-:-:S04]  /*1fc0*/  LEA.HI R29, R29, R28, RZ, 0x2 ;  /* 0x0000001c1d1d7211 */ /* 0x000fc800078f10ff */
[----:B------:R-:W-:-:S05]  /*1fd0*/  SHF.R.S32.HI R29, RZ, 0x2, R29 ;  /* 0x00000002ff1d7819 */ /* 0x000fca000001141d */
[----:B------:R-:W-:-:S05]  /*1fe0*/  IMAD R29, R29, R36, UR8 ;  /* 0x000000081d1d7e24 */ /* 0x000fca000f8e0224 */
[----:B------:R-:W-:-:S06]  /*1ff0*/  IADD3 R29, R33, R29, RZ ;  /* 0x0000001d211d7210 */ /* 0x000fcc0007ffe0ff */
[----:B------:R-:W0:Y:S02]  /*2000*/  LDS.64 R28, [R29] ;  /* 0x000000001d1c7984 */ /* 0x000e240000000a00 */
[----:B0-----:R-:W-:Y:S01]  /*2010*/  FADD.FTZ R30, R30, R28 ;  /* 0x0000001c1e1e7221 */ /* 0x001fe20000010000 */
[----:B------:R-:W-:Y:S02]  /*2020*/  VIADD R28, R32, 0xc ;  /* 0x0000000c201c7836 */ /* 0x000fe40000000000 */
[----:B------:R-:W-:-:S03]  /*2030*/  FADD.FTZ R31, R31, R29 ;  /* 0x0000001d1f1f7221 */ /* 0x000fc60000010000 */
[----:B------:R-:W-:-:S04]  /*2040*/  SHF.R.S32.HI R29, RZ, 0x1f, R28 ;  /* 0x0000001fff1d7819 */ /* 0x000fc8000001141c */
[----:B------:R-:W-:Y:S01]  /*2050*/  LEA.HI R29, R29, R28, RZ, 0x2 ;  /* 0x0000001c1d1d7211 */ /* 0x000fe200078f10ff */
[----:B------:R-:W-:-:S03]  /*2060*/  HFMA2.MMA R28, -RZ, RZ, 0, 1.430511474609375e-06 ;  /* 0x00000018ff1c7435 */ /* 0x000fc600000001ff */
[----:B------:R-:W-:-:S07]  /*2070*/  SHF.R.S32.HI R29, RZ, 0x2, R29 ;  /* 0x00000002ff1d7819 */ /* 0x000fce000001141d */
[----:B------:R-:W-:-:S05]  /*2080*/  IMAD R29, R29, R28, UR8 ;  /* 0x000000081d1d7e24 */ /* 0x000fca000f8e021c */
[----:B------:R-:W-:-:S06]  /*2090*/  IADD3 R29, R33, R29, RZ ;  /* 0x0000001d211d7210 */ /* 0x000fcc0007ffe0ff */
[----:B------:R-:W0:Y:S02]  /*20a0*/  LDS.64 R28, [R29] ;  /* 0x000000001d1c7984 */ /* 0x000e240000000a00 */
[----:B0-----:R-:W-:Y:S01]  /*20b0*/  FADD.FTZ R30, R30, R28 ;  /* 0x0000001c1e1e7221 */ /* 0x001fe20000010000 */
[----:B------:R-:W-:Y:S02]  /*20c0*/  VIADD R28, R32, 0x10 ;  /* 0x00000010201c7836 */ /* 0x000fe40000000000 */
[----:B------:R-:W-:-:S03]  /*20d0*/  FADD.FTZ R31, R31, R29 ;  /* 0x0000001d1f1f7221 */ /* 0x000fc60000010000 */
[----:B------:R-:W-:-:S04]  /*20e0*/  SHF.R.S32.HI R29, RZ, 0x1f, R28 ;  /* 0x0000001fff1d7819 */ /* 0x000fc8000001141c */
[----:B------:R-:W-:Y:S02]  /*20f0*/  LEA.HI R29, R29, R28, RZ, 0x2 ;  /* 0x0000001c1d1d7211 */ /* 0x000fe400078f10ff */
[----:B------:R-:W-:Y:S02]  /*2100*/  MOV R28, 0x18 ;  /* 0x00000018001c7802 */ /* 0x000fe40000000f00 */
        /* <DEDUP_REMOVED lines=85> */
[C---:B------:R-:W-:Y:S02]  /*2660*/  VIADD R28, R32.reuse, 0x34 ;  /* 0x00000034201c7836 */ /* 0x040fe40000000000 */
[----:B------:R-:W-:Y:S01]  /*2670*/  FADD.FTZ R31, R31, R29 ;  /* 0x0000001d1f1f7221 */ /* 0x000fe20000010000 */
[----:B------:R-:W-:Y:S02]  /*2680*/  VIADD R32, R32, 0x38 ;  /* 0x0000003820207836 */ /* 0x000fe40000000000 */
        /* <DEDUP_REMOVED lines=8> */
[----:B------:R-:W-:Y:S01]  /*2710*/  SHF.R.S32.HI R28, RZ, 0x1f, R32 ;  /* 0x0000001fff1c7819 */ /* 0x000fe20000011420 */
[----:B------:R-:W-:Y:S01]  /*2720*/  FADD.FTZ R31, R31, R29 ;  /* 0x0000001d1f1f7221 */ /* 0x000fe20000010000 */
[----:B------:R-:W-:Y:S02]  /*2730*/  MOV R29, 0x18 ;  /* 0x00000018001d7802 */ /* 0x000fe40000000f00 */
[----:B------:R-:W-:-:S04]  /*2740*/  LEA.HI R28, R28, R32, RZ, 0x2 ;  /* 0x000000201c1c7211 */ /* 0x000fc800078f10ff */
[----:B------:R-:W-:-:S05]  /*2750*/  SHF.R.S32.HI R28, RZ, 0x2, R28 ;  /* 0x00000002ff1c7819 */ /* 0x000fca000001141c */
[----:B------:R-:W-:-:S05]  /*2760*/  IMAD R28, R28, R29, UR8 ;  /* 0x000000081c1c7e24 */ /* 0x000fca000f8e021d */
[----:B------:R-:W-:-:S06]  /*2770*/  IADD3 R28, R33, R28, RZ ;  /* 0x0000001c211c7210 */ /* 0x000fcc0007ffe0ff */
[----:B------:R-:W0:Y:S02]  /*2780*/  LDS.64 R28, [R28] ;  /* 0x000000001c1c7984 */ /* 0x000e240000000a00 */
[----:B0-----:R-:W-:Y:S01]  /*2790*/  FADD.FTZ R28, R30, R28 ;  /* 0x0000001c1e1c7221 */ /* 0x001fe20000010000 */
[----:B------:R-:W-:-:S07]  /*27a0*/  FADD.FTZ R29, R31, R29 ;  /* 0x0000001d1f1d7221 */ /* 0x000fce0000010000 */
.L_x_6:
[----:B------:R-:W-:Y:S05]  /*27b0*/  BSYNC B0 ;  /* 0x0000000000007941 */ /* 0x000fea0003800000 */
.L_x_5:
[----:B-----5:R-:W-:Y:S01]  /*27c0*/  PRMT R33, R20, 0x7632, R33 ;  /* 0x0000763214217816 */ /* 0x020fe20000000021 */
[----:B------:R-:W0:Y:S01]  /*27d0*/  SHFL.BFLY PT, R31, R28, 0x1, 0x1f ;  /* 0x0c201f001c1f7f89 */ /* 0x000e2200000e0000 */
[----:B------:R-:W-:Y:S01]  /*27e0*/  PRMT R32, R21, 0x7632, R32 ;  /* 0x0000763215207816 */ /* 0x000fe20000000020 */
[----:B------:R-:W-:Y:S01]  /*27f0*/  BSSY B0, `(.L_x_7) ;  /* 0x0000014000007945 */ /* 0x000fe20003800000 */
[----:B------:R-:W-:Y:S01]  /*2800*/  LOP3.LUT P1, RZ, R35, 0xffffffe1, RZ, 0xc0, !PT ;  /* 0xffffffe123ff7812 */ /* 0x000fe2000782c0ff */
[----:B------:R-:W1:Y:S04]  /*2810*/  SHFL.BFLY PT, R30, R29, 0x1, 0x1f ;  /* 0x0c201f001d1e7f89 */ /* 0x000e6800000e0000 */
[----:B------:R2:W-:Y:S04]  /*2820*/  STL.S16 [R1+0xc], R33 ;  /* 0x00000c2101007387 */ /* 0x0005e80000100600 */
[----:B------:R2:W-:Y:S01]  /*2830*/  STL.S16 [R1+0x4], R32 ;  /* 0x0000042001007387 */ /* 0x0005e20000100600 */
[----:B0-----:R-:W-:Y:S01]  /*2840*/  FADD.FTZ R20, R31, R28 ;  /* 0x0000001c1f147221 */ /* 0x001fe20000010000 */
[----:B-1----:R-:W-:-:S02]  /*2850*/  FADD.FTZ R21, R30, R29 ;  /* 0x0000001d1e157221 */ /* 0x002fc40000010000 */
[----:B--2---:R-:W-:Y:S05]  /*2860*/  @P1 BRA `(.L_x_8) ;  /* 0x0000000000301947 */ /* 0x004fea0003800000 */
[----:B------:R-:W-:Y:S01]  /*2870*/  SHF.R.U32.HI R29, RZ, 0x1, R35 ;  /* 0x00000001ff1d7819 */ /* 0x000fe20000011623 */
[----:B------:R-:W0:Y:S01]  /*2880*/  LDC.64 R30, c[0x0][0x260] ;  /* 0x00009800ff1e7b82 */ /* 0x000e220000000a00 */
[----:B------:R-:W-:Y:S01]  /*2890*/  ULDC UR5, c[0x0][0x10] ;  /* 0x0000040000057ab9 */ /* 0x000fe20000000800 */
[----:B------:R-:W-:Y:S01]  /*28a0*/  MOV R28, UR17 ;  /* 0x00000011001c7c02 */ /* 0x000fe20008000f00 */
[----:B------:R-:W-:Y:S01]  /*28b0*/  UIMAD UR5, UR5, UR4, UR6 ;  /* 0x00000004050572a4 */ /* 0x000fe2000f8e0206 */
[----:B------:R-:W-:-:S05]  /*28c0*/  IMAD.SHL.U32 R29, R29, 0x80, RZ ;  /* 0x000000801d1d7824 */ /* 0x000fca00078e00ff */
[----:B------:R-:W-:Y:S02]  /*28d0*/  LOP3.LUT R28, R29, 0xffffff80, R28, 0xe2, !PT ;  /* 0xffffff801d1c7812 */ /* 0x000fe400078ee21c */
[----:B------:R-:W-:-:S05]  /*28e0*/  MOV R29, UR5 ;  /* 0x00000005001d7c02 */ /* 0x000fca0008000f00 */
[----:B------:R-:W-:-:S05]  /*28f0*/  IMAD R28, R29, 0x800, R28 ;  /* 0x000008001d1c7824 */ /* 0x000fca00078e021c */
[----:B------:R-:W-:-:S05]  /*2900*/  SHF.L.U32 R28, R28, 0x1, RZ ;  /* 0x000000011c1c7819 */ /* 0x000fca00000006ff */
[----:B0-----:R-:W-:-:S05]  /*2910*/  IMAD.WIDE.U32 R28, R28, 0x4, R30 ;  /* 0x000000041c1c7825 */ /* 0x001fca00078e001e */
[----:B------:R0:W-:Y:S02]  /*2920*/  STG.E.64 desc[UR12][R28.64], R20 ;  /* 0x000000141c007986 */ /* 0x0001e4000c101b0c */
.L_x_8:
[----:B------:R-:W-:Y:S05]  /*2930*/  BSYNC B0 ;  /* 0x0000000000007941 */ /* 0x000fea0003800000 */
.L_x_7:
[----:B------:R-:W-:Y:S01]  /*2940*/  PRMT R18, R18, 0x7632, R18 ;  /* 0x0000763212127816 */ /* 0x000fe20000000012 */
[----:B------:R-:W-:Y:S01]  /*2950*/  UISETP.GE.U32.AND UP0, UPT, UR11, UR16, UPT ;  /* 0x000000100b00728c */ /* 0x000fe2000bf06070 */
[----:B------:R-:W-:Y:S02]  /*2960*/  PRMT R36, R19, 0x7632, R36 ;  /* 0x0000763213247816 */ /* 0x000fe40000000024 */
[----:B------:R-:W-:Y:S01]  /*2970*/  PRMT R35, R16, 0x7632, R35 ;  /* 0x0000763210237816 */ /* 0x000fe20000000023 */
[----:B------:R-:W-:Y:S01]  /*2980*/  UISETP.GE.AND.EX UP0, UPT, UR14, UR7, UPT, UP0 ;  /* 0x000000070e00728c */ /* 0x000fe2000bf06300 */
[----:B------:R1:W-:Y:S01]  /*2990*/  STL.S16 [R1], R18 ;  /* 0x0000001201007387 */ /* 0x0003e20000100600 */
[----:B------:R-:W-:Y:S02]  /*29a0*/  PRMT R33, R17, 0x7632, R33 ;  /* 0x0000763211217816 */ /* 0x000fe40000000021 */
[----:B------:R-:W-:Y:S02]  /*29b0*/  PRMT R32, R14, 0x7632, R32 ;  /* 0x000076320e207816 */ /* 0x000fe40000000020 */
[----:B------:R-:W-:-:S02]  /*29c0*/  PLOP3.LUT P1, PT, PT, PT, UP0, 0x80, 0x0 ;  /* 0x000000000000781c */ /* 0x000fc40003f2f008 */
[----:B------:R-:W-:Y:S02]  /*29d0*/  PRMT R31, R15, 0x7632, R31 ;  /* 0x000076320f1f7816 */ /* 0x000fe4000000001f */
[----:B------:R-:W-:Y:S02]  /*29e0*/  PRMT R30, R12, 0x7632, R30 ;  /* 0x000076320c1e7816 */ /* 0x000fe4000000001e */
[----:B0-----:R-:W-:Y:S02]  /*29f0*/  PRMT R29, R13, 0x7632, R29 ;  /* 0x000076320d1d7816 */ /* 0x001fe4000000001d */
[----:B------:R-:W-:Y:S02]  /*2a00*/  PRMT R28, R10, 0x7632, R28 ;  /* 0x000076320a1c7816 */ /* 0x000fe4000000001c */
[----:B------:R-:W-:Y:S02]  /*2a10*/  PRMT R20, R11, 0x7632, R20 ;  /* 0x000076320b147816 */ /* 0x000fe40000000014 */
[----:B------:R-:W-:-:S02]  /*2a20*/  PRMT R8, R8, 0x7632, R8 ;  /* 0x0000763208087816 */ /* 0x000fc40000000008 */
[----:B------:R-:W-:Y:S02]  /*2a30*/  PRMT R9, R9, 0x7632, R9 ;  /* 0x0000763209097816 */ /* 0x000fe40000000009 */
[----:B------:R-:W-:Y:S02]  /*2a40*/  PRMT R6, R6, 0x7632, R6 ;  /* 0x0000763206067816 */ /* 0x000fe40000000006 */
[----:B------:R-:W-:Y:S02]  /*2a50*/  PRMT R7, R7, 0x7632, R7 ;  /* 0x0000763207077816 */ /* 0x000fe40000000007 */
[----:B------:R-:W-:Y:S02]  /*2a60*/  PRMT R4, R4, 0x7632, R4 ;  /* 0x0000763204047816 */ /* 0x000fe40000000004 */
[----:B------:R-:W-:Y:S01]  /*2a70*/  PRMT R5, R5, 0x7632, R5 ;  /* 0x0000763205057816 */ /* 0x000fe20000000005 */
[----:B-1----:R-:W-:Y:S06]  /*2a80*/  @P1 BRA `(.L_x_9) ;  /* 0x00000000005c1947 */ /* 0x002fec0003800000 */
[----:B------:R-:W0:Y:S01]  /*2a90*/  S2R R21, SR_TID.X ;  /* 0x0000000000157919 */ /* 0x000e220000002100 */
[----:B------:R-:W-:Y:S01]  /*2aa0*/  BAR.SYNC.DEFER_BLOCKING 0x0 ;  /* 0x0000000000007b1d */ /* 0x000fe20000010000 */
[----:B0-----:R-:W-:-:S13]  /*2ab0*/  ISETP.NE.AND P1, PT, R21, RZ, PT ;  /* 0x000000ff1500720c */ /* 0x001fda0003f25270 */
[----:B------:R-:W-:Y:S05]  /*2ac0*/  @P1 BRA `(.L_x_10) ;  /* 0x0000000000401947 */ /* 0x000fea0003800000 */
[----:B------:R-:W0:Y:S01]  /*2ad0*/  LDC.64 R12, c[0x0][0x268] ;  /* 0x00009a00ff0c7b82 */ /* 0x000e220000000a00 */
[----:B------:R-:W-:Y:S02]  /*2ae0*/  MOV R10, UR6 ;  /* 0x00000006000a7c02 */ /* 0x000fe40008000f00 */
[----:B------:R-:W-:-:S03]  /*2af0*/  ISETP.NE.AND P1, PT, RZ, UR17, PT ;  /* 0x00000011ff007c0c */ /* 0x000fc6000bf25270 */
[----:B0-----:R-:W-:-:S04]  /*2b00*/  IMAD.WIDE.U32 R10, R10, 0x4, R12 ;  /* 0x000000040a0a7825 */ /* 0x001fc800078e000c */
[----:B------:R-:W-:-:S05]  /*2b10*/  IMAD.MOV.U32 R12, RZ, RZ, 0x7fffff81 ;  /* 0x7fffff81ff0c7424 */ /* 0x000fca00078e00ff */
[----:B------:R-:W-:Y:S01]  /*2b20*/  SEL R12, R12, 0x1, !P1 ;  /* 0x000000010c0c7807 */ /* 0x000fe20004800000 */
[----:B------:R-:W-:Y:S06]  /*2b30*/  MEMBAR.ALL.GPU ;  /* 0x0000000000007992 */ /* 0x000fec000000a000 */
[----:B------:R-:W-:-:S00]  /*2b40*/  ERRBAR ;  /* 0x00000000000079ab */ /* 0x000fc00000000000 */
[----:B------:R-:W-:Y:S06]  /*2b50*/  CGAERRBAR ;  /* 0x00000000000075ab */ /* 0x000fec0000000000 */
[----:B------:R0:W5:Y:S02]  /*2b60*/  ATOM.E.ADD.STRONG.GPU PT, R12, desc[UR12][R10.64], R12 ;  /* 0x0000000c0a0c798a */ /* 0x00016400081ee1cc */
.L_x_11:
[----:B------:R-:W2:Y:S04]  /*2b70*/  LD.E.STRONG.GPU R13, desc[UR12][R10.64] ;  /* 0x0000000c0a0d7980 */ /* 0x000ea8000c10f900 */
[----:B--2---:R-:W-:Y:S01]  /*2b80*/  CCTL.IVALL ;  /* 0x00000000ff00798f */ /* 0x004fe20002000000 */
[----:B------:R-:W-:Y:S05]  /*2b90*/  YIELD ;  /* 0x0000000000007946 */ /* 0x000fea0003800000 */
[----:B-----5:R-:W-:-:S04]  /*2ba0*/  LOP3.LUT R13, R13, R12, RZ, 0x3c, !PT ;  /* 0x0000000c0d0d7212 */ /* 0x020fc800078e3cff */
[----:B------:R-:W-:-:S13]  /*2bb0*/  ISETP.GT.AND P1, PT, R13, -0x1, PT ;  /* 0xffffffff0d00780c */ /* 0x000fda0003f24270 */
[----:B------:R-:W-:Y:S05]  /*2bc0*/  @P1 BRA `(.L_x_11) ;  /* 0xfffffffc00e81947 */ /* 0x000fea000383ffff */
.L_x_10:
[----:B------:R-:W-:Y:S05]  /*2bd0*/  WARPSYNC.ALL ;  /* 0x0000000000007948 */ /* 0x000fea0003800000 */
[----:B------:R-:W-:Y:S06]  /*2be0*/  BAR.SYNC.DEFER_BLOCKING 0x0 ;  /* 0x0000000000007b1d */ /* 0x000fec0000010000 */
[----:B------:R-:W-:Y:S05]  /*2bf0*/  BRA `(.L_x_12) ;  /* 0x0000000000687947 */ /* 0x000fea0003800000 */
.L_x_9:
[----:B------:R-:W0:Y:S01]  /*2c00*/  S2R R10, SR_TID.X ;  /* 0x00000000000a7919 */ /* 0x000e220000002100 */
[----:B------:R-:W-:Y:S01]  /*2c10*/  BAR.SYNC.DEFER_BLOCKING 0x0 ;  /* 0x0000000000007b1d */ /* 0x000fe20000010000 */
[----:B0-----:R-:W-:-:S13]  /*2c20*/  ISETP.NE.AND P1, PT, R10, RZ, PT ;  /* 0x000000ff0a00720c */ /* 0x001fda0003f25270 */
[----:B------:R-:W-:Y:S05]  /*2c30*/  @P1 BRA `(.L_x_13) ;  /* 0x0000000000501947 */ /* 0x000fea0003800000 */
[----:B------:R-:W0:Y:S01]  /*2c40*/  LDC.64 R12, c[0x0][0x268] ;  /* 0x00009a00ff0c7b82 */ /* 0x000e220000000a00 */
[----:B------:R-:W-:-:S06]  /*2c50*/  USHF.R.U32.HI UR5, URZ, 0x1, UR6 ;  /* 0x000000013f057899 */ /* 0x000fcc0008011606 */
[----:B------:R-:W-:Y:S01]  /*2c60*/  IADD3 R10, RZ, -UR5, RZ ;  /* 0x80000005ff0a7c10 */ /* 0x000fe2000fffe0ff */
[----:B------:R-:W-:-:S03]  /*2c70*/  ULOP3.LUT UR5, UR6, 0x1, URZ, 0xc0, !UPT ;  /* 0x0000000106057892 */ /* 0x000fc6000f8ec03f */
[----:B------:R-:W-:Y:S01]  /*2c80*/  ISETP.NE.AND P1, PT, R10, UR17, PT ;  /* 0x000000110a007c0c */ /* 0x000fe2000bf25270 */
[----:B------:R-:W-:-:S06]  /*2c90*/  ULOP3.LUT UR5, UR5, 0x2, URZ, 0xfc, !UPT ;  /* 0x0000000205057892 */ /* 0x000fcc000f8efc3f */
[----:B------:R-:W-:-:S05]  /*2ca0*/  MOV R10, UR5 ;  /* 0x00000005000a7c02 */ /* 0x000fca0008000f00 */
[----:B0-----:R-:W-:-:S04]  /*2cb0*/  IMAD.WIDE.U32 R10, R10, 0x4, R12 ;  /* 0x000000040a0a7825 */ /* 0x001fc800078e000c */
[----:B------:R-:W-:-:S05]  /*2cc0*/  IMAD.MOV.U32 R12, RZ, RZ, 0x7fffff81 ;  /* 0x7fffff81ff0c7424 */ /* 0x000fca00078e00ff */
[----:B------:R-:W-:Y:S01]  /*2cd0*/  SEL R12, R12, 0x1, !P1 ;  /* 0x000000010c0c7807 */ /* 0x000fe20004800000 */
[----:B------:R-:W-:Y:S06]  /*2ce0*/  MEMBAR.ALL.GPU ;  /* 0x0000000000007992 */ /* 0x000fec000000a000 */
[----:B------:R-:W-:-:S00]  /*2cf0*/  ERRBAR ;  /* 0x00000000000079ab */ /* 0x000fc00000000000 */
[----:B------:R-:W-:Y:S06]  /*2d00*/  CGAERRBAR ;  /* 0x00000000000075ab */ /* 0x000fec0000000000 */
[----:B------:R0:W5:Y:S02]  /*2d10*/  ATOM.E.ADD.STRONG.GPU PT, R12, desc[UR12][R10.64], R12 ;  /* 0x0000000c0a0c798a */ /* 0x00016400081ee1cc */
.L_x_14:
[----:B------:R-:W2:Y:S04]  /*2d20*/  LD.E.STRONG.GPU R13, desc[UR12][R10.64] ;  /* 0x0000000c0a0d7980 */ /* 0x000ea8000c10f900 */
[----:B--2---:R-:W-:Y:S01]  /*2d30*/  CCTL.IVALL ;  /* 0x00000000ff00798f */ /* 0x004fe20002000000 */
[----:B------:R-:W-:Y:S05]  /*2d40*/  YIELD ;  /* 0x0000000000007946 */ /* 0x000fea0003800000 */
[----:B-----5:R-:W-:-:S04]  /*2d50*/  LOP3.LUT R13, R13, R12, RZ, 0x3c, !PT ;  /* 0x0000000c0d0d7212 */ /* 0x020fc800078e3cff */
[----:B------:R-:W-:-:S13]  /*2d60*/  ISETP.GT.AND P1, PT, R13, -0x1, PT ;  /* 0xffffffff0d00780c */ /* 0x000fda0003f24270 */
[----:B------:R-:W-:Y:S05]  /*2d70*/  @P1 BRA `(.L_x_14) ;  /* 0xfffffffc00e81947 */ /* 0x000fea000383ffff */
.L_x_13:
[----:B------:R-:W-:Y:S05]  /*2d80*/  WARPSYNC.ALL ;  /* 0x0000000000007948 */ /* 0x000fea0003800000 */
[----:B------:R-:W-:Y:S06]  /*2d90*/  BAR.SYNC.DEFER_BLOCKING 0x0 ;  /* 0x0000000000007b1d */ /* 0x000fec0000010000 */
.L_x_12:
[----:B------:R-:W1:Y:S01]  /*2da0*/  S2R R12, SR_TID.X ;  /* 0x00000000000c7919 */ /* 0x000e620000002100 */
[----:B------:R-:W-:Y:S01]  /*2db0*/  BSSY B0, `(.L_x_15) ;  /* 0x0000037000007945 */ /* 0x000fe20003800000 */
[----:B0-----:R-:W-:Y:S02]  /*2dc0*/  CS2R R10, SRZ ;  /* 0x00000000000a7805 */ /* 0x001fe4000001ff00 */
[----:B-1----:R-:W-:-:S13]  /*2dd0*/  ISETP.GT.U32.AND P1, PT, R12, 0xff, PT ;  /* 0x000000ff0c00780c */ /* 0x002fda0003f24070 */
[----:B------:R-:W-:Y:S05]  /*2de0*/  @P1 BRA `(.L_x_16) ;  /* 0x0000000000cc1947 */ /* 0x000fea0003800000 */
[----:B------:R-:W-:Y:S01]  /*2df0*/  ULDC UR5, c[0x0][0x10] ;  /* 0x0000040000057ab9 */ /* 0x000fe20000000800 */
[----:B------:R0:W-:Y:S01]  /*2e00*/  STL.64 [R1+0x90], R2 ;  /* 0x0000900201007387 */ /* 0x0001e20000100a00 */
[----:B------:R-:W-:Y:S01]  /*2e10*/  UIMAD UR5, UR5, UR4, UR6 ;  /* 0x00000004050572a4 */ /* 0x000fe2000f8e0206 */
[C---:B------:R-:W-:Y:S02]  /*2e20*/  SHF.L.U32 R11, R12.reuse, 0x3, RZ ;  /* 0x000000030c0b7819 */ /* 0x040fe400000006ff */
[----:B------:R-:W-:Y:S02]  /*2e30*/  LOP3.LUT R12, R12, 0xf, RZ, 0xc0, !PT ;  /* 0x0000000f0c0c7812 */ /* 0x000fe400078ec0ff */
[----:B------:R-:W-:Y:S02]  /*2e40*/  LOP3.LUT R11, R11, 0x7fffff80, RZ, 0xc0, !PT ;  /* 0x7fffff800b0b7812 */ /* 0x000fe400078ec0ff */
[----:B------:R-:W-:Y:S01]  /*2e50*/  MOV R10, UR5 ;  /* 0x00000005000a7c02 */ /* 0x000fe20008000f00 */
[----:B0-----:R-:W0:Y:S04]  /*2e60*/  LDC.64 R2, c[0x0][0x260] ;  /* 0x00009800ff027b82 */ /* 0x001e280000000a00 */
[----:B------:R-:W-:-:S05]  /*2e70*/  IMAD R10, R10, 0x800, R11 ;  /* 0x000008000a0a7824 */ /* 0x000fca00078e020b */
[----:B------:R-:W-:-:S04]  /*2e80*/  IADD3 R10, R10, R12, RZ ;  /* 0x0000000c0a0a7210 */ /* 0x000fc80007ffe0ff */
[----:B------:R-:W-:-:S04]  /*2e90*/  SHF.L.U32 R18, R10, 0x1, RZ ;  /* 0x000000010a127819 */ /* 0x000fc800000006ff */
[C---:B------:R-:W-:Y:S01]  /*2ea0*/  IADD3 R14, R18.reuse, 0x40, RZ ;  /* 0x00000040120e7810 */ /* 0x040fe20007ffe0ff */
[C---:B------:R-:W-:Y:S01]  /*2eb0*/  VIADD R16, R18.reuse, 0x20 ;  /* 0x0000002012107836 */ /* 0x040fe20000000000 */
[C---:B------:R-:W-:Y:S01]  /*2ec0*/  IADD3 R10, R18.reuse, 0x60, RZ ;  /* 0x00000060120a7810 */ /* 0x040fe20007ffe0ff */
[----:B0-----:R-:W-:-:S04]  /*2ed0*/  IMAD.WIDE.U32 R12, R18, 0x4, R2 ;  /* 0x00000004120c7825 */ /* 0x001fc800078e0002 */
[--C-:B------:R-:W-:Y:S02]  /*2ee0*/  IMAD.WIDE.U32 R16, R16, 0x4, R2.reuse ;  /* 0x0000000410107825 */ /* 0x100fe400078e0002 */
[----:B------:R-:W2:Y:S02]  /*2ef0*/  LDG.E.64 R12, desc[UR12][R12.64] ;  /* 0x0000000c0c0c7981 */ /* 0x000ea4000c1e1b00 */
[--C-:B------:R-:W-:Y:S02]  /*2f00*/  IMAD.WIDE.U32 R14, R14, 0x4, R2.reuse ;  /* 0x000000040e0e7825 */ /* 0x100fe400078e0002 */
[----:B------:R-:W3:Y:S02]  /*2f10*/  LDG.E.64 R16, desc[UR12][R16.64] ;  /* 0x0000000c10107981 */ /* 0x000ee4000c1e1b00 */
[----:B------:R-:W-:Y:S02]  /*2f20*/  IMAD.WIDE.U32 R10, R10, 0x4, R2 ;  /* 0x000000040a0a7825 */ /* 0x000fe400078e0002 */
[----:B------:R-:W4:Y:S04]  /*2f30*/  LDG.E.64 R14, desc[UR12][R14.64] ;  /* 0x0000000c0e0e7981 */ /* 0x000f28000c1e1b00 */
[----:B------:R-:W4:Y:S01]  /*2f40*/  LDG.E.64 R10, desc[UR12][R10.64] ;  /* 0x0000000c0a0a7981 */ /* 0x000f22000c1e1b00 */
[----:B------:R-:W-:Y:S01]  /*2f50*/  IADD3 R19, R18, 0xc0, RZ ;  /* 0x000000c012137810 */ /* 0x000fe20007ffe0ff */
[----:B--2---:R-:W-:Y:S01]  /*2f60*/  FADD.FTZ R12, RZ, R12 ;  /* 0x0000000cff0c7221 */ /* 0x004fe20000010000 */
[----:B------:R-:W-:-:S03]  /*2f70*/  FADD.FTZ R13, RZ, R13 ;  /* 0x0000000dff0d7221 */ /* 0x000fc60000010000 */
[----:B---3--:R-:W-:Y:S01]  /*2f80*/  FADD.FTZ R12, R16, R12 ;  /* 0x0000000c100c7221 */ /* 0x008fe20000010000 */
[----:B------:R-:W-:-:S03]  /*2f90*/  FADD.FTZ R13, R17, R13 ;  /* 0x0000000d110d7221 */ /* 0x000fc60000010000 */
[----:B----4-:R-:W-:Y:S01]  /*2fa0*/  FADD.FTZ R12, R14, R12 ;  /* 0x0000000c0e0c7221 */ /* 0x010fe20000010000 */
[----:B------:R-:W-:Y:S02]  /*2fb0*/  VIADD R14, R18, 0x80 ;  /* 0x00000080120e7836 */ /* 0x000fe40000000000 */
[----:B------:R-:W-:Y:S01]  /*2fc0*/  FADD.FTZ R21, R15, R13 ;  /* 0x0000000d0f157221 */ /* 0x000fe20000010000 */
[----:B------:R-:W-:Y:S01]  /*2fd0*/  FADD.FTZ R10, R10, R12 ;  /* 0x0000000c0a0a7221 */ /* 0x000fe20000010000 */
[----:B------:R-:W-:Y:S01]  /*2fe0*/  IADD3 R12, R18, 0xa0, RZ ;  /* 0x000000a0120c7810 */ /* 0x000fe20007ffe0ff */
[----:B------:R-:W-:-:S04]  /*2ff0*/  IMAD.WIDE.U32 R14, R14, 0x4, R2 ;  /* 0x000000040e0e7825 */ /* 0x000fc800078e0002 */
[--C-:B------:R-:W-:Y:S02]  /*3000*/  IMAD.WIDE.U32 R12, R12, 0x4, R2.reuse ;  /* 0x000000040c0c7825 */ /* 0x100fe400078e0002 */
[----:B------:R-:W2:Y:S02]  /*3010*/  LDG.E.64 R14, desc[UR12][R14.64] ;  /* 0x0000000c0e0e7981 */ /* 0x000ea4000c1e1b00 */
[----:B------:R-:W-:Y:S02]  /*3020*/  VIADD R16, R18, 0xe0 ;  /* 0x000000e012107836 */ /* 0x000fe40000000000 */
[--C-:B------:R-:W-:Y:S01]  /*3030*/  IMAD.WIDE.U32 R18, R19, 0x4, R2.reuse ;  /* 0x0000000413127825 */ /* 0x100fe200078e0002 */
[----:B------:R-:W3:Y:S03]  /*3040*/  LDG.E.64 R12, desc[UR12][R12.64] ;  /* 0x0000000c0c0c7981 */ /* 0x000ee6000c1e1b00 */
[----:B------:R-:W-:-:S02]  /*3050*/  IMAD.WIDE.U32 R16, R16, 0x4, R2 ;  /* 0x0000000410107825 */ /* 0x000fc400078e0002 */
[----:B------:R-:W4:Y:S04]  /*3060*/  LDG.E.64 R18, desc[UR12][R18.64] ;  /* 0x0000000c12127981 */ /* 0x000f28000c1e1b00 */
[----:B------:R-:W4:Y:S04]  /*3070*/  LDG.E.64 R16, desc[UR12][R16.64] ;  /* 0x0000000c10107981 */ /* 0x000f28000c1e1b00 */
[----:B------:R0:W5:Y:S01]  /*3080*/  LDL.LU.64 R2, [R1+0x90] ;  /* 0x0000900001027983 */ /* 0x0001620000300a00 */
[----:B------:R-:W-:Y:S01]  /*3090*/  FADD.FTZ R11, R11, R21 ;  /* 0x000000150b0b7221 */ /* 0x000fe20000010000 */
[----:B--2---:R-:W-:-:S03]  /*30a0*/  FADD.FTZ R10, R14, R10 ;  /* 0x0000000a0e0a7221 */ /* 0x004fc60000010000 */
[----:B------:R-:W-:Y:S01]  /*30b0*/  FADD.FTZ R11, R15, R11 ;  /* 0x0000000b0f0b7221 */ /* 0x000fe20000010000 */
[----:B---3--:R-:W-:-:S03]  /*30c0*/  FADD.FTZ R10, R12, R10 ;  /* 0x0000000a0c0a7221 */ /* 0x008fc60000010000 */
[----:B------:R-:W-:Y:S01]  /*30d0*/  FADD.FTZ R11, R13, R11 ;  /* 0x0000000b0d0b7221 */ /* 0x000fe20000010000 */
[----:B----4-:R-:W-:-:S03]  /*30e0*/  FADD.FTZ R10, R18, R10 ;  /* 0x0000000a120a7221 */ /* 0x010fc60000010000 */
[----:B------:R-:W-:Y:S01]  /*30f0*/  FADD.FTZ R11, R19, R11 ;  /* 0x0000000b130b7221 */ /* 0x000fe20000010000 */
[----:B------:R-:W-:-:S03]  /*3100*/  FADD.FTZ R10, R16, R10 ;  /* 0x0000000a100a7221 */ /* 0x000fc60000010000 */
[----:B0-----:R-:W-:-:S07]  /*3110*/  FADD.FTZ R11, R17, R11 ;  /* 0x0000000b110b7221 */ /* 0x001fce0000010000 */
.L_x_16:
[----:B------:R-:W-:Y:S05]  /*3120*/  BSYNC B0 ;  /* 0x0000000000007941 */ /* 0x000fea0003800000 */
.L_x_15:
[----:B------:R-:W0:Y:S01]  /*3130*/  SHFL.BFLY PT, R12, R10, 0x8, 0x1f ;  /* 0x0d001f000a0c7f89 */ /* 0x000e2200000e0000 */
[----:B------:R-:W-:Y:S01]  /*3140*/  BSSY B0, `(.L_x_17) ;  /* 0x000001c000007945 */ /* 0x000fe20003800000 */
[----:B------:R-:W1:Y:S01]  /*3150*/  S2R R13, SR_TID.X ;  /* 0x00000000000d7919 */ /* 0x000e620000002100 */
[----:B0-----:R-:W-:Y:S02]  /*3160*/  FADD.FTZ R10, R12, R10 ;  /* 0x0000000a0c0a7221 */ /* 0x001fe40000010000 */
[----:B------:R-:W0:Y:S01]  /*3170*/  SHFL.BFLY PT, R12, R11, 0x8, 0x1f ;  /* 0x0d001f000b0c7f89 */ /* 0x000e2200000e0000 */
[----:B-1----:R-:W-:Y:S01]  /*3180*/  LOP3.LUT P1, RZ, R13, 0xffffff0f, RZ, 0xc0, !PT ;  /* 0xffffff0f0dff7812 */ /* 0x002fe2000782c0ff */
[----:B0-----:R-:W-:Y:S02]  /*3190*/  FADD.FTZ R11, R12, R11 ;  /* 0x0000000b0c0b7221 */ /* 0x001fe40000010000 */
[----:B------:R-:W0:Y:S02]  /*31a0*/  SHFL.BFLY PT, R12, R10, 0x4, 0x1f ;  /* 0x0c801f000a0c7f89 */ /* 0x000e2400000e0000 */
[----:B0-----:R-:W-:-:S02]  /*31b0*/  FADD.FTZ R10, R10, R12 ;  /* 0x0000000c0a0a7221 */ /* 0x001fc40000010000 */
[----:B------:R-:W0:Y:S02]  /*31c0*/  SHFL.BFLY PT, R12, R11, 0x4, 0x1f ;  /* 0x0c801f000b0c7f89 */ /* 0x000e2400000e0000 */
[----:B0-----:R-:W-:Y:S02]  /*31d0*/  FADD.FTZ R11, R11, R12 ;  /* 0x0000000c0b0b7221 */ /* 0x001fe40000010000 */
[----:B------:R-:W0:Y:S02]  /*31e0*/  SHFL.BFLY PT, R12, R10, 0x2, 0x1f ;  /* 0x0c401f000a0c7f89 */ /* 0x000e2400000e0000 */
[----:B0-----:R-:W-:Y:S02]  /*31f0*/  FADD.FTZ R10, R10, R12 ;  /* 0x0000000c0a0a7221 */ /* 0x001fe40000010000 */
[----:B------:R-:W0:Y:S02]  /*3200*/  SHFL.BFLY PT, R12, R11, 0x2, 0x1f ;  /* 0x0c401f000b0c7f89 */ /* 0x000e2400000e0000 */
[----:B0-----:R-:W-:-:S02]  /*3210*/  FADD.FTZ R11, R11, R12 ;  /* 0x0000000c0b0b7221 */ /* 0x001fc40000010000 */
[----:B------:R-:W0:Y:S02]  /*3220*/  SHFL.BFLY PT, R12, R10, 0x1, 0x1f ;  /* 0x0c201f000a0c7f89 */ /* 0x000e2400000e0000 */
[----:B0-----:R-:W-:Y:S02]  /*3230*/  FADD.FTZ R10, R10, R12 ;  /* 0x0000000c0a0a7221 */ /* 0x001fe40000010000 */
[----:B------:R-:W0:Y:S02]  /*3240*/  SHFL.BFLY PT, R12, R11, 0x1, 0x1f ;  /* 0x0c201f000b0c7f89 */ /* 0x000e2400000e0000 */
[----:B0-----:R-:W-:Y:S01]  /*3250*/  FADD.FTZ R11, R11, R12 ;  /* 0x0000000c0b0b7221 */ /* 0x001fe20000010000 */
[----:B------:R-:W-:Y:S06]  /*3260*/  @P1 BRA `(.L_x_18) ;  /* 0x0000000000241947 */ /* 0x000fec0003800000 */
[----:B------:R-:W0:Y:S01]  /*3270*/  S2UR UR10, SR_CgaCtaId ;  /* 0x00000000000a79c3 */ /* 0x000e220000008800 */
[----:B------:R-:W-:Y:S01]  /*3280*/  UMOV UR5, 0x400 ;  /* 0x0000040000057882 */ /* 0x000fe20000000000 */
[----:B------:R-:W-:Y:S01]  /*3290*/  SHF.R.U32.HI R12, RZ, 0x1, R13 ;  /* 0x00000001ff0c7819 */ /* 0x000fe2000001160d */
[----:B------:R-:W-:Y:S01]  /*32a0*/  UIADD3 UR5, UR5, 0x5280, URZ ;  /* 0x0000528005057890 */ /* 0x000fe2000fffe03f */
[----:B------:R-:W-:Y:S01]  /*32b0*/  FMUL.FTZ R11, R11, 1.6276042515528388321e-05 ;  /* 0x378888890b0b7820 */ /* 0x000fe20000410000 */
[----:B------:R-:W-:Y:S01]  /*32c0*/  FMUL.FTZ R10, R10, 1.6276042515528388321e-05 ;  /* 0x378888890a0a7820 */ /* 0x000fe20000410000 */
[----:B------:R-:W-:Y:S01]  /*32d0*/  LOP3.LUT R12, R12, 0x7ffffff8, RZ, 0xc0, !PT ;  /* 0x7ffffff80c0c7812 */ /* 0x000fe200078ec0ff */
[----:B0-----:R-:W-:-:S09]  /*32e0*/  ULEA UR5, UR10, UR5, 0x18 ;  /* 0x000000050a057291 */ /* 0x001fd2000f8ec03f */
[----:B------:R0:W-:Y:S03]  /*32f0*/  STS.64 [R12+UR5], R10 ;  /* 0x0000000a0c007988 */ /* 0x0001e60008000a05 */
.L_x_18:
[----:B------:R-:W-:Y:S05]  /*3300*/  BSYNC B0 ;  /* 0x0000000000007941 */ /* 0x000fea0003800000 */
.L_x_17:
[----:B0-----:R-:W2:Y:S01]  /*3310*/  LDL.LU R10, [R1+0x74] ;  /* 0x00007400010a7983 */ /* 0x001ea20000300800 */
[----:B------:R-:W0:Y:S01]  /*3320*/  S2UR UR10, SR_CgaCtaId ;  /* 0x00000000000a79c3 */ /* 0x000e220000008800 */
[----:B------:R-:W-:Y:S02]  /*3330*/  USHF.L.U32 UR5, UR9, 0x4, URZ ;  /* 0x0000000409057899 */ /* 0x000fe4000800063f */
[----:B------:R-:W3:Y:S01]  /*3340*/  LDL.LU R12, [R1] ;  /* 0x00000000010c7983 */ /* 0x000ee20000300800 */
[----:B------:R-:W-:Y:S01]  /*3350*/  IMAD.U32 R35, R35, 0x10000, RZ ;  /* 0x0001000023237824 */ /* 0x000fe200078e00ff */
[----:B------:R-:W-:Y:S01]  /*3360*/  SHF.L.U32 R8, R8, 0x10, RZ ;  /* 0x0000001008087819 */ /* 0x000fe200000006ff */
[----:B------:R-:W-:Y:S01]  /*3370*/  IMAD.U32 R30, R30, 0x10000, RZ ;  /* 0x000100001e1e7824 */ /* 0x000fe200078e00ff */
[----:B------:R-:W4:Y:S01]  /*3380*/  LDL.LU R13, [R1+0xc] ;  /* 0x00000c00010d7983 */ /* 0x000f220000300800 */
[----:B------:R-:W-:Y:S01]  /*3390*/  SHF.L.U32 R4, R4, 0x10, RZ ;  /* 0x0000001004047819 */ /* 0x000fe200000006ff */
[----:B------:R-:W-:Y:S01]  /*33a0*/  BAR.SYNC.DEFER_BLOCKING 0x0 ;  /* 0x0000000000007b1d */ /* 0x000fe20000010000 */
[----:B------:R-:W-:Y:S01]  /*33b0*/  SHF.L.U32 R36, R36, 0x10, RZ ;  /* 0x0000001024247819 */ /* 0x000fe200000006ff */
[----:B------:R-:W-:Y:S01]  /*33c0*/  IMAD.U32 R32, R32, 0x10000, RZ ;  /* 0x0001000020207824 */ /* 0x000fe200078e00ff */
[----:B------:R-:W-:Y:S01]  /*33d0*/  SHF.L.U32 R31, R31, 0x10, RZ ;  /* 0x000000101f1f7819 */ /* 0x000fe200000006ff */
[----:B------:R-:W-:Y:S01]  /*33e0*/  IMAD.U32 R20, R20, 0x10000, RZ ;  /* 0x0001000014147824 */ /* 0x000fe200078e00ff */
[----:B------:R-:W-:-:S02]  /*33f0*/  SHF.L.U32 R28, R28, 0x10, RZ ;  /* 0x000000101c1c7819 */ /* 0x000fc400000006ff */
[----:B------:R-:W-:Y:S01]  /*3400*/  SHF.L.U32 R6, R6, 0x10, RZ ;  /* 0x0000001006067819 */ /* 0x000fe200000006ff */
[----:B------:R-:W4:Y:S01]  /*3410*/  LDL.LU R14, [R1+0x18] ;  /* 0x00001800010e7983 */ /* 0x000f220000300800 */
[----:B------:R-:W-:Y:S01]  /*3420*/  SHF.L.U32 R7, R7, 0x10, RZ ;  /* 0x0000001007077819 */ /* 0x000fe200000006ff */
[----:B------:R-:W-:Y:S01]  /*3430*/  IMAD.U32 R33, R33, 0x10000, RZ ;  /* 0x0001000021217824 */ /* 0x000fe200078e00ff */
[----:B------:R-:W-:Y:S01]  /*3440*/  SHF.L.U32 R29, R29, 0x10, RZ ;  /* 0x000000101d1d7819 */ /* 0x000fe200000006ff */
[----:B------:R-:W4:Y:S01]  /*3450*/  LDL.LU R16, [R1+0x44] ;  /* 0x0000440001107983 */ /* 0x000f220000300800 */
[----:B------:R-:W-:Y:S01]  /*3460*/  UMOV UR9, 0x400 ;  /* 0x0000040000097882 */ /* 0x000fe20000000000 */
[----:B------:R-:W-:Y:S02]  /*3470*/  ULOP3.LUT UR5, UR5, 0x10, URZ, 0xc0, !UPT ;  /* 0x0000001005057892 */ /* 0x000fe4000f8ec03f */
[----:B------:R-:W4:Y:S01]  /*3480*/  LDL.LU R19, [R1+0x14] ;  /* 0x0000140001137983 */ /* 0x000f220000300800 */
[----:B------:R-:W-:Y:S01]  /*3490*/  UIADD3 UR9, UR9, 0x5280, URZ ;  /* 0x0000528009097890 */ /* 0x000fe2000fffe03f */
[----:B------:R-:W-:Y:S01]  /*34a0*/  SHF.L.U32 R5, R5, 0x10, RZ ;  /* 0x0000001005057819 */ /* 0x000fe200000006ff */
[----:B------:R-:W-:Y:S01]  /*34b0*/  IMAD.U32 R9, R9, 0x10000, RZ ;  /* 0x0001000009097824 */ /* 0x000fe200078e00ff */
[----:B------:R-:W4:Y:S01]  /*34c0*/  LDL.LU R15, [R1+0x8] ;  /* 0x00000800010f7983 */ /* 0x000f220000300800 */
[----:B0-----:R-:W-:Y:S01]  /*34d0*/  ULEA UR9, UR10, UR9, 0x18 ;  /* 0x000000090a097291 */ /* 0x001fe2000f8ec03f */
[----:B------:R-:W-:-:S02]  /*34e0*/  ULDC.64 UR18, c[0x0][0x210] ;  /* 0x0000840000127ab9 */ /* 0x000fc40000000a00 */
[----:B------:R-:W4:Y:S01]  /*34f0*/  LDL.LU R18, [R1+0x20] ;  /* 0x0000200001127983 */ /* 0x000f220000300800 */
[----:B--2---:R-:W-:-:S04]  /*3500*/  IADD3 R10, R10, -UR5, RZ ;  /* 0x800000050a0a7c10 */ /* 0x004fc8000fffe0ff */
[----:B------:R-:W-:Y:S02]  /*3510*/  LEA R10, R10, UR9, 0x3 ;  /* 0x000000090a0a7c11 */ /* 0x000fe4000f8e18ff */
[----:B---3--:R-:W-:Y:S02]  /*3520*/  SHF.L.U32 R12, R12, 0x10, RZ ;  /* 0x000000100c0c7819 */ /* 0x008fe400000006ff */
[----:B----4-:R-:W-:Y:S02]  /*3530*/  SHF.L.U32 R13, R13, 0x10, RZ ;  /* 0x000000100d0d7819 */ /* 0x010fe400000006ff */
[----:B------:R-:W0:Y:S01]  /*3540*/  LDS.64 R10, [R10] ;  /* 0x000000000a0a7984 */ /* 0x000e220000000a00 */
[----:B------:R-:W-:-:S04]  /*3550*/  FADD.FTZ R12, -R22, R12 ;  /* 0x0000000c160c7221 */ /* 0x000fc80000010100 */
[----:B------:R-:W-:Y:S01]  /*3560*/  FMUL.FTZ R12, R0, R12 ;  /* 0x0000000c000c7220 */ /* 0x000fe20000410000 */
[--C-:B0----5:R-:W-:Y:S01]  /*3570*/  FFMA.FTZ R14, R14, R2, -R10.reuse ;  /* 0x000000020e0e7223 */ /* 0x121fe2000001080a */
[----:B------:R-:W-:-:S03]  /*3580*/  FFMA.FTZ R35, R35, R13, -R10 ;  /* 0x0000000d23237223 */ /* 0x000fc6000001080a */
[----:B------:R-:W-:Y:S02]  /*3590*/  FFMA.FTZ R14, R16, -R11, R14 ;  /* 0x8000000b100e7223 */ /* 0x000fe4000001000e */
[----:B------:R-:W2:Y:S01]  /*35a0*/  LDL.LU R16, [R1+0x10] ;  /* 0x0000100001107983 */ /* 0x000ea20000300800 */
[----:B------:R-:W-:-:S03]  /*35b0*/  FFMA.FTZ R12, -R11, R12, R35 ;  /* 0x0000000c0b0c7223 */ /* 0x000fc60000010123 */
[----:B------:R-:W3:Y:S01]  /*35c0*/  LDL.LU R17, [R1+0x4] ;  /* 0x0000040001117983 */ /* 0x000ee20000300800 */
[C---:B------:R-:W-:Y:S01]  /*35d0*/  FMUL.FTZ R14, R0.reuse, R14 ;  /* 0x0000000e000e7220 */ /* 0x040fe20000410000 */
[----:B------:R-:W-:Y:S01]  /*35e0*/  FMUL.FTZ R12, R0, R12 ;  /* 0x0000000c000c7220 */ /* 0x000fe20000410000 */
[----:B------:R-:W-:-:S04]  /*35f0*/  FFMA.FTZ R30, R13, R30, -R10 ;  /* 0x0000001e0d1e7223 */ /* 0x000fc8000001080a */
[----:B------:R-:W-:Y:S01]  /*3600*/  F2FP.BF16.F32.PACK_AB R12, R12, R14 ;  /* 0x0000000e0c0c723e */ /* 0x000fe200000010ff */
[--C-:B------:R-:W-:Y:S02]  /*3610*/  FFMA.FTZ R14, R2, R19, -R10.reuse ;  /* 0x00000013020e7223 */ /* 0x100fe4000001080a */
[----:B------:R-:W4:Y:S01]  /*3620*/  LDL.LU R19, [R1+0x50] ;  /* 0x0000500001137983 */ /* 0x000f220000300800 */
[C-C-:B------:R-:W-:Y:S01]  /*3630*/  FFMA.FTZ R8, R13.reuse, R8, -R10.reuse ;  /* 0x000000080d087223 */ /* 0x140fe2000001080a */
[--C-:B------:R-:W-:Y:S01]  /*3640*/  FFMA.FTZ R4, R13, R4, -R10.reuse ;  /* 0x000000040d047223 */ /* 0x100fe2000001080a */
[--C-:B------:R-:W-:Y:S02]  /*3650*/  FFMA.FTZ R13, R18, R3, -R10.reuse ;  /* 0x00000003120d7223 */ /* 0x100fe4000001080a */
[----:B------:R-:W4:Y:S01]  /*3660*/  LDL.LU R18, [R1+0x4c] ;  /* 0x00004c0001127983 */ /* 0x000f220000300800 */
[C-C-:B------:R-:W-:Y:S01]  /*3670*/  FFMA.FTZ R15, R2.reuse, R15, -R10.reuse ;  /* 0x0000000f020f7223 */ /* 0x140fe2000001080a */
[--C-:B------:R-:W-:Y:S01]  /*3680*/  FFMA.FTZ R2, R2, R34, -R10.reuse ;  /* 0x0000002202027223 */ /* 0x100fe2000001080a */
[C---:B------:R-:W-:Y:S01]  /*3690*/  FFMA.FTZ R37, R3.reuse, R37, -R10 ;  /* 0x0000002503257223 */ /* 0x040fe2000001080a */
[----:B------:R-:W4:Y:S01]  /*36a0*/  LDL.LU R34, [R1+0x48] ;  /* 0x0000480001227983 */ /* 0x000f220000300800 */
[C---:B------:R-:W-:Y:S01]  /*36b0*/  FADD.FTZ R36, -R22.reuse, R36 ;  /* 0x0000002416247221 */ /* 0x040fe20000010100 */
[C---:B------:R-:W-:Y:S01]  /*36c0*/  FADD.FTZ R32, -R22.reuse, R32 ;  /* 0x0000002016207221 */ /* 0x040fe20000010100 */
[C---:B------:R-:W-:Y:S01]  /*36d0*/  FADD.FTZ R31, -R22.reuse, R31 ;  /* 0x0000001f161f7221 */ /* 0x040fe20000010100 */
[C---:B------:R-:W-:Y:S01]  /*36e0*/  FADD.FTZ R28, -R22.reuse, R28 ;  /* 0x0000001c161c7221 */ /* 0x040fe20000010100 */
[C---:B------:R-:W-:Y:S01]  /*36f0*/  FADD.FTZ R20, -R22.reuse, R20 ;  /* 0x0000001416147221 */ /* 0x040fe20000010100 */
[C---:B------:R-:W-:Y:S01]  /*3700*/  FADD.FTZ R6, -R22.reuse, R6 ;  /* 0x0000000616067221 */ /* 0x040fe20000010100 */
[----:B------:R-:W-:Y:S01]  /*3710*/  FADD.FTZ R7, -R22, R7 ;  /* 0x0000000716077221 */ /* 0x000fe20000010100 */
[C-C-:B--2---:R-:W-:Y:S01]  /*3720*/  FFMA.FTZ R16, R3.reuse, R16, -R10.reuse ;  /* 0x0000001003107223 */ /* 0x144fe2000001080a */
[----:B------:R-:W-:-:S02]  /*3730*/  FFMA.FTZ R3, R3, R23, -R10 ;  /* 0x0000001703037223 */ /* 0x000fc4000001080a */
[----:B------:R-:W2:Y:S01]  /*3740*/  LDL.LU R23, [R1+0x40] ;  /* 0x0000400001177983 */ /* 0x000ea20000300800 */
[----:B---3--:R-:W-:-:S03]  /*3750*/  SHF.L.U32 R17, R17, 0x10, RZ ;  /* 0x0000001011117819 */ /* 0x008fc600000006ff */
[----:B------:R-:W3:Y:S02]  /*3760*/  LDL.LU R22, [R1+0x3c] ;  /* 0x00003c0001167983 */ /* 0x000ee40000300800 */
[--C-:B------:R-:W-:Y:S01]  /*3770*/  FFMA.FTZ R33, R33, R17, -R10.reuse ;  /* 0x0000001121217223 */ /* 0x100fe2000001080a */
[C-C-:B------:R-:W-:Y:S01]  /*3780*/  FFMA.FTZ R29, R17.reuse, R29, -R10.reuse ;  /* 0x0000001d111d7223 */ /* 0x140fe2000001080a */
[C-C-:B------:R-:W-:Y:S01]  /*3790*/  FFMA.FTZ R9, R17.reuse, R9, -R10.reuse ;  /* 0x0000000911097223 */ /* 0x140fe2000001080a */
[----:B------:R-:W-:Y:S02]  /*37a0*/  FFMA.FTZ R5, R17, R5, -R10 ;  /* 0x0000000511057223 */ /* 0x000fe4000001080a */
[----:B------:R-:W3:Y:S04]  /*37b0*/  LDL.LU R10, [R1+0x38] ;  /* 0x00003800010a7983 */ /* 0x000ee80000300800 */
[----:B------:R-:W3:Y:S01]  /*37c0*/  LDL.LU R21, [R1+0x5c] ;  /* 0x00005c0001157983 */ /* 0x000ee20000300800 */
[----:B----4-:R-:W-:-:S03]  /*37d0*/  FFMA.FTZ R13, R19, -R11, R13 ;  /* 0x8000000b130d7223 */ /* 0x010fc6000001000d */
[----:B------:R-:W4:Y:S01]  /*37e0*/  LDL.LU R19, [R1+0x34] ;  /* 0x0000340001137983 */ /* 0x000f220000300800 */
[----:B------:R-:W-:-:S03]  /*37f0*/  FFMA.FTZ R14, R18, -R11, R14 ;  /* 0x8000000b120e7223 */ /* 0x000fc6000001000e */
[----:B------:R-:W4:Y:S01]  /*3800*/  LDL.LU R18, [R1+0x70] ;  /* 0x0000700001127983 */ /* 0x000f220000300800 */
[C---:B------:R-:W-:Y:S01]  /*3810*/  FMUL.FTZ R20, R0.reuse, R20 ;  /* 0x0000001400147220 */ /* 0x040fe20000410000 */
[----:B------:R-:W-:-:S03]  /*3820*/  FMUL.FTZ R6, R0, R6 ;  /* 0x0000000600067220 */ /* 0x000fc60000410000 */
[C---:B------:R-:W-:Y:S01]  /*3830*/  FFMA.FTZ R9, -R11.reuse, R20, R9 ;  /* 0x000000140b097223 */ /* 0x040fe20000010109 */
[----:B------:R-:W-:Y:S01]  /*3840*/  FFMA.FTZ R4, -R11, R6, R4 ;  /* 0x000000060b047223 */ /* 0x000fe20000010104 */
[-C--:B--2---:R-:W-:Y:S02]  /*3850*/  FFMA.FTZ R15, R23, -R11.reuse, R15 ;  /* 0x8000000b170f7223 */ /* 0x084fe4000001000f */
[----:B------:R-:W2:Y:S01]  /*3860*/  LDL.LU R23, [R1+0x68] ;  /* 0x0000680001177983 */ /* 0x000ea20000300800 */
[----:B---3--:R-:W-:-:S03]  /*3870*/  FFMA.FTZ R37, R22, -R11, R37 ;  /* 0x8000000b16257223 */ /* 0x008fc60000010025 */
[----:B------:R-:W3:Y:S01]  /*3880*/  LDL.LU R22, [R1+0x6c] ;  /* 0x00006c0001167983 */ /* 0x000ee20000300800 */
[-C--:B------:R-:W-:Y:S01]  /*3890*/  FFMA.FTZ R10, R10, -R11.reuse, R2 ;  /* 0x8000000b0a0a7223 */ /* 0x080fe20000010002 */
[----:B------:R-:W-:Y:S02]  /*38a0*/  IADD3 R2, P1, R21, UR18, RZ ;  /* 0x0000001215027c10 */ /* 0x000fe4000ff3e0ff */
[----:B------:R-:W3:Y:S01]  /*38b0*/  LDL.LU R21, [R1+0x60] ;  /* 0x0000600001157983 */ /* 0x000ee20000300800 */
[----:B----4-:R-:W-:-:S03]  /*38c0*/  FFMA.FTZ R6, R19, -R11, R3 ;  /* 0x8000000b13067223 */ /* 0x010fc60000010003 */
[----:B------:R-:W4:Y:S04]  /*38d0*/  LDL.LU R20, [R1+0x64] ;  /* 0x0000640001147983 */ /* 0x000f280000300800 */
[----:B------:R-:W4:Y:S01]  /*38e0*/  LDL.LU R19, [R1+0x54] ;  /* 0x0000540001137983 */ /* 0x000f220000300800 */
[----:B------:R-:W-:-:S03]  /*38f0*/  IADD3.X R3, R18, UR19, RZ, P1, !PT ;  /* 0x0000001312037c10 */ /* 0x000fc60008ffe4ff */
[----:B------:R-:W4:Y:S01]  /*3900*/  LDL.LU R18, [R1+0x58] ;  /* 0x0000580001127983 */ /* 0x000f220000300800 */
[C---:B------:R-:W-:Y:S01]  /*3910*/  FMUL.FTZ R36, R0.reuse, R36 ;  /* 0x0000002400247220 */ /* 0x040fe20000410000 */
[C---:B------:R-:W-:Y:S01]  /*3920*/  FMUL.FTZ R32, R0.reuse, R32 ;  /* 0x0000002000207220 */ /* 0x040fe20000410000 */
[C---:B------:R-:W-:Y:S01]  /*3930*/  FMUL.FTZ R31, R0.reuse, R31 ;  /* 0x0000001f001f7220 */ /* 0x040fe20000410000 */
[----:B------:R-:W-:Y:S01]  /*3940*/  FMUL.FTZ R7, R0, R7 ;  /* 0x0000000700077220 */ /* 0x000fe20000410000 */
[C---:B------:R-:W-:Y:S01]  /*3950*/  FFMA.FTZ R33, -R11.reuse, R36, R33 ;  /* 0x000000240b217223 */ /* 0x040fe20000010121 */
[C---:B------:R-:W-:Y:S01]  /*3960*/  FFMA.FTZ R30, -R11.reuse, R32, R30 ;  /* 0x000000200b1e7223 */ /* 0x040fe2000001011e */
[----:B------:R-:W-:Y:S01]  /*3970*/  FFMA.FTZ R16, R34, -R11, R16 ;  /* 0x8000000b22107223 */ /* 0x000fe20000010010 */
[C---:B------:R-:W-:Y:S01]  /*3980*/  FFMA.FTZ R29, -R11.reuse, R31, R29 ;  /* 0x0000001f0b1d7223 */ /* 0x040fe2000001011d */
[C---:B------:R-:W-:Y:S01]  /*3990*/  FMUL.FTZ R13, R0.reuse, R13 ;  /* 0x0000000d000d7220 */ /* 0x040fe20000410000 */
[C---:B------:R-:W-:Y:S01]  /*39a0*/  FMUL.FTZ R33, R0.reuse, R33 ;  /* 0x0000002100217220 */ /* 0x040fe20000410000 */
[----:B------:R-:W-:Y:S01]  /*39b0*/  FFMA.FTZ R5, -R11, R7, R5 ;  /* 0x000000070b057223 */ /* 0x000fe20000010105 */
[C---:B------:R-:W-:Y:S01]  /*39c0*/  FMUL.FTZ R28, R0.reuse, R28 ;  /* 0x0000001c001c7220 */ /* 0x040fe20000410000 */
[----:B------:R-:W-:Y:S01]  /*39d0*/  FMUL.FTZ R7, R0, R4 ;  /* 0x0000000400077220 */ /* 0x000fe20000410000 */
[----:B------:R-:W-:Y:S01]  /*39e0*/  PRMT R4, R12, 0x7632, R4 ;  /* 0x000076320c047816 */ /* 0x000fe20000000004 */
[C---:B------:R-:W-:Y:S01]  /*39f0*/  FMUL.FTZ R14, R0.reuse, R14 ;  /* 0x0000000e000e7220 */ /* 0x040fe20000410000 */
[C---:B------:R-:W-:Y:S01]  /*3a00*/  FMUL.FTZ R30, R0.reuse, R30 ;  /* 0x0000001e001e7220 */ /* 0x040fe20000410000 */
[C---:B------:R-:W-:Y:S01]  /*3a10*/  FMUL.FTZ R16, R0.reuse, R16 ;  /* 0x0000001000107220 */ /* 0x040fe20000410000 */
[----:B------:R-:W-:Y:S01]  /*3a20*/  FMUL.FTZ R29, R0, R29 ;  /* 0x0000001d001d7220 */ /* 0x000fe20000410000 */
[----:B------:R-:W-:Y:S01]  /*3a30*/  F2FP.BF16.F32.PACK_AB R13, R33, R13 ;  /* 0x0000000d210d723e */ /* 0x000fe200000010ff */
[----:B------:R-:W-:Y:S01]  /*3a40*/  FFMA.FTZ R8, -R11, R28, R8 ;  /* 0x0000001c0b087223 */ /* 0x000fe20000010108 */
[----:B------:R-:W-:Y:S01]  /*3a50*/  STG.E.U16 desc[UR12][R2.64+0x2], R4 ;  /* 0x0000020402007986 */ /* 0x000fe2000c10150c */
[----:B------:R-:W-:Y:S01]  /*3a60*/  F2FP.BF16.F32.PACK_AB R14, R30, R14 ;  /* 0x0000000e1e0e723e */ /* 0x000fe200000010ff */
[C---:B------:R-:W-:Y:S01]  /*3a70*/  FMUL.FTZ R15, R0.reuse, R15 ;  /* 0x0000000f000f7220 */ /* 0x040fe20000410000 */
[----:B------:R-:W-:Y:S01]  /*3a80*/  PRMT R11, R13, 0x7632, R11 ;  /* 0x000076320d0b7816 */ /* 0x000fe2000000000b */
[C---:B------:R-:W-:Y:S01]  /*3a90*/  FMUL.FTZ R8, R0.reuse, R8 ;  /* 0x0000000800087220 */ /* 0x040fe20000410000 */
[----:B------:R-:W-:Y:S01]  /*3aa0*/  F2FP.BF16.F32.PACK_AB R16, R29, R16 ;  /* 0x000000101d10723e */ /* 0x000fe200000010ff */
[C---:B------:R-:W-:Y:S01]  /*3ab0*/  FMUL.FTZ R37, R0.reuse, R37 ;  /* 0x0000002500257220 */ /* 0x040fe20000410000 */
[C---:B------:R-:W-:Y:S01]  /*3ac0*/  FMUL.FTZ R9, R0.reuse, R9 ;  /* 0x0000000900097220 */ /* 0x040fe20000410000 */
[C---:B------:R-:W-:Y:S01]  /*3ad0*/  FMUL.FTZ R10, R0.reuse, R10 ;  /* 0x0000000a000a7220 */ /* 0x040fe20000410000 */
[C---:B------:R-:W-:Y:S01]  /*3ae0*/  FMUL.FTZ R6, R0.reuse, R6 ;  /* 0x0000000600067220 */ /* 0x040fe20000410000 */
[----:B------:R-:W-:Y:S01]  /*3af0*/  FMUL.FTZ R0, R0, R5 ;  /* 0x0000000500007220 */ /* 0x000fe20000410000 */
[----:B------:R0:W-:Y:S01]  /*3b00*/  STG.E.U16 desc[UR12][R2.64], R12 ;  /* 0x0000000c02007986 */ /* 0x0001e2000c10150c */
[----:B------:R-:W-:-:S02]  /*3b10*/  PRMT R17, R14, 0x7632, R17 ;  /* 0x000076320e117816 */ /* 0x000fc40000000011 */
[----:B------:R-:W-:Y:S01]  /*3b20*/  F2FP.BF16.F32.PACK_AB R8, R8, R15 ;  /* 0x0000000f0808723e */ /* 0x000fe200000010ff */
[----:B------:R1:W-:Y:S01]  /*3b30*/  STG.E.U16 desc[UR12][R2.64+0x4], R13 ;  /* 0x0000040d02007986 */ /* 0x0003e2000c10150c */
[----:B------:R-:W-:-:S03]  /*3b40*/  F2FP.BF16.F32.PACK_AB R9, R9, R37 ;  /* 0x000000250909723e */ /* 0x000fc600000010ff */
[----:B------:R1:W-:Y:S01]  /*3b50*/  STG.E.U16 desc[UR12][R2.64+0x6], R11 ;  /* 0x0000060b02007986 */ /* 0x0003e2000c10150c */
[----:B0-----:R-:W-:Y:S02]  /*3b60*/  PRMT R12, R16, 0x7632, R12 ;  /* 0x00007632100c7816 */ /* 0x001fe4000000000c */
[----:B------:R-:W-:Y:S02]  /*3b70*/  F2FP.BF16.F32.PACK_AB R7, R7, R10 ;  /* 0x0000000a0707723e */ /* 0x000fe400000010ff */
[----:B-1----:R-:W-:Y:S02]  /*3b80*/  PRMT R13, R8, 0x7610, R13 ;  /* 0x00007610080d7816 */ /* 0x002fe4000000000d */
[----:B------:R-:W-:Y:S02]  /*3b90*/  F2FP.BF16.F32.PACK_AB R0, R0, R6 ;  /* 0x000000060000723e */ /* 0x000fe400000010ff */
[----:B------:R-:W-:Y:S01]  /*3ba0*/  PRMT R11, R9, 0x7632, R11 ;  /* 0x00007632090b7816 */ /* 0x000fe2000000000b */
[----:B------:R-:W-:Y:S01]  /*3bb0*/  ULOP3.LUT UR4, UR4, 0x1, URZ, 0x3c, !UPT ;  /* 0x0000000104047892 */ /* 0x000fe2000f8e3c3f */
[----:B------:R-:W-:Y:S01]  /*3bc0*/  UMOV UR5, UR14 ;  /* 0x0000000e00057c82 */ /* 0x000fe20008000000 */
[----:B------:R-:W-:Y:S01]  /*3bd0*/  UMOV UR9, UR11 ;  /* 0x0000000b00097c82 */ /* 0x000fe20008000000 */
[----:B--2---:R-:W-:-:S04]  /*3be0*/  IADD3 R4, P1, R23, UR18, RZ ;  /* 0x0000001217047c10 */ /* 0x004fc8000ff3e0ff */
[----:B---3--:R-:W-:-:S05]  /*3bf0*/  IADD3.X R5, R22, UR19, RZ, P1, !PT ;  /* 0x0000001316057c10 */ /* 0x008fca0008ffe4ff */
[----:B------:R-:W-:Y:S01]  /*3c00*/  STG.E.U16 desc[UR12][R4.64], R14 ;  /* 0x0000000e04007986 */ /* 0x000fe2000c10150c */
[----:B------:R-:W-:-:S03]  /*3c10*/  IADD3 R2, P1, R21, UR18, RZ ;  /* 0x0000001215027c10 */ /* 0x000fc6000ff3e0ff */
[----:B------:R-:W-:Y:S01]  /*3c20*/  STG.E.U16 desc[UR12][R4.64+0x2], R17 ;  /* 0x0000021104007986 */ /* 0x000fe2000c10150c */
[----:B----4-:R-:W-:-:S03]  /*3c30*/  IADD3.X R3, R20, UR19, RZ, P1, !PT ;  /* 0x0000001314037c10 */ /* 0x010fc60008ffe4ff */
[----:B------:R-:W-:Y:S04]  /*3c40*/  STG.E.U16 desc[UR12][R4.64+0x4], R16 ;  /* 0x0000041004007986 */ /* 0x000fe8000c10150c */
[----:B------:R0:W-:Y:S04]  /*3c50*/  STG.E.U16 desc[UR12][R4.64+0x6], R12 ;  /* 0x0000060c04007986 */ /* 0x0001e8000c10150c */
[----:B------:R-:W-:Y:S01]  /*3c60*/  STG.E.U16 desc[UR12][R2.64], R13 ;  /* 0x0000000d02007986 */ /* 0x000fe2000c10150c */
[----:B0-----:R-:W-:Y:S02]  /*3c70*/  PRMT R5, R8, 0x7632, R5 ;  /* 0x0000763208057816 */ /* 0x001fe40000000005 */
[----:B------:R-:W-:Y:S01]  /*3c80*/  IADD3 R8, P1, R19, UR18, RZ ;  /* 0x0000001213087c10 */ /* 0x000fe2000ff3e0ff */
[----:B------:R0:W-:Y:S01]  /*3c90*/  STG.E.U16 desc[UR12][R2.64+0x4], R9 ;  /* 0x0000040902007986 */ /* 0x0001e2000c10150c */
[----:B------:R-:W-:-:S03]  /*3ca0*/  PRMT R4, R7, 0x7632, R4 ;  /* 0x0000763207047816 */ /* 0x000fc60000000004 */
[----:B------:R-:W-:Y:S04]  /*3cb0*/  STG.E.U16 desc[UR12][R2.64+0x2], R5 ;  /* 0x0000020502007986 */ /* 0x000fe8000c10150c */
[----:B------:R1:W-:Y:S01]  /*3cc0*/  STG.E.U16 desc[UR12][R2.64+0x6], R11 ;  /* 0x0000060b02007986 */ /* 0x0003e2000c10150c */
[----:B0-----:R-:W-:Y:S02]  /*3cd0*/  IADD3.X R9, R18, UR19, RZ, P1, !PT ;  /* 0x0000001312097c10 */ /* 0x001fe40008ffe4ff */
[----:B-1----:R-:W-:-:S03]  /*3ce0*/  PRMT R3, R0, 0x7632, R3 ;  /* 0x0000763200037816 */ /* 0x002fc60000000003 */
[----:B------:R2:W-:Y:S04]  /*3cf0*/  STG.E.U16 desc[UR12][R8.64], R7 ;  /* 0x0000000708007986 */ /* 0x0005e8000c10150c */
[----:B------:R2:W-:Y:S04]  /*3d00*/  STG.E.U16 desc[UR12][R8.64+0x2], R4 ;  /* 0x0000020408007986 */ /* 0x0005e8000c10150c */
[----:B------:R2:W-:Y:S04]  /*3d10*/  STG.E.U16 desc[UR12][R8.64+0x4], R0 ;  /* 0x0000040008007986 */ /* 0x0005e8000c10150c */
[----:B------:R2:W-:Y:S01]  /*3d20*/  STG.E.U16 desc[UR12][R8.64+0x6], R3 ;  /* 0x0000060308007986 */ /* 0x0005e2000c10150c */
[----:B------:R-:W-:Y:S05]  /*3d30*/  @!P0 BRA `(.L_x_19) ;  /* 0xffffffc800048947 */ /* 0x000fea000383ffff */
.L_x_3:
[----:B------:R-:W-:Y:S02]  /*3d40*/  USHF.L.U32 UR10, UR6, 0x6, URZ ;  /* 0x00000006060a7899 */ /* 0x000fe4000800063f */
[----:B------:R-:W-:Y:S02]  /*3d50*/  ULOP3.LUT UR15, UR6, 0x1, URZ, 0xc0, !UPT ;  /* 0x00000001060f7892 */ /* 0x000fe4000f8ec03f */
[----:B------:R-:W-:Y:S02]  /*3d60*/  ULOP3.LUT UR10, UR10, 0x7ffff80, URZ, 0xc0, !UPT ;  /* 0x07ffff800a0a7892 */ /* 0x000fe4000f8ec03f */
[----:B------:R-:W-:Y:S02]  /*3d70*/  UIMAD UR11, UR15, 0x3c0, URZ ;  /* 0x000003c00f0b78a4 */ /* 0x000fe4000f8e023f */
[----:B------:R-:W-:Y:S02]  /*3d80*/  UIADD3 UR10, UR10, UR17, URZ ;  /* 0x000000110a0a7290 */ /* 0x000fe4000fffe03f */
[----:B------:R-:W-:-:S02]  /*3d90*/  UIADD3 UR14, UR11, 0x3c0, URZ ;  /* 0x000003c00b0e7890 */ /* 0x000fc4000fffe03f */
[----:B------:R-:W-:-:S04]  /*3da0*/  ULEA UR10, UR10, UR11, 0x5 ;  /* 0x0000000b0a0a7291 */ /* 0x000fc8000f8e283f */
[----:B------:R-:W-:-:S06]  /*3db0*/  UISETP.GE.AND UP0, UPT, UR10, UR14, UPT ;  /* 0x0000000e0a00728c */ /* 0x000fcc000bf06270 */
[----:B------:R-:W-:-:S13]  /*3dc0*/  PLOP3.LUT P0, PT, PT, PT, UP0, 0x80, 0x0 ;  /* 0x000000000000781c */ /* 0x000fda0003f0f008 */
[----:B------:R-:W-:Y:S05]  /*3dd0*/  @P0 EXIT ;  /* 0x000000000000094d */ /* 0x000fea0003800000 */
[----:B--2---:R-:W1:Y:S01]  /*3de0*/  LDC.64 R4, c[0x0][0x258] ;  /* 0x00009600ff047b82 */ /* 0x004e620000000a00 */
[----:B------:R-:W2:Y:S01]  /*3df0*/  S2R R37, SR_TID.X ;  /* 0x0000000000257919 */ /* 0x000ea20000002100 */
[----:B0-----:R-:W-:Y:S01]  /*3e00*/  HFMA2.MMA R3, -RZ, RZ, 0, 1.78813934326171875e-06 ;  /* 0x0000001eff037435 */ /* 0x001fe200000001ff */
[----:B-1----:R-:W-:Y:S02]  /*3e10*/  LOP3.LUT R13, RZ, R4, RZ, 0x33, !PT ;  /* 0x00000004ff0d7212 */ /* 0x002fe400078e33ff */
[----:B------:R-:W-:Y:S02]  /*3e20*/  LOP3.LUT R0, RZ, R5, RZ, 0x33, !PT ;  /* 0x00000005ff007212 */ /* 0x000fe400078e33ff */
[----:B------:R-:W-:-:S04]  /*3e30*/  ISETP.GT.U32.AND P0, PT, R13, -0x2, PT ;  /* 0xfffffffe0d00780c */ /* 0x000fc80003f04070 */
[C---:B------:R-:W-:Y:S02]  /*3e40*/  ISETP.GT.AND.EX P0, PT, R0.reuse, -0x1, PT, P0 ;  /* 0xffffffff0000780c */ /* 0x040fe40003f04300 */
[----:B--2---:R-:W-:Y:S02]  /*3e50*/  SHF.R.U32.HI R36, RZ, 0x5, R37 ;  /* 0x00000005ff247819 */ /* 0x004fe40000011625 */
[----:B------:R-:W-:Y:S02]  /*3e60*/  SEL R13, R13, 0xfffffffe, P0 ;  /* 0xfffffffe0d0d7807 */ /* 0x000fe40000000000 */
[----:B------:R-:W-:Y:S02]  /*3e70*/  SEL R0, R0, 0xffffffff, P0 ;  /* 0xffffffff00007807 */ /* 0x000fe40000000000 */
[C---:B------:R-:W-:Y:S02]  /*3e80*/  SHF.L.U32 R26, R13.reuse, 0x7, RZ ;  /* 0x000000070d1a7819 */ /* 0x040fe400000006ff */
[----:B------:R-:W-:Y:S01]  /*3e90*/  SHF.L.U64.HI R13, R13, 0x7, R0 ;  /* 0x000000070d0d7819 */ /* 0x000fe20000010200 */
[----:B------:R-:W-:Y:S01]  /*3ea0*/  IMAD.MOV.U32 R0, RZ, RZ, -0x1 ;  /* 0xffffffffff007424 */ /* 0x000fe200078e00ff */
[----:B------:R-:W-:-:S02]  /*3eb0*/  IADD3 R11, P0, P1, -R26, -0x81, -R36 ;  /* 0xffffff7f1a0b7810 */ /* 0x000fc4000791e924 */
[----:B------:R-:W-:Y:S02]  /*3ec0*/  SHF.R.U32.HI R2, RZ, 0x4, R37 ;  /* 0x00000004ff027819 */ /* 0x000fe40000011625 */
[----:B------:R-:W-:Y:S02]  /*3ed0*/  IADD3.X R15, ~R13, -0x1, R0, P0, P1 ;  /* 0xffffffff0d0f7810 */ /* 0x000fe400007e2500 */
[----:B------:R-:W-:Y:S02]  /*3ee0*/  VIADDMNMX.U32 R3, R2, R3, 0x20, !PT ;  /* 0x0000002002037446 */ /* 0x000fe40007800003 */
[----:B------:R-:W-:Y:S01]  /*3ef0*/  LOP3.LUT R0, RZ, R2, RZ, 0x33, !PT ;  /* 0x00000002ff007212 */ /* 0x000fe200078e33ff */
[----:B------:R-:W-:Y:S01]  /*3f00*/  IMAD.WIDE.U32 R6, R15, -0x77777777, RZ ;  /* 0x888888890f067825 */ /* 0x000fe200078e00ff */
[----:B------:R-:W-:-:S03]  /*3f10*/  IADD3 R35, P2, R36, 0x2d, RZ ;  /* 0x0000002d24237810 */ /* 0x000fc60007f5e0ff */
[----:B------:R-:W-:Y:S01]  /*3f20*/  IMAD.IADD R3, R3, 0x1, R0 ;  /* 0x0000000103037824 */ /* 0x000fe200078e0200 */
[----:B------:R-:W-:Y:S01]  /*3f30*/  IADD3.X R31, RZ, RZ, RZ, P2, !PT ;  /* 0x000000ffff1f7210 */ /* 0x000fe200017fe4ff */
[----:B------:R-:W-:-:S04]  /*3f40*/  IMAD.WIDE.U32 R8, P0, R11, -0x77777778, R6 ;  /* 0x888888880b087825 */ /* 0x000fc80007800006 */
[----:B------:R-:W-:Y:S01]  /*3f50*/  IMAD.WIDE.U32 R6, R11, -0x77777777, RZ ;  /* 0x888888890b067825 */ /* 0x000fe200078e00ff */
[----:B------:R-:W-:Y:S02]  /*3f60*/  IADD3.X R11, RZ, RZ, RZ, P0, !PT ;  /* 0x000000ffff0b7210 */ /* 0x000fe400007fe4ff */
[----:B------:R-:W-:Y:S02]  /*3f70*/  MOV R10, R9 ;  /* 0x00000009000a7202 */ /* 0x000fe40000000f00 */
[----:B------:R-:W-:Y:S01]  /*3f80*/  IADD3 RZ, P1, R7, R8, RZ ;  /* 0x0000000807ff7210 */ /* 0x000fe20007f3e0ff */
[----:B------:R-:W-:Y:S01]  /*3f90*/  IMAD.WIDE.U32 R6, R3, -0x77777777, RZ ;  /* 0x8888888903067825 */ /* 0x000fe200078e00ff */
[----:B------:R-:W-:-:S03]  /*3fa0*/  ISETP.LT.U32.AND P0, PT, R4, 0x1, PT ;  /* 0x000000010400780c */ /* 0x000fc60003f01070 */
[----:B------:R-:W-:Y:S01]  /*3fb0*/  IMAD.WIDE.U32.X R8, R15, -0x77777778, R10, P1 ;  /* 0x888888880f087825 */ /* 0x000fe200008e040a */
[----:B------:R-:W-:Y:S02]  /*3fc0*/  ISETP.LT.AND.EX P0, PT, R5, RZ, PT, P0 ;  /* 0x000000ff0500720c */ /* 0x000fe40003f01300 */
[----:B------:R-:W-:Y:S02]  /*3fd0*/  LEA.HI R0, R7, 0x1, RZ, 0x1c ;  /* 0x0000000107007811 */ /* 0x000fe400078fe0ff */
[----:B------:R-:W-:Y:S02]  /*3fe0*/  SHF.R.U64 R9, R8, 0x3, R9 ;  /* 0x0000000308097819 */ /* 0x000fe40000001209 */
[----:B------:R-:W-:Y:S02]  /*3ff0*/  SEL R10, R4, 0x1, P0 ;  /* 0x00000001040a7807 */ /* 0x000fe40000000000 */
[----:B------:R-:W-:Y:S01]  /*4000*/  SEL R7, R5, RZ, P0 ;  /* 0x000000ff05077207 */ /* 0x000fe20000000000 */
[----:B------:R-:W-:Y:S01]  /*4010*/  VIADD R9, R9, 0x1 ;  /* 0x0000000109097836 */ /* 0x000fe20000000000 */
[----:B------:R-:W-:-:S02]  /*4020*/  IADD3 R28, P0, R36, 0xf, RZ ;  /* 0x0000000f241c7810 */ /* 0x000fc40007f1e0ff */
[----:B------:R-:W-:Y:S02]  /*4030*/  IADD3 R30, P1, R36, 0x1e, RZ ;  /* 0x0000001e241e7810 */ /* 0x000fe40007f3e0ff */
[C---:B------:R-:W-:Y:S01]  /*4040*/  SHF.L.U64.HI R6, R10.reuse, 0x7, R7 ;  /* 0x000000070a067819 */ /* 0x040fe20000010207 */
[----:B------:R-:W-:Y:S01]  /*4050*/  IMAD.X R27, RZ, RZ, RZ, P0 ;  /* 0x000000ffff1b7224 */ /* 0x000fe200000e06ff */
[----:B------:R-:W-:Y:S02]  /*4060*/  MOV R4, UR10 ;  /* 0x0000000a00047c02 */ /* 0x000fe40008000f00 */
[----:B------:R-:W-:Y:S02]  /*4070*/  LOP3.LUT R5, R37, 0xf, RZ, 0xc0, !PT ;  /* 0x0000000f25057812 */ /* 0x000fe400078ec0ff */
[----:B------:R-:W-:Y:S02]  /*4080*/  IADD3.X R29, RZ, RZ, RZ, P1, !PT ;  /* 0x000000ffff1d7210 */ /* 0x000fe40000ffe4ff */
[----:B------:R-:W-:-:S02]  /*4090*/  SHF.L.U32 R7, R10, 0x7, RZ ;  /* 0x000000070a077819 */ /* 0x000fc400000006ff */
[----:B------:R-:W-:Y:S02]  /*40a0*/  LOP3.LUT R8, R0, 0x3, RZ, 0xc0, !PT ;  /* 0x0000000300087812 */ /* 0x000fe400078ec0ff */
[----:B------:R-:W-:-:S07]  /*40b0*/  LOP3.LUT R9, R9, 0x3, RZ, 0xc0, !PT ;  /* 0x0000000309097812 */ /* 0x000fce00078ec0ff */
.L_x_36:
[----:B------:R-:W-:Y:S01]  /*40c0*/  ISETP.GT.U32.AND P0, PT, R7, R36, PT ;  /* 0x000000240700720c */ /* 0x000fe20003f04070 */
[----:B------:R-:W-:Y:S01]  /*40d0*/  BSSY B0, `(.L_x_20) ;  /* 0x00000ac000007945 */ /* 0x000fe20003800000 */
[----:B0-----:R-:W-:Y:S02]  /*40e0*/  CS2R R24, SRZ ;  /* 0x0000000000187805 */ /* 0x001fe4000001ff00 */
[----:B------:R-:W-:-:S13]  /*40f0*/  ISETP.GT.AND.EX P0, PT, R6, RZ, PT, P0 ;  /* 0x000000ff0600720c */ /* 0x000fda0003f04300 */
[----:B-1234-:R-:W-:Y:S05]  /*4100*/  @!P0 BRA `(.L_x_21) ;  /* 0x0000000800a08947 */ /* 0x01efea0003800000 */
[----:B------:R-:W-:Y:S01]  /*4110*/  ISETP.NE.U32.AND P1, PT, R9, RZ, PT ;  /* 0x000000ff0900720c */ /* 0x000fe20003f25070 */
[----:B------:R-:W-:Y:S01]  /*4120*/  BSSY B1, `(.L_x_22) ;  /* 0x0000026000017945 */ /* 0x000fe20003800000 */
[----:B------:R-:W-:Y:S01]  /*4130*/  IADD3 R10, P2, P3, -R26, -0x81, -R36 ;  /* 0xffffff7f1a0a7810 */ /* 0x000fe20007b5e924 */
[----:B------:R-:W-:Y:S01]  /*4140*/  HFMA2.MMA R12, -RZ, RZ, 0, 0 ;  /* 0x00000000ff0c7435 */ /* 0x000fe200000001ff */
[----:B------:R-:W-:Y:S02]  /*4150*/  ISETP.NE.AND.EX P1, PT, RZ, RZ, PT, P1 ;  /* 0x000000ffff00720c */ /* 0x000fe40003f25310 */
[----:B------:R-:W-:Y:S02]  /*4160*/  CS2R R24, SRZ ;  /* 0x0000000000187805 */ /* 0x000fe4000001ff00 */
[----:B------:R-:W-:Y:S02]  /*4170*/  MOV R0, 0xffffffff ;  /* 0xffffffff00007802 */ /* 0x000fe40000000f00 */
[----:B------:R-:W-:-:S02]  /*4180*/  LOP3.LUT R11, R37, 0x1f, RZ, 0xc0, !PT ;  /* 0x0000001f250b7812 */ /* 0x000fc400078ec0ff */
[----:B------:R-:W-:Y:S02]  /*4190*/  ISETP.GE.U32.AND P0, PT, R10, 0x2d, PT ;  /* 0x0000002d0a00780c */ /* 0x000fe40003f06070 */
[----:B------:R-:W-:Y:S02]  /*41a0*/  IADD3.X R0, ~R13, -0x1, R0, P2, P3 ;  /* 0xffffffff0d007810 */ /* 0x000fe400017e6500 */
[----:B------:R-:W-:Y:S02]  /*41b0*/  IADD3 R10, P2, R11, R4, RZ ;  /* 0x000000040b0a7210 */ /* 0x000fe40007f5e0ff */
[----:B------:R-:W-:Y:S01]  /*41c0*/  ISETP.GE.U32.AND.EX P0, PT, R0, RZ, PT, P0 ;  /* 0x000000ff0000720c */ /* 0x000fe20003f06100 */
[----:B------:R-:W-:Y:S01]  /*41d0*/  IMAD.MOV.U32 R0, RZ, RZ, R36 ;  /* 0x000000ffff007224 */ /* 0x000fe200078e0024 */
[----:B------:R-:W-:Y:S01]  /*41e0*/  LEA.HI.X.SX32 R11, R4, RZ, 0x1, P2 ;  /* 0x000000ff040b7211 */ /* 0x000fe200010f0eff */
[----:B------:R-:W-:Y:S10]  /*41f0*/  @!P1 BRA `(.L_x_23) ;  /* 0x0000000000609947 */ /* 0x000ff40003800000 */
[----:B------:R-:W-:Y:S01]  /*4200*/  IMAD.WIDE.U32 R16, R36, 0x780, R10 ;  /* 0x0000078024107825 */ /* 0x000fe200078e000a */
[----:B------:R-:W-:Y:S02]  /*4210*/  ULDC.64 UR4, c[0x0][0x260] ;  /* 0x0000980000047ab9 */ /* 0x000fe40000000a00 */
[----:B------:R-:W-:-:S04]  /*4220*/  LEA R14, P1, R16, UR4, 0x3 ;  /* 0x00000004100e7c11 */ /* 0x000fc8000f8218ff */
[----:B------:R-:W-:-:S05]  /*4230*/  LEA.HI.X R15, R16, UR5, R17, 0x3, P1 ;  /* 0x00000005100f7c11 */ /* 0x000fca00088f1c11 */
[----:B------:R-:W2:Y:S01]  /*4240*/  LDG.E.64 R24, desc[UR12][R14.64+0x10000] ;  /* 0x0100000c0e187981 */ /* 0x000ea2000c1e1b00 */
[----:B------:R-:W-:Y:S01]  /*4250*/  ISETP.NE.U32.AND P1, PT, R9, 0x1, PT ;  /* 0x000000010900780c */ /* 0x000fe20003f25070 */
[----:B------:R-:W-:Y:S01]  /*4260*/  IMAD.MOV.U32 R12, RZ, RZ, R27 ;  /* 0x000000ffff0c7224 */ /* 0x000fe200078e001b */
[----:B------:R-:W-:Y:S02]  /*4270*/  MOV R0, R28 ;  /* 0x0000001c00007202 */ /* 0x000fe40000000f00 */
[----:B------:R-:W-:Y:S01]  /*4280*/  ISETP.NE.AND.EX P1, PT, RZ, RZ, PT, P1 ;  /* 0x000000ffff00720c */ /* 0x000fe20003f25310 */
[----:B--2---:R-:W-:Y:S01]  /*4290*/  FADD.FTZ R24, RZ, R24 ;  /* 0x00000018ff187221 */ /* 0x004fe20000010000 */
[----:B------:R-:W-:-:S11]  /*42a0*/  FADD.FTZ R25, RZ, R25 ;  /* 0x00000019ff197221 */ /* 0x000fd60000010000 */
[----:B------:R-:W-:Y:S05]  /*42b0*/  @!P1 BRA `(.L_x_23) ;  /* 0x0000000000309947 */ /* 0x000fea0003800000 */
[----:B------:R-:W-:Y:S01]  /*42c0*/  ISETP.NE.U32.AND P1, PT, R9, 0x2, PT ;  /* 0x000000020900780c */ /* 0x000fe20003f25070 */
[----:B------:R-:W2:Y:S03]  /*42d0*/  LDG.E.64 R16, desc[UR12][R14.64+0x48400] ;  /* 0x0484000c0e107981 */ /* 0x000ea6000c1e1b00 */
[----:B------:R-:W-:-:S13]  /*42e0*/  ISETP.NE.AND.EX P1, PT, RZ, RZ, PT, P1 ;  /* 0x000000ffff00720c */ /* 0x000fda0003f25310 */
[----:B------:R-:W3:Y:S01]  /*42f0*/  @P1 LDG.E.64 R14, desc[UR12][R14.64+0x80800] ;  /* 0x0808000c0e0e1981 */ /* 0x000ee2000c1e1b00 */
[----:B------:R-:W-:Y:S01]  /*4300*/  MOV R0, R30 ;  /* 0x0000001e00007202 */ /* 0x000fe20000000f00 */
[----:B------:R-:W-:Y:S01]  /*4310*/  @P1 IMAD.MOV.U32 R0, RZ, RZ, R35 ;  /* 0x000000ffff001224 */ /* 0x000fe200078e0023 */
[----:B------:R-:W-:Y:S02]  /*4320*/  MOV R12, R29 ;  /* 0x0000001d000c7202 */ /* 0x000fe40000000f00 */
[----:B------:R-:W-:Y:S01]  /*4330*/  @P1 MOV R12, R31 ;  /* 0x0000001f000c1202 */ /* 0x000fe20000000f00 */
[----:B--2---:R-:W-:Y:S01]  /*4340*/  FADD.FTZ R24, R24, R16 ;  /* 0x0000001018187221 */ /* 0x004fe20000010000 */
[----:B------:R-:W-:-:S03]  /*4350*/  FADD.FTZ R25, R25, R17 ;  /* 0x0000001119197221 */ /* 0x000fc60000010000 */
[----:B---3--:R-:W-:Y:S01]  /*4360*/  @P1 FADD.FTZ R24, R24, R14 ;  /* 0x0000000e18181221 */ /* 0x008fe20000010000 */
[----:B------:R-:W-:-:S07]  /*4370*/  @P1 FADD.FTZ R25, R25, R15 ;  /* 0x0000000f19191221 */ /* 0x000fce0000010000 */
.L_x_23:
[----:B------:R-:W-:Y:S05]  /*4380*/  BSYNC B1 ;  /* 0x0000000000017941 */ /* 0x000fea0003800000 */
.L_x_22:
[----:B------:R-:W-:Y:S05]  /*4390*/  @!P0 BRA `(.L_x_21) ;  /* 0x0000000400fc8947 */ /* 0x000fea0003800000 */
[----:B------:R-:W-:Y:S01]  /*43a0*/  IADD3 R14, P2, -R0, R7, RZ ;  /* 0x00000007000e7210 */ /* 0x000fe20007f5e1ff */
[----:B------:R-:W-:Y:S01]  /*43b0*/  IMAD R15, R12, 0xf00, RZ ;  /* 0x00000f000c0f7824 */ /* 0x000fe200078e02ff */
[C---:B------:R-:W-:Y:S01]  /*43c0*/  SHF.L.U64.HI R11, R10.reuse, 0x1, R11 ;  /* 0x000000010a0b7819 */ /* 0x040fe2000001020b */
[----:B------:R-:W-:Y:S01]  /*43d0*/  ULDC.64 UR4, c[0x0][0x260] ;  /* 0x0000980000047ab9 */ /* 0x000fe20000000a00 */
[----:B------:R-:W-:Y:S01]  /*43e0*/  SHF.L.U32 R10, R10, 0x1, RZ ;  /* 0x000000010a0a7819 */ /* 0x000fe200000006ff */
[----:B------:R-:W-:Y:S01]  /*43f0*/  BSSY B1, `(.L_x_24) ;  /* 0x0000046000017945 */ /* 0x000fe20003800000 */
[----:B------:R-:W-:Y:S02]  /*4400*/  ISETP.GT.U32.AND P1, PT, R14, 0xb4, PT ;  /* 0x000000b40e00780c */ /* 0x000fe40003f24070 */
[----:B------:R-:W-:Y:S01]  /*4410*/  IADD3.X R14, ~R12, R6, RZ, P2, !PT ;  /* 0x000000060c0e7210 */ /* 0x000fe200017fe5ff */
[----:B------:R-:W-:-:S03]  /*4420*/  IMAD.WIDE.U32 R10, R0, 0xf00, R10 ;  /* 0x00000f00000a7825 */ /* 0x000fc600078e000a */
[----:B------:R-:W-:Y:S01]  /*4430*/  ISETP.GT.AND.EX P1, PT, R14, RZ, PT, P1 ;  /* 0x000000ff0e00720c */ /* 0x000fe20003f24310 */
[----:B------:R-:W-:Y:S01]  /*4440*/  IMAD.IADD R11, R11, 0x1, R15 ;  /* 0x000000010b0b7824 */ /* 0x000fe200078e020f */
[----:B------:R-:W-:-:S04]  /*4450*/  LEA R18, P0, R10, UR4, 0x2 ;  /* 0x000000040a127c11 */ /* 0x000fc8000f8010ff */
[----:B------:R-:W-:Y:S02]  /*4460*/  LEA.HI.X R10, R10, UR5, R11, 0x2, P0 ;  /* 0x000000050a0a7c11 */ /* 0x000fe400080f140b */
[----:B------:R-:W-:-:S04]  /*4470*/  IADD3 R18, P0, R18, 0x80800, RZ ;  /* 0x0008080012127810 */ /* 0x000fc80007f1e0ff */
[----:B------:R-:W-:Y:S02]  /*4480*/  IADD3.X R19, RZ, R10, RZ, P0, !PT ;  /* 0x0000000aff137210 */ /* 0x000fe400007fe4ff */
[----:B------:R-:W-:Y:S01]  /*4490*/  PLOP3.LUT P0, PT, PT, PT, PT, 0x80, 0x0 ;  /* 0x000000000000781c */ /* 0x000fe20003f0f070 */
[----:B------:R-:W-:-:S12]  /*44a0*/  @!P1 BRA `(.L_x_25) ;  /* 0x0000000000e89947 */ /* 0x000fd80003800000 */
[----:B------:R-:W-:Y:S02]  /*44b0*/  IADD3 R11, P1, R7, -0xb4, RZ ;  /* 0xffffff4c070b7810 */ /* 0x000fe40007f3e0ff */
[----:B------:R-:W-:Y:S02]  /*44c0*/  PLOP3.LUT P0, PT, PT, PT, PT, 0x8, 0x0 ;  /* 0x000000000000781c */ /* 0x000fe40003f0e170 */
[----:B------:R-:W-:-:S11]  /*44d0*/  IADD3.X R10, R6, -0x1, RZ, P1, !PT ;  /* 0xffffffff060a7810 */ /* 0x000fd60000ffe4ff */
.L_x_26:
[----:B------:R-:W2:Y:S04]  /*44e0*/  LDG.E.64 R14, desc[UR12][R18.64+-0x70800] ;  /* 0xf8f8000c120e7981 */ /* 0x000ea8000c1e1b00 */
[----:B------:R-:W3:Y:S04]  /*44f0*/  LDG.E.64 R20, desc[UR12][R18.64+-0x38400] ;  /* 0xfc7c000c12147981 */ /* 0x000ee8000c1e1b00 */
[----:B------:R-:W4:Y:S04]  /*4500*/  LDG.E.64 R16, desc[UR12][R18.64] ;  /* 0x0000000c12107981 */ /* 0x000f28000c1e1b00 */
[----:B------:R-:W5:Y:S01]  /*4510*/  LDG.E.64 R22, desc[UR12][R18.64+0x38400] ;  /* 0x0384000c12167981 */ /* 0x000f62000c1e1b00 */
[----:B--2---:R-:W-:Y:S01]  /*4520*/  FADD.FTZ R33, R14, R24 ;  /* 0x000000180e217221 */ /* 0x004fe20000010000 */
[----:B------:R-:W-:-:S02]  /*4530*/  FADD.FTZ R32, R15, R25 ;  /* 0x000000190f207221 */ /* 0x000fc40000010000 */
[----:B------:R-:W2:Y:S01]  /*4540*/  LDG.E.64 R24, desc[UR12][R18.64+0x70800] ;  /* 0x0708000c12187981 */ /* 0x000ea2000c1e1b00 */
[----:B---3--:R-:W-:-:S03]  /*4550*/  FADD.FTZ R33, R33, R20 ;  /* 0x0000001421217221 */ /* 0x008fc60000010000 */
[----:B------:R-:W3:Y:S01]  /*4560*/  LDG.E.64 R14, desc[UR12][R18.64+0xa8c00] ;  /* 0x0a8c000c120e7981 */ /* 0x000ee2000c1e1b00 */
[----:B------:R-:W-:Y:S01]  /*4570*/  FADD.FTZ R32, R32, R21 ;  /* 0x0000001520207221 */ /* 0x000fe20000010000 */
[----:B----4-:R-:W-:Y:S02]  /*4580*/  FADD.FTZ R33, R33, R16 ;  /* 0x0000001021217221 */ /* 0x010fe40000010000 */
[----:B------:R-:W4:Y:S01]  /*4590*/  LDG.E.64 R20, desc[UR12][R18.64+0xe1000] ;  /* 0x0e10000c12147981 */ /* 0x000f22000c1e1b00 */
[----:B------:R-:W-:Y:S01]  /*45a0*/  FADD.FTZ R32, R32, R17 ;  /* 0x0000001120207221 */ /* 0x000fe20000010000 */
[----:B-----5:R-:W-:Y:S02]  /*45b0*/  FADD.FTZ R33, R33, R22 ;  /* 0x0000001621217221 */ /* 0x020fe40000010000 */
[----:B------:R-:W5:Y:S01]  /*45c0*/  LDG.E.64 R16, desc[UR12][R18.64+0x119400] ;  /* 0x1194000c12107981 */ /* 0x000f62000c1e1b00 */
[----:B------:R-:W-:-:S03]  /*45d0*/  FADD.FTZ R32, R32, R23 ;  /* 0x0000001720207221 */ /* 0x000fc60000010000 */
[----:B------:R-:W5:Y:S01]  /*45e0*/  LDG.E.64 R22, desc[UR12][R18.64+0x151800] ;  /* 0x1518000c12167981 */ /* 0x000f62000c1e1b00 */
[----:B--2---:R-:W-:Y:S01]  /*45f0*/  FADD.FTZ R33, R33, R24 ;  /* 0x0000001821217221 */ /* 0x004fe20000010000 */
[----:B------:R-:W-:Y:S02]  /*4600*/  FADD.FTZ R32, R32, R25 ;  /* 0x0000001920207221 */ /* 0x000fe40000010000 */
[----:B------:R-:W2:Y:S01]  /*4610*/  LDG.E.64 R24, desc[UR12][R18.64+0x1c2000] ;  /* 0x1c20000c12187981 */ /* 0x000ea2000c1e1b00 */
[----:B---3--:R-:W-:Y:S01]  /*4620*/  FADD.FTZ R33, R33, R14 ;  /* 0x0000000e21217221 */ /* 0x008fe20000010000 */
[----:B------:R-:W-:Y:S02]  /*4630*/  FADD.FTZ R32, R32, R15 ;  /* 0x0000000f20207221 */ /* 0x000fe40000010000 */
[----:B------:R-:W3:Y:S01]  /*4640*/  LDG.E.64 R14, desc[UR12][R18.64+0x189c00] ;  /* 0x189c000c120e7981 */ /* 0x000ee2000c1e1b00 */
[----:B----4-:R-:W-:Y:S01]  /*4650*/  FADD.FTZ R33, R33, R20 ;  /* 0x0000001421217221 */ /* 0x010fe20000010000 */
[----:B------:R-:W-:-:S02]  /*4660*/  FADD.FTZ R32, R32, R21 ;  /* 0x0000001520207221 */ /* 0x000fc40000010000 */
[----:B------:R-:W4:Y:S01]  /*4670*/  LDG.E.64 R20, desc[UR12][R18.64+0x1fa400] ;  /* 0x1fa4000c12147981 */ /* 0x000f22000c1e1b00 */
[----:B-----5:R-:W-:Y:S01]  /*4680*/  FADD.FTZ R33, R33, R16 ;  /* 0x0000001021217221 */ /* 0x020fe20000010000 */
[----:B------:R-:W-:Y:S02]  /*4690*/  FADD.FTZ R32, R32, R17 ;  /* 0x0000001120207221 */ /* 0x000fe40000010000 */
[----:B------:R-:W5:Y:S01]  /*46a0*/  LDG.E.64 R16, desc[UR12][R18.64+0x232800] ;  /* 0x2328000c12107981 */ /* 0x000f62000c1e1b00 */
[----:B------:R-:W-:Y:S01]  /*46b0*/  FADD.FTZ R33, R33, R22 ;  /* 0x0000001621217221 */ /* 0x000fe20000010000 */
[----:B------:R-:W-:Y:S02]  /*46c0*/  FADD.FTZ R32, R32, R23 ;  /* 0x0000001720207221 */ /* 0x000fe40000010000 */
[----:B------:R-:W5:Y:S01]  /*46d0*/  LDG.E.64 R22, desc[UR12][R18.64+0x2a3000] ;  /* 0x2a30000c12167981 */ /* 0x000f62000c1e1b00 */
[----:B------:R-:W-:Y:S01]  /*46e0*/  IADD3 R0, P1, R0, 0xf0, RZ ;  /* 0x000000f000007810 */ /* 0x000fe20007f3e0ff */
[----:B---3--:R-:W-:Y:S01]  /*46f0*/  FADD.FTZ R33, R33, R14 ;  /* 0x0000000e21217221 */ /* 0x008fe20000010000 */
[----:B------:R-:W-:-:S02]  /*4700*/  FADD.FTZ R32, R32, R15 ;  /* 0x0000000f20207221 */ /* 0x000fc40000010000 */
[----:B------:R-:W3:Y:S01]  /*4710*/  LDG.E.64 R14, desc[UR12][R18.64+0x26ac00] ;  /* 0x26ac000c120e7981 */ /* 0x000ee2000c1e1b00 */
[----:B--2---:R-:W-:Y:S01]  /*4720*/  FADD.FTZ R33, R33, R24 ;  /* 0x0000001821217221 */ /* 0x004fe20000010000 */
[----:B------:R-:W-:Y:S02]  /*4730*/  FADD.FTZ R32, R32, R25 ;  /* 0x0000001920207221 */ /* 0x000fe40000010000 */
[----:B------:R0:W2:Y:S01]  /*4740*/  LDG.E.64 R24, desc[UR12][R18.64+0x2db400] ;  /* 0x2db4000c12187981 */ /* 0x0000a2000c1e1b00 */
[----:B------:R-:W-:Y:S01]  /*4750*/  IMAD.X R12, RZ, RZ, R12, P1 ;  /* 0x000000ffff0c7224 */ /* 0x000fe200008e060c */
[----:B------:R-:W-:Y:S01]  /*4760*/  ISETP.GE.U32.AND P1, PT, R0, R11, PT ;  /* 0x0000000b0000720c */ /* 0x000fe20003f26070 */
[----:B----4-:R-:W-:Y:S01]  /*4770*/  FADD.FTZ R33, R33, R20 ;  /* 0x0000001421217221 */ /* 0x010fe20000010000 */
[----:B------:R-:W-:Y:S02]  /*4780*/  FADD.FTZ R32, R32, R21 ;  /* 0x0000001520207221 */ /* 0x000fe40000010000 */
[----:B------:R-:W-:Y:S01]  /*4790*/  ISETP.GE.AND.EX P1, PT, R12, R10, PT, P1 ;  /* 0x0000000a0c00720c */ /* 0x000fe20003f26310 */
[----:B-----5:R-:W-:Y:S01]  /*47a0*/  FADD.FTZ R33, R33, R16 ;  /* 0x0000001021217221 */ /* 0x020fe20000010000 */
[----:B------:R-:W-:Y:S01]  /*47b0*/  FADD.FTZ R32, R32, R17 ;  /* 0x0000001120207221 */ /* 0x000fe20000010000 */
[----:B0-----:R-:W-:-:S04]  /*47c0*/  IADD3 R18, P2, R18, 0x384000, RZ ;  /* 0x0038400012127810 */ /* 0x001fc80007f5e0ff */
[----:B------:R-:W-:Y:S01]  /*47d0*/  IADD3.X R19, RZ, R19, RZ, P2, !PT ;  /* 0x00000013ff137210 */ /* 0x000fe200017fe4ff */
[----:B---3--:R-:W-:Y:S01]  /*47e0*/  FADD.FTZ R33, R33, R14 ;  /* 0x0000000e21217221 */ /* 0x008fe20000010000 */
[----:B------:R-:W-:-:S03]  /*47f0*/  FADD.FTZ R32, R32, R15 ;  /* 0x0000000f20207221 */ /* 0x000fc60000010000 */
[----:B------:R-:W-:Y:S01]  /*4800*/  FADD.FTZ R33, R33, R22 ;  /* 0x0000001621217221 */ /* 0x000fe20000010000 */
[----:B------:R-:W-:-:S03]  /*4810*/  FADD.FTZ R32, R32, R23 ;  /* 0x0000001720207221 */ /* 0x000fc60000010000 */
[----:B--2---:R-:W-:Y:S01]  /*4820*/  FADD.FTZ R24, R33, R24 ;  /* 0x0000001821187221 */ /* 0x004fe20000010000 */
[----:B------:R-:W-:Y:S01]  /*4830*/  FADD.FTZ R25, R32, R25 ;  /* 0x0000001920197221 */ /* 0x000fe20000010000 */
[----:B------:R-:W-:Y:S06]  /*4840*/  @!P1 BRA `(.L_x_26) ;  /* 0xfffffffc00249947 */ /* 0x000fec000383ffff */
.L_x_25:
[----:B------:R-:W-:Y:S05]  /*4850*/  BSYNC B1 ;  /* 0x0000000000017941 */ /* 0x000fea0003800000 */
.L_x_24:
[----:B------:R-:W-:Y:S01]  /*4860*/  IADD3 R10, P2, -R0, R7, RZ ;  /* 0x00000007000a7210 */ /* 0x000fe20007f5e1ff */
[----:B------:R-:W-:Y:S03]  /*4870*/  BSSY B1, `(.L_x_27) ;  /* 0x0000022000017945 */ /* 0x000fe60003800000 */
[----:B------:R-:W-:Y:S02]  /*4880*/  ISETP.GT.U32.AND P1, PT, R10, 0x3c, PT ;  /* 0x0000003c0a00780c */ /* 0x000fe40003f24070 */
[----:B------:R-:W-:-:S04]  /*4890*/  IADD3.X R10, ~R12, R6, RZ, P2, !PT ;  /* 0x000000060c0a7210 */ /* 0x000fc800017fe5ff */
[----:B------:R-:W-:-:S13]  /*48a0*/  ISETP.GT.AND.EX P1, PT, R10, RZ, PT, P1 ;  /* 0x000000ff0a00720c */ /* 0x000fda0003f24310 */
[----:B------:R-:W-:Y:S05]  /*48b0*/  @!P1 BRA `(.L_x_28) ;  /* 0x0000000000749947 */ /* 0x000fea0003800000 */
[----:B------:R-:W2:Y:S04]  /*48c0*/  LDG.E.64 R14, desc[UR12][R18.64+-0x70800] ;  /* 0xf8f8000c120e7981 */ /* 0x000ea8000c1e1b00 */
[----:B------:R-:W3:Y:S04]  /*48d0*/  LDG.E.64 R10, desc[UR12][R18.64+-0x38400] ;  /* 0xfc7c000c120a7981 */ /* 0x000ee8000c1e1b00 */
[----:B------:R-:W4:Y:S04]  /*48e0*/  LDG.E.64 R22, desc[UR12][R18.64] ;  /* 0x0000000c12167981 */ /* 0x000f28000c1e1b00 */
[----:B------:R-:W5:Y:S04]  /*48f0*/  LDG.E.64 R20, desc[UR12][R18.64+0x38400] ;  /* 0x0384000c12147981 */ /* 0x000f68000c1e1b00 */
[----:B------:R-:W5:Y:S01]  /*4900*/  LDG.E.64 R16, desc[UR12][R18.64+0x70800] ;  /* 0x0708000c12107981 */ /* 0x000f62000c1e1b00 */
[----:B--2---:R-:W-:Y:S01]  /*4910*/  FADD.FTZ R33, R24, R14 ;  /* 0x0000000e18217221 */ /* 0x004fe20000010000 */
[----:B------:R-:W-:-:S04]  /*4920*/  FADD.FTZ R14, R25, R15 ;  /* 0x0000000f190e7221 */ /* 0x000fc80000010000 */
[----:B---3--:R-:W-:Y:S02]  /*4930*/  FADD.FTZ R24, R14, R11 ;  /* 0x0000000b0e187221 */ /* 0x008fe40000010000 */
[----:B------:R-:W2:Y:S01]  /*4940*/  LDG.E.64 R14, desc[UR12][R18.64+0xa8c00] ;  /* 0x0a8c000c120e7981 */ /* 0x000ea2000c1e1b00 */
[----:B------:R-:W-:-:S03]  /*4950*/  FADD.FTZ R33, R33, R10 ;  /* 0x0000000a21217221 */ /* 0x000fc60000010000 */
[----:B------:R-:W3:Y:S01]  /*4960*/  LDG.E.64 R10, desc[UR12][R18.64+0xe1000] ;  /* 0x0e10000c120a7981 */ /* 0x000ee2000c1e1b00 */
[----:B----4-:R-:W-:Y:S01]  /*4970*/  FADD.FTZ R33, R33, R22 ;  /* 0x0000001621217221 */ /* 0x010fe20000010000 */
[----:B------:R-:W-:Y:S02]  /*4980*/  FADD.FTZ R24, R24, R23 ;  /* 0x0000001718187221 */ /* 0x000fe40000010000 */
[----:B------:R0:W4:Y:S01]  /*4990*/  LDG.E.64 R22, desc[UR12][R18.64+0x119400] ;  /* 0x1194000c12167981 */ /* 0x000122000c1e1b00 */
[----:B-----5:R-:W-:Y:S01]  /*49a0*/  FADD.FTZ R33, R33, R20 ;  /* 0x0000001421217221 */ /* 0x020fe20000010000 */
[----:B------:R-:W-:-:S03]  /*49b0*/  FADD.FTZ R24, R24, R21 ;  /* 0x0000001518187221 */ /* 0x000fc60000010000 */
[----:B------:R-:W-:Y:S01]  /*49c0*/  FADD.FTZ R33, R33, R16 ;  /* 0x0000001021217221 */ /* 0x000fe20000010000 */
[----:B------:R-:W-:Y:S01]  /*49d0*/  FADD.FTZ R24, R24, R17 ;  /* 0x0000001118187221 */ /* 0x000fe20000010000 */
[----:B------:R-:W-:Y:S02]  /*49e0*/  IADD3 R0, P2, R0, 0x78, RZ ;  /* 0x0000007800007810 */ /* 0x000fe40007f5e0ff */
[----:B0-----:R-:W-:Y:S02]  /*49f0*/  IADD3 R18, P1, R18, 0x1c2000, RZ ;  /* 0x001c200012127810 */ /* 0x001fe40007f3e0ff */
[----:B------:R-:W-:Y:S02]  /*4a00*/  PLOP3.LUT P0, PT, PT, PT, PT, 0x8, 0x0 ;  /* 0x000000000000781c */ /* 0x000fe40003f0e170 */
[----:B------:R-:W-:Y:S01]  /*4a10*/  IADD3.X R12, RZ, R12, RZ, P2, !PT ;  /* 0x0000000cff0c7210 */ /* 0x000fe200017fe4ff */
[----:B------:R-:W-:Y:S02]  /*4a20*/  IMAD.X R19, RZ, RZ, R19, P1 ;  /* 0x000000ffff137224 */ /* 0x000fe400008e0613 */
[----:B--2---:R-:W-:Y:S01]  /*4a30*/  FADD.FTZ R33, R33, R14 ;  /* 0x0000000e21217221 */ /* 0x004fe20000010000 */
[----:B------:R-:W-:-:S03]  /*4a40*/  FADD.FTZ R24, R24, R15 ;  /* 0x0000000f18187221 */ /* 0x000fc60000010000 */
[----:B---3--:R-:W-:Y:S01]  /*4a50*/  FADD.FTZ R33, R33, R10 ;  /* 0x0000000a21217221 */ /* 0x008fe20000010000 */
[----:B------:R-:W-:-:S03]  /*4a60*/  FADD.FTZ R10, R24, R11 ;  /* 0x0000000b180a7221 */ /* 0x000fc60000010000 */
[----:B----4-:R-:W-:Y:S01]  /*4a70*/  FADD.FTZ R24, R33, R22 ;  /* 0x0000001621187221 */ /* 0x010fe20000010000 */
[----:B------:R-:W-:-:S07]  /*4a80*/  FADD.FTZ R25, R10, R23 ;  /* 0x000000170a197221 */ /* 0x000fce0000010000 */
.L_x_28:
[----:B------:R-:W-:Y:S05]  /*4a90*/  BSYNC B1 ;  /* 0x0000000000017941 */ /* 0x000fea0003800000 */
.L_x_27:
[----:B------:R-:W-:-:S04]  /*4aa0*/  ISETP.LT.U32.AND P1, PT, R0, R7, PT ;  /* 0x000000070000720c */ /* 0x000fc80003f21070 */
[----:B------:R-:W-:-:S13]  /*4ab0*/  ISETP.LT.OR.EX P0, PT, R12, R6, P0, P1 ;  /* 0x000000060c00720c */ /* 0x000fda0000701710 */
[----:B------:R-:W-:Y:S05]  /*4ac0*/  @!P0 BRA `(.L_x_21) ;  /* 0x0000000000308947 */ /* 0x000fea0003800000 */
[----:B------:R-:W2:Y:S04]  /*4ad0*/  LDG.E.64 R16, desc[UR12][R18.64+-0x70800] ;  /* 0xf8f8000c12107981 */ /* 0x000ea8000c1e1b00 */
[----:B------:R-:W3:Y:S04]  /*4ae0*/  LDG.E.64 R14, desc[UR12][R18.64+-0x38400] ;  /* 0xfc7c000c120e7981 */ /* 0x000ee8000c1e1b00 */
[----:B------:R-:W4:Y:S04]  /*4af0*/  LDG.E.64 R10, desc[UR12][R18.64] ;  /* 0x0000000c120a7981 */ /* 0x000f28000c1e1b00 */
[----:B------:R-:W5:Y:S01]  /*4b00*/  LDG.E.64 R18, desc[UR12][R18.64+0x38400] ;  /* 0x0384000c12127981 */ /* 0x000f62000c1e1b00 */
[----:B--2---:R-:W-:Y:S01]  /*4b10*/  FADD.FTZ R21, R24, R16 ;  /* 0x0000001018157221 */ /* 0x004fe20000010000 */
[----:B------:R-:W-:-:S03]  /*4b20*/  FADD.FTZ R0, R25, R17 ;  /* 0x0000001119007221 */ /* 0x000fc60000010000 */
[----:B---3--:R-:W-:Y:S01]  /*4b30*/  FADD.FTZ R21, R21, R14 ;  /* 0x0000000e15157221 */ /* 0x008fe20000010000 */
[----:B------:R-:W-:-:S03]  /*4b40*/  FADD.FTZ R0, R0, R15 ;  /* 0x0000000f00007221 */ /* 0x000fc60000010000 */
[----:B----4-:R-:W-:Y:S01]  /*4b50*/  FADD.FTZ R21, R21, R10 ;  /* 0x0000000a15157221 */ /* 0x010fe20000010000 */
[----:B------:R-:W-:-:S03]  /*4b60*/  FADD.FTZ R0, R0, R11 ;  /* 0x0000000b00007221 */ /* 0x000fc60000010000 */
[----:B-----5:R-:W-:Y:S01]  /*4b70*/  FADD.FTZ R24, R21, R18 ;  /* 0x0000001215187221 */ /* 0x020fe20000010000 */
[----:B------:R-:W-:-:S07]  /*4b80*/  FADD.FTZ R25, R0, R19 ;  /* 0x0000001300197221 */ /* 0x000fce0000010000 */
.L_x_21:
[----:B------:R-:W-:Y:S05]  /*4b90*/  BSYNC B0 ;  /* 0x0000000000007941 */ /* 0x000fea0003800000 */
.L_x_20:
[----:B------:R-:W0:Y:S01]  /*4ba0*/  S2UR UR5, SR_CgaCtaId ;  /* 0x00000000000579c3 */ /* 0x000e220000008800 */
[----:B------:R-:W-:Y:S01]  /*4bb0*/  UMOV UR4, 0x400 ;  /* 0x0000040000047882 */ /* 0x000fe20000000000 */
[----:B------:R-:W-:Y:S02]  /*4bc0*/  SHF.L.U32 R0, R36, 0x1, RZ ;  /* 0x0000000124007819 */ /* 0x000fe400000006ff */
[----:B------:R-:W-:Y:S02]  /*4bd0*/  ISETP.GT.U32.AND P0, PT, R37, 0x1ff, PT ;  /* 0x000001ff2500780c */ /* 0x000fe40003f04070 */
[----:B------:R-:W-:Y:S01]  /*4be0*/  LOP3.LUT R0, R0, 0x1f, R37, 0x78, !PT ;  /* 0x0000001f00007812 */ /* 0x000fe200078e7825 */
[----:B0-----:R-:W-:-:S06]  /*4bf0*/  ULEA UR4, UR5, UR4, 0x18 ;  /* 0x0000000405047291 */ /* 0x001fcc000f8ec03f */
[----:B------:R-:W-:-:S05]  /*4c00*/  LEA R11, R36, UR4, 0x7 ;  /* 0x00000004240b7c11 */ /* 0x000fca000f8e38ff */
[----:B------:R-:W-:-:S05]  /*4c10*/  IMAD R0, R0, 0x4, R11 ;  /* 0x0000000400007824 */ /* 0x000fca00078e020b */
[----:B------:R0:W-:Y:S04]  /*4c20*/  STS [R0], R24 ;  /* 0x0000001800007388 */ /* 0x0001e80000000800 */
[----:B------:R0:W-:Y:S01]  /*4c30*/  STS [R0+0x780], R25 ;  /* 0x0007801900007388 */ /* 0x0001e20000000800 */
[----:B------:R-:W-:Y:S06]  /*4c40*/  BAR.SYNC.DEFER_BLOCKING 0x0 ;  /* 0x0000000000007b1d */ /* 0x000fec0000010000 */
[----:B------:R-:W-:Y:S05]  /*4c50*/  @P0 BRA `(.L_x_29) ;  /* 0x0000001000c80947 */ /* 0x000fea0003800000 */
[----:B------:R-:W-:Y:S01]  /*4c60*/  ISETP.NE.AND P0, PT, R8, RZ, PT ;  /* 0x000000ff0800720c */ /* 0x000fe20003f05270 */
[----:B------:R-:W-:Y:S01]  /*4c70*/  BSSY B0, `(.L_x_30) ;  /* 0x0000084000007945 */ /* 0x000fe20003800000 */
[----:B------:R-:W-:-:S11]  /*4c80*/  MOV R12, R2 ;  /* 0x00000002000c7202 */ /* 0x000fd60000000f00 */
[----:B------:R-:W-:Y:S05]  /*4c90*/  @!P0 BRA `(.L_x_31) ;  /* 0x0000000800048947 */ /* 0x000fea0003800000 */
[----:B------:R-:W-:Y:S01]  /*4ca0*/  ISETP.NE.AND P0, PT, R5, 0xf, PT ;  /* 0x0000000f0500780c */ /* 0x000fe20003f05270 */
[----:B0-----:R-:W-:Y:S01]  /*4cb0*/  IMAD.MOV.U32 R0, RZ, RZ, RZ ;  /* 0x000000ffff007224 */ /* 0x001fe200078e00ff */
[----:B------:R-:W-:-:S11]  /*4cc0*/  UMOV UR5, 0xffff ;  /* 0x0000ffff00057882 */ /* 0x000fd60000000000 */
[----:B------:R-:W-:Y:S02]  /*4cd0*/  @P0 SHF.R.U32.HI R2, RZ, 0x4, R37 ;  /* 0x00000004ff020819 */ /* 0x000fe40000011625 */
[C---:B------:R-:W-:Y:S02]  /*4ce0*/  @P0 SHF.L.U32 R11, R5.reuse, 0x1, RZ ;  /* 0x00000001050b0819 */ /* 0x040fe400000006ff */
[----:B------:R-:W-:Y:S02]  /*4cf0*/  @P0 LEA R10, R5, UR4, 0x7 ;  /* 0x00000004050a0c11 */ /* 0x000fe4000f8e38ff */
[----:B------:R-:W-:-:S04]  /*4d00*/  @P0 LOP3.LUT R11, R2, R11, RZ, 0x3c, !PT ;  /* 0x0000000b020b0212 */ /* 0x000fc800078e3cff */
[----:B------:R-:W-:Y:S01]  /*4d10*/  @P0 LEA R11, R11, R10, 0x2 ;  /* 0x0000000a0b0b0211 */ /* 0x000fe200078e10ff */
[----:B------:R-:W-:-:S04]  /*4d20*/  HFMA2.MMA R10, -RZ, RZ, 0, 0 ;  /* 0x00000000ff0a7435 */ /* 0x000fc800000001ff */
[----:B------:R0:W1:Y:S06]  /*4d30*/  @P0 LDS R0, [R11] ;  /* 0x000000000b000984 */ /* 0x00006c0000000800 */
[----:B------:R0:W2:Y:S01]  /*4d40*/  @P0 LDS R10, [R11+0x780] ;  /* 0x000780000b0a0984 */ /* 0x0000a20000000800 */
[----:B------:R-:W-:Y:S05]  /*4d50*/  BRA.DIV UR5, `(.L_x_32) ;  /* 0x0000001205a87947 */ /* 0x000fea000b800000 */
[----:B------:R-:W-:Y:S01]  /*4d60*/  IMAD.MOV.U32 R17, RZ, RZ, 0xffff ;  /* 0x0000ffffff117424 */ /* 0x000fe200078e00ff */
[----:B------:R-:W-:Y:S01]  /*4d70*/  MOV R19, 0xffff ;  /* 0x0000ffff00137802 */ /* 0x000fe20000000f00 */
[----:B------:R-:W-:Y:S01]  /*4d80*/  IMAD.MOV.U32 R18, RZ, RZ, 0xffff ;  /* 0x0000ffffff127424 */ /* 0x000fe200078e00ff */
[----:B------:R-:W-:Y:S01]  /*4d90*/  MOV R16, 0xffff ;  /* 0x0000ffff00107802 */ /* 0x000fe20000000f00 */
[----:B01----:R-:W0:Y:S01]  /*4da0*/  SHFL.BFLY PT, R11, R0, 0x8, 0x101f ;  /* 0x0d101f00000b7f89 */ /* 0x003e2200000e0000 */
[----:B------:R-:W-:Y:S02]  /*4db0*/  MOV R21, 0xffff ;  /* 0x0000ffff00157802 */ /* 0x000fe40000000f00 */
[----:B------:R-:W-:Y:S01]  /*4dc0*/  MOV R33, 0xffff ;  /* 0x0000ffff00217802 */ /* 0x000fe20000000f00 */
[----:B--2---:R-:W1:Y:S01]  /*4dd0*/  SHFL.BFLY PT, R15, R10, 0x8, 0x101f ;  /* 0x0d101f000a0f7f89 */ /* 0x004e6200000e0000 */
[----:B0-----:R-:W-:Y:S01]  /*4de0*/  FADD.FTZ R11, R11, R0 ;  /* 0x000000000b0b7221 */ /* 0x001fe20000010000 */
[----:B-1----:R-:W-:-:S04]  /*4df0*/  FADD.FTZ R15, R15, R10 ;  /* 0x0000000a0f0f7221 */ /* 0x002fc80000010000 */
[----:B------:R-:W0:Y:S01]  /*4e00*/  SHFL.BFLY PT, R12, R11, 0x4, 0x101f ;  /* 0x0c901f000b0c7f89 */ /* 0x000e2200000e0000 */
[----:B------:R-:W-:-:S03]  /*4e10*/  IMAD.MOV.U32 R10, RZ, RZ, 0xffff ;  /* 0x0000ffffff0a7424 */ /* 0x000fc600078e00ff */
[----:B------:R-:W1:Y:S01]  /*4e20*/  SHFL.BFLY PT, R14, R15, 0x4, 0x101f ;  /* 0x0c901f000f0e7f89 */ /* 0x000e6200000e0000 */
[----:B0-----:R-:W-:Y:S01]  /*4e30*/  FADD.FTZ R12, R11, R12 ;  /* 0x0000000c0b0c7221 */ /* 0x001fe20000010000 */
[----:B-1----:R-:W-:-:S04]  /*4e40*/  FADD.FTZ R14, R15, R14 ;  /* 0x0000000e0f0e7221 */ /* 0x002fc80000010000 */
[----:B------:R-:W0:Y:S04]  /*4e50*/  SHFL.BFLY PT, R17, R12, 0x2, 0x101f ;  /* 0x0c501f000c117f89 */ /* 0x000e2800000e0000 */
[----:B------:R-:W1:Y:S01]  /*4e60*/  SHFL.BFLY PT, R25, R14, 0x2, 0x101f ;  /* 0x0c501f000e197f89 */ /* 0x000e6200000e0000 */
[----:B0-----:R-:W-:Y:S01]  /*4e70*/  FADD.FTZ R17, R12, R17 ;  /* 0x000000110c117221 */ /* 0x001fe20000010000 */
[----:B-1----:R-:W-:-:S04]  /*4e80*/  FADD.FTZ R25, R14, R25 ;  /* 0x000000190e197221 */ /* 0x002fc80000010000 */
[----:B------:R-:W0:Y:S04]  /*4e90*/  SHFL.BFLY PT, R0, R17, 0x1, 0x101f ;  /* 0x0c301f0011007f89 */ /* 0x000e2800000e0000 */
[----:B------:R1:W2:Y:S02]  /*4ea0*/  SHFL.BFLY PT, R23, R25, 0x1, 0x101f ;  /* 0x0c301f0019177f89 */ /* 0x0002a400000e0000 */
[----:B01----:R-:W-:-:S07]  /*4eb0*/  FADD.FTZ R0, R17, R0 ;  /* 0x0000000011007221 */ /* 0x003fce0000010000 */
.L_x_45:
[----:B------:R-:W0:Y:S01]  /*4ec0*/  LDC.64 R10, c[0x0][0x218] ;  /* 0x00008600ff0a7b82 */ /* 0x000e220000000a00 */
[----:B------:R-:W-:Y:S01]  /*4ed0*/  ISETP.NE.AND P1, PT, R5, RZ, PT ;  /* 0x000000ff0500720c */ /* 0x000fe20003f25270 */
[----:B--2---:R-:W-:Y:S01]  /*4ee0*/  FADD.FTZ R12, R25, R23 ;  /* 0x00000017190c7221 */ /* 0x004fe20000010000 */
[----:B------:R-:W-:Y:S02]  /*4ef0*/  LEA.HI R17, R37, R4, RZ, 0x1c ;  /* 0x0000000425117211 */ /* 0x000fe400078fe0ff */
[----:B------:R-:W-:-:S03]  /*4f00*/  ISETP.NE.AND P2, PT, R8, 0x1, PT ;  /* 0x000000010800780c */ /* 0x000fc60003f45270 */
[----:B------:R-:W1:Y:S06]  /*4f10*/  LDC.64 R14, c[0x0][0x220] ;  /* 0x00008800ff0e7b82 */ /* 0x000e6c0000000a00 */
[----:B------:R-:W-:Y:S02]  /*4f20*/  @!P1 F2FP.BF16.F32.PACK_AB R12, RZ, R12 ;  /* 0x0000000cff0c923e */ /* 0x000fe400000010ff */
[----:B------:R-:W-:Y:S02]  /*4f30*/  @!P1 F2FP.BF16.F32.PACK_AB R0, RZ, R0 ;  /* 0x00000000ff00923e */ /* 0x000fe400000010ff */
[----:B------:R-:W-:-:S02]  /*4f40*/  PRMT R16, R12, 0x7610, R16 ;  /* 0x000076100c107816 */ /* 0x000fc40000000010 */
[----:B------:R-:W-:Y:S01]  /*4f50*/  LEA.HI R12, R37, 0x1e, RZ, 0x1c ;  /* 0x0000001e250c7811 */ /* 0x000fe200078fe0ff */
[----:B0-----:R-:W-:-:S05]  /*4f60*/  IMAD.WIDE R10, R17, 0x2, R10 ;  /* 0x00000002110a7825 */ /* 0x001fca00078e020a */
[----:B------:R2:W-:Y:S01]  /*4f70*/  @!P1 STG.E.U16 desc[UR12][R10.64], R0 ;  /* 0x000000000a009986 */ /* 0x0005e2000c10150c */
[----:B-1----:R-:W-:-:S05]  /*4f80*/  IMAD.WIDE R14, R17, 0x2, R14 ;  /* 0x00000002110e7825 */ /* 0x002fca00078e020e */
[----:B------:R2:W-:Y:S01]  /*4f90*/  @!P1 STG.E.U16 desc[UR12][R14.64], R16 ;  /* 0x000000100e009986 */ /* 0x0005e2000c10150c */
[----:B------:R-:W-:Y:S05]  /*4fa0*/  @!P2 BRA `(.L_x_31) ;  /* 0x000000040040a947 */ /* 0x000fea0003800000 */
[C---:B------:R-:W-:Y:S01]  /*4fb0*/  @P0 SHF.L.U32 R17, R5.reuse, 0x1, RZ ;  /* 0x0000000105110819 */ /* 0x040fe200000006ff */
[----:B------:R-:W-:Y:S01]  /*4fc0*/  UMOV UR5, 0xffff ;  /* 0x0000ffff00057882 */ /* 0x000fe20000000000 */
[----:B------:R-:W-:Y:S02]  /*4fd0*/  @P0 LEA R19, R5, UR4, 0x7 ;  /* 0x0000000405130c11 */ /* 0x000fe4000f8e38ff */
[----:B--2---:R-:W-:Y:S01]  /*4fe0*/  @P0 LOP3.LUT R0, R12, R17, RZ, 0x3c, !PT ;  /* 0x000000110c000212 */ /* 0x004fe200078e3cff */
[----:B------:R-:W-:-:S04]  /*4ff0*/  HFMA2.MMA R12, -RZ, RZ, 0, 0 ;  /* 0x00000000ff0c7435 */ /* 0x000fc800000001ff */
[----:B------:R-:W-:Y:S01]  /*5000*/  @P0 IMAD R16, R0, 0x4, R19 ;  /* 0x0000000400100824 */ /* 0x000fe200078e0213 */
[----:B------:R-:W-:-:S05]  /*5010*/  MOV R0, RZ ;  /* 0x000000ff00007202 */ /* 0x000fca0000000f00 */
[----:B------:R0:W1:Y:S04]  /*5020*/  @P0 LDS R12, [R16] ;  /* 0x00000000100c0984 */ /* 0x0000680000000800 */
[----:B------:R0:W2:Y:S01]  /*5030*/  @P0 LDS R0, [R16+0x780] ;  /* 0x0007800010000984 */ /* 0x0000a20000000800 */
[----:B------:R-:W-:Y:S05]  /*5040*/  BRA.DIV UR5, `(.L_x_33) ;  /* 0x0000001205c07947 */ /* 0x000fea000b800000 */
[----:B------:R-:W-:Y:S01]  /*5050*/  MOV R19, 0xffff ;  /* 0x0000ffff00137802 */ /* 0x000fe20000000f00 */
[----:B------:R-:W-:Y:S01]  /*5060*/  IMAD.MOV.U32 R21, RZ, RZ, 0xffff ;  /* 0x0000ffffff157424 */ /* 0x000fe200078e00ff */
[----:B0-----:R-:W-:Y:S01]  /*5070*/  MOV R16, 0xffff ;  /* 0x0000ffff00107802 */ /* 0x001fe20000000f00 */
[----:B------:R-:W-:Y:S01]  /*5080*/  IMAD.MOV.U32 R18, RZ, RZ, 0xffff ;  /* 0x0000ffffff127424 */ /* 0x000fe200078e00ff */
[----:B------:R-:W-:Y:S01]  /*5090*/  MOV R33, 0xffff ;  /* 0x0000ffff00217802 */ /* 0x000fe20000000f00 */
[----:B-1----:R-:W0:Y:S01]  /*50a0*/  SHFL.BFLY PT, R17, R12, 0x8, 0x101f ;  /* 0x0d101f000c117f89 */ /* 0x002e2200000e0000 */
[----:B------:R-:W-:-:S03]  /*50b0*/  MOV R32, 0xffff ;  /* 0x0000ffff00207802 */ /* 0x000fc60000000f00 */
[----:B--2---:R-:W1:Y:S01]  /*50c0*/  SHFL.BFLY PT, R23, R0, 0x8, 0x101f ;  /* 0x0d101f0000177f89 */ /* 0x004e6200000e0000 */
[----:B0-----:R-:W-:Y:S01]  /*50d0*/  FADD.FTZ R17, R17, R12 ;  /* 0x0000000c11117221 */ /* 0x001fe20000010000 */
[----:B-1----:R-:W-:-:S04]  /*50e0*/  FADD.FTZ R20, R23, R0 ;  /* 0x0000000017147221 */ /* 0x002fc80000010000 */
[----:B------:R-:W0:Y:S04]  /*50f0*/  SHFL.BFLY PT, R22, R17, 0x4, 0x101f ;  /* 0x0c901f0011167f89 */ /* 0x000e2800000e0000 */
[----:B------:R-:W1:Y:S01]  /*5100*/  SHFL.BFLY PT, R23, R20, 0x4, 0x101f ;  /* 0x0c901f0014177f89 */ /* 0x000e6200000e0000 */
[----:B0-----:R-:W-:Y:S01]  /*5110*/  FADD.FTZ R22, R17, R22 ;  /* 0x0000001611167221 */ /* 0x001fe20000010000 */
[----:B------:R-:W-:Y:S01]  /*5120*/  MOV R17, 0xffff ;  /* 0x0000ffff00117802 */ /* 0x000fe20000000f00 */
[----:B-1----:R-:W-:-:S03]  /*5130*/  FADD.FTZ R0, R20, R23 ;  /* 0x0000001714007221 */ /* 0x002fc60000010000 */
[----:B------:R-:W0:Y:S04]  /*5140*/  SHFL.BFLY PT, R25, R22, 0x2, 0x101f ;  /* 0x0c501f0016197f89 */ /* 0x000e2800000e0000 */
[----:B------:R-:W1:Y:S01]  /*5150*/  SHFL.BFLY PT, R23, R0, 0x2, 0x101f ;  /* 0x0c501f0000177f89 */ /* 0x000e6200000e0000 */
[----:B0-----:R-:W-:Y:S01]  /*5160*/  FADD.FTZ R25, R22, R25 ;  /* 0x0000001916197221 */ /* 0x001fe20000010000 */
[----:B-1----:R-:W-:-:S04]  /*5170*/  FADD.FTZ R12, R0, R23 ;  /* 0x00000017000c7221 */ /* 0x002fc80000010000 */
[----:B------:R-:W0:Y:S04]  /*5180*/  SHFL.BFLY PT, R24, R25, 0x1, 0x101f ;  /* 0x0c301f0019187f89 */ /* 0x000e2800000e0000 */
[----:B------:R1:W2:Y:S02]  /*5190*/  SHFL.BFLY PT, R23, R12, 0x1, 0x101f ;  /* 0x0c301f000c177f89 */ /* 0x0002a400000e0000 */
[----:B01----:R-:W-:-:S07]  /*51a0*/  FADD.FTZ R24, R25, R24 ;  /* 0x0000001819187221 */ /* 0x003fce0000010000 */
.L_x_55:
[----:B--2---:R-:W-:Y:S01]  /*51b0*/  FADD.FTZ R12, R12, R23 ;  /* 0x000000170c0c7221 */ /* 0x004fe20000010000 */
[----:B------:R-:W-:Y:S02]  /*51c0*/  @!P1 F2FP.BF16.F32.PACK_AB R0, RZ, R24 ;  /* 0x00000018ff00923e */ /* 0x000fe400000010ff */
[----:B------:R-:W-:Y:S02]  /*51d0*/  ISETP.NE.AND P2, PT, R8, 0x2, PT ;  /* 0x000000020800780c */ /* 0x000fe40003f45270 */
[----:B------:R-:W-:Y:S01]  /*51e0*/  @!P1 F2FP.BF16.F32.PACK_AB R12, RZ, R12 ;  /* 0x0000000cff0c923e */ /* 0x000fe200000010ff */
[----:B------:R1:W-:Y:S03]  /*51f0*/  @!P1 STG.E.U16 desc[UR12][R10.64+0x3c], R0 ;  /* 0x00003c000a009986 */ /* 0x0003e6000c10150c */
[----:B------:R-:W-:Y:S02]  /*5200*/  PRMT R16, R12, 0x7610, R16 ;  /* 0x000076100c107816 */ /* 0x000fe40000000010 */
[----:B------:R-:W-:-:S03]  /*5210*/  LEA.HI R12, R37, 0x3c, RZ, 0x1c ;  /* 0x0000003c250c7811 */ /* 0x000fc600078fe0ff */
[----:B------:R1:W-:Y:S02]  /*5220*/  @!P1 STG.E.U16 desc[UR12][R14.64+0x3c], R16 ;  /* 0x00003c100e009986 */ /* 0x0003e4000c10150c */
[----:B------:R-:W-:Y:S05]  /*5230*/  @!P2 BRA `(.L_x_31) ;  /* 0x00000000009ca947 */ /* 0x000fea0003800000 */
[C---:B------:R-:W-:Y:S01]  /*5240*/  @P0 IMAD.SHL.U32 R17, R5.reuse, 0x2, RZ ;  /* 0x0000000205110824 */ /* 0x040fe200078e00ff */
[----:B------:R-:W-:Y:S01]  /*5250*/  @P0 LEA R19, R5, UR4, 0x7 ;  /* 0x0000000405130c11 */ /* 0x000fe2000f8e38ff */
[----:B------:R-:W-:-:S03]  /*5260*/  UMOV UR5, 0xffff ;  /* 0x0000ffff00057882 */ /* 0x000fc60000000000 */
[----:B-1----:R-:W-:Y:S01]  /*5270*/  @P0 LOP3.LUT R0, R12, R17, RZ, 0x3c, !PT ;  /* 0x000000110c000212 */ /* 0x002fe200078e3cff */
[----:B------:R-:W-:-:S03]  /*5280*/  HFMA2.MMA R12, -RZ, RZ, 0, 0 ;  /* 0x00000000ff0c7435 */ /* 0x000fc600000001ff */
[----:B------:R-:W-:Y:S01]  /*5290*/  @P0 LEA R16, R0, R19, 0x2 ;  /* 0x0000001300100211 */ /* 0x000fe200078e10ff */
[----:B------:R-:W-:-:S06]  /*52a0*/  IMAD.MOV.U32 R0, RZ, RZ, RZ ;  /* 0x000000ffff007224 */ /* 0x000fcc00078e00ff */
[----:B------:R0:W1:Y:S04]  /*52b0*/  @P0 LDS R12, [R16] ;  /* 0x00000000100c0984 */ /* 0x0000680000000800 */
[----:B------:R0:W2:Y:S01]  /*52c0*/  @P0 LDS R0, [R16+0x780] ;  /* 0x0007800010000984 */ /* 0x0000a20000000800 */
[----:B------:R-:W-:Y:S05]  /*52d0*/  BRA.DIV UR5, `(.L_x_34) ;  /* 0x0000001205f87947 */ /* 0x000fea000b800000 */
[----:B------:R-:W-:Y:S01]  /*52e0*/  MOV R19, 0xffff ;  /* 0x0000ffff00137802 */ /* 0x000fe20000000f00 */
[----:B0-----:R-:W-:Y:S01]  /*52f0*/  IMAD.MOV.U32 R16, RZ, RZ, 0xffff ;  /* 0x0000ffffff107424 */ /* 0x001fe200078e00ff */
[----:B------:R-:W-:Y:S01]  /*5300*/  MOV R21, 0xffff ;  /* 0x0000ffff00157802 */ /* 0x000fe20000000f00 */
        /* <DEDUP_REMOVED lines=19> */
.L_x_65:
[----:B--2---:R-:W-:Y:S01]  /*5440*/  FADD.FTZ R12, R12, R23 ;  /* 0x000000170c0c7221 */ /* 0x004fe20000010000 */
[----:B------:R-:W-:-:S04]  /*5450*/  @!P1 F2FP.BF16.F32.PACK_AB R0, RZ, R24 ;  /* 0x00000018ff00923e */ /* 0x000fc800000010ff */
[----:B------:R-:W-:Y:S01]  /*5460*/  @!P1 F2FP.BF16.F32.PACK_AB R12, RZ, R12 ;  /* 0x0000000cff0c923e */ /* 0x000fe200000010ff */
[----:B------:R3:W-:Y:S03]  /*5470*/  @!P1 STG.E.U16 desc[UR12][R10.64+0x78], R0 ;  /* 0x000078000a009986 */ /* 0x0007e6000c10150c */
[----:B------:R-:W-:Y:S02]  /*5480*/  PRMT R16, R12, 0x7610, R16 ;  /* 0x000076100c107816 */ /* 0x000fe40000000010 */
[----:B------:R-:W-:-:S03]  /*5490*/  LEA.HI R12, R37, 0x5a, RZ, 0x1c ;  /* 0x0000005a250c7811 */ /* 0x000fc600078fe0ff */
[----:B------:R3:W-:Y:S04]  /*54a0*/  @!P1 STG.E.U16 desc[UR12][R14.64+0x78], R16 ;  /* 0x000078100e009986 */ /* 0x0007e8000c10150c */
.L_x_31:
[----:B------:R-:W-:Y:S05]  /*54b0*/  BSYNC B0 ;  /* 0x0000000000007941 */ /* 0x000fea0003800000 */
.L_x_30:
[----:B------:R-:W-:-:S13]  /*54c0*/  ISETP.GE.U32.AND P0, PT, R3, 0x5a, PT ;  /* 0x0000005a0300780c */ /* 0x000fda0003f06070 */
[----:B------:R-:W-:Y:S05]  /*54d0*/  @!P0 BRA `(.L_x_29) ;  /* 0x0000000800a88947 */ /* 0x000fea0003800000 */
[----:B------:R-:W-:Y:S01]  /*54e0*/  ISETP.NE.AND P0, PT, R5, 0xf, PT ;  /* 0x0000000f0500780c */ /* 0x000fe20003f05270 */
[----:B------:R-:W-:-:S12]  /*54f0*/  UMOV UR5, 0xffff ;  /* 0x0000ffff00057882 */ /* 0x000fd80000000000 */
[C---:B-123--:R-:W-:Y:S02]  /*5500*/  @P0 SHF.L.U32 R11, R5.reuse, 0x1, RZ ;  /* 0x00000001050b0819 */ /* 0x04efe400000006ff */
[----:B------:R-:W-:Y:S02]  /*5510*/  @P0 LEA R15, R5, UR4, 0x7 ;  /* 0x00000004050f0c11 */ /* 0x000fe4000f8e38ff */
[----:B0-----:R-:W-:Y:S01]  /*5520*/  @P0 LOP3.LUT R0, R12, R11, RZ, 0x3c, !PT ;  /* 0x0000000b0c000212 */ /* 0x001fe200078e3cff */
[----:B------:R-:W-:-:S03]  /*5530*/  IMAD.MOV.U32 R11, RZ, RZ, RZ ;  /* 0x000000ffff0b7224 */ /* 0x000fc600078e00ff */
[----:B------:R-:W-:Y:S01]  /*5540*/  @P0 LEA R10, R0, R15, 0x2 ;  /* 0x0000000f000a0211 */ /* 0x000fe200078e10ff */
[----:B------:R-:W-:-:S04]  /*5550*/  HFMA2.MMA R0, -RZ, RZ, 0, 0 ;  /* 0x00000000ff007435 */ /* 0x000fc800000001ff */
[----:B------:R0:W1:Y:S06]  /*5560*/  @P0 LDS R11, [R10] ;  /* 0x000000000a0b0984 */ /* 0x00006c0000000800 */
[----:B------:R0:W2:Y:S01]  /*5570*/  @P0 LDS R0, [R10+0x780] ;  /* 0x000780000a000984 */ /* 0x0000a20000000800 */
[----:B------:R-:W-:Y:S05]  /*5580*/  BRA.DIV UR5, `(.L_x_35) ;  /* 0x0000001605287947 */ /* 0x000fea000b800000 */
[----:B------:R-:W-:Y:S01]  /*5590*/  IMAD.MOV.U32 R16, RZ, RZ, 0xffff ;  /* 0x0000ffffff107424 */ /* 0x000fe200078e00ff */
[----:B------:R-:W-:Y:S01]  /*55a0*/  MOV R15, 0xffff ;  /* 0x0000ffff000f7802 */ /* 0x000fe20000000f00 */
[C---:B------:R-:W-:Y:S01]  /*55b0*/  @P0 IMAD.SHL.U32 R17, R5.reuse, 0x2, RZ ;  /* 0x0000000205110824 */ /* 0x040fe200078e00ff */
[----:B------:R-:W-:Y:S01]  /*55c0*/  @P0 IADD3 R14, R12, 0x1e, RZ ;  /* 0x0000001e0c0e0810 */ /* 0x000fe20007ffe0ff */
[----:B------:R-:W-:Y:S01]  /*55d0*/  IMAD.MOV.U32 R19, RZ, RZ, 0xffff ;  /* 0x0000ffffff137424 */ /* 0x000fe200078e00ff */
[----:B01----:R-:W0:Y:S01]  /*55e0*/  SHFL.BFLY PT, R10, R11, 0x8, 0x101f ;  /* 0x0d101f000b0a7f89 */ /* 0x003e2200000e0000 */
[----:B------:R-:W-:Y:S01]  /*55f0*/  MOV R25, 0xffff ;  /* 0x0000ffff00197802 */ /* 0x000fe20000000f00 */
[----:B------:R-:W-:Y:S01]  /*5600*/  IMAD.MOV.U32 R34, RZ, RZ, 0xffff ;  /* 0x0000ffffff227424 */ /* 0x000fe200078e00ff */
[----:B------:R-:W-:Y:S01]  /*5610*/  @P0 LOP3.LUT R14, R14, R17, RZ, 0x3c, !PT ;  /* 0x000000110e0e0212 */ /* 0x000fe200078e3cff */
[----:B--2---:R-:W1:Y:S01]  /*5620*/  SHFL.BFLY PT, R15, R0, 0x8, 0x101f ;  /* 0x0d101f00000f7f89 */ /* 0x004e6200000e0000 */
[----:B------:R-:W-:-:S02]  /*5630*/  @P0 LEA R17, R5, UR4, 0x7 ;  /* 0x0000000405110c11 */ /* 0x000fc4000f8e38ff */
[C---:B------:R-:W-:Y:S02]  /*5640*/  @P0 SHF.L.U32 R22, R5.reuse, 0x1, RZ ;  /* 0x0000000105160819 */ /* 0x040fe400000006ff */
[----:B------:R-:W-:Y:S02]  /*5650*/  @P0 LEA R20, R14, R17, 0x2 ;  /* 0x000000110e140211 */ /* 0x000fe400078e10ff */
[----:B------:R-:W-:Y:S02]  /*5660*/  MOV R33, 0xffff ;  /* 0x0000ffff00217802 */ /* 0x000fe40000000f00 */
[----:B------:R-:W-:Y:S01]  /*5670*/  MOV R18, 0xffff ;  /* 0x0000ffff00127802 */ /* 0x000fe20000000f00 */
[----:B------:R-:W-:Y:S01]  /*5680*/  @P0 LDS R14, [R20] ;  /* 0x00000000140e0984 */ /* 0x000fe20000000800 */
[----:B------:R-:W-:Y:S01]  /*5690*/  ISETP.NE.AND P1, PT, R5, RZ, PT ;  /* 0x000000ff0500720c */ /* 0x000fe20003f25270 */
[----:B0-----:R-:W-:Y:S01]  /*56a0*/  FADD.FTZ R10, R10, R11 ;  /* 0x0000000b0a0a7221 */ /* 0x001fe20000010000 */
[----:B-1----:R-:W-:-:S04]  /*56b0*/  FADD.FTZ R24, R15, R0 ;  /* 0x000000000f187221 */ /* 0x002fc80000010000 */
[----:B------:R-:W0:Y:S01]  /*56c0*/  SHFL.BFLY PT, R25, R10, 0x4, 0x101f ;  /* 0x0c901f000a197f89 */ /* 0x000e2200000e0000 */
[----:B------:R-:W-:-:S03]  /*56d0*/  @P0 IADD3 R15, R12, 0x3c, RZ ;  /* 0x0000003c0c0f0810 */ /* 0x000fc60007ffe0ff */
[----:B------:R-:W1:Y:S01]  /*56e0*/  SHFL.BFLY PT, R17, R24, 0x4, 0x101f ;  /* 0x0c901f0018117f89 */ /* 0x000e6200000e0000 */
[----:B------:R-:W-:Y:S02]  /*56f0*/  @P0 LOP3.LUT R15, R15, R22, RZ, 0x3c, !PT ;  /* 0x000000160f0f0212 */ /* 0x000fe400078e3cff */
[----:B------:R-:W-:-:S05]  /*5700*/  @P0 LEA R22, R5, UR4, 0x7 ;  /* 0x0000000405160c11 */ /* 0x000fca000f8e38ff */
[----:B------:R-:W-:-:S05]  /*5710*/  @P0 IMAD R15, R15, 0x4, R22 ;  /* 0x000000040f0f0824 */ /* 0x000fca00078e0216 */
[----:B------:R-:W-:Y:S01]  /*5720*/  @P0 LDS R22, [R15] ;  /* 0x000000000f160984 */ /* 0x000fe20000000800 */
[----:B0-----:R-:W-:Y:S01]  /*5730*/  FADD.FTZ R11, R10, R25 ;  /* 0x000000190a0b7221 */ /* 0x001fe20000010000 */
[----:B------:R-:W-:Y:S02]  /*5740*/  @P0 IADD3 R10, R12, 0x5a, RZ ;  /* 0x0000005a0c0a0810 */ /* 0x000fe40007ffe0ff */
[----:B------:R0:W-:Y:S01]  /*5750*/  @P0 LDS R25, [R20+0x780] ;  /* 0x0007800014190984 */ /* 0x0001e20000000800 */
[----:B-1----:R-:W-:Y:S01]  /*5760*/  FADD.FTZ R0, R24, R17 ;  /* 0x0000001118007221 */ /* 0x002fe20000010000 */
[----:B------:R-:W-:Y:S02]  /*5770*/  MOV R24, RZ ;  /* 0x000000ff00187202 */ /* 0x000fe40000000f00 */
[----:B------:R-:W1:Y:S01]  /*5780*/  SHFL.BFLY PT, R32, R11, 0x2, 0x101f ;  /* 0x0c501f000b207f89 */ /* 0x000e6200000e0000 */
[----:B------:R-:W-:-:S03]  /*5790*/  @P0 IMAD.MOV.U32 R24, RZ, RZ, R14 ;  /* 0x000000ffff180224 */ /* 0x000fc600078e000e */
[----:B------:R-:W-:Y:S01]  /*57a0*/  @P0 LDS R17, [R15+0x780] ;  /* 0x000780000f110984 */ /* 0x000fe20000000800 */
[----:B0-----:R-:W-:-:S03]  /*57b0*/  MOV R20, RZ ;  /* 0x000000ff00147202 */ /* 0x001fc60000000f00 */
[----:B------:R-:W0:Y:S04]  /*57c0*/  SHFL.BFLY PT, R33, R24, 0x8, 0x101f ;  /* 0x0d101f0018217f89 */ /* 0x000e2800000e0000 */
[----:B------:R-:W2:Y:S01]  /*57d0*/  SHFL.BFLY PT, R14, R0, 0x2, 0x101f ;  /* 0x0c501f00000e7f89 */ /* 0x000ea200000e0000 */
[----:B-1----:R-:W-:Y:S01]  /*57e0*/  FADD.FTZ R32, R11, R32 ;  /* 0x000000200b207221 */ /* 0x002fe20000010000 */
[----:B------:R-:W-:-:S04]  /*57f0*/  @P0 IMAD.SHL.U32 R11, R5, 0x2, RZ ;  /* 0x00000002050b0824 */ /* 0x000fc800078e00ff */
[----:B------:R-:W1:Y:S01]  /*5800*/  SHFL.BFLY PT, R23, R32, 0x1, 0x101f ;  /* 0x0c301f0020177f89 */ /* 0x000e6200000e0000 */
[----:B------:R-:W-:Y:S02]  /*5810*/  @P0 LOP3.LUT R10, R10, R11, RZ, 0x3c, !PT ;  /* 0x0000000b0a0a0212 */ /* 0x000fe400078e3cff */
[----:B------:R-:W-:Y:S01]  /*5820*/  @P0 LEA R11, R5, UR4, 0x7 ;  /* 0x00000004050b0c11 */ /* 0x000fe2000f8e38ff */
[----:B0-----:R-:W-:Y:S01]  /*5830*/  FADD.FTZ R24, R33, R24 ;  /* 0x0000001821187221 */ /* 0x001fe20000010000 */
[----:B------:R-:W-:Y:S01]  /*5840*/  MOV R33, 0xffff ;  /* 0x0000ffff00217802 */ /* 0x000fe20000000f00 */
[----:B------:R-:W-:Y:S01]  /*5850*/  @P0 IMAD.MOV.U32 R20, RZ, RZ, R25 ;  /* 0x000000ffff140224 */ /* 0x000fe200078e0019 */
[----:B------:R-:W-:Y:S01]  /*5860*/  MOV R25, 0xffff ;  /* 0x0000ffff00197802 */ /* 0x000fe20000000f00 */
[----:B--2---:R-:W-:Y:S01]  /*5870*/  FADD.FTZ R21, R0, R14 ;  /* 0x0000000e00157221 */ /* 0x004fe20000010000 */
[----:B------:R-:W-:Y:S02]  /*5880*/  @P0 LEA R16, R10, R11, 0x2 ;  /* 0x0000000b0a100211 */ /* 0x000fe400078e10ff */
[----:B------:R-:W-:Y:S01]  /*5890*/  CS2R R14, SRZ ;  /* 0x00000000000e7805 */ /* 0x000fe2000001ff00 */
[----:B------:R-:W0:Y:S01]  /*58a0*/  @!P1 LDC.64 R10, c[0x0][0x218] ;  /* 0x00008600ff0a9b82 */ /* 0x000e220000000a00 */
[----:B------:R-:W-:Y:S01]  /*58b0*/  @P0 MOV R14, R22 ;  /* 0x00000016000e0202 */ /* 0x000fe20000000f00 */
[----:B------:R-:W2:Y:S01]  /*58c0*/  SHFL.BFLY PT, R25, R24, 0x4, 0x101f ;  /* 0x0c901f0018197f89 */ /* 0x000ea200000e0000 */
[----:B------:R-:W-:-:S02]  /*58d0*/  @P0 MOV R15, R17 ;  /* 0x00000011000f0202 */ /* 0x000fc40000000f00 */
[----:B------:R-:W-:Y:S01]  /*58e0*/  MOV R17, 0xffff ;  /* 0x0000ffff00117802 */ /* 0x000fe20000000f00 */
[----:B------:R-:W-:Y:S01]  /*58f0*/  @P0 LDS R18, [R16+0x780] ;  /* 0x0007800010120984 */ /* 0x000fe20000000800 */
[----:B------:R-:W-:Y:S02]  /*5900*/  IADD3 R0, R12, R4, RZ ;  /* 0x000000040c007210 */ /* 0x000fe40007ffe0ff */
[----:B------:R-:W-:Y:S01]  /*5910*/  MOV R12, 0xffff ;  /* 0x0000ffff000c7802 */ /* 0x000fe20000000f00 */
[----:B------:R-:W-:Y:S01]  /*5920*/  @P0 LDS R19, [R16] ;  /* 0x0000000010130984 */ /* 0x000fe20000000800 */
[----:B-1----:R-:W-:Y:S01]  /*5930*/  FADD.FTZ R23, R32, R23 ;  /* 0x0000001720177221 */ /* 0x002fe20000010000 */
[----:B------:R-:W-:Y:S02]  /*5940*/  IMAD.MOV.U32 R32, RZ, RZ, 0xffff ;  /* 0x0000ffffff207424 */ /* 0x000fe400078e00ff */
[----:B------:R-:W1:Y:S02]  /*5950*/  SHFL.BFLY PT, R22, R20, 0x8, 0x101f ;  /* 0x0d101f0014167f89 */ /* 0x000e6400000e0000 */
[----:B------:R-:W-:-:S02]  /*5960*/  @!P1 F2FP.BF16.F32.PACK_AB R23, RZ, R23 ;  /* 0x00000017ff17923e */ /* 0x000fc400000010ff */
[----:B------:R-:W3:Y:S04]  /*5970*/  SHFL.BFLY PT, R16, R14, 0x8, 0x101f ;  /* 0x0d101f000e107f89 */ /* 0x000ee800000e0000 */
[----:B------:R-:W4:Y:S01]  /*5980*/  SHFL.BFLY PT, R17, R15, 0x8, 0x101f ;  /* 0x0d101f000f117f89 */ /* 0x000f2200000e0000 */
[----:B0-----:R-:W-:-:S03]  /*5990*/  @!P1 IMAD.WIDE R10, R0, 0x2, R10 ;  /* 0x00000002000a9825 */ /* 0x001fc600078e020a */
[----:B------:R-:W0:Y:S01]  /*59a0*/  SHFL.BFLY PT, R32, R21, 0x1, 0x101f ;  /* 0x0c301f0015207f89 */ /* 0x000e2200000e0000 */
[----:B--2---:R-:W-:Y:S01]  /*59b0*/  FADD.FTZ R24, R24, R25 ;  /* 0x0000001918187221 */ /* 0x004fe20000010000 */
[----:B------:R-:W-:Y:S02]  /*59c0*/  IMAD.MOV.U32 R25, RZ, RZ, 0xffff ;  /* 0x0000ffffff197424 */ /* 0x000fe400078e00ff */
[----:B------:R2:W-:Y:S01]  /*59d0*/  @!P1 STG.E.U16 desc[UR12][R10.64], R23 ;  /* 0x000000170a009986 */ /* 0x0005e2000c10150c */
[----:B-1----:R-:W-:Y:S01]  /*59e0*/  FADD.FTZ R20, R22, R20 ;  /* 0x0000001416147221 */ /* 0x002fe20000010000 */
[----:B---3--:R-:W-:-:S04]  /*59f0*/  FADD.FTZ R22, R16, R14 ;  /* 0x0000000e10167221 */ /* 0x008fc80000010000 */
[----:B------:R-:W1:Y:S01]  /*5a00*/  SHFL.BFLY PT, R25, R20, 0x4, 0x101f ;  /* 0x0c901f0014197f89 */ /* 0x000e6200000e0000 */
[----:B--2---:R-:W-:Y:S01]  /*5a10*/  MOV R23, 0xffff ;  /* 0x0000ffff00177802 */ /* 0x004fe20000000f00 */
[----:B------:R-:W2:Y:S01]  /*5a20*/  @!P1 LDC.64 R10, c[0x0][0x220] ;  /* 0x00008800ff0a9b82 */ /* 0x000ea20000000a00 */
[----:B----4-:R-:W-:Y:S01]  /*5a30*/  FADD.FTZ R17, R17, R15 ;  /* 0x0000000f11117221 */ /* 0x010fe20000010000 */
[----:B------:R-:W-:Y:S02]  /*5a40*/  CS2R R14, SRZ ;  /* 0x00000000000e7805 */ /* 0x000fe4000001ff00 */
[----:B------:R-:W-:Y:S01]  /*5a50*/  @P0 IMAD.MOV.U32 R15, RZ, RZ, R18 ;  /* 0x000000ffff0f0224 */ /* 0x000fe200078e0012 */
[----:B------:R-:W-:Y:S01]  /*5a60*/  @P0 MOV R14, R19 ;  /* 0x00000013000e0202 */ /* 0x000fe20000000f00 */
[----:B0-----:R-:W-:Y:S01]  /*5a70*/  FADD.FTZ R21, R21, R32 ;  /* 0x0000002015157221 */ /* 0x001fe20000010000 */
[----:B------:R-:W-:Y:S01]  /*5a80*/  MOV R18, 0xffff ;  /* 0x0000ffff00127802 */ /* 0x000fe20000000f00 */
[----:B------:R-:W-:Y:S01]  /*5a90*/  IMAD.MOV.U32 R32, RZ, RZ, 0xffff ;  /* 0x0000ffffff207424 */ /* 0x000fe200078e00ff */
[----:B------:R-:W-:Y:S01]  /*5aa0*/  MOV R19, 0xffff ;  /* 0x0000ffff00137802 */ /* 0x000fe20000000f00 */
[----:B------:R-:W0:Y:S01]  /*5ab0*/  SHFL.BFLY PT, R16, R22, 0x4, 0x101f ;  /* 0x0c901f0016107f89 */ /* 0x000e2200000e0000 */
[----:B------:R-:W-:-:S03]  /*5ac0*/  @!P1 F2FP.BF16.F32.PACK_AB R21, RZ, R21 ;  /* 0x00000015ff15923e */ /* 0x000fc600000010ff */
[----:B------:R-:W3:Y:S04]  /*5ad0*/  SHFL.BFLY PT, R33, R17, 0x4, 0x101f ;  /* 0x0c901f0011217f89 */ /* 0x000ee800000e0000 */
[----:B------:R-:W4:Y:S04]  /*5ae0*/  SHFL.BFLY PT, R18, R15, 0x8, 0x101f ;  /* 0x0d101f000f127f89 */ /* 0x000f2800000e0000 */
[----:B------:R-:W5:Y:S01]  /*5af0*/  SHFL.BFLY PT, R19, R24, 0x2, 0x101f ;  /* 0x0c501f0018137f89 */ /* 0x000f6200000e0000 */
[----:B-1----:R-:W-:Y:S01]  /*5b00*/  FADD.FTZ R25, R20, R25 ;  /* 0x0000001914197221 */ /* 0x002fe20000010000 */
[----:B------:R-:W-:Y:S01]  /*5b10*/  MOV R20, 0xffff ;  /* 0x0000ffff00147802 */ /* 0x000fe20000000f00 */
[----:B--2---:R-:W-:Y:S01]  /*5b20*/  @!P1 IMAD.WIDE R10, R0, 0x2, R10 ;  /* 0x00000002000a9825 */ /* 0x004fe200078e020a */
[----:B------:R-:W1:Y:S04]  /*5b30*/  SHFL.BFLY PT, R32, R14, 0x8, 0x101f ;  /* 0x0d101f000e207f89 */ /* 0x000e6800000e0000 */
[----:B------:R-:W2:Y:S01]  /*5b40*/  SHFL.BFLY PT, R20, R25, 0x2, 0x101f ;  /* 0x0c501f0019147f89 */ /* 0x000ea200000e0000 */
[----:B0-----:R-:W-:-:S03]  /*5b50*/  FADD.FTZ R34, R22, R16 ;  /* 0x0000001016227221 */ /* 0x001fc60000010000 */
[----:B------:R0:W-:Y:S01]  /*5b60*/  @!P1 STG.E.U16 desc[UR12][R10.64], R21 ;  /* 0x000000150a009986 */ /* 0x0001e2000c10150c */
[----:B------:R-:W-:Y:S01]  /*5b70*/  MOV R16, 0xffff ;  /* 0x0000ffff00107802 */ /* 0x000fe20000000f00 */
[----:B---3--:R-:W-:Y:S01]  /*5b80*/  FADD.FTZ R22, R17, R33 ;  /* 0x0000002111167221 */ /* 0x008fe20000010000 */
[----:B------:R-:W-:Y:S02]  /*5b90*/  IMAD.MOV.U32 R33, RZ, RZ, 0xffff ;  /* 0x0000ffffff217424 */ /* 0x000fe400078e00ff */
[----:B----4-:R-:W-:Y:S01]  /*5ba0*/  FADD.FTZ R17, R18, R15 ;  /* 0x0000000f12117221 */ /* 0x010fe20000010000 */
[----:B------:R-:W-:Y:S01]  /*5bb0*/  MOV R15, 0xffff ;  /* 0x0000ffff000f7802 */ /* 0x000fe20000000f00 */
[----:B-----5:R-:W-:Y:S01]  /*5bc0*/  FADD.FTZ R24, R24, R19 ;  /* 0x0000001318187221 */ /* 0x020fe20000010000 */
[----:B0-----:R-:W-:Y:S01]  /*5bd0*/  IMAD.MOV.U32 R21, RZ, RZ, 0xffff ;  /* 0x0000ffffff157424 */ /* 0x001fe200078e00ff */
[----:B------:R-:W-:-:S03]  /*5be0*/  MOV R19, 0xffff ;  /* 0x0000ffff00137802 */ /* 0x000fc60000000f00 */
[----:B------:R-:W0:Y:S01]  /*5bf0*/  SHFL.BFLY PT, R15, R22, 0x2, 0x101f ;  /* 0x0c501f00160f7f89 */ /* 0x000e2200000e0000 */
[----:B-1----:R-:W-:Y:S01]  /*5c00*/  FADD.FTZ R32, R32, R14 ;  /* 0x0000000e20207221 */ /* 0x002fe20000010000 */
[----:B------:R-:W1:Y:S02]  /*5c10*/  @!P1 LDC.64 R10, c[0x0][0x218] ;  /* 0x00008600ff0a9b82 */ /* 0x000e640000000a00 */
[----:B------:R-:W3:Y:S01]  /*5c20*/  SHFL.BFLY PT, R21, R24, 0x1, 0x101f ;  /* 0x0c301f0018157f89 */ /* 0x000ee200000e0000 */
[----:B--2---:R-:W-:-:S03]  /*5c30*/  FADD.FTZ R14, R25, R20 ;  /* 0x00000014190e7221 */ /* 0x004fc60000010000 */
[----:B------:R-:W2:Y:S04]  /*5c40*/  SHFL.BFLY PT, R19, R34, 0x2, 0x101f ;  /* 0x0c501f0022137f89 */ /* 0x000ea800000e0000 */
[----:B------:R-:W4:Y:S04]  /*5c50*/  SHFL.BFLY PT, R33, R32, 0x4, 0x101f ;  /* 0x0c901f0020217f89 */ /* 0x000f2800000e0000 */
[----:B------:R-:W5:Y:S04]  /*5c60*/  SHFL.BFLY PT, R16, R17, 0x4, 0x101f ;  /* 0x0c901f0011107f89 */ /* 0x000f6800000e0000 */
[----:B------:R-:W5:Y:S01]  /*5c70*/  SHFL.BFLY PT, R23, R14, 0x1, 0x101f ;  /* 0x0c301f000e177f89 */ /* 0x000f6200000e0000 */
[----:B0-----:R-:W-:Y:S01]  /*5c80*/  FADD.FTZ R12, R22, R15 ;  /* 0x0000000f160c7221 */ /* 0x001fe20000010000 */
[----:B------:R-:W-:Y:S01]  /*5c90*/  MOV R22, 0xffff ;  /* 0x0000ffff00167802 */ /* 0x000fe20000000f00 */
[----:B-1----:R-:W-:-:S04]  /*5ca0*/  @!P1 IMAD.WIDE R10, R0, 0x2, R10 ;  /* 0x00000002000a9825 */ /* 0x002fc800078e020a */
[----:B---3--:R-:W-:Y:S01]  /*5cb0*/  FADD.FTZ R18, R24, R21 ;  /* 0x0000001518127221 */ /* 0x008fe20000010000 */
[----:B------:R-:W-:Y:S01]  /*5cc0*/  IMAD.MOV.U32 R21, RZ, RZ, 0xffff ;  /* 0x0000ffffff157424 */ /* 0x000fe200078e00ff */
[----:B------:R-:W-:Y:S01]  /*5cd0*/  SHFL.BFLY PT, R22, R12, 0x1, 0x101f ;  /* 0x0c301f000c167f89 */ /* 0x000fe200000e0000 */
[----:B--2---:R-:W-:Y:S01]  /*5ce0*/  FADD.FTZ R20, R34, R19 ;  /* 0x0000001322147221 */ /* 0x004fe20000010000 */
[----:B------:R-:W-:Y:S01]  /*5cf0*/  MOV R19, 0xffff ;  /* 0x0000ffff00137802 */ /* 0x000fe20000000f00 */
[----:B----4-:R-:W-:Y:S01]  /*5d00*/  FADD.FTZ R25, R32, R33 ;  /* 0x0000002120197221 */ /* 0x010fe20000010000 */
[----:B------:R-:W-:Y:S02]  /*5d10*/  MOV R32, 0xffff ;  /* 0x0000ffff00207802 */ /* 0x000fe40000000f00 */
[----:B------:R-:W-:Y:S01]  /*5d20*/  @!P1 F2FP.BF16.F32.PACK_AB R33, RZ, R18 ;  /* 0x00000012ff21923e */ /* 0x000fe200000010ff */
[----:B-----5:R-:W-:Y:S01]  /*5d30*/  FADD.FTZ R24, R17, R16 ;  /* 0x0000001011187221 */ /* 0x020fe20000010000 */
[----:B------:R-:W0:Y:S01]  /*5d40*/  SHFL.BFLY PT, R18, R20, 0x1, 0x101f ;  /* 0x0c301f0014127f89 */ /* 0x000e2200000e0000 */
[----:B------:R-:W1:Y:S01]  /*5d50*/  @!P1 LDC.64 R16, c[0x0][0x218] ;  /* 0x00008600ff109b82 */ /* 0x000e620000000a00 */
[----:B------:R-:W-:-:S02]  /*5d60*/  FADD.FTZ R23, R14, R23 ;  /* 0x000000170e177221 */ /* 0x000fc40000010000 */
[----:B------:R-:W2:Y:S04]  /*5d70*/  SHFL.BFLY PT, R19, R24, 0x2, 0x101f ;  /* 0x0c501f0018137f89 */ /* 0x000ea800000e0000 */
[----:B------:R-:W3:Y:S01]  /*5d80*/  SHFL.BFLY PT, R32, R25, 0x2, 0x101f ;  /* 0x0c501f0019207f89 */ /* 0x000ee200000e0000 */
[----:B------:R-:W4:Y:S01]  /*5d90*/  @!P1 LDC.64 R14, c[0x0][0x220] ;  /* 0x00008800ff0e9b82 */ /* 0x000f220000000a00 */
[----:B------:R-:W-:Y:S02]  /*5da0*/  @!P1 F2FP.BF16.F32.PACK_AB R23, RZ, R23 ;  /* 0x00000017ff17923e */ /* 0x000fe400000010ff */
[----:B------:R5:W-:Y:S02]  /*5db0*/  @!P1 STG.E.U16 desc[UR12][R10.64+0x3c], R33 ;  /* 0x00003c210a009986 */ /* 0x000be4000c10150c */
[----:B------:R-:W-:-:S03]  /*5dc0*/  PRMT R21, R23, 0x7610, R21 ;  /* 0x0000761017157816 */ /* 0x000fc60000000015 */
[----:B-----5:R-:W5:Y:S01]  /*5dd0*/  @!P1 LDC.64 R10, c[0x0][0x220] ;  /* 0x00008800ff0a9b82 */ /* 0x020f620000000a00 */
[----:B0-----:R-:W-:Y:S01]  /*5de0*/  FADD.FTZ R20, R20, R18 ;  /* 0x0000001214147221 */ /* 0x001fe20000010000 */
[----:B------:R-:W-:Y:S01]  /*5df0*/  FADD.FTZ R18, R12, R22 ;  /* 0x000000160c127221 */ /* 0x000fe20000010000 */
[----:B-1----:R-:W-:-:S04]  /*5e00*/  @!P1 IMAD.WIDE R16, R0, 0x2, R16 ;  /* 0x0000000200109825 */ /* 0x002fc800078e0210 */
[----:B--2---:R-:W-:Y:S01]  /*5e10*/  FADD.FTZ R12, R24, R19 ;  /* 0x00000013180c7221 */ /* 0x004fe20000010000 */
[----:B------:R-:W-:Y:S01]  /*5e20*/  MOV R19, 0xffff ;  /* 0x0000ffff00137802 */ /* 0x000fe20000000f00 */
[----:B------:R-:W-:Y:S02]  /*5e30*/  IMAD.MOV.U32 R24, RZ, RZ, 0xffff ;  /* 0x0000ffffff187424 */ /* 0x000fe400078e00ff */
[----:B---3--:R-:W-:Y:S01]  /*5e40*/  FADD.FTZ R25, R25, R32 ;  /* 0x0000002019197221 */ /* 0x008fe20000010000 */
[----:B------:R-:W-:Y:S01]  /*5e50*/  @!P1 F2FP.BF16.F32.PACK_AB R20, RZ, R20 ;  /* 0x00000014ff14923e */ /* 0x000fe200000010ff */
[C---:B----4-:R-:W-:Y:S01]  /*5e60*/  @!P1 IMAD.WIDE R14, R0.reuse, 0x2, R14 ;  /* 0x00000002000e9825 */ /* 0x050fe200078e020e */
[----:B------:R-:W-:Y:S01]  /*5e70*/  @!P1 F2FP.BF16.F32.PACK_AB R18, RZ, R18 ;  /* 0x00000012ff12923e */ /* 0x000fe200000010ff */
[----:B------:R-:W-:Y:S04]  /*5e80*/  SHFL.BFLY PT, R23, R12, 0x1, 0x101f ;  /* 0x0c301f000c177f89 */ /* 0x000fe800000e0000 */
[----:B------:R-:W0:Y:S01]  /*5e90*/  SHFL.BFLY PT, R22, R25, 0x1, 0x101f ;  /* 0x0c301f0019167f89 */ /* 0x000e2200000e0000 */
[----:B-----5:R-:W-:-:S05]  /*5ea0*/  @!P1 IMAD.WIDE R10, R0, 0x2, R10 ;  /* 0x00000002000a9825 */ /* 0x020fca00078e020a */
[----:B------:R1:W-:Y:S04]  /*5eb0*/  @!P1 STG.E.U16 desc[UR12][R10.64+0x3c], R21 ;  /* 0x00003c150a009986 */ /* 0x0003e8000c10150c */
[----:B------:R1:W-:Y:S04]  /*5ec0*/  @!P1 STG.E.U16 desc[UR12][R16.64+0x78], R20 ;  /* 0x0000781410009986 */ /* 0x0003e8000c10150c */
[----:B------:R1:W-:Y:S01]  /*5ed0*/  @!P1 STG.E.U16 desc[UR12][R14.64+0x78], R18 ;  /* 0x000078120e009986 */ /* 0x0003e2000c10150c */
[----:B0-----:R-:W-:-:S07]  /*5ee0*/  FADD.FTZ R22, R25, R22 ;  /* 0x0000001619167221 */ /* 0x001fce0000010000 */
.L_x_99:
[----:B-1----:R-:W0:Y:S01]  /*5ef0*/  @!P1 LDC.64 R10, c[0x0][0x218] ;  /* 0x00008600ff0a9b82 */ /* 0x002e220000000a00 */
[----:B------:R-:W-:Y:S01]  /*5f00*/  FADD.FTZ R16, R12, R23 ;  /* 0x000000170c107221 */ /* 0x000fe20000010000 */
[----:B------:R-:W-:-:S04]  /*5f10*/  @!P1 F2FP.BF16.F32.PACK_AB R12, RZ, R22 ;  /* 0x00000016ff0c923e */ /* 0x000fc800000010ff */
[----:B------:R-:W-:Y:S02]  /*5f20*/  @!P1 F2FP.BF16.F32.PACK_AB R16, RZ, R16 ;  /* 0x00000010ff10923e */ /* 0x000fe400000010ff */
[----:B------:R-:W1:Y:S01]  /*5f30*/  @!P1 LDC.64 R14, c[0x0][0x220] ;  /* 0x00008800ff0e9b82 */ /* 0x000e620000000a00 */
[----:B0-----:R-:W-:-:S05]  /*5f40*/  @!P1 IMAD.WIDE R10, R0, 0x2, R10 ;  /* 0x00000002000a9825 */ /* 0x001fca00078e020a */
[----:B------:R4:W-:Y:S01]  /*5f50*/  @!P1 STG.E.U16 desc[UR12][R10.64+0xb4], R12 ;  /* 0x0000b40c0a009986 */ /* 0x0009e2000c10150c */
[----:B-1----:R-:W-:-:S05]  /*5f60*/  @!P1 IMAD.WIDE R14, R0, 0x2, R14 ;  /* 0x00000002000e9825 */ /* 0x002fca00078e020e */
[----:B------:R4:W-:Y:S02]  /*5f70*/  @!P1 STG.E.U16 desc[UR12][R14.64+0xb4], R16 ;  /* 0x0000b4100e009986 */ /* 0x0009e4000c10150c */
.L_x_29:
[----:B------:R-:W-:Y:S05]  /*5f80*/  WARPSYNC.ALL ;  /* 0x0000000000007948 */ /* 0x000fea0003800000 */
[----:B------:R-:W-:Y:S01]  /*5f90*/  UMOV UR4, 0x3c0 ;  /* 0x000003c000047882 */ /* 0x000fe20000000000 */
[----:B------:R-:W-:Y:S01]  /*5fa0*/  IADD3 R4, R4, 0x1000, RZ ;  /* 0x0000100004047810 */ /* 0x000fe20007ffe0ff */
[----:B------:R-:W-:Y:S01]  /*5fb0*/  UIMAD UR4, UR15, UR4, 0x3c0 ;  /* 0x000003c00f0474a4 */ /* 0x000fe2000f8e0204 */
[----:B------:R-:W-:Y:S05]  /*5fc0*/  BAR.SYNC.DEFER_BLOCKING 0x0 ;  /* 0x0000000000007b1d */ /* 0x000fea0000010000 */
[----:B------:R-:W-:-:S13]  /*5fd0*/  ISETP.GE.AND P0, PT, R4, UR4, PT ;  /* 0x0000000404007c0c */ /* 0x000fda000bf06270 */
[----:B------:R-:W-:Y:S05]  /*5fe0*/  @!P0 BRA `(.L_x_36) ;  /* 0xffffffe000348947 */ /* 0x000fea000383ffff */
[----:B------:R-:W-:Y:S05]  /*5ff0*/  EXIT ;  /* 0x000000000000794d */ /* 0x000fea0003800000 */
.L_x_32:
[----:B-1----:R-:W-:Y:S01]  /*6000*/  IMAD.MOV.U32 R21, RZ, RZ, R0 ;  /* 0x000000ffff157224 */ /* 0x002fe200078e0000 */
[----:B------:R-:W-:Y:S01]  /*6010*/  MOV R18, 0x8 ;  /* 0x0000000800127802 */ /* 0x000fe20000000f00 */
[----:B------:R-:W-:Y:S01]  /*6020*/  IMAD.MOV.U32 R16, RZ, RZ, 0xffff ;  /* 0x0000ffffff107424 */ /* 0x000fe200078e00ff */
[----:B------:R-:W-:-:S07]  /*6030*/  MOV R19, 0x101f ;  /* 0x0000101f00137802 */ /* 0x000fce0000000f00 */
[----:B0-2---:R-:W-:Y:S05]  /*6040*/  WARPSYNC.COLLECTIVE R16, `(.L_x_37) ;  /* 0x0000000010087348 */ /* 0x005fea0003c00000 */
[----:B------:R1:W3:Y:S02]  /*6050*/  SHFL.BFLY P2, R23, R21, R18, R19 ;  /* 0x0c00001215177389 */ /* 0x0002e40000040013 */
[----:B0123--:R-:W-:Y:S01]  /*6060*/  ENDCOLLECTIVE ;  /* 0x000000000000791b */ /* 0x00ffe20003800000 */
.L_x_37:
[----:B------:R-:W-:Y:S02]  /*6070*/  MOV R21, R10 ;  /* 0x0000000a00157202 */ /* 0x000fe40000000f00 */
[----:B------:R-:W-:-:S07]  /*6080*/  MOV R11, R23 ;  /* 0x00000017000b7202 */ /* 0x000fce0000000f00 */
[----:B------:R-:W-:Y:S05]  /*6090*/  WARPSYNC.COLLECTIVE R16, `(.L_x_38) ;  /* 0x0000000010087348 */ /* 0x000fea0003c00000 */
[----:B------:R0:W1:Y:S02]  /*60a0*/  SHFL.BFLY P2, R23, R21, R18, R19 ;  /* 0x0c00001215177389 */ /* 0x0000640000040013 */
[----:B01----:R-:W-:Y:S01]  /*60b0*/  ENDCOLLECTIVE ;  /* 0x000000000000791b */ /* 0x003fe20003800000 */
.L_x_38:
[----:B------:R-:W-:-:S05]  /*60c0*/  FADD.FTZ R11, R11, R0 ;  /* 0x000000000b0b7221 */ /* 0x000fca0000010000 */
[----:B------:R-:W-:Y:S02]  /*60d0*/  MOV R21, R11 ;  /* 0x0000000b00157202 */ /* 0x000fe40000000f00 */
[----:B------:R-:W-:Y:S01]  /*60e0*/  MOV R18, 0x4 ;  /* 0x0000000400127802 */ /* 0x000fe20000000f00 */
[----:B------:R-:W-:-:S07]  /*60f0*/  IMAD.MOV.U32 R15, RZ, RZ, R23 ;  /* 0x000000ffff0f7224 */ /* 0x000fce00078e0017 */
[----:B------:R-:W-:Y:S05]  /*6100*/  WARPSYNC.COLLECTIVE R16, `(.L_x_39) ;  /* 0x0000000010087348 */ /* 0x000fea0003c00000 */
[----:B------:R0:W1:Y:S02]  /*6110*/  SHFL.BFLY P2, R23, R21, R18, R19 ;  /* 0x0c00001215177389 */ /* 0x0000640000040013 */
[----:B01----:R-:W-:Y:S01]  /*6120*/  ENDCOLLECTIVE ;  /* 0x000000000000791b */ /* 0x003fe20003800000 */
.L_x_39:
[----:B------:R-:W-:-:S05]  /*6130*/  FADD.FTZ R15, R15, R10 ;  /* 0x0000000a0f0f7221 */ /* 0x000fca0000010000 */
[----:B------:R-:W-:Y:S01]  /*6140*/  MOV R21, R15 ;  /* 0x0000000f00157202 */ /* 0x000fe20000000f00 */
[----:B------:R-:W-:-:S07]  /*6150*/  IMAD.MOV.U32 R12, RZ, RZ, R23 ;  /* 0x000000ffff0c7224 */ /* 0x000fce00078e0017 */
[----:B------:R-:W-:Y:S05]  /*6160*/  WARPSYNC.COLLECTIVE R16, `(.L_x_40) ;  /* 0x0000000010087348 */ /* 0x000fea0003c00000 */
[----:B------:R0:W1:Y:S02]  /*6170*/  SHFL.BFLY P2, R23, R21, R18, R19 ;  /* 0x0c00001215177389 */ /* 0x0000640000040013 */
[----:B01----:R-:W-:Y:S01]  /*6180*/  ENDCOLLECTIVE ;  /* 0x000000000000791b */ /* 0x003fe20003800000 */
.L_x_40:
[----:B------:R-:W-:-:S04]  /*6190*/  FADD.FTZ R12, R11, R12 ;  /* 0x0000000c0b0c7221 */ /* 0x000fc80000010000 */
[----:B------:R-:W-:Y:S01]  /*61a0*/  IMAD.MOV.U32 R21, RZ, RZ, R12 ;  /* 0x000000ffff157224 */ /* 0x000fe200078e000c */
[----:B------:R-:W-:Y:S02]  /*61b0*/  MOV R18, 0x2 ;  /* 0x0000000200127802 */ /* 0x000fe40000000f00 */
[----:B------:R-:W-:-:S07]  /*61c0*/  MOV R14, R23 ;  /* 0x00000017000e7202 */ /* 0x000fce0000000f00 */
[----:B------:R-:W-:Y:S05]  /*61d0*/  WARPSYNC.COLLECTIVE R16, `(.L_x_41) ;  /* 0x0000000010087348 */ /* 0x000fea0003c00000 */
[----:B------:R0:W1:Y:S02]  /*61e0*/  SHFL.BFLY P2, R23, R21, R18, R19 ;  /* 0x0c00001215177389 */ /* 0x0000640000040013 */
[----:B01----:R-:W-:Y:S01]  /*61f0*/  ENDCOLLECTIVE ;  /* 0x000000000000791b */ /* 0x003fe20003800000 */
.L_x_41:
[----:B------:R-:W-:-:S04]  /*6200*/  FADD.FTZ R14, R15, R14 ;  /* 0x0000000e0f0e7221 */ /* 0x000fc80000010000 */
[----:B------:R-:W-:Y:S01]  /*6210*/  IMAD.MOV.U32 R21, RZ, RZ, R14 ;  /* 0x000000ffff157224 */ /* 0x000fe200078e000e */
[----:B------:R-:W-:-:S07]  /*6220*/  MOV R17, R23 ;  /* 0x0000001700117202 */ /* 0x000fce0000000f00 */
[----:B------:R-:W-:Y:S05]  /*6230*/  WARPSYNC.COLLECTIVE R16, `(.L_x_42) ;  /* 0x0000000010087348 */ /* 0x000fea0003c00000 */
[----:B------:R0:W1:Y:S02]  /*6240*/  SHFL.BFLY P2, R23, R21, R18, R19 ;  /* 0x0c00001215177389 */ /* 0x0000640000040013 */
[----:B01----:R-:W-:Y:S01]  /*6250*/  ENDCOLLECTIVE ;  /* 0x000000000000791b */ /* 0x003fe20003800000 */
.L_x_42:
[----:B------:R-:W-:-:S05]  /*6260*/  FADD.FTZ R17, R12, R17 ;  /* 0x000000110c117221 */ /* 0x000fca0000010000 */
[----:B------:R-:W-:Y:S01]  /*6270*/  MOV R21, R17 ;  /* 0x0000001100157202 */ /* 0x000fe20000000f00 */
[----:B------:R-:W-:Y:S01]  /*6280*/  IMAD.MOV.U32 R18, RZ, RZ, 0x1 ;  /* 0x00000001ff127424 */ /* 0x000fe200078e00ff */
[----:B------:R-:W-:-:S07]  /*6290*/  MOV R25, R23 ;  /* 0x0000001700197202 */ /* 0x000fce0000000f00 */
[----:B------:R-:W-:Y:S05]  /*62a0*/  WARPSYNC.COLLECTIVE R16, `(.L_x_43) ;  /* 0x0000000010087348 */ /* 0x000fea0003c00000 */
[----:B------:R0:W1:Y:S02]  /*62b0*/  SHFL.BFLY P2, R23, R21, R18, R19 ;  /* 0x0c00001215177389 */ /* 0x0000640000040013 */
[----:B01----:R-:W-:Y:S01]  /*62c0*/  ENDCOLLECTIVE ;  /* 0x000000000000791b */ /* 0x003fe20003800000 */
.L_x_43:
[----:B------:R-:W-:-:S05]  /*62d0*/  FADD.FTZ R25, R14, R25 ;  /* 0x000000190e197221 */ /* 0x000fca0000010000 */
[----:B------:R-:W-:Y:S02]  /*62e0*/  MOV R21, R25 ;  /* 0x0000001900157202 */ /* 0x000fe40000000f00 */
[----:B------:R-:W-:-:S07]  /*62f0*/  MOV R0, R23 ;  /* 0x0000001700007202 */ /* 0x000fce0000000f00 */
[----:B------:R-:W-:Y:S05]  /*6300*/  WARPSYNC.COLLECTIVE R16, `(.L_x_44) ;  /* 0x0000000010087348 */ /* 0x000fea0003c00000 */
[----:B------:R0:W1:Y:S02]  /*6310*/  SHFL.BFLY P2, R23, R21, R18, R19 ;  /* 0x0c00001215177389 */ /* 0x0000640000040013 */
[----:B01----:R-:W-:Y:S01]  /*6320*/  ENDCOLLECTIVE ;  /* 0x000000000000791b */ /* 0x003fe20003800000 */
.L_x_44:
[----:B------:R-:W-:Y:S01]  /*6330*/  FADD.FTZ R0, R17, R0 ;  /* 0x0000000011007221 */ /* 0x000fe20000010000 */
[----:B------:R-:W-:Y:S06]  /*6340*/  BRA `(.L_x_45) ;  /* 0xffffffe800dc7947 */ /* 0x000fec000383ffff */
.L_x_33:
[----:B------:R-:W-:Y:S01]  /*6350*/  BSSY B1, `(.L_x_46) ;  /* 0x0000008000017945 */ /* 0x000fe20003800000 */
[----:B-1----:R-:W-:Y:S01]  /*6360*/  IMAD.MOV.U32 R21, RZ, RZ, R12 ;  /* 0x000000ffff157224 */ /* 0x002fe200078e000c */
[----:B------:R-:W-:Y:S01]  /*6370*/  MOV R18, 0x8 ;  /* 0x0000000800127802 */ /* 0x000fe20000000f00 */
[----:B0-----:R-:W-:Y:S01]  /*6380*/  IMAD.MOV.U32 R16, RZ, RZ, 0xffff ;  /* 0x0000ffffff107424 */ /* 0x001fe200078e00ff */
[----:B------:R-:W-:-:S07]  /*6390*/  MOV R19, 0x101f ;  /* 0x0000101f00137802 */ /* 0x000fce0000000f00 */
[----:B--2---:R-:W-:Y:S05]  /*63a0*/  WARPSYNC.COLLECTIVE R16, `(.L_x_47) ;  /* 0x0000000010087348 */ /* 0x004fea0003c00000 */
[----:B------:R0:W1:Y:S02]  /*63b0*/  SHFL.BFLY P2, R23, R21, R18, R19 ;  /* 0x0c00001215177389 */ /* 0x0000640000040013 */
[----:B012---:R-:W-:Y:S01]  /*63c0*/  ENDCOLLECTIVE ;  /* 0x000000000000791b */ /* 0x007fe20003800000 */
.L_x_47:
[----:B------:R-:W-:Y:S05]  /*63d0*/  BSYNC B1 ;  /* 0x0000000000017941 */ /* 0x000fea0003800000 */
.L_x_46:
[----:B------:R-:W-:Y:S01]  /*63e0*/  HFMA2.MMA R19, -RZ, RZ, 0, 0.000503063201904296875 ;  /* 0x0000101fff137435 */ /* 0x000fe200000001ff */
[----:B------:R-:W-:Y:S01]  /*63f0*/  MOV R21, R0 ;  /* 0x0000000000157202 */ /* 0x000fe20000000f00 */
[----:B------:R-:W-:Y:S01]  /*6400*/  IMAD.MOV.U32 R18, RZ, RZ, 0x8 ;  /* 0x00000008ff127424 */ /* 0x000fe200078e00ff */
[----:B------:R-:W-:Y:S02]  /*6410*/  MOV R16, 0xffff ;  /* 0x0000ffff00107802 */ /* 0x000fe40000000f00 */
[----:B------:R-:W-:-:S07]  /*6420*/  MOV R17, R23 ;  /* 0x0000001700117202 */ /* 0x000fce0000000f00 */
[----:B------:R-:W-:Y:S05]  /*6430*/  WARPSYNC.COLLECTIVE R16, `(.L_x_48) ;  /* 0x0000000010087348 */ /* 0x000fea0003c00000 */
[----:B------:R0:W1:Y:S02]  /*6440*/  SHFL.BFLY P2, R23, R21, R18, R19 ;  /* 0x0c00001215177389 */ /* 0x0000640000040013 */
[----:B01----:R-:W-:Y:S01]  /*6450*/  ENDCOLLECTIVE ;  /* 0x000000000000791b */ /* 0x003fe20003800000 */
.L_x_48:
[----:B------:R-:W-:Y:S01]  /*6460*/  FADD.FTZ R17, R17, R12 ;  /* 0x0000000c11117221 */ /* 0x000fe20000010000 */
[----:B------:R-:W-:-:S03]  /*6470*/  HFMA2.MMA R18, -RZ, RZ, 0, 2.384185791015625e-07 ;  /* 0x00000004ff127435 */ /* 0x000fc600000001ff */
[----:B------:R-:W-:Y:S02]  /*6480*/  IMAD.MOV.U32 R21, RZ, RZ, R17 ;  /* 0x000000ffff157224 */ /* 0x000fe400078e0011 */
[----:B------:R-:W-:-:S07]  /*6490*/  FADD.FTZ R20, R23, R0 ;  /* 0x0000000017147221 */ /* 0x000fce0000010000 */
[----:B------:R-:W-:Y:S05]  /*64a0*/  WARPSYNC.COLLECTIVE R16, `(.L_x_49) ;  /* 0x0000000010087348 */ /* 0x000fea0003c00000 */
[----:B------:R0:W1:Y:S02]  /*64b0*/  SHFL.BFLY P2, R23, R21, R18, R19 ;  /* 0x0c00001215177389 */ /* 0x0000640000040013 */
[----:B01----:R-:W-:Y:S01]  /*64c0*/  ENDCOLLECTIVE ;  /* 0x000000000000791b */ /* 0x003fe20003800000 */
.L_x_49:
[----:B------:R-:W-:Y:S01]  /*64d0*/  IMAD.MOV.U32 R21, RZ, RZ, R20 ;  /* 0x000000ffff157224 */ /* 0x000fe200078e0014 */
[----:B------:R-:W-:-:S07]  /*64e0*/  MOV R22, R23 ;  /* 0x0000001700167202 */ /* 0x000fce0000000f00 */
[----:B------:R-:W-:Y:S05]  /*64f0*/  WARPSYNC.COLLECTIVE R16, `(.L_x_50) ;  /* 0x0000000010087348 */ /* 0x000fea0003c00000 */
[----:B------:R0:W1:Y:S02]  /*6500*/  SHFL.BFLY P2, R23, R21, R18, R19 ;  /* 0x0c00001215177389 */ /* 0x0000640000040013 */
[----:B01----:R-:W-:Y:S01]  /*6510*/  ENDCOLLECTIVE ;  /* 0x000000000000791b */ /* 0x003fe20003800000 */
.L_x_50:
[----:B------:R-:W-:Y:S01]  /*6520*/  FADD.FTZ R22, R17, R22 ;  /* 0x0000001611167221 */ /* 0x000fe20000010000 */
[----:B------:R-:W-:-:S04]  /*6530*/  HFMA2.MMA R18, -RZ, RZ, 0, 1.1920928955078125e-07 ;  /* 0x00000002ff127435 */ /* 0x000fc800000001ff */
[----:B------:R-:W-:Y:S01]  /*6540*/  MOV R21, R22 ;  /* 0x0000001600157202 */ /* 0x000fe20000000f00 */
[----:B------:R-:W-:-:S07]  /*6550*/  FADD.FTZ R0, R20, R23 ;  /* 0x0000001714007221 */ /* 0x000fce0000010000 */
[----:B------:R-:W-:Y:S05]  /*6560*/  WARPSYNC.COLLECTIVE R16, `(.L_x_51) ;  /* 0x0000000010087348 */ /* 0x000fea0003c00000 */
[----:B------:R0:W1:Y:S02]  /*6570*/  SHFL.BFLY P2, R23, R21, R18, R19 ;  /* 0x0c00001215177389 */ /* 0x0000640000040013 */
[----:B01----:R-:W-:Y:S01]  /*6580*/  ENDCOLLECTIVE ;  /* 0x000000000000791b */ /* 0x003fe20003800000 */
.L_x_51:
[----:B------:R-:W-:Y:S01]  /*6590*/  MOV R21, R0 ;  /* 0x0000000000157202 */ /* 0x000fe20000000f00 */
[----:B------:R-:W-:-:S07]  /*65a0*/  IMAD.MOV.U32 R25, RZ, RZ, R23 ;  /* 0x000000ffff197224 */ /* 0x000fce00078e0017 */
[----:B------:R-:W-:Y:S05]  /*65b0*/  WARPSYNC.COLLECTIVE R16, `(.L_x_52) ;  /* 0x0000000010087348 */ /* 0x000fea0003c00000 */
[----:B------:R0:W1:Y:S02]  /*65c0*/  SHFL.BFLY P2, R23, R21, R18, R19 ;  /* 0x0c00001215177389 */ /* 0x0000640000040013 */
[----:B01----:R-:W-:Y:S01]  /*65d0*/  ENDCOLLECTIVE ;  /* 0x000000000000791b */ /* 0x003fe20003800000 */
.L_x_52:
[----:B------:R-:W-:-:S05]  /*65e0*/  FADD.FTZ R25, R22, R25 ;  /* 0x0000001916197221 */ /* 0x000fca0000010000 */
[----:B------:R-:W-:Y:S01]  /*65f0*/  MOV R21, R25 ;  /* 0x0000001900157202 */ /* 0x000fe20000000f00 */
[----:B------:R-:W-:Y:S02]  /*6600*/  IMAD.MOV.U32 R18, RZ, RZ, 0x1 ;  /* 0x00000001ff127424 */ /* 0x000fe400078e00ff */
[----:B------:R-:W-:-:S07]  /*6610*/  FADD.FTZ R12, R0, R23 ;  /* 0x00000017000c7221 */ /* 0x000fce0000010000 */
[----:B------:R-:W-:Y:S05]  /*6620*/  WARPSYNC.COLLECTIVE R16, `(.L_x_53) ;  /* 0x0000000010087348 */ /* 0x000fea0003c00000 */
[----:B------:R0:W1:Y:S02]  /*6630*/  SHFL.BFLY P2, R23, R21, R18, R19 ;  /* 0x0c00001215177389 */ /* 0x0000640000040013 */
[----:B01----:R-:W-:Y:S01]  /*6640*/  ENDCOLLECTIVE ;  /* 0x000000000000791b */ /* 0x003fe20003800000 */
.L_x_53:
[----:B------:R-:W-:Y:S02]  /*6650*/  MOV R21, R12 ;  /* 0x0000000c00157202 */ /* 0x000fe40000000f00 */
[----:B------:R-:W-:-:S07]  /*6660*/  MOV R24, R23 ;  /* 0x0000001700187202 */ /* 0x000fce0000000f00 */
[----:B------:R-:W-:Y:S05]  /*6670*/  WARPSYNC.COLLECTIVE R16, `(.L_x_54) ;  /* 0x0000000010087348 */ /* 0x000fea0003c00000 */
[----:B------:R0:W1:Y:S02]  /*6680*/  SHFL.BFLY P2, R23, R21, R18, R19 ;  /* 0x0c00001215177389 */ /* 0x0000640000040013 */
[----:B01----:R-:W-:Y:S01]  /*6690*/  ENDCOLLECTIVE ;  /* 0x000000000000791b */ /* 0x003fe20003800000 */
.L_x_54:
[----:B------:R-:W-:Y:S01]  /*66a0*/  FADD.FTZ R24, R25, R24 ;  /* 0x0000001819187221 */ /* 0x000fe20000010000 */
[----:B------:R-:W-:Y:S06]  /*66b0*/  BRA `(.L_x_55) ;  /* 0xffffffe800bc7947 */ /* 0x000fec000383ffff */
.L_x_34:
        /* <DEDUP_REMOVED lines=8> */
.L_x_57:
[----:B------:R-:W-:Y:S05]  /*6740*/  BSYNC B1 ;  /* 0x0000000000017941 */ /* 0x000fea0003800000 */
.L_x_56:
        /* <DEDUP_REMOVED lines=8> */
.L_x_58:
[----:B------:R-:W-:Y:S01]  /*67d0*/  FADD.FTZ R17, R17, R12 ;  /* 0x0000000c11117221 */ /* 0x000fe20000010000 */
[----:B------:R-:W-:-:S03]  /*67e0*/  HFMA2.MMA R18, -RZ, RZ, 0, 2.384185791015625e-07 ;  /* 0x00000004ff127435 */ /* 0x000fc600000001ff */
[----:B------:R-:W-:Y:S02]  /*67f0*/  IMAD.MOV.U32 R21, RZ, RZ, R17 ;  /* 0x000000ffff157224 */ /* 0x000fe400078e0011 */
[----:B------:R-:W-:-:S07]  /*6800*/  FADD.FTZ R20, R23, R0 ;  /* 0x0000000017147221 */ /* 0x000fce0000010000 */
[----:B------:R-:W-:Y:S05]  /*6810*/  WARPSYNC.COLLECTIVE R16, `(.L_x_59) ;  /* 0x0000000010087348 */ /* 0x000fea0003c00000 */
[----:B------:R0:W1:Y:S02]  /*6820*/  SHFL.BFLY P2, R23, R21, R18, R19 ;  /* 0x0c00001215177389 */ /* 0x0000640000040013 */
[----:B01----:R-:W-:Y:S01]  /*6830*/  ENDCOLLECTIVE ;  /* 0x000000000000791b */ /* 0x003fe20003800000 */
.L_x_59:
[----:B------:R-:W-:Y:S01]  /*6840*/  IMAD.MOV.U32 R21, RZ, RZ, R20 ;  /* 0x000000ffff157224 */ /* 0x000fe200078e0014 */
[----:B------:R-:W-:-:S07]  /*6850*/  MOV R22, R23 ;  /* 0x0000001700167202 */ /* 0x000fce0000000f00 */
[----:B------:R-:W-:Y:S05]  /*6860*/  WARPSYNC.COLLECTIVE R16, `(.L_x_60) ;  /* 0x0000000010087348 */ /* 0x000fea0003c00000 */
[----:B------:R0:W1:Y:S02]  /*6870*/  SHFL.BFLY P2, R23, R21, R18, R19 ;  /* 0x0c00001215177389 */ /* 0x0000640000040013 */
[----:B01----:R-:W-:Y:S01]  /*6880*/  ENDCOLLECTIVE ;  /* 0x000000000000791b */ /* 0x003fe20003800000 */
.L_x_60:
[----:B------:R-:W-:Y:S01]  /*6890*/  FADD.FTZ R22, R17, R22 ;  /* 0x0000001611167221 */ /* 0x000fe20000010000 */
[----:B------:R-:W-:-:S04]  /*68a0*/  HFMA2.MMA R18, -RZ, RZ, 0, 1.1920928955078125e-07 ;  /* 0x00000002ff127435 */ /* 0x000fc800000001ff */
[----:B------:R-:W-:Y:S01]  /*68b0*/  MOV R21, R22 ;  /* 0x0000001600157202 */ /* 0x000fe20000000f00 */
[----:B------:R-:W-:-:S07]  /*68c0*/  FADD.FTZ R0, R20, R23 ;  /* 0x0000001714007221 */ /* 0x000fce0000010000 */
[----:B------:R-:W-:Y:S05]  /*68d0*/  WARPSYNC.COLLECTIVE R16, `(.L_x_61) ;  /* 0x0000000010087348 */ /* 0x000fea0003c00000 */
[----:B------:R0:W1:Y:S02]  /*68e0*/  SHFL.BFLY P2, R23, R21, R18, R19 ;  /* 0x0c00001215177389 */ /* 0x0000640000040013 */
[----:B01----:R-:W-:Y:S01]  /*68f0*/  ENDCOLLECTIVE ;  /* 0x000000000000791b */ /* 0x003fe20003800000 */
.L_x_61:
[----:B------:R-:W-:Y:S01]  /*6900*/  MOV R21, R0 ;  /* 0x0000000000157202 */ /* 0x000fe20000000f00 */
[----:B------:R-:W-:-:S07]  /*6910*/  IMAD.MOV.U32 R25, RZ, RZ, R23 ;  /* 0x000000ffff197224 */ /* 0x000fce00078e0017 */
[----:B------:R-:W-:Y:S05]  /*6920*/  WARPSYNC.COLLECTIVE R16, `(.L_x_62) ;  /* 0x0000000010087348 */ /* 0x000fea0003c00000 */
[----:B------:R0:W1:Y:S02]  /*6930*/  SHFL.BFLY P2, R23, R21, R18, R19 ;  /* 0x0c00001215177389 */ /* 0x0000640000040013 */
[----:B01----:R-:W-:Y:S01]  /*6940*/  ENDCOLLECTIVE ;  /* 0x000000000000791b */ /* 0x003fe20003800000 */
.L_x_62:
[----:B------:R-:W-:-:S05]  /*6950*/  FADD.FTZ R25, R22, R25 ;  /* 0x0000001916197221 */ /* 0x000fca0000010000 */
[----:B------:R-:W-:Y:S01]  /*6960*/  MOV R21, R25 ;  /* 0x0000001900157202 */ /* 0x000fe20000000f00 */
[----:B------:R-:W-:Y:S02]  /*6970*/  IMAD.MOV.U32 R18, RZ, RZ, 0x1 ;  /* 0x00000001ff127424 */ /* 0x000fe400078e00ff */
[----:B------:R-:W-:-:S07]  /*6980*/  FADD.FTZ R12, R0, R23 ;  /* 0x00000017000c7221 */ /* 0x000fce0000010000 */
[----:B------:R-:W-:Y:S05]  /*6990*/  WARPSYNC.COLLECTIVE R16, `(.L_x_63) ;  /* 0x0000000010087348 */ /* 0x000fea0003c00000 */
[----:B------:R0:W1:Y:S02]  /*69a0*/  SHFL.BFLY P2, R23, R21, R18, R19 ;  /* 0x0c00001215177389 */ /* 0x0000640000040013 */
[----:B01----:R-:W-:Y:S01]  /*69b0*/  ENDCOLLECTIVE ;  /* 0x000000000000791b */ /* 0x003fe20003800000 */
.L_x_63:
[----:B------:R-:W-:Y:S02]  /*69c0*/  MOV R21, R12 ;  /* 0x0000000c00157202 */ /* 0x000fe40000000f00 */
[----:B------:R-:W-:-:S07]  /*69d0*/  MOV R24, R23 ;  /* 0x0000001700187202 */ /* 0x000fce0000000f00 */
[----:B------:R-:W-:Y:S05]  /*69e0*/  WARPSYNC.COLLECTIVE R16, `(.L_x_64) ;  /* 0x0000000010087348 */ /* 0x000fea0003c00000 */
[----:B------:R0:W1:Y:S02]  /*69f0*/  SHFL.BFLY P2, R23, R21, R18, R19 ;  /* 0x0c00001215177389 */ /* 0x0000640000040013 */
[----:B01----:R-:W-:Y:S01]  /*6a00*/  ENDCOLLECTIVE ;  /* 0x000000000000791b */ /* 0x003fe20003800000 */
.L_x_64:
[----:B------:R-:W-:Y:S01]  /*6a10*/  FADD.FTZ R24, R25, R24 ;  /* 0x0000001819187221 */ /* 0x000fe20000010000 */
[----:B------:R-:W-:Y:S06]  /*6a20*/  BRA `(.L_x_65) ;  /* 0xffffffe800847947 */ /* 0x000fec000383ffff */
.L_x_35:
[----:B------:R-:W-:Y:S01]  /*6a30*/  BSSY B0, `(.L_x_66) ;  /* 0x0000008000007945 */ /* 0x000fe20003800000 */
[----:B-1----:R-:W-:Y:S01]  /*6a40*/  IMAD.MOV.U32 R21, RZ, RZ, R11 ;  /* 0x000000ffff157224 */ /* 0x002fe200078e000b */
[----:B------:R-:W-:Y:S01]  /*6a50*/  MOV R18, 0x8 ;  /* 0x0000000800127802 */ /* 0x000fe20000000f00 */
[----:B------:R-:W-:Y:S01]  /*6a60*/  IMAD.MOV.U32 R16, RZ, RZ, 0xffff ;  /* 0x0000ffffff107424 */ /* 0x000fe200078e00ff */
[----:B------:R-:W-:-:S07]  /*6a70*/  MOV R19, 0x101f ;  /* 0x0000101f00137802 */ /* 0x000fce0000000f00 */
[----:B0-2---:R-:W-:Y:S05]  /*6a80*/  WARPSYNC.COLLECTIVE R16, `(.L_x_67) ;  /* 0x0000000010087348 */ /* 0x005fea0003c00000 */
[----:B------:R1:W3:Y:S02]  /*6a90*/  SHFL.BFLY P2, R23, R21, R18, R19 ;  /* 0x0c00001215177389 */ /* 0x0002e40000040013 */
[----:B0123--:R-:W-:Y:S01]  /*6aa0*/  ENDCOLLECTIVE ;  /* 0x000000000000791b */ /* 0x00ffe20003800000 */
.L_x_67:
[----:B------:R-:W-:Y:S05]  /*6ab0*/  BSYNC B0 ;  /* 0x0000000000007941 */ /* 0x000fea0003800000 */
.L_x_66:
[----:B------:R-:W-:Y:S01]  /*6ac0*/  HFMA2.MMA R19, -RZ, RZ, 0, 0.000503063201904296875 ;  /* 0x0000101fff137435 */ /* 0x000fe200000001ff */
[----:B------:R-:W-:Y:S01]  /*6ad0*/  MOV R21, R0 ;  /* 0x0000000000157202 */ /* 0x000fe20000000f00 */
[----:B------:R-:W-:Y:S01]  /*6ae0*/  IMAD.MOV.U32 R18, RZ, RZ, 0x8 ;  /* 0x00000008ff127424 */ /* 0x000fe200078e00ff */
[----:B------:R-:W-:Y:S02]  /*6af0*/  MOV R16, 0xffff ;  /* 0x0000ffff00107802 */ /* 0x000fe40000000f00 */
[----:B------:R-:W-:Y:S02]  /*6b00*/  MOV R10, R23 ;  /* 0x00000017000a7202 */ /* 0x000fe40000000f00 */
[----:B------:R-:W-:-:S13]  /*6b10*/  ISETP.NE.AND P1, PT, R5, RZ, PT ;  /* 0x000000ff0500720c */ /* 0x000fda0003f25270 */
[----:B------:R-:W-:Y:S05]  /*6b20*/  WARPSYNC.COLLECTIVE R16, `(.L_x_68) ;  /* 0x0000000010087348 */ /* 0x000fea0003c00000 */
[----:B------:R0:W1:Y:S02]  /*6b30*/  SHFL.BFLY P2, R23, R21, R18, R19 ;  /* 0x0c00001215177389 */ /* 0x0000640000040013 */
[----:B01----:R-:W-:Y:S01]  /*6b40*/  ENDCOLLECTIVE ;  /* 0x000000000000791b */ /* 0x003fe20003800000 */
.L_x_68:
[----:B------:R-:W-:Y:S01]  /*6b50*/  FADD.FTZ R10, R10, R11 ;  /* 0x0000000b0a0a7221 */ /* 0x000fe20000010000 */
[----:B------:R-:W-:-:S04]  /*6b60*/  HFMA2.MMA R18, -RZ, RZ, 0, 2.384185791015625e-07 ;  /* 0x00000004ff127435 */ /* 0x000fc800000001ff */
[----:B------:R-:W-:Y:S01]  /*6b70*/  MOV R21, R10 ;  /* 0x0000000a00157202 */ /* 0x000fe20000000f00 */
[----:B------:R-:W-:-:S07]  /*6b80*/  IMAD.MOV.U32 R15, RZ, RZ, R23 ;  /* 0x000000ffff0f7224 */ /* 0x000fce00078e0017 */
[----:B------:R-:W-:Y:S05]  /*6b90*/  WARPSYNC.COLLECTIVE R16, `(.L_x_69) ;  /* 0x0000000010087348 */ /* 0x000fea0003c00000 */
[----:B------:R0:W1:Y:S02]  /*6ba0*/  SHFL.BFLY P2, R23, R21, R18, R19 ;  /* 0x0c00001215177389 */ /* 0x0000640000040013 */
[----:B01----:R-:W-:Y:S01]  /*6bb0*/  ENDCOLLECTIVE ;  /* 0x000000000000791b */ /* 0x003fe20003800000 */
.L_x_69:
[----:B------:R-:W-:-:S05]  /*6bc0*/  FADD.FTZ R24, R15, R0 ;  /* 0x000000000f187221 */ /* 0x000fca0000010000 */
[----:B------:R-:W-:Y:S01]  /*6bd0*/  MOV R21, R24 ;  /* 0x0000001800157202 */ /* 0x000fe20000000f00 */
[----:B------:R-:W-:-:S07]  /*6be0*/  IMAD.MOV.U32 R25, RZ, RZ, R23 ;  /* 0x000000ffff197224 */ /* 0x000fce00078e0017 */
[----:B------:R-:W-:Y:S05]  /*6bf0*/  WARPSYNC.COLLECTIVE R16, `(.L_x_70) ;  /* 0x0000000010087348 */ /* 0x000fea0003c00000 */
[----:B------:R0:W1:Y:S02]  /*6c00*/  SHFL.BFLY P2, R23, R21, R18, R19 ;  /* 0x0c00001215177389 */ /* 0x0000640000040013 */
[----:B01----:R-:W-:Y:S01]  /*6c10*/  ENDCOLLECTIVE ;  /* 0x000000000000791b */ /* 0x003fe20003800000 */
.L_x_70:
[----:B------:R-:W-:Y:S01]  /*6c20*/  FADD.FTZ R11, R10, R25 ;  /* 0x000000190a0b7221 */ /* 0x000fe20000010000 */
[----:B------:R-:W-:-:S03]  /*6c30*/  HFMA2.MMA R18, -RZ, RZ, 0, 1.1920928955078125e-07 ;  /* 0x00000002ff127435 */ /* 0x000fc600000001ff */
[----:B------:R-:W-:Y:S01]  /*6c40*/  IMAD.MOV.U32 R21, RZ, RZ, R11 ;  /* 0x000000ffff157224 */ /* 0x000fe200078e000b */
[----:B------:R-:W-:-:S07]  /*6c50*/  MOV R17, R23 ;  /* 0x0000001700117202 */ /* 0x000fce0000000f00 */
[----:B------:R-:W-:Y:S05]  /*6c60*/  WARPSYNC.COLLECTIVE R16, `(.L_x_71) ;  /* 0x0000000010087348 */ /* 0x000fea0003c00000 */
[----:B------:R0:W1:Y:S02]  /*6c70*/  SHFL.BFLY P2, R23, R21, R18, R19 ;  /* 0x0c00001215177389 */ /* 0x0000640000040013 */
[----:B01----:R-:W-:Y:S01]  /*6c80*/  ENDCOLLECTIVE ;  /* 0x000000000000791b */ /* 0x003fe20003800000 */
.L_x_71:
[----:B------:R-:W-:Y:S01]  /*6c90*/  FADD.FTZ R0, R24, R17 ;  /* 0x0000001118007221 */ /* 0x000fe20000010000 */
[----:B------:R-:W-:Y:S01]  /*6ca0*/  @P0 SHF.L.U32 R17, R5, 0x1, RZ ;  /* 0x0000000105110819 */ /* 0x000fe200000006ff */
[----:B------:R-:W-:Y:S02]  /*6cb0*/  IMAD.MOV.U32 R24, RZ, RZ, RZ ;  /* 0x000000ffff187224 */ /* 0x000fe400078e00ff */
[----:B------:R-:W-:Y:S01]  /*6cc0*/  IMAD.MOV.U32 R21, RZ, RZ, R0 ;  /* 0x000000ffff157224 */ /* 0x000fe200078e0000 */
[----:B------:R-:W-:-:S07]  /*6cd0*/  MOV R32, R23 ;  /* 0x0000001700207202 */ /* 0x000fce0000000f00 */
[----:B------:R-:W-:Y:S05]  /*6ce0*/  WARPSYNC.COLLECTIVE R16, `(.L_x_72) ;  /* 0x0000000010087348 */ /* 0x000fea0003c00000 */
[----:B------:R0:W1:Y:S02]  /*6cf0*/  SHFL.BFLY P2, R23, R21, R18, R19 ;  /* 0x0c00001215177389 */ /* 0x0000640000040013 */
[----:B01----:R-:W-:Y:S01]  /*6d00*/  ENDCOLLECTIVE ;  /* 0x000000000000791b */ /* 0x003fe20003800000 */
.L_x_72:
[----:B------:R-:W-:Y:S02]  /*6d10*/  FADD.FTZ R32, R11, R32 ;  /* 0x000000200b207221 */ /* 0x000fe40000010000 */
[----:B------:R-:W0:Y:S03]  /*6d20*/  @!P1 LDC.64 R10, c[0x0][0x218] ;  /* 0x00008600ff0a9b82 */ /* 0x000e260000000a00 */
[----:B------:R-:W-:Y:S01]  /*6d30*/  MOV R21, R32 ;  /* 0x0000002000157202 */ /* 0x000fe20000000f00 */
[----:B------:R-:W-:Y:S01]  /*6d40*/  IMAD.MOV.U32 R18, RZ, RZ, 0x1 ;  /* 0x00000001ff127424 */ /* 0x000fe200078e00ff */
[----:B------:R-:W-:-:S07]  /*6d50*/  MOV R14, R23 ;  /* 0x00000017000e7202 */ /* 0x000fce0000000f00 */
[----:B0-----:R-:W-:Y:S05]  /*6d60*/  WARPSYNC.COLLECTIVE R16, `(.L_x_73) ;  /* 0x0000000010087348 */ /* 0x001fea0003c00000 */
[----:B------:R1:W2:Y:S02]  /*6d70*/  SHFL.BFLY P2, R23, R21, R18, R19 ;  /* 0x0c00001215177389 */ /* 0x0002a40000040013 */
[----:B012---:R-:W-:Y:S01]  /*6d80*/  ENDCOLLECTIVE ;  /* 0x000000000000791b */ /* 0x007fe20003800000 */
.L_x_73:
[----:B------:R-:W-:Y:S01]  /*6d90*/  FADD.FTZ R21, R0, R14 ;  /* 0x0000000e00157221 */ /* 0x000fe20000010000 */
[C---:B------:R-:W-:Y:S02]  /*6da0*/  @P0 IADD3 R14, R12.reuse, 0x1e, RZ ;  /* 0x0000001e0c0e0810 */ /* 0x040fe40007ffe0ff */
[----:B------:R-:W-:Y:S02]  /*6db0*/  IADD3 R0, R12, R4, RZ ;  /* 0x000000040c007210 */ /* 0x000fe40007ffe0ff */
[----:B------:R-:W-:Y:S02]  /*6dc0*/  @P0 LOP3.LUT R14, R14, R17, RZ, 0x3c, !PT ;  /* 0x000000110e0e0212 */ /* 0x000fe400078e3cff */
[----:B------:R-:W-:Y:S01]  /*6dd0*/  @P0 LEA R17, R5, UR4, 0x7 ;  /* 0x0000000405110c11 */ /* 0x000fe2000f8e38ff */
[----:B------:R-:W-:-:S04]  /*6de0*/  @!P1 IMAD.WIDE R10, R0, 0x2, R10 ;  /* 0x00000002000a9825 */ /* 0x000fc800078e020a */
[----:B------:R-:W-:Y:S01]  /*6df0*/  FADD.FTZ R23, R32, R23 ;  /* 0x0000001720177221 */ /* 0x000fe20000010000 */
[----:B------:R-:W-:-:S04]  /*6e00*/  @P0 IMAD R20, R14, 0x4, R17 ;  /* 0x000000040e140824 */ /* 0x000fc800078e0211 */
[----:B------:R-:W-:Y:S01]  /*6e10*/  @!P1 F2FP.BF16.F32.PACK_AB R23, RZ, R23 ;  /* 0x00000017ff17923e */ /* 0x000fe200000010ff */
[----:B------:R0:W1:Y:S03]  /*6e20*/  @P0 LDS R14, [R20] ;  /* 0x00000000140e0984 */ /* 0x0000660000000800 */
[----:B------:R-:W-:-:S07]  /*6e30*/  PRMT R15, R23, 0x7610, R15 ;  /* 0x00007610170f7816 */ /* 0x000fce000000000f */
[----:B01----:R-:W-:Y:S05]  /*6e40*/  WARPSYNC.COLLECTIVE R16, `(.L_x_74) ;  /* 0x0000000010087348 */ /* 0x003fea0003c00000 */
[----:B------:R2:W3:Y:S02]  /*6e50*/  SHFL.BFLY P2, R23, R21, R18, R19 ;  /* 0x0c00001215177389 */ /* 0x0004e40000040013 */
[----:B0123--:R-:W-:Y:S01]  /*6e60*/  ENDCOLLECTIVE ;  /* 0x000000000000791b */ /* 0x00ffe20003800000 */
.L_x_74:
[----:B------:R0:W1:Y:S04]  /*6e70*/  @P0 LDS R25, [R20+0x780] ;  /* 0x0007800014190984 */ /* 0x0000680000000800 */
[----:B------:R2:W-:Y:S01]  /*6e80*/  @!P1 STG.E.U16 desc[UR12][R10.64], R15 ;  /* 0x0000000f0a009986 */ /* 0x0005e2000c10150c */
[----:B0-----:R-:W-:Y:S01]  /*6e90*/  HFMA2.MMA R20, -RZ, RZ, 0, 0 ;  /* 0x00000000ff147435 */ /* 0x001fe200000001ff */
[----:B------:R-:W-:Y:S01]  /*6ea0*/  IMAD.MOV.U32 R18, RZ, RZ, 0x8 ;  /* 0x00000008ff127424 */ /* 0x000fe200078e00ff */
[----:B--2---:R-:W0:Y:S01]  /*6eb0*/  @!P1 LDC.64 R10, c[0x0][0x220] ;  /* 0x00008800ff0a9b82 */ /* 0x004e220000000a00 */
[----:B------:R-:W-:Y:S01]  /*6ec0*/  @P0 VIADD R15, R12, 0x3c ;  /* 0x0000003c0c0f0836 */ /* 0x000fe20000000000 */
[----:B------:R-:W-:-:S05]  /*6ed0*/  MOV R32, R23 ;  /* 0x0000001700207202 */ /* 0x000fca0000000f00 */
[----:B------:R-:W-:Y:S01]  /*6ee0*/  FADD.FTZ R32, R21, R32 ;  /* 0x0000002015207221 */ /* 0x000fe20000010000 */
[----:B------:R-:W-:-:S04]  /*6ef0*/  @P0 MOV R24, R14 ;  /* 0x0000000e00180202 */ /* 0x000fc80000000f00 */
[----:B------:R-:W-:Y:S01]  /*6f00*/  MOV R21, R24 ;  /* 0x0000001800157202 */ /* 0x000fe20000000f00 */
[----:B-1----:R-:W-:-:S07]  /*6f10*/  @P0 IMAD.MOV.U32 R20, RZ, RZ, R25 ;  /* 0x000000ffff140224 */ /* 0x002fce00078e0019 */
[----:B0-----:R-:W-:Y:S05]  /*6f20*/  WARPSYNC.COLLECTIVE R16, `(.L_x_75) ;  /* 0x0000000010087348 */ /* 0x001fea0003c00000 */
[----:B------:R1:W2:Y:S02]  /*6f30*/  SHFL.BFLY P2, R23, R21, R18, R19 ;  /* 0x0c00001215177389 */ /* 0x0002a40000040013 */
[----:B012---:R-:W-:Y:S01]  /*6f40*/  ENDCOLLECTIVE ;  /* 0x000000000000791b */ /* 0x007fe20003800000 */
.L_x_75:
[----:B------:R-:W-:Y:S01]  /*6f50*/  @!P1 IMAD.WIDE R10, R0, 0x2, R10 ;  /* 0x00000002000a9825 */ /* 0x000fe200078e020a */
[----:B------:R-:W-:-:S04]  /*6f60*/  @!P1 F2FP.BF16.F32.PACK_AB R21, RZ, R32 ;  /* 0x00000020ff15923e */ /* 0x000fc800000010ff */
[----:B------:R-:W-:Y:S02]  /*6f70*/  PRMT R14, R21, 0x7610, R14 ;  /* 0x00007610150e7816 */ /* 0x000fe4000000000e */
[----:B------:R-:W-:-:S03]  /*6f80*/  MOV R21, R20 ;  /* 0x0000001400157202 */ /* 0x000fc60000000f00 */
[----:B------:R0:W-:Y:S01]  /*6f90*/  @!P1 STG.E.U16 desc[UR12][R10.64], R14 ;  /* 0x0000000e0a009986 */ /* 0x0001e2000c10150c */
[----:B------:R-:W-:-:S07]  /*6fa0*/  MOV R33, R23 ;  /* 0x0000001700217202 */ /* 0x000fce0000000f00 */
[----:B0-----:R-:W-:Y:S05]  /*6fb0*/  WARPSYNC.COLLECTIVE R16, `(.L_x_76) ;  /* 0x0000000010087348 */ /* 0x001fea0003c00000 */
[----:B------:R1:W2:Y:S02]  /*6fc0*/  SHFL.BFLY P2, R23, R21, R18, R19 ;  /* 0x0c00001215177389 */ /* 0x0002a40000040013 */
[----:B012---:R-:W-:Y:S01]  /*6fd0*/  ENDCOLLECTIVE ;  /* 0x000000000000791b */ /* 0x007fe20003800000 */
.L_x_76:
[----:B------:R-:W-:Y:S01]  /*6fe0*/  FADD.FTZ R24, R33, R24 ;  /* 0x0000001821187221 */ /* 0x000fe20000010000 */
[----:B------:R-:W0:Y:S01]  /*6ff0*/  @!P1 LDC.64 R10, c[0x0][0x218] ;  /* 0x00008600ff0a9b82 */ /* 0x000e220000000a00 */
[----:B------:R-:W-:Y:S02]  /*7000*/  HFMA2.MMA R18, -RZ, RZ, 0, 2.384185791015625e-07 ;  /* 0x00000004ff127435 */ /* 0x000fe400000001ff */
[----:B------:R-:W-:Y:S01]  /*7010*/  IMAD.MOV.U32 R21, RZ, RZ, R24 ;  /* 0x000000ffff157224 */ /* 0x000fe200078e0018 */
[----:B------:R-:W-:-:S08]  /*7020*/  MOV R22, R23 ;  /* 0x0000001700167202 */ /* 0x000fd00000000f00 */
[----:B0-----:R-:W-:Y:S05]  /*7030*/  WARPSYNC.COLLECTIVE R16, `(.L_x_77) ;  /* 0x0000000010087348 */ /* 0x001fea0003c00000 */
[----:B------:R1:W2:Y:S02]  /*7040*/  SHFL.BFLY P2, R23, R21, R18, R19 ;  /* 0x0c00001215177389 */ /* 0x0002a40000040013 */
[----:B012---:R-:W-:Y:S01]  /*7050*/  ENDCOLLECTIVE ;  /* 0x000000000000791b */ /* 0x007fe20003800000 */
.L_x_77:
[----:B------:R-:W-:Y:S01]  /*7060*/  FADD.FTZ R20, R22, R20 ;  /* 0x0000001416147221 */ /* 0x000fe20000010000 */
[----:B------:R-:W-:Y:S01]  /*7070*/  @P0 SHF.L.U32 R22, R5, 0x1, RZ ;  /* 0x0000000105160819 */ /* 0x000fe200000006ff */
[----:B------:R-:W-:-:S03]  /*7080*/  @!P1 IMAD.WIDE R10, R0, 0x2, R10 ;  /* 0x00000002000a9825 */ /* 0x000fc600078e020a */
[----:B------:R-:W-:Y:S02]  /*7090*/  @P0 LOP3.LUT R15, R15, R22, RZ, 0x3c, !PT ;  /* 0x000000160f0f0212 */ /* 0x000fe400078e3cff */
[----:B------:R-:W-:Y:S01]  /*70a0*/  @P0 LEA R22, R5, UR4, 0x7 ;  /* 0x0000000405160c11 */ /* 0x000fe2000f8e38ff */
[----:B------:R-:W-:-:S03]  /*70b0*/  IMAD.MOV.U32 R21, RZ, RZ, R20 ;  /* 0x000000ffff157224 */ /* 0x000fc600078e0014 */
[----:B------:R-:W-:-:S05]  /*70c0*/  @P0 LEA R15, R15, R22, 0x2 ;  /* 0x000000160f0f0211 */ /* 0x000fca00078e10ff */
[----:B------:R0:W1:Y:S01]  /*70d0*/  @P0 LDS R22, [R15] ;  /* 0x000000000f160984 */ /* 0x0000620000000800 */
[----:B------:R-:W-:-:S03]  /*70e0*/  MOV R25, R23 ;  /* 0x0000001700197202 */ /* 0x000fc60000000f00 */
[----:B------:R0:W2:Y:S04]  /*70f0*/  @P0 LDS R17, [R15+0x780] ;  /* 0x000780000f110984 */ /* 0x0000a80000000800 */
[----:B012---:R-:W-:Y:S05]  /*7100*/  WARPSYNC.COLLECTIVE R16, `(.L_x_78) ;  /* 0x0000000010087348 */ /* 0x007fea0003c00000 */
[----:B------:R3:W4:Y:S02]  /*7110*/  SHFL.BFLY P2, R23, R21, R18, R19 ;  /* 0x0c00001215177389 */ /* 0x0007240000040013 */
[----:B01234-:R-:W-:Y:S01]  /*7120*/  ENDCOLLECTIVE ;  /* 0x000000000000791b */ /* 0x01ffe20003800000 */
.L_x_78:
[----:B------:R-:W-:-:S05]  /*7130*/  FADD.FTZ R24, R24, R25 ;  /* 0x0000001918187221 */ /* 0x000fca0000010000 */
[----:B------:R-:W-:Y:S01]  /*7140*/  MOV R21, R24 ;  /* 0x0000001800157202 */ /* 0x000fe20000000f00 */
[----:B------:R-:W-:Y:S01]  /*7150*/  IMAD.MOV.U32 R18, RZ, RZ, 0x2 ;  /* 0x00000002ff127424 */ /* 0x000fe200078e00ff */
[----:B------:R-:W-:-:S07]  /*7160*/  MOV R25, R23 ;  /* 0x0000001700197202 */ /* 0x000fce0000000f00 */
[----:B------:R-:W-:Y:S05]  /*7170*/  WARPSYNC.COLLECTIVE R16, `(.L_x_79) ;  /* 0x0000000010087348 */ /* 0x000fea0003c00000 */
[----:B------:R0:W1:Y:S02]  /*7180*/  SHFL.BFLY P2, R23, R21, R18, R19 ;  /* 0x0c00001215177389 */ /* 0x0000640000040013 */
[----:B01----:R-:W-:Y:S01]  /*7190*/  ENDCOLLECTIVE ;  /* 0x000000000000791b */ /* 0x003fe20003800000 */
.L_x_79:
[----:B------:R-:W-:-:S05]  /*71a0*/  FADD.FTZ R25, R20, R25 ;  /* 0x0000001914197221 */ /* 0x000fca0000010000 */
[----:B------:R-:W-:Y:S02]  /*71b0*/  MOV R21, R25 ;  /* 0x0000001900157202 */ /* 0x000fe40000000f00 */
[----:B------:R-:W-:-:S05]  /*71c0*/  MOV R19, R23 ;  /* 0x0000001700137202 */ /* 0x000fca0000000f00 */
[----:B------:R-:W-:Y:S01]  /*71d0*/  FADD.FTZ R24, R24, R19 ;  /* 0x0000001318187221 */ /* 0x000fe20000010000 */
[----:B------:R-:W-:-:S07]  /*71e0*/  IMAD.MOV.U32 R19, RZ, RZ, 0x101f ;  /* 0x0000101fff137424 */ /* 0x000fce00078e00ff */
[----:B------:R-:W-:Y:S05]  /*71f0*/  WARPSYNC.COLLECTIVE R16, `(.L_x_80) ;  /* 0x0000000010087348 */ /* 0x000fea0003c00000 */
[----:B------:R0:W1:Y:S02]  /*7200*/  SHFL.BFLY P2, R23, R21, R18, R19 ;  /* 0x0c00001215177389 */ /* 0x0000640000040013 */
[----:B01----:R-:W-:Y:S01]  /*7210*/  ENDCOLLECTIVE ;  /* 0x000000000000791b */ /* 0x003fe20003800000 */
.L_x_80:
[----:B------:R-:W-:Y:S01]  /*7220*/  MOV R21, R24 ;  /* 0x0000001800157202 */ /* 0x000fe20000000f00 */
[----:B------:R-:W-:Y:S01]  /*7230*/  IMAD.MOV.U32 R18, RZ, RZ, 0x1 ;  /* 0x00000001ff127424 */ /* 0x000fe200078e00ff */
[----:B------:R-:W-:-:S07]  /*7240*/  MOV R20, R23 ;  /* 0x0000001700147202 */ /* 0x000fce0000000f00 */
[----:B------:R-:W-:Y:S05]  /*7250*/  WARPSYNC.COLLECTIVE R16, `(.L_x_81) ;  /* 0x0000000010087348 */ /* 0x000fea0003c00000 */
[----:B------:R0:W1:Y:S02]  /*7260*/  SHFL.BFLY P2, R23, R21, R18, R19 ;  /* 0x0c00001215177389 */ /* 0x0000640000040013 */
[----:B01----:R-:W-:Y:S01]  /*7270*/  ENDCOLLECTIVE ;  /* 0x000000000000791b */ /* 0x003fe20003800000 */
.L_x_81:
[----:B------:R-:W-:Y:S01]  /*7280*/  FADD.FTZ R14, R25, R20 ;  /* 0x00000014190e7221 */ /* 0x000fe20000010000 */
[----:B------:R-:W-:-:S05]  /*7290*/  MOV R21, R23 ;  /* 0x0000001700157202 */ /* 0x000fca0000000f00 */
[----:B------:R-:W-:Y:S01]  /*72a0*/  FADD.FTZ R18, R24, R21 ;  /* 0x0000001518127221 */ /* 0x000fe20000010000 */
[----:B------:R-:W-:-:S04]  /*72b0*/  MOV R21, R14 ;  /* 0x0000000e00157202 */ /* 0x000fc80000000f00 */
[----:B------:R-:W-:Y:S01]  /*72c0*/  @!P1 F2FP.BF16.F32.PACK_AB R33, RZ, R18 ;  /* 0x00000012ff21923e */ /* 0x000fe200000010ff */
[----:B------:R-:W-:-:S04]  /*72d0*/  IMAD.MOV.U32 R18, RZ, RZ, 0x1 ;  /* 0x00000001ff127424 */ /* 0x000fc800078e00ff */
[----:B------:R0:W-:Y:S03]  /*72e0*/  @!P1 STG.E.U16 desc[UR12][R10.64+0x3c], R33 ;  /* 0x00003c210a009986 */ /* 0x0001e6000c10150c */
[----:B0-----:R-:W-:Y:S05]  /*72f0*/  WARPSYNC.COLLECTIVE R16, `(.L_x_82) ;  /* 0x0000000010087348 */ /* 0x001fea0003c00000 */
[----:B------:R1:W2:Y:S02]  /*7300*/  SHFL.BFLY P2, R23, R21, R18, R19 ;  /* 0x0c00001215177389 */ /* 0x0002a40000040013 */
[----:B012---:R-:W-:Y:S01]  /*7310*/  ENDCOLLECTIVE ;  /* 0x000000000000791b */ /* 0x007fe20003800000 */
.L_x_82:
[----:B------:R-:W0:Y:S01]  /*7320*/  @!P1 LDC.64 R10, c[0x0][0x220] ;  /* 0x00008800ff0a9b82 */ /* 0x000e220000000a00 */
[----:B------:R-:W-:Y:S02]  /*7330*/  IMAD.MOV.U32 R18, RZ, RZ, 0x8 ;  /* 0x00000008ff127424 */ /* 0x000fe400078e00ff */
[----:B------:R-:W-:Y:S01]  /*7340*/  FADD.FTZ R20, R14, R23 ;  /* 0x000000170e147221 */ /* 0x000fe20000010000 */
[----:B------:R-:W-:Y:S02]  /*7350*/  CS2R R14, SRZ ;  /* 0x00000000000e7805 */ /* 0x000fe4000001ff00 */
[----:B------:R-:W-:Y:S02]  /*7360*/  @P0 MOV R14, R22 ;  /* 0x00000016000e0202 */ /* 0x000fe40000000f00 */
[----:B------:R-:W-:Y:S02]  /*7370*/  @P0 MOV R15, R17 ;  /* 0x00000011000f0202 */ /* 0x000fe40000000f00 */
[----:B------:R-:W-:Y:S01]  /*7380*/  MOV R21, R14 ;  /* 0x0000000e00157202 */ /* 0x000fe20000000f00 */
[----:B0-----:R-:W-:-:S07]  /*7390*/  @!P1 IMAD.WIDE R10, R0, 0x2, R10 ;  /* 0x00000002000a9825 */ /* 0x001fce00078e020a */
[----:B------:R-:W-:Y:S05]  /*73a0*/  WARPSYNC.COLLECTIVE R16, `(.L_x_83) ;  /* 0x0000000010087348 */ /* 0x000fea0003c00000 */
[----:B------:R0:W1:Y:S02]  /*73b0*/  SHFL.BFLY P2, R23, R21, R18, R19 ;  /* 0x0c00001215177389 */ /* 0x0000640000040013 */
[----:B01----:R-:W-:Y:S01]  /*73c0*/  ENDCOLLECTIVE ;  /* 0x000000000000791b */ /* 0x003fe20003800000 */
.L_x_83:
[----:B------:R-:W-:Y:S01]  /*73d0*/  IMAD.MOV.U32 R21, RZ, RZ, R15 ;  /* 0x000000ffff157224 */ /* 0x000fe200078e000f */
[----:B------:R-:W-:Y:S02]  /*73e0*/  MOV R16, R23 ;  /* 0x0000001700107202 */ /* 0x000fe40000000f00 */
[----:B------:R-:W-:-:S03]  /*73f0*/  @!P1 F2FP.BF16.F32.PACK_AB R23, RZ, R20 ;  /* 0x00000014ff17923e */ /* 0x000fc600000010ff */
[----:B------:R-:W-:Y:S01]  /*7400*/  FADD.FTZ R22, R16, R14 ;  /* 0x0000000e10167221 */ /* 0x000fe20000010000 */
[----:B------:R-:W-:Y:S01]  /*7410*/  MOV R16, 0xffff ;  /* 0x0000ffff00107802 */ /* 0x000fe20000000f00 */
[----:B------:R-:W-:Y:S01]  /*7420*/  IMAD.MOV.U32 R14, RZ, RZ, RZ ;  /* 0x000000ffff0e7224 */ /* 0x000fe200078e00ff */
[----:B------:R-:W-:-:S07]  /*7430*/  PRMT R20, R23, 0x7610, R20 ;  /* 0x0000761017147816 */ /* 0x000fce0000000014 */
[----:B------:R-:W-:Y:S05]  /*7440*/  WARPSYNC.COLLECTIVE R16, `(.L_x_84) ;  /* 0x0000000010087348 */ /* 0x000fea0003c00000 */
[----:B------:R0:W1:Y:S02]  /*7450*/  SHFL.BFLY P2, R23, R21, R18, R19 ;  /* 0x0c00001215177389 */ /* 0x0000640000040013 */
[----:B01----:R-:W-:Y:S01]  /*7460*/  ENDCOLLECTIVE ;  /* 0x000000000000791b */ /* 0x003fe20003800000 */
.L_x_84:
[----:B------:R0:W-:Y:S01]  /*7470*/  @!P1 STG.E.U16 desc[UR12][R10.64+0x3c], R20 ;  /* 0x00003c140a009986 */ /* 0x0001e2000c10150c */
[----:B------:R-:W-:Y:S01]  /*7480*/  HFMA2.MMA R18, -RZ, RZ, 0, 2.384185791015625e-07 ;  /* 0x00000004ff127435 */ /* 0x000fe200000001ff */
[----:B------:R-:W-:Y:S01]  /*7490*/  IMAD.MOV.U32 R21, RZ, RZ, R22 ;  /* 0x000000ffff157224 */ /* 0x000fe200078e0016 */
[----:B0-----:R-:W-:Y:S01]  /*74a0*/  @P0 SHF.L.U32 R11, R5, 0x1, RZ ;  /* 0x00000001050b0819 */ /* 0x001fe200000006ff */
[----:B------:R-:W-:-:S05]  /*74b0*/  @P0 VIADD R10, R12, 0x5a ;  /* 0x0000005a0c0a0836 */ /* 0x000fca0000000000 */
[----:B------:R-:W-:Y:S02]  /*74c0*/  @P0 LOP3.LUT R10, R10, R11, RZ, 0x3c, !PT ;  /* 0x0000000b0a0a0212 */ /* 0x000fe400078e3cff */
[----:B------:R-:W-:-:S07]  /*74d0*/  MOV R17, R23 ;  /* 0x0000001700117202 */ /* 0x000fce0000000f00 */
[----:B------:R-:W-:Y:S05]  /*74e0*/  WARPSYNC.COLLECTIVE R16, `(.L_x_85) ;  /* 0x0000000010087348 */ /* 0x000fea0003c00000 */
[----:B------:R0:W1:Y:S02]  /*74f0*/  SHFL.BFLY P2, R23, R21, R18, R19 ;  /* 0x0c00001215177389 */ /* 0x0000640000040013 */
[----:B01----:R-:W-:Y:S01]  /*7500*/  ENDCOLLECTIVE ;  /* 0x000000000000791b */ /* 0x003fe20003800000 */
.L_x_85:
[----:B------:R-:W-:Y:S01]  /*7510*/  @P0 LEA R11, R5, UR4, 0x7 ;  /* 0x00000004050b0c11 */ /* 0x000fe2000f8e38ff */
[----:B------:R-:W-:-:S04]  /*7520*/  FADD.FTZ R17, R17, R15 ;  /* 0x0000000f11117221 */ /* 0x000fc80000010000 */
[----:B------:R-:W-:Y:S01]  /*7530*/  IMAD.MOV.U32 R21, RZ, RZ, R17 ;  /* 0x000000ffff157224 */ /* 0x000fe200078e0011 */
[----:B------:R-:W-:-:S05]  /*7540*/  MOV R16, R23 ;  /* 0x0000001700107202 */ /* 0x000fca0000000f00 */
[----:B------:R-:W-:Y:S01]  /*7550*/  FADD.FTZ R34, R22, R16 ;  /* 0x0000001016227221 */ /* 0x000fe20000010000 */
[----:B------:R-:W-:-:S07]  /*7560*/  MOV R16, 0xffff ;  /* 0x0000ffff00107802 */ /* 0x000fce0000000f00 */
[----:B------:R-:W-:Y:S05]  /*7570*/  WARPSYNC.COLLECTIVE R16, `(.L_x_86) ;  /* 0x0000000010087348 */ /* 0x000fea0003c00000 */
[----:B------:R0:W1:Y:S02]  /*7580*/  SHFL.BFLY P2, R23, R21, R18, R19 ;  /* 0x0c00001215177389 */ /* 0x0000640000040013 */
[----:B01----:R-:W-:Y:S01]  /*7590*/  ENDCOLLECTIVE ;  /* 0x000000000000791b */ /* 0x003fe20003800000 */
.L_x_86:
[----:B------:R-:W-:Y:S01]  /*75a0*/  HFMA2.MMA R18, -RZ, RZ, 0, 1.1920928955078125e-07 ;  /* 0x00000002ff127435 */ /* 0x000fe200000001ff */
[----:B------:R-:W-:Y:S01]  /*75b0*/  IMAD.MOV.U32 R21, RZ, RZ, R34 ;  /* 0x000000ffff157224 */ /* 0x000fe200078e0022 */
[----:B------:R-:W-:-:S09]  /*75c0*/  MOV R33, R23 ;  /* 0x0000001700217202 */ /* 0x000fd20000000f00 */
[----:B------:R-:W-:Y:S05]  /*75d0*/  WARPSYNC.COLLECTIVE R16, `(.L_x_87) ;  /* 0x0000000010087348 */ /* 0x000fea0003c00000 */
[----:B------:R0:W1:Y:S02]  /*75e0*/  SHFL.BFLY P2, R23, R21, R18, R19 ;  /* 0x0c00001215177389 */ /* 0x0000640000040013 */
[----:B01----:R-:W-:Y:S01]  /*75f0*/  ENDCOLLECTIVE ;  /* 0x000000000000791b */ /* 0x003fe20003800000 */
.L_x_87:
[----:B------:R-:W-:-:S04]  /*7600*/  FADD.FTZ R22, R17, R33 ;  /* 0x0000002111167221 */ /* 0x000fc80000010000 */
[----:B------:R-:W-:Y:S01]  /*7610*/  IMAD.MOV.U32 R21, RZ, RZ, R22 ;  /* 0x000000ffff157224 */ /* 0x000fe200078e0016 */
[----:B------:R-:W-:-:S05]  /*7620*/  MOV R19, R23 ;  /* 0x0000001700137202 */ /* 0x000fca0000000f00 */
[----:B------:R-:W-:Y:S01]  /*7630*/  FADD.FTZ R20, R34, R19 ;  /* 0x0000001322147221 */ /* 0x000fe20000010000 */
[----:B------:R-:W-:-:S11]  /*7640*/  HFMA2.MMA R19, -RZ, RZ, 0, 0.000503063201904296875 ;  /* 0x0000101fff137435 */ /* 0x000fd600000001ff */
[----:B------:R-:W-:Y:S05]  /*7650*/  WARPSYNC.COLLECTIVE R16, `(.L_x_88) ;  /* 0x0000000010087348 */ /* 0x000fea0003c00000 */
[----:B------:R0:W1:Y:S02]  /*7660*/  SHFL.BFLY P2, R23, R21, R18, R19 ;  /* 0x0c00001215177389 */ /* 0x0000640000040013 */
[----:B01----:R-:W-:Y:S01]  /*7670*/  ENDCOLLECTIVE ;  /* 0x000000000000791b */ /* 0x003fe20003800000 */
.L_x_88:
[----:B------:R-:W-:Y:S01]  /*7680*/  HFMA2.MMA R18, -RZ, RZ, 0, 5.9604644775390625e-08 ;  /* 0x00000001ff127435 */ /* 0x000fe200000001ff */
[----:B------:R-:W-:Y:S01]  /*7690*/  IMAD.MOV.U32 R21, RZ, RZ, R20 ;  /* 0x000000ffff157224 */ /* 0x000fe200078e0014 */
[----:B------:R-:W-:-:S09]  /*76a0*/  MOV R15, R23 ;  /* 0x00000017000f7202 */ /* 0x000fd20000000f00 */
[----:B------:R-:W-:Y:S05]  /*76b0*/  WARPSYNC.COLLECTIVE R16, `(.L_x_89) ;  /* 0x0000000010087348 */ /* 0x000fea0003c00000 */
[----:B------:R0:W1:Y:S02]  /*76c0*/  SHFL.BFLY P2, R23, R21, R18, R19 ;  /* 0x0c00001215177389 */ /* 0x0000640000040013 */
[----:B01----:R-:W-:Y:S01]  /*76d0*/  ENDCOLLECTIVE ;  /* 0x000000000000791b */ /* 0x003fe20003800000 */
.L_x_89:
[----:B------:R-:W-:Y:S01]  /*76e0*/  FADD.FTZ R12, R22, R15 ;  /* 0x0000000f160c7221 */ /* 0x000fe20000010000 */
[----:B------:R-:W-:Y:S01]  /*76f0*/  HFMA2.MMA R15, -RZ, RZ, 0, 0 ;  /* 0x00000000ff0f7435 */ /* 0x000fe200000001ff */
[----:B------:R-:W-:-:S03]  /*7700*/  @P0 LEA R16, R10, R11, 0x2 ;  /* 0x0000000b0a100211 */ /* 0x000fc600078e10ff */
[----:B------:R-:W-:Y:S02]  /*7710*/  MOV R21, R12 ;  /* 0x0000000c00157202 */ /* 0x000fe40000000f00 */
[----:B------:R-:W0:Y:S01]  /*7720*/  @P0 LDS R19, [R16] ;  /* 0x0000000010130984 */ /* 0x000e220000000800 */
[----:B------:R-:W-:-:S05]  /*7730*/  MOV R18, R23 ;  /* 0x0000001700127202 */ /* 0x000fca0000000f00 */
[----:B------:R-:W-:Y:S02]  /*7740*/  FADD.FTZ R20, R20, R18 ;  /* 0x0000001214147221 */ /* 0x000fe40000010000 */
[----:B------:R1:W2:Y:S03]  /*7750*/  @P0 LDS R18, [R16+0x780] ;  /* 0x0007800010120984 */ /* 0x0002a60000000800 */
[----:B------:R-:W-:Y:S01]  /*7760*/  @!P1 F2FP.BF16.F32.PACK_AB R20, RZ, R20 ;  /* 0x00000014ff14923e */ /* 0x000fe200000010ff */
[----:B-1----:R-:W1:Y:S01]  /*7770*/  @!P1 LDC.64 R16, c[0x0][0x218] ;  /* 0x00008600ff109b82 */ /* 0x002e620000000a00 */
[----:B0-----:R-:W-:Y:S01]  /*7780*/  @P0 MOV R14, R19 ;  /* 0x00000013000e0202 */ /* 0x001fe20000000f00 */
[----:B------:R-:W-:Y:S02]  /*7790*/  IMAD.MOV.U32 R19, RZ, RZ, 0x101f ;  /* 0x0000101fff137424 */ /* 0x000fe400078e00ff */
[----:B-1----:R-:W-:-:S05]  /*77a0*/  @!P1 IMAD.WIDE R16, R0, 0x2, R16 ;  /* 0x0000000200109825 */ /* 0x002fca00078e0210 */
[----:B------:R0:W-:Y:S01]  /*77b0*/  @!P1 STG.E.U16 desc[UR12][R16.64+0x78], R20 ;  /* 0x0000781410009986 */ /* 0x0001e2000c10150c */
[----:B--2---:R-:W-:Y:S01]  /*77c0*/  @P0 IMAD.MOV.U32 R15, RZ, RZ, R18 ;  /* 0x000000ffff0f0224 */ /* 0x004fe200078e0012 */
[----:B------:R-:W-:Y:S01]  /*77d0*/  HFMA2.MMA R18, -RZ, RZ, 0, 5.9604644775390625e-08 ;  /* 0x00000001ff127435 */ /* 0x000fe200000001ff */
[----:B0-----:R-:W-:-:S10]  /*77e0*/  MOV R16, 0xffff ;  /* 0x0000ffff00107802 */ /* 0x001fd40000000f00 */
[----:B------:R-:W-:Y:S05]  /*77f0*/  WARPSYNC.COLLECTIVE R16, `(.L_x_90) ;  /* 0x0000000010087348 */ /* 0x000fea0003c00000 */
[----:B------:R0:W1:Y:S02]  /*7800*/  SHFL.BFLY P2, R23, R21, R18, R19 ;  /* 0x0c00001215177389 */ /* 0x0000640000040013 */
[----:B01----:R-:W-:Y:S01]  /*7810*/  ENDCOLLECTIVE ;  /* 0x000000000000791b */ /* 0x003fe20003800000 */
.L_x_90:
[----:B------:R-:W-:Y:S01]  /*7820*/  HFMA2.MMA R18, -RZ, RZ, 0, 4.76837158203125e-07 ;  /* 0x00000008ff127435 */ /* 0x000fe200000001ff */
[----:B------:R-:W-:Y:S01]  /*7830*/  IMAD.MOV.U32 R21, RZ, RZ, R14 ;  /* 0x000000ffff157224 */ /* 0x000fe200078e000e */
[----:B------:R-:W-:-:S09]  /*7840*/  MOV R22, R23 ;  /* 0x0000001700167202 */ /* 0x000fd20000000f00 */
[----:B------:R-:W-:Y:S05]  /*7850*/  WARPSYNC.COLLECTIVE R16, `(.L_x_91) ;  /* 0x0000000010087348 */ /* 0x000fea0003c00000 */
[----:B------:R0:W1:Y:S02]  /*7860*/  SHFL.BFLY P2, R23, R21, R18, R19 ;  /* 0x0c00001215177389 */ /* 0x0000640000040013 */
[----:B01----:R-:W-:Y:S01]  /*7870*/  ENDCOLLECTIVE ;  /* 0x000000000000791b */ /* 0x003fe20003800000 */
.L_x_91:
[----:B------:R-:W-:Y:S01]  /*7880*/  FADD.FTZ R12, R12, R22 ;  /* 0x000000160c0c7221 */ /* 0x000fe20000010000 */
[----:B------:R-:W-:Y:S01]  /*7890*/  IMAD.MOV.U32 R21, RZ, RZ, R15 ;  /* 0x000000ffff157224 */ /* 0x000fe200078e000f */
[----:B------:R-:W-:-:S07]  /*78a0*/  MOV R32, R23 ;  /* 0x0000001700207202 */ /* 0x000fce0000000f00 */
[----:B------:R-:W-:Y:S05]  /*78b0*/  WARPSYNC.COLLECTIVE R16, `(.L_x_92) ;  /* 0x0000000010087348 */ /* 0x000fea0003c00000 */
[----:B------:R0:W1:Y:S02]  /*78c0*/  SHFL.BFLY P2, R23, R21, R18, R19 ;  /* 0x0c00001215177389 */ /* 0x0000640000040013 */
[----:B01----:R-:W-:Y:S01]  /*78d0*/  ENDCOLLECTIVE ;  /* 0x000000000000791b */ /* 0x003fe20003800000 */
.L_x_92:
[----:B------:R-:W-:-:S05]  /*78e0*/  FADD.FTZ R32, R32, R14 ;  /* 0x0000000e20207221 */ /* 0x000fca0000010000 */
[----:B------:R-:W-:Y:S02]  /*78f0*/  MOV R21, R32 ;  /* 0x0000002000157202 */ /* 0x000fe40000000f00 */
[----:B------:R-:W-:-:S05]  /*7900*/  MOV R18, R23 ;  /* 0x0000001700127202 */ /* 0x000fca0000000f00 */
[----:B------:R-:W-:Y:S01]  /*7910*/  FADD.FTZ R17, R18, R15 ;  /* 0x0000000f12117221 */ /* 0x000fe20000010000 */
[----:B------:R-:W-:Y:S01]  /*7920*/  IMAD.MOV.U32 R18, RZ, RZ, 0x4 ;  /* 0x00000004ff127424 */ /* 0x000fe200078e00ff */
[----:B------:R-:W0:Y:S06]  /*7930*/  @!P1 LDC.64 R14, c[0x0][0x220] ;  /* 0x00008800ff0e9b82 */ /* 0x000e2c0000000a00 */
[----:B0-----:R-:W-:Y:S05]  /*7940*/  WARPSYNC.COLLECTIVE R16, `(.L_x_93) ;  /* 0x0000000010087348 */ /* 0x001fea0003c00000 */
[----:B------:R1:W2:Y:S02]  /*7950*/  SHFL.BFLY P2, R23, R21, R18, R19 ;  /* 0x0c00001215177389 */ /* 0x0002a40000040013 */
[----:B012---:R-:W-:Y:S01]  /*7960*/  ENDCOLLECTIVE ;  /* 0x000000000000791b */ /* 0x007fe20003800000 */
.L_x_93:
[----:B------:R-:W-:Y:S01]  /*7970*/  MOV R21, R17 ;  /* 0x0000001100157202 */ /* 0x000fe20000000f00 */
[----:B------:R-:W-:Y:S01]  /*7980*/  @!P1 IMAD.WIDE R14, R0, 0x2, R14 ;  /* 0x00000002000e9825 */ /* 0x000fe200078e020e */
[----:B------:R-:W-:-:S07]  /*7990*/  MOV R33, R23 ;  /* 0x0000001700217202 */ /* 0x000fce0000000f00 */
[----:B------:R-:W-:Y:S05]  /*79a0*/  WARPSYNC.COLLECTIVE R16, `(.L_x_94) ;  /* 0x0000000010087348 */ /* 0x000fea0003c00000 */
[----:B------:R0:W1:Y:S02]  /*79b0*/  SHFL.BFLY P2, R23, R21, R18, R19 ;  /* 0x0c00001215177389 */ /* 0x0000640000040013 */
[----:B01----:R-:W-:Y:S01]  /*79c0*/  ENDCOLLECTIVE ;  /* 0x000000000000791b */ /* 0x003fe20003800000 */
.L_x_94:
[----:B------:R-:W-:Y:S01]  /*79d0*/  FADD.FTZ R25, R32, R33 ;  /* 0x0000002120197221 */ /* 0x000fe20000010000 */
[----:B------:R-:W-:-:S04]  /*79e0*/  HFMA2.MMA R18, -RZ, RZ, 0, 1.1920928955078125e-07 ;  /* 0x00000002ff127435 */ /* 0x000fc800000001ff */
[----:B------:R-:W-:Y:S01]  /*79f0*/  MOV R21, R25 ;  /* 0x0000001900157202 */ /* 0x000fe20000000f00 */
[----:B------:R-:W-:-:S04]  /*7a00*/  IMAD.MOV.U32 R16, RZ, RZ, R23 ;  /* 0x000000ffff107224 */ /* 0x000fc800078e0017 */
[----:B------:R-:W-:Y:S01]  /*7a10*/  FADD.FTZ R24, R17, R16 ;  /* 0x0000001011187221 */ /* 0x000fe20000010000 */
[----:B------:R-:W-:-:S07]  /*7a20*/  IMAD.MOV.U32 R16, RZ, RZ, 0xffff ;  /* 0x0000ffffff107424 */ /* 0x000fce00078e00ff */
[----:B------:R-:W-:Y:S05]  /*7a30*/  WARPSYNC.COLLECTIVE R16, `(.L_x_95) ;  /* 0x0000000010087348 */ /* 0x000fea0003c00000 */
[----:B------:R0:W1:Y:S02]  /*7a40*/  SHFL.BFLY P2, R23, R21, R18, R19 ;  /* 0x0c00001215177389 */ /* 0x0000640000040013 */
[----:B01----:R-:W-:Y:S01]  /*7a50*/  ENDCOLLECTIVE ;  /* 0x000000000000791b */ /* 0x003fe20003800000 */
.L_x_95:
[----:B------:R-:W-:Y:S02]  /*7a60*/  MOV R21, R24 ;  /* 0x0000001800157202 */ /* 0x000fe40000000f00 */
[----:B------:R-:W-:-:S07]  /*7a70*/  MOV R32, R23 ;  /* 0x0000001700207202 */ /* 0x000fce0000000f00 */
[----:B------:R-:W-:Y:S05]  /*7a80*/  WARPSYNC.COLLECTIVE R16, `(.L_x_96) ;  /* 0x0000000010087348 */ /* 0x000fea0003c00000 */
[----:B------:R0:W1:Y:S02]  /*7a90*/  SHFL.BFLY P2, R23, R21, R18, R19 ;  /* 0x0c00001215177389 */ /* 0x0000640000040013 */
[----:B01----:R-:W-:Y:S01]  /*7aa0*/  ENDCOLLECTIVE ;  /* 0x000000000000791b */ /* 0x003fe20003800000 */
.L_x_96:
[----:B------:R-:W-:Y:S01]  /*7ab0*/  FADD.FTZ R25, R25, R32 ;  /* 0x0000002019197221 */ /* 0x000fe20000010000 */
[----:B------:R-:W-:-:S04]  /*7ac0*/  @!P1 F2FP.BF16.F32.PACK_AB R18, RZ, R12 ;  /* 0x0000000cff12923e */ /* 0x000fc800000010ff */
[----:B------:R-:W-:Y:S02]  /*7ad0*/  MOV R21, R25 ;  /* 0x0000001900157202 */ /* 0x000fe40000000f00 */
[----:B------:R-:W-:Y:S01]  /*7ae0*/  PRMT R10, R18, 0x7610, R10 ;  /* 0x00007610120a7816 */ /* 0x000fe2000000000a */
[----:B------:R-:W-:-:S04]  /*7af0*/  HFMA2.MMA R18, -RZ, RZ, 0, 5.9604644775390625e-08 ;  /* 0x00000001ff127435 */ /* 0x000fc800000001ff */
[----:B------:R0:W-:Y:S01]  /*7b00*/  @!P1 STG.E.U16 desc[UR12][R14.64+0x78], R10 ;  /* 0x0000780a0e009986 */ /* 0x0001e2000c10150c */
[----:B------:R-:W-:-:S04]  /*7b10*/  IMAD.MOV.U32 R19, RZ, RZ, R23 ;  /* 0x000000ffff137224 */ /* 0x000fc800078e0017 */
[----:B------:R-:W-:Y:S01]  /*7b20*/  FADD.FTZ R12, R24, R19 ;  /* 0x00000013180c7221 */ /* 0x000fe20000010000 */
[----:B------:R-:W-:-:S07]  /*7b30*/  IMAD.MOV.U32 R19, RZ, RZ, 0x101f ;  /* 0x0000101fff137424 */ /* 0x000fce00078e00ff */
[----:B0-----:R-:W-:Y:S05]  /*7b40*/  WARPSYNC.COLLECTIVE R16, `(.L_x_97) ;  /* 0x0000000010087348 */ /* 0x001fea0003c00000 */
[----:B------:R1:W2:Y:S02]  /*7b50*/  SHFL.BFLY P2, R23, R21, R18, R19 ;  /* 0x0c00001215177389 */ /* 0x0002a40000040013 */
[----:B012---:R-:W-:Y:S01]  /*7b60*/  ENDCOLLECTIVE ;  /* 0x000000000000791b */ /* 0x007fe20003800000 */
.L_x_97:
[----:B------:R-:W-:Y:S02]  /*7b70*/  MOV R21, R12 ;  /* 0x0000000c00157202 */ /* 0x000fe40000000f00 */
[----:B------:R-:W-:-:S07]  /*7b80*/  MOV R22, R23 ;  /* 0x0000001700167202 */ /* 0x000fce0000000f00 */
[----:B------:R-:W-:Y:S05]  /*7b90*/  WARPSYNC.COLLECTIVE R16, `(.L_x_98) ;  /* 0x0000000010087348 */ /* 0x000fea0003c00000 */
[----:B------:R0:W1:Y:S02]  /*7ba0*/  SHFL.BFLY P2, R23, R21, R18, R19 ;  /* 0x0c00001215177389 */ /* 0x0000640000040013 */
[----:B01----:R-:W-:Y:S01]  /*7bb0*/  ENDCOLLECTIVE ;  /* 0x000000000000791b */ /* 0x003fe20003800000 */
.L_x_98:
[----:B------:R-:W-:Y:S01]  /*7bc0*/  FADD.FTZ R22, R25, R22 ;  /* 0x0000001619167221 */ /* 0x000fe20000010000 */
[----:B------:R-:W-:Y:S06]  /*7bd0*/  BRA `(.L_x_99) ;  /* 0xffffffe000c47947 */ /* 0x000fec000383ffff */
.L_x_100:
[----:B------:R-:W-:-:S00]  /*7be0*/  BRA `(.L_x_100) ;  /* 0xfffffffc00fc7947 */ /* 0x000fc0000383ffff */
[----:B------:R-:W-:-:S00]  /*7bf0*/  NOP ;  /* 0x0000000000007918 */ /* 0x000fc00000000000 */
        /* <DEDUP_REMOVED lines=8> */
.L_x_2228:


//--------------------- .text._ZN13group_norm_v218gn_bwd_cuda_kernelI13__nv_bfloat16Li480ELi1ELi32ELi60ELi1024ELb0ELb1ELi16ELi960ELi960ELi4ELb1ELi2ELb0ELb0ELNS_15WgradSyncMethodE3ENS_16CompileConditionILi900EEEEEvPT_S6_S6_PKS5_S8_S8_S8_PKfflPfPj --------------------------
	.section	.text._ZN13group_norm_v218gn_bwd_cuda_kernelI13__nv_bfloat16Li480ELi1ELi32ELi60ELi1024ELb0ELb1ELi16ELi960ELi960ELi4ELb1ELi2ELb0ELb0ELNS_15WgradSyncMethodE3ENS_16CompileConditionILi900EEEEEvPT_S6_S6_PKS5_S8_S8_S8_PKfflPfPj,"ax",@progbits
	.align	128
        .global         _ZN13group_norm_v218gn_bwd_cuda_kernelI13__nv_bfloat16Li480ELi1ELi32ELi60ELi1024ELb0ELb1ELi16ELi960ELi960ELi4ELb1ELi2ELb0ELb0ELNS_15WgradSyncMethodE3ENS_16CompileConditionILi900EEEEEvPT_S6_S6_PKS5_S8_S8_S8_PKfflPfPj
        .type           _ZN13group_norm_v218gn_bwd_cuda_kernelI13__nv_bfloat16Li480ELi1ELi32ELi60ELi1024ELb0ELb1ELi16ELi960ELi960ELi4ELb1ELi2ELb0ELb0ELNS_15WgradSyncMethodE3ENS_16CompileConditionILi900EEEEEvPT_S6_S6_PKS5_S8_S8_S8_PKfflPfPj,@function
        .size           _ZN13group_norm_v218gn_bwd_cuda_kernelI13__nv_bfloat16Li480ELi1ELi32ELi60ELi1024ELb0ELb1ELi16ELi960ELi960ELi4ELb1ELi2ELb0ELb0ELNS_15WgradSyncMethodE3ENS_16CompileConditionILi900EEEEEvPT_S6_S6_PKS5_S8_S8_S8_PKfflPfPj,(.L_x_2229 - _ZN13group_norm_v218gn_bwd_cuda_kernelI13__nv_bfloat16Li480ELi1ELi32ELi60ELi1024ELb0ELb1ELi16ELi960ELi960ELi4ELb1ELi2ELb0ELb0ELNS_15WgradSyncMethodE3ENS_16CompileConditionILi900EEEEEvPT_S6_S6_PKS5_S8_S8_S8_PKfflPfPj)
        .other          _ZN13group_norm_v218gn_bwd_cuda_kernelI13__nv_bfloat16Li480ELi1ELi32ELi60ELi1024ELb0ELb1ELi16ELi960ELi960ELi4ELb1ELi2ELb0ELb0ELNS_15WgradSyncMethodE3ENS_16CompileConditionILi900EEEEEvPT_S6_S6_PKS5_S8_S8_S8_PKfflPfPj,@"STO_CUDA_ENTRY STV_DEFAULT"
_ZN13group_norm_v218gn_bwd_cuda_kernelI13__nv_bfloat16Li480ELi1ELi32ELi60ELi1024ELb0ELb1ELi16ELi960ELi960ELi4ELb1ELi2ELb0ELb0ELNS_15WgradSyncMethodE3ENS_16CompileConditionILi900EEEEEvPT_S6_S6_PKS5_S8_S8_S8_PKfflPfPj:
.text._ZN13group_norm_v218gn_bwd_cuda_kernelI13__nv_bfloat16Li480ELi1ELi32ELi60ELi1024ELb0ELb1ELi16ELi960ELi960ELi4ELb1ELi2ELb0ELb0ELNS_15WgradSyncMethodE3ENS_16CompileConditionILi900EEEEEvPT_S6_S6_PKS5_S8_S8_S8_PKfflPfPj:
[----:B------:R-:W-:Y:S08]  /*0000*/  LDC R1, c[0x0][0x28] ;  /* 0x00000a00ff017b82 */ /* 0x000ff00000000800 */
[----:B------:R-:W0:Y:S01]  /*0010*/  S2UR UR8, SR_CTAID.Y ;  /* 0x00000000000879c3 */ /* 0x000e220000002600 */
[----:B------:R-:W-:Y:S01]  /*0020*/  ULDC.64 UR4, c[0x0][0x258] ;  /* 0x0000960000047ab9 */ /* 0x000fe20000000a00 */
[----:B------:R-:W-:Y:S01]  /*0030*/  ULDC.64 UR14, c[0x0][0x208] ;  /* 0x00008200000e7ab9 */ /* 0x000fe20000000a00 */
[----:B------:R-:W-:-:S02]  /*0040*/  USHF.L.U32 UR18, UR4, 0x1, URZ ;  /* 0x0000000104127899 */ /* 0x000fc4000800063f */
[----:B------:R-:W-:-:S03]  /*0050*/  USHF.L.U64.HI UR9, UR4, 0x1, UR5 ;  /* 0x0000000104097899 */ /* 0x000fc60008010205 */
[----:B------:R-:W1:Y:S01]  /*0060*/  S2UR UR19, SR_CTAID.X ;  /* 0x00000000001379c3 */ /* 0x000e620000002500 */
[----:B------:R-:W-:Y:S01]  /*0070*/  UMOV UR5, URZ ;  /* 0x0000003f00057c82 */ /* 0x000fe20008000000 */
[----:B0-----:R-:W-:Y:S02]  /*0080*/  UISETP.GT.U32.AND UP0, UPT, UR18, UR8, UPT ;  /* 0x000000081200728c */ /* 0x001fe4000bf04070 */
[----:B------:R-:W-:Y:S02]  /*0090*/  ULOP3.LUT UR20, UR8, 0x1, URZ, 0xc0, !UPT ;  /* 0x0000000108147892 */ /* 0x000fe4000f8ec03f */
[----:B------:R-:W-:Y:S01]  /*00a0*/  UISETP.GT.AND.EX UP0, UPT, UR9, URZ, UPT, UP0 ;  /* 0x0000003f0900728c */ /* 0x000fe2000bf04300 */
[----:B------:R-:W-:-:S05]  /*00b0*/  UMOV UR10, UR8 ;  /* 0x00000008000a7c82 */ /* 0x000fca0008000000 */
[----:B------:R-:W-:-:S13]  /*00c0*/  PLOP3.LUT P0, PT, PT, PT, UP0, 0x80, 0x0 ;  /* 0x000000000000781c */ /* 0x000fda0003f0f008 */
[----:B-1----:R-:W-:Y:S05]  /*00d0*/  @P0 BRA `(.L_x_101) ;  /* 0x0000000000680947 */ /* 0x002fea0003800000 */
        /* <DEDUP_REMOVED lines=8> */
[----:B------:R-:W-:Y:S02]  /*0160*/  IADD3 R0, RZ, -UR6, RZ ;  /* 0x80000006ff007c10 */ /* 0x000fe4000fffe0ff */
        /* <DEDUP_REMOVED lines=8> */
.L_x_103:
[----:B------:R-:W2:Y:S04]  /*01f0*/  LD.E.STRONG.GPU R0, desc[UR14][R2.64] ;  /* 0x0000000e02007980 */ /* 0x000ea8000c10f900 */
[----:B--2---:R-:W-:Y:S01]  /*0200*/  CCTL.IVALL ;  /* 0x00000000ff00798f */ /* 0x004fe20002000000 */
[----:B------:R-:W-:Y:S05]  /*0210*/  YIELD ;  /* 0x0000000000007946 */ /* 0x000fea0003800000 */
[----:B-----5:R-:W-:-:S04]  /*0220*/  LOP3.LUT R0, R0, R5, RZ, 0x3c, !PT ;  /* 0x0000000500007212 */ /* 0x020fc800078e3cff */
[----:B------:R-:W-:-:S13]  /*0230*/  ISETP.GT.AND P0, PT, R0, -0x1, PT ;  /* 0xffffffff0000780c */ /* 0x000fda0003f04270 */
[----:B------:R-:W-:Y:S05]  /*0240*/  @P0 BRA `(.L_x_103) ;  /* 0xfffffffc00e80947 */ /* 0x000fea000383ffff */
.L_x_102:
[----:B------:R-:W-:Y:S05]  /*0250*/  WARPSYNC.ALL ;  /* 0x0000000000007948 */ /* 0x000fea0003800000 */
[----:B------:R-:W-:Y:S06]  /*0260*/  BAR.SYNC.DEFER_BLOCKING 0x0 ;  /* 0x0000000000007b1d */ /* 0x000fec0000010000 */
[----:B------:R-:W-:Y:S05]  /*0270*/  BRA `(.L_x_104) ;  /* 0x0000004400647947 */ /* 0x000fea0003800000 */
.L_x_101:
[----:B------:R-:W0:Y:S01]  /*0280*/  S2R R0, SR_TID.X ;  /* 0x0000000000007919 */ /* 0x000e220000002100 */
[----:B------:R-:W-:Y:S01]  /*0290*/  ULOP3.LUT UR11, UR19, 0x3f, URZ, 0xc0, !UPT ;  /* 0x0000003f130b7892 */ /* 0x000fe2000f8ec03f */
[----:B------:R-:W-:Y:S01]  /*02a0*/  MOV R3, 0x400 ;  /* 0x0000040000037802 */ /* 0x000fe20000000f00 */
[----:B------:R-:W-:Y:S01]  /*02b0*/  ULDC.64 UR6, c[0x0][0x268] ;  /* 0x00009a0000067ab9 */ /* 0x000fe20000000a00 */
[----:B------:R-:W1:Y:S01]  /*02c0*/  S2R R6, SR_CgaCtaId ;  /* 0x0000000000067919 */ /* 0x000e620000008800 */
[----:B------:R-:W-:Y:S01]  /*02d0*/  ULEA UR4, UP0, UR10, UR6, 0x2 ;  /* 0x000000060a047291 */ /* 0x000fe2000f80103f */
[----:B------:R-:W-:Y:S01]  /*02e0*/  IADD3 R5, R3, 0x3c00, RZ ;  /* 0x00003c0003057810 */ /* 0x000fe20007ffe0ff */
[----:B------:R-:W-:Y:S01]  /*02f0*/  IMAD.U32 R8, RZ, RZ, UR11 ;  /* 0x0000000bff087e24 */ /* 0x000fe2000f8e00ff */
[----:B------:R-:W-:Y:S01]  /*0300*/  ULOP3.LUT UR16, UR20, 0x2, URZ, 0xfc, !UPT ;  /* 0x0000000214107892 */ /* 0x000fe2000f8efc3f */
[----:B------:R-:W-:Y:S01]  /*0310*/  CS2R R78, SRZ ;  /* 0x00000000004e7805 */ /* 0x000fe2000001ff00 */
[----:B------:R-:W-:Y:S01]  /*0320*/  ULEA.HI.X UR12, UR10, UR7, UR5, 0x2, UP0 ;  /* 0x000000070a0c7291 */ /* 0x000fe200080f1405 */
[----:B------:R-:W-:Y:S01]  /*0330*/  CS2R R76, SRZ ;  /* 0x00000000004c7805 */ /* 0x000fe2000001ff00 */
[----:B------:R-:W-:Y:S01]  /*0340*/  USHF.R.U32.HI UR13, URZ, 0x1, UR10 ;  /* 0x000000013f0d7899 */ /* 0x000fe2000801160a */
[----:B------:R-:W-:Y:S01]  /*0350*/  CS2R R74, SRZ ;  /* 0x00000000004a7805 */ /* 0x000fe2000001ff00 */
[----:B------:R-:W-:Y:S01]  /*0360*/  ULDC.64 UR6, c[0x0][0x268] ;  /* 0x00009a0000067ab9 */ /* 0x000fe20000000a00 */
[----:B------:R-:W-:Y:S01]  /*0370*/  CS2R R72, SRZ ;  /* 0x0000000000487805 */ /* 0x000fe2000001ff00 */
[----:B------:R-:W-:Y:S01]  /*0380*/  UIMAD.WIDE.U32 UR6, UR16, 0x4, UR6 ;  /* 0x00000004100678a5 */ /* 0x000fe2000f8e0006 */
[----:B------:R-:W-:Y:S01]  /*0390*/  MOV R121, UR12 ;  /* 0x0000000c00797c02 */ /* 0x000fe20008000f00 */
[----:B------:R-:W-:Y:S01]  /*03a0*/  USHF.L.U32 UR16, UR13, 0x6, URZ ;  /* 0x000000060d107899 */ /* 0x000fe2000800063f */
[----:B------:R-:W-:Y:S01]  /*03b0*/  MOV R120, UR4 ;  /* 0x0000000400787c02 */ /* 0x000fe20008000f00 */
[----:B------:R-:W-:Y:S01]  /*03c0*/  UIADD3 UR13, -UR13, URZ, URZ ;  /* 0x0000003f0d0d7290 */ /* 0x000fe2000fffe13f */
[----:B------:R-:W-:Y:S01]  /*03d0*/  UMOV UR17, 0x7fffffc1 ;  /* 0x7fffffc100117882 */ /* 0x000fe20000000000 */
[----:B------:R-:W-:-:S02]  /*03e0*/  ULOP3.LUT UR11, UR16, 0xffffffc0, UR11, 0xe2, !UPT ;  /* 0xffffffc0100b7892 */ /* 0x000fc4000f8ee20b */
[----:B------:R-:W-:Y:S01]  /*03f0*/  UISETP.NE.AND UP0, UPT, UR19, UR13, UPT ;  /* 0x0000000d1300728c */ /* 0x000fe2000bf05270 */
[----:B------:R-:W-:-:S03]  /*0400*/  UMOV UR4, URZ ;  /* 0x0000003f00047c82 */ /* 0x000fc60008000000 */
[----:B------:R-:W-:Y:S01]  /*0410*/  USEL UR17, UR17, 0x1, !UP0 ;  /* 0x0000000111117887 */ /* 0x000fe2000c000000 */
[----:B0-----:R-:W-:Y:S02]  /*0420*/  IADD3 R12, R0, 0x1e0, RZ ;  /* 0x000001e0000c7810 */ /* 0x001fe40007ffe0ff */
[--C-:B------:R-:W-:Y:S02]  /*0430*/  SHF.R.U32.HI R2, RZ, 0x1, R0.reuse ;  /* 0x00000001ff027819 */ /* 0x100fe40000011600 */
[----:B------:R-:W-:Y:S02]  /*0440*/  SHF.R.S32.HI R7, RZ, 0x1f, R0 ;  /* 0x0000001fff077819 */ /* 0x000fe40000011400 */
[----:B------:R-:W-:Y:S02]  /*0450*/  SHF.R.S32.HI R13, RZ, 0x1f, R12 ;  /* 0x0000001fff0d7819 */ /* 0x000fe4000001140c */
[----:B------:R-:W-:Y:S02]  /*0460*/  SHF.L.U32 R15, R2, 0x6, RZ ;  /* 0x00000006020f7819 */ /* 0x000fe400000006ff */
[----:B------:R-:W-:-:S02]  /*0470*/  LEA.HI R9, R7, R0, RZ, 0x2 ;  /* 0x0000000007097211 */ /* 0x000fc400078f10ff */
[----:B------:R-:W-:Y:S02]  /*0480*/  LEA.HI R11, R13, R12, RZ, 0x2 ;  /* 0x0000000c0d0b7211 */ /* 0x000fe400078f10ff */
[C---:B-1----:R-:W-:Y:S02]  /*0490*/  LEA R3, R6.reuse, R3, 0x18 ;  /* 0x0000000306037211 */ /* 0x042fe400078ec0ff */
[----:B------:R-:W-:Y:S02]  /*04a0*/  LEA R5, R6, R5, 0x18 ;  /* 0x0000000506057211 */ /* 0x000fe400078ec0ff */
[----:B------:R-:W-:Y:S02]  /*04b0*/  LOP3.LUT R6, R15, 0xffffffc0, R8, 0xe2, !PT ;  /* 0xffffffc00f067812 */ /* 0x000fe400078ee208 */
[----:B------:R-:W-:Y:S02]  /*04c0*/  SHF.R.S32.HI R4, RZ, 0x2, R9 ;  /* 0x00000002ff047819 */ /* 0x000fe40000011409 */
[----:B------:R-:W-:-:S02]  /*04d0*/  SHF.R.S32.HI R8, RZ, 0x2, R11 ;  /* 0x00000002ff087819 */ /* 0x000fc4000001140b */
[----:B------:R-:W-:Y:S02]  /*04e0*/  IADD3 R10, R4, 0xf0, RZ ;  /* 0x000000f0040a7810 */ /* 0x000fe40007ffe0ff */
[----:B------:R-:W-:Y:S01]  /*04f0*/  LOP3.LUT R15, R11, 0xfffffffc, RZ, 0xc0, !PT ;  /* 0xfffffffc0b0f7812 */ /* 0x000fe200078ec0ff */
[----:B------:R-:W-:Y:S01]  /*0500*/  VIADD R14, R8, 0xf0 ;  /* 0x000000f0080e7836 */ /* 0x000fe20000000000 */
[----:B------:R-:W-:Y:S02]  /*0510*/  SHF.R.S32.HI R11, RZ, 0x1f, R10 ;  /* 0x0000001fff0b7819 */ /* 0x000fe4000001140a */
[----:B------:R-:W-:Y:S02]  /*0520*/  LEA.HI R13, R13, R12, RZ, 0x4 ;  /* 0x0000000c0d0d7211 */ /* 0x000fe400078f20ff */
[----:B------:R-:W-:Y:S02]  /*0530*/  SHF.R.S32.HI R17, RZ, 0x1f, R14 ;  /* 0x0000001fff117819 */ /* 0x000fe4000001140e */
[----:B------:R-:W-:-:S02]  /*0540*/  LEA.HI R7, R7, R0, RZ, 0x4 ;  /* 0x0000000007077211 */ /* 0x000fc400078f20ff */
[----:B------:R-:W-:Y:S02]  /*0550*/  LOP3.LUT R9, R9, 0xfffffffc, RZ, 0xc0, !PT ;  /* 0xfffffffc09097812 */ /* 0x000fe400078ec0ff */
[----:B------:R-:W-:Y:S02]  /*0560*/  LEA.HI R11, R11, R10, RZ, 0x2 ;  /* 0x0000000a0b0b7211 */ /* 0x000fe400078f10ff */
[----:B------:R-:W-:Y:S02]  /*0570*/  LEA.HI R17, R17, R14, RZ, 0x2 ;  /* 0x0000000e11117211 */ /* 0x000fe400078f10ff */
[----:B------:R-:W-:Y:S02]  /*0580*/  IADD3 R15, R12, -R15, RZ ;  /* 0x8000000f0c0f7210 */ /* 0x000fe40007ffe0ff */
[----:B------:R-:W-:Y:S02]  /*0590*/  SHF.R.U32.HI R10, RZ, 0x4, R7 ;  /* 0x00000004ff0a7819 */ /* 0x000fe40000011607 */
[----:B------:R-:W-:-:S02]  /*05a0*/  IADD3 R9, -R9, R0, RZ ;  /* 0x0000000009097210 */ /* 0x000fc40007ffe1ff */
[----:B------:R-:W-:Y:S01]  /*05b0*/  SHF.R.U32.HI R14, RZ, 0x4, R13 ;  /* 0x00000004ff0e7819 */ /* 0x000fe2000001160d */
[----:B------:R-:W-:Y:S01]  /*05c0*/  IMAD.SHL.U32 R13, R0, 0x2, RZ ;  /* 0x00000002000d7824 */ /* 0x000fe200078e00ff */
[----:B------:R-:W-:Y:S02]  /*05d0*/  SHF.R.U32.HI R12, RZ, 0x2, R11 ;  /* 0x00000002ff0c7819 */ /* 0x000fe4000001160b */
[C---:B------:R-:W-:Y:S02]  /*05e0*/  LOP3.LUT R7, R9.reuse, 0x3, R10, 0x78, !PT ;  /* 0x0000000309077812 */ /* 0x040fe400078e780a */
[----:B------:R-:W-:Y:S02]  /*05f0*/  SHF.R.U32.HI R16, RZ, 0x2, R17 ;  /* 0x00000002ff107819 */ /* 0x000fe40000011611 */
[----:B------:R-:W-:Y:S02]  /*0600*/  LOP3.LUT R9, R9, 0x3, R12, 0x78, !PT ;  /* 0x0000000309097812 */ /* 0x000fe400078e780c */
[----:B------:R-:W-:-:S02]  /*0610*/  LOP3.LUT R12, R13, 0x18, RZ, 0xc0, !PT ;  /* 0x000000180d0c7812 */ /* 0x000fc400078ec0ff */
[----:B------:R-:W-:Y:S02]  /*0620*/  LOP3.LUT R10, R15, 0x3, R14, 0x78, !PT ;  /* 0x000000030f0a7812 */ /* 0x000fe400078e780e */
[----:B------:R-:W-:Y:S02]  /*0630*/  LOP3.LUT R14, R13, 0x18, RZ, 0xc, !PT ;  /* 0x000000180d0e7812 */ /* 0x000fe400078e0cff */
[----:B------:R-:W-:Y:S02]  /*0640*/  LOP3.LUT R11, R15, 0x3, R16, 0x78, !PT ;  /* 0x000000030f0b7812 */ /* 0x000fe400078e7810 */
[----:B------:R-:W-:Y:S02]  /*0650*/  LEA R13, R0, R3, 0x5 ;  /* 0x00000003000d7211 */ /* 0x000fe400078e28ff */
[----:B------:R-:W-:-:S03]  /*0660*/  LOP3.LUT R16, R12, 0x10, RZ, 0x3c, !PT ;  /* 0x000000100c107812 */ /* 0x000fc600078e3cff */
[C---:B------:R-:W-:Y:S01]  /*0670*/  IMAD.IADD R14, R13.reuse, 0x1, R14 ;  /* 0x000000010d0e7824 */ /* 0x040fe200078e020e */
[----:B------:R-:W-:-:S07]  /*0680*/  IADD3 R15, R13, R16, RZ ;  /* 0x000000100d0f7210 */ /* 0x000fce0007ffe0ff */
.L_x_118:
[----:B-1----:R-:W-:Y:S01]  /*0690*/  IMAD.WIDE.U32 R16, R0, -0x77777777, RZ ;  /* 0x8888888900107825 */ /* 0x002fe200078e00ff */
[----:B------:R-:W-:Y:S02]  /*06a0*/  ULOP3.LUT UR12, UR10, 0x1, URZ, 0xc0, !UPT ;  /* 0x000000010a0c7892 */ /* 0x000fe4000f8ec03f */
[----:B------:R-:W-:Y:S02]  /*06b0*/  USHF.R.U64 UR13, UR10, 0x1, UR5 ;  /* 0x000000010a0d7899 */ /* 0x000fe40008001205 */
[----:B------:R-:W-:Y:S01]  /*06c0*/  SHF.R.U32.HI R33, RZ, 0x7, R17 ;  /* 0x00000007ff217819 */ /* 0x000fe20000011611 */
[----:B------:R-:W-:Y:S01]  /*06d0*/  UIMAD UR16, UR12, 0x3c0, URZ ;  /* 0x000003c00c1078a4 */ /* 0x000fe2000f8e023f */
[----:B0-----:R-:W0:Y:S01]  /*06e0*/  LDC.64 R16, c[0x0][0x238] ;  /* 0x00008e00ff107b82 */ /* 0x001e220000000a00 */
[----:B------:R-:W-:Y:S01]  /*06f0*/  USHF.L.U32 UR12, UR19, 0x4, URZ ;  /* 0x00000004130c7899 */ /* 0x000fe2000800063f */
[----:B------:R-:W-:Y:S01]  /*0700*/  IMAD.U32 R21, RZ, RZ, UR13 ;  /* 0x0000000dff157e24 */ /* 0x000fe2000f8e00ff */
[----:B------:R-:W-:Y:S01]  /*0710*/  USHF.R.U32.HI UR21, URZ, 0x1, UR5 ;  /* 0x000000013f157899 */ /* 0x000fe20008011605 */
[----:B------:R-:W-:Y:S01]  /*0720*/  IMAD R34, R33, -0xf0, R0 ;  /* 0xffffff1021227824 */ /* 0x000fe200078e0200 */
[----:B------:R-:W-:Y:S01]  /*0730*/  ULOP3.LUT UR12, UR12, 0x3f0, URZ, 0xc0, !UPT ;  /* 0x000003f00c0c7892 */ /* 0x000fe2000f8ec03f */
[----:B------:R-:W-:-:S03]  /*0740*/  ULDC.64 UR22, c[0x0][0x248] ;  /* 0x0000920000167ab9 */ /* 0x000fc60000000a00 */
[----:B------:R-:W-:Y:S02]  /*0750*/  LEA R70, R34, UR16, 0x2 ;  /* 0x0000001022467c11 */ /* 0x000fe4000f8e10ff */
[----:B------:R-:W-:Y:S02]  /*0760*/  MOV R22, UR21 ;  /* 0x0000001500167c02 */ /* 0x000fe40008000f00 */
[--C-:B------:R-:W-:Y:S01]  /*0770*/  SHF.R.S32.HI R71, RZ, 0x1f, R70.reuse ;  /* 0x0000001fff477819 */ /* 0x100fe20000011446 */
[----:B------:R-:W-:Y:S01]  /*0780*/  IMAD.WIDE.U32 R118, R70, -0x77777777, RZ ;  /* 0x8888888946767825 */ /* 0x000fe200078e00ff */
[----:B------:R-:W-:Y:S01]  /*0790*/  IADD3 R35, R33, UR12, RZ ;  /* 0x0000000c21237c10 */ /* 0x000fe2000fffe0ff */
[----:B------:R-:W-:Y:S02]  /*07a0*/  UIMAD UR12, UR21, 0x1e0000, URZ ;  /* 0x001e0000150c78a4 */ /* 0x000fe4000f8e023f */
[----:B------:R-:W-:Y:S01]  /*07b0*/  IMAD.WIDE.U32 R30, R21, 0x1e0000, R70 ;  /* 0x001e0000151e7825 */ /* 0x000fe200078e0046 */
[----:B------:R-:W-:-:S03]  /*07c0*/  SHF.R.U32.HI R118, RZ, 0x5, R119 ;  /* 0x00000005ff767819 */ /* 0x000fc60000011677 */
[----:B------:R-:W-:Y:S01]  /*07d0*/  IMAD R35, R35, 0x780, RZ ;  /* 0x0000078023237824 */ /* 0x000fe200078e02ff */
[----:B------:R-:W-:Y:S01]  /*07e0*/  LEA R20, P0, R21, R118, 0x5 ;  /* 0x0000007615147211 */ /* 0x000fe200078028ff */
[----:B------:R-:W-:Y:S01]  /*07f0*/  VIADD R31, R31, UR12 ;  /* 0x0000000c1f1f7c36 */ /* 0x000fe20008000000 */
[----:B------:R-:W-:Y:S01]  /*0800*/  ULDC.64 UR12, c[0x0][0x230] ;  /* 0x00008c00000c7ab9 */ /* 0x000fe20000000a00 */
[----:B0-----:R-:W-:Y:S01]  /*0810*/  IMAD.WIDE R70, R70, 0x2, R16 ;  /* 0x0000000246467825 */ /* 0x001fe200078e0210 */
[----:B------:R-:W-:Y:S02]  /*0820*/  LEA.HI.X R21, R21, RZ, R22, 0x5, P0 ;  /* 0x000000ff15157211 */ /* 0x000fe400000f2c16 */
[C---:B------:R-:W-:Y:S02]  /*0830*/  LEA R36, P0, R20.reuse, UR22, 0x3 ;  /* 0x0000001614247c11 */ /* 0x040fe4000f8018ff */
[----:B------:R-:W-:Y:S01]  /*0840*/  IADD3 R18, P1, R35, R30, RZ ;  /* 0x0000001e23127210 */ /* 0x000fe20007f3e0ff */
[----:B------:R-:W2:Y:S01]  /*0850*/  LDG.E.64.CONSTANT R70, desc[UR14][R70.64] ;  /* 0x0000000e46467981 */ /* 0x000ea2000c1e9b00 */
[----:B------:R-:W-:Y:S01]  /*0860*/  LEA.HI.X R37, R20, UR23, R21, 0x3, P0 ;  /* 0x0000001714257c11 */ /* 0x000fe200080f1c15 */
[----:B------:R-:W-:Y:S01]  /*0870*/  ULDC.64 UR22, c[0x0][0x228] ;  /* 0x00008a0000167ab9 */ /* 0x000fe20000000a00 */
[----:B------:R-:W-:-:S02]  /*0880*/  IADD3.X R19, RZ, R31, RZ, P1, !PT ;  /* 0x0000001fff137210 */ /* 0x000fc40000ffe4ff */
[C---:B------:R-:W-:Y:S02]  /*0890*/  SHF.L.U32 R17, R18.reuse, 0x1, RZ ;  /* 0x0000000112117819 */ /* 0x040fe400000006ff */
[----:B------:R-:W3:Y:S01]  /*08a0*/  LDG.E.64.CONSTANT R36, desc[UR14][R36.64] ;  /* 0x0000000e24247981 */ /* 0x000ee2000c1e9b00 */
[----:B------:R-:W-:Y:S02]  /*08b0*/  SHF.L.U64.HI R16, R18, 0x1, R19 ;  /* 0x0000000112107819 */ /* 0x000fe40000010213 */
[C---:B------:R-:W-:Y:S02]  /*08c0*/  IADD3 R68, P0, R17.reuse, UR12, RZ ;  /* 0x0000000c11447c10 */ /* 0x040fe4000ff1e0ff */
[----:B------:R-:W-:Y:S02]  /*08d0*/  IADD3 R66, P1, R17, UR22, RZ ;  /* 0x0000001611427c10 */ /* 0x000fe4000ff3e0ff */
[C---:B------:R-:W-:Y:S02]  /*08e0*/  IADD3.X R69, R16.reuse, UR13, RZ, P0, !PT ;  /* 0x0000000d10457c10 */ /* 0x040fe400087fe4ff */
[----:B------:R-:W-:-:S04]  /*08f0*/  IADD3.X R67, R16, UR23, RZ, P1, !PT ;  /* 0x0000001710437c10 */ /* 0x000fc80008ffe4ff */
[----:B------:R-:W4:Y:S01]  /*0900*/  LDG.E.64.CONSTANT R68, desc[UR14][R68.64] ;  /* 0x0000000e44447981 */ /* 0x000f22000c1e9b00 */
[----:B------:R-:W-:-:S03]  /*0910*/  VIADD R19, R35, 0xf00 ;  /* 0x00000f0023137836 */ /* 0x000fc60000000000 */
[----:B------:R-:W5:Y:S02]  /*0920*/  LDG.E.64.CONSTANT R66, desc[UR14][R66.64] ;  /* 0x0000000e42427981 */ /* 0x000f64000c1e9b00 */
[----:B------:R-:W-:-:S04]  /*0930*/  IADD3 R19, P0, R19, R30, RZ ;  /* 0x0000001e13137210 */ /* 0x000fc80007f1e0ff */
[----:B------:R-:W-:Y:S02]  /*0940*/  IADD3.X R20, RZ, R31, RZ, P0, !PT ;  /* 0x0000001fff147210 */ /* 0x000fe400007fe4ff */
[C---:B------:R-:W-:Y:S02]  /*0950*/  SHF.L.U32 R18, R19.reuse, 0x1, RZ ;  /* 0x0000000113127819 */ /* 0x040fe400000006ff */
[----:B------:R-:W-:Y:S02]  /*0960*/  SHF.L.U64.HI R19, R19, 0x1, R20 ;  /* 0x0000000113137819 */ /* 0x000fe40000010214 */
[----:B------:R-:W-:-:S04]  /*0970*/  IADD3 R64, P0, R18, UR12, RZ ;  /* 0x0000000c12407c10 */ /* 0x000fc8000ff1e0ff */
[----:B------:R-:W-:Y:S02]  /*0980*/  IADD3.X R65, R19, UR13, RZ, P0, !PT ;  /* 0x0000000d13417c10 */ /* 0x000fe400087fe4ff */
[----:B------:R-:W-:-:S04]  /*0990*/  IADD3 R62, P0, R18, UR22, RZ ;  /* 0x00000016123e7c10 */ /* 0x000fc8000ff1e0ff */
[----:B------:R-:W-:Y:S01]  /*09a0*/  IADD3.X R63, R19, UR23, RZ, P0, !PT ;  /* 0x00000017133f7c10 */ /* 0x000fe200087fe4ff */
[----:B------:R-:W5:Y:S01]  /*09b0*/  LDG.E.64.CONSTANT R64, desc[UR14][R64.64] ;  /* 0x0000000e40407981 */ /* 0x000f62000c1e9b00 */
[----:B------:R-:W-:-:S04]  /*09c0*/  VIADD R21, R35, 0x1e00 ;  /* 0x00001e0023157836 */ /* 0x000fc80000000000 */
[----:B------:R-:W5:Y:S01]  /*09d0*/  LDG.E.64.CONSTANT R62, desc[UR14][R62.64] ;  /* 0x0000000e3e3e7981 */ /* 0x000f62000c1e9b00 */
[----:B------:R-:W-:-:S04]  /*09e0*/  IADD3 R21, P0, R21, R30, RZ ;  /* 0x0000001e15157210 */ /* 0x000fc80007f1e0ff */
[----:B------:R-:W-:Y:S02]  /*09f0*/  IADD3.X R22, RZ, R31, RZ, P0, !PT ;  /* 0x0000001fff167210 */ /* 0x000fe400007fe4ff */
[C---:B------:R-:W-:Y:S02]  /*0a00*/  SHF.L.U32 R20, R21.reuse, 0x1, RZ ;  /* 0x0000000115147819 */ /* 0x040fe400000006ff */
[----:B------:R-:W-:Y:S02]  /*0a10*/  SHF.L.U64.HI R21, R21, 0x1, R22 ;  /* 0x0000000115157819 */ /* 0x000fe40000010216 */
[C---:B------:R-:W-:Y:S02]  /*0a20*/  IADD3 R60, P0, R20.reuse, UR12, RZ ;  /* 0x0000000c143c7c10 */ /* 0x040fe4000ff1e0ff */
[----:B------:R-:W-:Y:S02]  /*0a30*/  IADD3 R58, P1, R20, UR22, RZ ;  /* 0x00000016143a7c10 */ /* 0x000fe4000ff3e0ff */
[----:B------:R-:W-:-:S02]  /*0a40*/  IADD3.X R61, R21, UR13, RZ, P0, !PT ;  /* 0x0000000d153d7c10 */ /* 0x000fc400087fe4ff */
[----:B------:R-:W-:-:S04]  /*0a50*/  IADD3.X R59, R21, UR23, RZ, P1, !PT ;  /* 0x00000017153b7c10 */ /* 0x000fc80008ffe4ff */
[----:B------:R-:W5:Y:S04]  /*0a60*/  LDG.E.64.CONSTANT R60, desc[UR14][R60.64] ;  /* 0x0000000e3c3c7981 */ /* 0x000f68000c1e9b00 */
[----:B------:R-:W5:Y:S01]  /*0a70*/  LDG.E.64.CONSTANT R58, desc[UR14][R58.64] ;  /* 0x0000000e3a3a7981 */ /* 0x000f62000c1e9b00 */
[----:B------:R-:W-:-:S05]  /*0a80*/  VIADD R23, R35, 0x2d00 ;  /* 0x00002d0023177836 */ /* 0x000fca0000000000 */
        /* <DEDUP_REMOVED lines=30> */
[----:B------:R-:W5:Y:S01]  /*0c70*/  LDG.E.64.CONSTANT R48, desc[UR14][R48.64] ;  /* 0x0000000e30307981 */ /* 0x000f62000c1e9b00 */
[----:B------:R-:W-:-:S03]  /*0c80*/  VIADD R29, R35, 0x5a00 ;  /* 0x00005a00231d7836 */ /* 0x000fc60000000000 */
[----:B------:R-:W5:Y:S02]  /*0c90*/  LDG.E.64.CONSTANT R46, desc[UR14][R46.64] ;  /* 0x0000000e2e2e7981 */ /* 0x000f64000c1e9b00 */
        /* <DEDUP_REMOVED lines=15> */
[C---:B------:R-:W-:Y:S01]  /*0d90*/  IADD3 R40, P0, R30.reuse, UR12, RZ ;  /* 0x0000000c1e287c10 */ /* 0x040fe2000ff1e0ff */
[----:B------:R-:W-:Y:S01]  /*0da0*/  ULDC UR12, c[0x0][0x250] ;  /* 0x00009400000c7ab9 */ /* 0x000fe20000000800 */
[----:B------:R-:W-:Y:S02]  /*0db0*/  IADD3 R38, P1, R30, UR22, RZ ;  /* 0x000000161e267c10 */ /* 0x000fe4000ff3e0ff */
[----:B------:R-:W-:-:S02]  /*0dc0*/  IADD3.X R41, R31, UR13, RZ, P0, !PT ;  /* 0x0000000d1f297c10 */ /* 0x000fc400087fe4ff */
[----:B------:R-:W-:-:S04]  /*0dd0*/  IADD3.X R39, R31, UR23, RZ, P1, !PT ;  /* 0x000000171f277c10 */ /* 0x000fc80008ffe4ff */
[----:B------:R-:W5:Y:S04]  /*0de0*/  LDG.E.64.CONSTANT R40, desc[UR14][R40.64] ;  /* 0x0000000e28287981 */ /* 0x000f68000c1e9b00 */
[----:B------:R-:W5:Y:S01]  /*0df0*/  LDG.E.64.CONSTANT R38, desc[UR14][R38.64] ;  /* 0x0000000e26267981 */ /* 0x000f62000c1e9b00 */
[----:B------:R-:W-:Y:S02]  /*0e00*/  IMAD R86, R34, 0x18, R5 ;  /* 0x0000001822567824 */ /* 0x000fe400078e0205 */
[----:B---3--:R-:W-:-:S06]  /*0e10*/  FADD.FTZ R32, R37, UR12 ;  /* 0x0000000c25207e21 */ /* 0x008fcc0008010000 */
[----:B------:R-:W0:Y:S01]  /*0e20*/  MUFU.RSQ R32, R32 ;  /* 0x0000002000207308 */ /* 0x000e220000001400 */
[C---:B--2---:R-:W-:Y:S01]  /*0e30*/  PRMT R82, R70.reuse, 0x7632, R82 ;  /* 0x0000763246527816 */ /* 0x044fe20000000052 */
[----:B------:R-:W-:Y:S01]  /*0e40*/  IMAD.U32 R116, R70, 0x10000, RZ ;  /* 0x0001000046747824 */ /* 0x000fe200078e00ff */
[C---:B----4-:R-:W-:Y:S01]  /*0e50*/  PRMT R35, R68.reuse, 0x7632, R35 ;  /* 0x0000763244237816 */ /* 0x050fe20000000023 */
[----:B------:R-:W-:Y:S01]  /*0e60*/  IMAD.U32 R81, R68, 0x10000, RZ ;  /* 0x0001000044517824 */ /* 0x000fe200078e00ff */
[----:B-----5:R-:W-:-:S03]  /*0e70*/  SHF.L.U32 R115, R66, 0x10, RZ ;  /* 0x0000001042737819 */ /* 0x020fc600000006ff */
[----:B------:R-:W-:Y:S01]  /*0e80*/  FADD.FTZ R81, -R36, R81 ;  /* 0x0000005124517221 */ /* 0x000fe20000010100 */
[----:B------:R-:W-:Y:S02]  /*0e90*/  PRMT R37, R66, 0x7632, R37 ;  /* 0x0000763242257816 */ /* 0x000fe40000000025 */
[----:B------:R-:W-:Y:S01]  /*0ea0*/  SHF.L.U32 R35, R35, 0x10, RZ ;  /* 0x0000001023237819 */ /* 0x000fe200000006ff */
[----:B------:R-:W-:Y:S01]  /*0eb0*/  FMUL.FTZ R80, R115, R116 ;  /* 0x0000007473507220 */ /* 0x000fe20000410000 */
[----:B------:R-:W-:Y:S01]  /*0ec0*/  SHF.L.U32 R82, R82, 0x10, RZ ;  /* 0x0000001052527819 */ /* 0x000fe200000006ff */
[----:B0-----:R-:W-:Y:S01]  /*0ed0*/  FMUL.FTZ R117, R32, R81 ;  /* 0x0000005120757220 */ /* 0x001fe20000410000 */
[----:B------:R-:W-:Y:S01]  /*0ee0*/  SHF.L.U32 R84, R37, 0x10, RZ ;  /* 0x0000001025547819 */ /* 0x000fe200000006ff */
[----:B------:R-:W-:Y:S01]  /*0ef0*/  FADD.FTZ R35, -R36, R35 ;  /* 0x0000002324237221 */ /* 0x000fe20000010100 */
[----:B------:R-:W-:Y:S02]  /*0f00*/  IMAD.U32 R83, R69, 0x10000, RZ ;  /* 0x0001000045537824 */ /* 0x000fe400078e00ff */
[----:B------:R-:W-:Y:S01]  /*0f10*/  FFMA.FTZ R80, R117, R80, RZ ;  /* 0x0000005075507223 */ /* 0x000fe200000100ff */
[----:B------:R-:W-:Y:S01]  /*0f20*/  SHF.L.U32 R114, R71, 0x10, RZ ;  /* 0x0000001047727819 */ /* 0x000fe200000006ff */
[----:B------:R-:W-:Y:S01]  /*0f30*/  FMUL.FTZ R37, R84, R82 ;  /* 0x0000005254257220 */ /* 0x000fe20000410000 */
[----:B------:R-:W-:Y:S01]  /*0f40*/  FMUL.FTZ R35, R32, R35 ;  /* 0x0000002320237220 */ /* 0x000fe20000410000 */
[----:B------:R-:W-:Y:S01]  /*0f50*/  SHF.L.U32 R111, R67, 0x10, RZ ;  /* 0x00000010436f7819 */ /* 0x000fe200000006ff */
[----:B------:R-:W-:-:S02]  /*0f60*/  FADD.FTZ R83, -R36, R83 ;  /* 0x0000005324537221 */ /* 0x000fc40000010100 */
[----:B------:R-:W-:Y:S01]  /*0f70*/  FFMA.FTZ R34, R35, R37, R80 ;  /* 0x0000002523227223 */ /* 0x000fe20000010050 */
[----:B------:R-:W-:Y:S02]  /*0f80*/  IMAD R80, R33, 0x8, R86 ;  /* 0x0000000821507824 */ /* 0x000fe400078e0256 */
[----:B------:R-:W-:Y:S01]  /*0f90*/  FMUL.FTZ R37, R111, R114 ;  /* 0x000000726f257220 */ /* 0x000fe20000410000 */
[----:B------:R-:W-:Y:S01]  /*0fa0*/  FMUL.FTZ R113, R32, R83 ;  /* 0x0000005320717220 */ /* 0x000fe20000410000 */
[----:B------:R-:W-:Y:S02]  /*0fb0*/  PRMT R33, R69, 0x7632, R33 ;  /* 0x0000763245217816 */ /* 0x000fe40000000021 */
[----:B------:R-:W-:Y:S01]  /*0fc0*/  PRMT R81, R71, 0x7632, R81 ;  /* 0x0000763247517816 */ /* 0x000fe20000000051 */
[--C-:B------:R-:W-:Y:S01]  /*0fd0*/  FFMA.FTZ R37, R113, R37, R34.reuse ;  /* 0x0000002571257223 */ /* 0x100fe20000010022 */
[----:B------:R-:W-:Y:S01]  /*0fe0*/  SHF.L.U32 R83, R33, 0x10, RZ ;  /* 0x0000001021537819 */ /* 0x000fe200000006ff */
[----:B------:R-:W-:Y:S01]  /*0ff0*/  FFMA.FTZ R33, R115, R116, RZ ;  /* 0x0000007473217223 */ /* 0x000fe200000100ff */
[----:B------:R-:W-:-:S02]  /*1000*/  PRMT R34, R67, 0x7632, R34 ;  /* 0x0000763243227816 */ /* 0x000fc40000000022 */
[----:B------:R-:W-:Y:S01]  /*1010*/  SHF.L.U32 R81, R81, 0x10, RZ ;  /* 0x0000001051517819 */ /* 0x000fe200000006ff */
[----:B------:R-:W-:Y:S01]  /*1020*/  FFMA.FTZ R86, R84, R82, R33 ;  /* 0x0000005254567223 */ /* 0x000fe20000010021 */
[----:B------:R-:W-:Y:S01]  /*1030*/  SHF.L.U32 R85, R64, 0x10, RZ ;  /* 0x0000001040557819 */ /* 0x000fe200000006ff */
[----:B------:R-:W-:Y:S02]  /*1040*/  IMAD.U32 R34, R34, 0x10000, RZ ;  /* 0x0001000022227824 */ /* 0x000fe400078e00ff */
[----:B------:R-:W-:Y:S01]  /*1050*/  FADD.FTZ R83, -R36, R83 ;  /* 0x0000005324537221 */ /* 0x000fe20000010100 */
[----:B------:R-:W-:Y:S01]  /*1060*/  PRMT R33, R64, 0x7632, R33 ;  /* 0x0000763240217816 */ /* 0x000fe20000000021 */
[----:B------:R-:W-:Y:S01]  /*1070*/  FFMA.FTZ R76, R35, R84, R76 ;  /* 0x00000054234c7223 */ /* 0x000fe2000001004c */
[----:B------:R-:W-:Y:S01]  /*1080*/  SHF.L.U32 R109, R62, 0x10, RZ ;  /* 0x000000103e6d7819 */ /* 0x000fe200000006ff */
[----:B------:R-:W-:Y:S01]  /*1090*/  FMUL.FTZ R88, R34, R81 ;  /* 0x0000005122587220 */ /* 0x000fe20000410000 */
[----:B------:R-:W-:Y:S01]  /*10a0*/  FMUL.FTZ R83, R32, R83 ;  /* 0x0000005320537220 */ /* 0x000fe20000410000 */
[----:B------:R-:W-:Y:S01]  /*10b0*/  FADD.FTZ R85, -R36, R85 ;  /* 0x0000005524557221 */ /* 0x000fe20000010100 */
[----:B------:R-:W-:Y:S01]  /*10c0*/  PRMT R35, R62, 0x7632, R35 ;  /* 0x000076323e237816 */ /* 0x000fe20000000023 */
[----:B------:R-:W-:-:S02]  /*10d0*/  IMAD.U32 R87, R33, 0x10000, RZ ;  /* 0x0001000021577824 */ /* 0x000fc400078e00ff */
[----:B------:R-:W-:Y:S01]  /*10e0*/  FADD.FTZ R77, R84, R77 ;  /* 0x0000004d544d7221 */ /* 0x000fe20000010000 */
[----:B------:R-:W-:Y:S01]  /*10f0*/  FFMA.FTZ R37, R83, R88, R37 ;  /* 0x0000005853257223 */ /* 0x000fe20000010025 */
[----:B------:R-:W-:Y:S01]  /*1100*/  FMUL.FTZ R84, R116, R109 ;  /* 0x0000006d74547220 */ /* 0x000fe20000410000 */
[----:B------:R-:W-:Y:S01]  /*1110*/  FMUL.FTZ R112, R32, R85 ;  /* 0x0000005520707220 */ /* 0x000fe20000410000 */
[----:B------:R-:W-:Y:S01]  /*1120*/  SHF.L.U32 R33, R35, 0x10, RZ ;  /* 0x0000001023217819 */ /* 0x000fe200000006ff */
[----:B------:R-:W-:Y:S01]  /*1130*/  FADD.FTZ R87, -R36, R87 ;  /* 0x0000005724577221 */ /* 0x000fe20000010100 */
[----:B------:R-:W-:Y:S01]  /*1140*/  FFMA.FTZ R85, R83, R34, R72 ;  /* 0x0000002253557223 */ /* 0x000fe20000010048 */
[----:B------:R-:W-:Y:S01]  /*1150*/  FFMA.FTZ R37, R112, R84, R37 ;  /* 0x0000005470257223 */ /* 0x000fe20000010025 */
[C---:B------:R-:W-:Y:S01]  /*1160*/  SHF.L.U32 R89, R65.reuse, 0x10, RZ ;  /* 0x0000001041597819 */ /* 0x040fe200000006ff */
[----:B------:R-:W-:Y:S01]  /*1170*/  FMUL.FTZ R83, R82, R33 ;  /* 0x0000002152537220 */ /* 0x000fe20000410000 */
[----:B------:R-:W-:Y:S01]  /*1180*/  FMUL.FTZ R84, R32, R87 ;  /* 0x0000005720547220 */ /* 0x000fe20000410000 */
[----:B------:R-:W-:-:S02]  /*1190*/  PRMT R35, R65, 0x7632, R35 ;  /* 0x0000763241237816 */ /* 0x000fc40000000023 */
[----:B------:R-:W-:Y:S01]  /*11a0*/  FADD.FTZ R89, -R36, R89 ;  /* 0x0000005924597221 */ /* 0x000fe20000010100 */
[----:B------:R-:W-:Y:S01]  /*11b0*/  FFMA.FTZ R37, R84, R83, R37 ;  /* 0x0000005354257223 */ /* 0x000fe20000010025 */
[----:B------:R-:W-:Y:S01]  /*11c0*/  SHF.L.U32 R83, R35, 0x10, RZ ;  /* 0x0000001023537819 */ /* 0x000fe200000006ff */
[C---:B------:R-:W-:Y:S01]  /*11d0*/  IMAD.U32 R107, R63.reuse, 0x10000, RZ ;  /* 0x000100003f6b7824 */ /* 0x040fe200078e00ff */
[----:B------:R-:W-:Y:S01]  /*11e0*/  PRMT R72, R63, 0x7632, R72 ;  /* 0x000076323f487816 */ /* 0x000fe20000000048 */
[----:B------:R-:W-:Y:S01]  /*11f0*/  FMUL.FTZ R110, R32, R89 ;  /* 0x00000059206e7220 */ /* 0x000fe20000410000 */
[----:B------:R-:W-:Y:S01]  /*1200*/  FFMA.FTZ R35, R111, R114, R86 ;  /* 0x000000726f237223 */ /* 0x000fe20000010056 */
[----:B------:R-:W-:Y:S01]  /*1210*/  FADD.FTZ R89, -R36, R83 ;  /* 0x0000005324597221 */ /* 0x000fe20000010100 */
[----:B------:R-:W-:Y:S01]  /*1220*/  SHF.L.U32 R72, R72, 0x10, RZ ;  /* 0x0000001048487819 */ /* 0x000fe200000006ff */
[----:B------:R-:W-:Y:S01]  /*1230*/  FMUL.FTZ R87, R114, R107 ;  /* 0x0000006b72577220 */ /* 0x000fe20000410000 */
[--C-:B------:R-:W-:Y:S01]  /*1240*/  FFMA.FTZ R83, R34, R81, R35.reuse ;  /* 0x0000005122537223 */ /* 0x100fe20000010023 */
[----:B------:R-:W-:Y:S01]  /*1250*/  FMUL.FTZ R86, R32, R89 ;  /* 0x0000005920567220 */ /* 0x000fe20000410000 */
[C---:B------:R-:W-:Y:S01]  /*1260*/  PRMT R35, R60.reuse, 0x7632, R35 ;  /* 0x000076323c237816 */ /* 0x040fe20000000023 */
[----:B------:R-:W-:-:S02]  /*1270*/  IMAD.U32 R89, R60, 0x10000, RZ ;  /* 0x000100003c597824 */ /* 0x000fc400078e00ff */
[----:B------:R-:W-:Y:S01]  /*1280*/  FADD.FTZ R73, R34, R73 ;  /* 0x0000004922497221 */ /* 0x000fe20000010000 */
[----:B------:R-:W-:Y:S01]  /*1290*/  FFMA.FTZ R87, R110, R87, R37 ;  /* 0x000000576e577223 */ /* 0x000fe20000010025 */
[--C-:B------:R-:W-:Y:S01]  /*12a0*/  FFMA.FTZ R34, R84, R33, R76.reuse ;  /* 0x0000002154227223 */ /* 0x100fe2000001004c */
[-C--:B------:R-:W-:Y:S01]  /*12b0*/  FFMA.FTZ R37, R86, R72.reuse, R85 ;  /* 0x0000004856257223 */ /* 0x080fe20000010055 */
[C---:B------:R-:W-:Y:S01]  /*12c0*/  PRMT R76, R58.reuse, 0x7632, R76 ;  /* 0x000076323a4c7816 */ /* 0x040fe2000000004c */
[----:B------:R-:W-:Y:S01]  /*12d0*/  FMUL.FTZ R88, R81, R72 ;  /* 0x0000004851587220 */ /* 0x000fe20000410000 */
[----:B------:R-:W-:Y:S01]  /*12e0*/  SHF.L.U32 R105, R58, 0x10, RZ ;  /* 0x000000103a697819 */ /* 0x000fe200000006ff */
[----:B------:R-:W-:Y:S01]  /*12f0*/  FADD.FTZ R89, -R36, R89 ;  /* 0x0000005924597221 */ /* 0x000fe20000010100 */
[----:B------:R-:W-:Y:S01]  /*1300*/  SHF.L.U32 R85, R35, 0x10, RZ ;  /* 0x0000001023557819 */ /* 0x000fe200000006ff */
[----:B------:R-:W-:Y:S01]  /*1310*/  FFMA.FTZ R83, R116, R109, R83 ;  /* 0x0000006d74537223 */ /* 0x000fe20000010053 */
[----:B------:R-:W-:Y:S01]  /*1320*/  FFMA.FTZ R87, R86, R88, R87 ;  /* 0x0000005856577223 */ /* 0x000fe20000010057 */
[----:B------:R-:W-:-:S02]  /*1330*/  IMAD.U32 R35, R76, 0x10000, RZ ;  /* 0x000100004c237824 */ /* 0x000fc400078e00ff */
[----:B------:R-:W-:Y:S01]  /*1340*/  FMUL.FTZ R84, R116, R105 ;  /* 0x0000006974547220 */ /* 0x000fe20000410000 */
[----:B------:R-:W-:Y:S01]  /*1350*/  FMUL.FTZ R108, R32, R89 ;  /* 0x00000059206c7220 */ /* 0x000fe20000410000 */
[----:B------:R-:W-:Y:S01]  /*1360*/  FADD.FTZ R85, -R36, R85 ;  /* 0x0000005524557221 */ /* 0x000fe20000010100 */
[----:B------:R-:W-:Y:S01]  /*1370*/  FADD.FTZ R76, R77, R33 ;  /* 0x000000214d4c7221 */ /* 0x000fe20000010000 */
[----:B------:R-:W-:Y:S01]  /*1380*/  FFMA.FTZ R83, R82, R33, R83 ;  /* 0x0000002152537223 */ /* 0x000fe20000010053 */
[----:B------:R-:W-:Y:S01]  /*1390*/  FFMA.FTZ R87, R108, R84, R87 ;  /* 0x000000546c577223 */ /* 0x000fe20000010057 */
[C---:B------:R-:W-:Y:S01]  /*13a0*/  SHF.L.U32 R89, R61.reuse, 0x10, RZ ;  /* 0x000000103d597819 */ /* 0x040fe200000006ff */
[----:B------:R-:W-:Y:S01]  /*13b0*/  FMUL.FTZ R77, R82, R35 ;  /* 0x00000023524d7220 */ /* 0x000fe20000410000 */
[----:B------:R-:W-:Y:S01]  /*13c0*/  FMUL.FTZ R88, R32, R85 ;  /* 0x0000005520587220 */ /* 0x000fe20000410000 */
[----:B------:R-:W-:Y:S02]  /*13d0*/  PRMT R33, R61, 0x7632, R33 ;  /* 0x000076323d217816 */ /* 0x000fe40000000021 */
[C---:B------:R-:W-:Y:S01]  /*13e0*/  SHF.L.U32 R103, R59.reuse, 0x10, RZ ;  /* 0x000000103b677819 */ /* 0x040fe200000006ff */
[----:B------:R-:W-:Y:S01]  /*13f0*/  FFMA.FTZ R87, R88, R77, R87 ;  /* 0x0000004d58577223 */ /* 0x000fe20000010057 */
[----:B------:R-:W-:Y:S01]  /*1400*/  PRMT R84, R59, 0x7632, R84 ;  /* 0x000076323b547816 */ /* 0x000fe20000000054 */
[----:B------:R-:W-:Y:S01]  /*1410*/  FADD.FTZ R89, -R36, R89 ;  /* 0x0000005924597221 */ /* 0x000fe20000010100 */
[----:B------:R-:W-:-:S02]  /*1420*/  IMAD.U32 R77, R33, 0x10000, RZ ;  /* 0x00010000214d7824 */ /* 0x000fc400078e00ff */
[----:B------:R-:W-:Y:S01]  /*1430*/  FFMA.FTZ R86, R114, R107, R83 ;  /* 0x0000006b72567223 */ /* 0x000fe20000010053 */
[----:B------:R-:W-:Y:S01]  /*1440*/  SHF.L.U32 R84, R84, 0x10, RZ ;  /* 0x0000001054547819 */ /* 0x000fe200000006ff */
[----:B------:R-:W-:Y:S01]  /*1450*/  FMUL.FTZ R33, R114, R103 ;  /* 0x0000006772217220 */ /* 0x000fe20000410000 */
[----:B------:R-:W-:Y:S01]  /*1460*/  FMUL.FTZ R106, R32, R89 ;  /* 0x00000059206a7220 */ /* 0x000fe20000410000 */
[----:B------:R-:W-:Y:S01]  /*1470*/  FADD.FTZ R83, -R36, R77 ;  /* 0x0000004d24537221 */ /* 0x000fe20000010100 */
[----:B------:R-:W-:Y:S01]  /*1480*/  FADD.FTZ R73, R73, R72 ;  /* 0x0000004849497221 */ /* 0x000fe20000010000 */
[C---:B------:R-:W-:Y:S01]  /*1490*/  FFMA.FTZ R77, R81.reuse, R72, R86 ;  /* 0x00000048514d7223 */ /* 0x040fe20000010056 */
[----:B------:R-:W-:Y:S01]  /*14a0*/  FFMA.FTZ R33, R106, R33, R87 ;  /* 0x000000216a217223 */ /* 0x000fe20000010057 */
[----:B------:R-:W-:Y:S01]  /*14b0*/  FMUL.FTZ R72, R32, R83 ;  /* 0x0000005320487220 */ /* 0x000fe20000410000 */
[----:B------:R-:W-:Y:S01]  /*14c0*/  FMUL.FTZ R86, R81, R84 ;  /* 0x0000005451567220 */ /* 0x000fe20000410000 */
[----:B------:R-:W-:-:S03]  /*14d0*/  SHF.L.U32 R85, R56, 0x10, RZ ;  /* 0x0000001038557819 */ /* 0x000fc600000006ff */
[--C-:B------:R-:W-:Y:S01]  /*14e0*/  FFMA.FTZ R83, R72, R86, R33.reuse ;  /* 0x0000005648537223 */ /* 0x100fe20000010021 */
[----:B------:R-:W-:Y:S01]  /*14f0*/  PRMT R33, R56, 0x7632, R33 ;  /* 0x0000763238217816 */ /* 0x000fe20000000021 */
[----:B------:R-:W-:Y:S01]  /*1500*/  FFMA.FTZ R37, R72, R84, R37 ;  /* 0x0000005448257223 */ /* 0x000fe20000010025 */
[C---:B------:R-:W-:Y:S01]  /*1510*/  PRMT R72, R54.reuse, 0x7632, R72 ;  /* 0x0000763236487816 */ /* 0x040fe20000000048 */
[----:B------:R-:W-:Y:S01]  /*1520*/  IMAD.U32 R101, R54, 0x10000, RZ ;  /* 0x0001000036657824 */ /* 0x000fe200078e00ff */
[----:B------:R-:W-:Y:S01]  /*1530*/  SHF.L.U32 R87, R33, 0x10, RZ ;  /* 0x0000001021577819 */ /* 0x000fe200000006ff */
[----:B------:R-:W-:Y:S01]  /*1540*/  FADD.FTZ R85, -R36, R85 ;  /* 0x0000005524557221 */ /* 0x000fe20000010100 */
[----:B------:R-:W-:Y:S01]  /*1550*/  SHF.L.U32 R33, R72, 0x10, RZ ;  /* 0x0000001048217819 */ /* 0x000fe200000006ff */
[C---:B------:R-:W-:Y:S01]  /*1560*/  FFMA.FTZ R77, R116.reuse, R105, R77 ;  /* 0x00000069744d7223 */ /* 0x040fe2000001004d */
[----:B------:R-:W-:Y:S01]  /*1570*/  FMUL.FTZ R72, R116, R101 ;  /* 0x0000006574487220 */ /* 0x000fe20000410000 */
[----:B------:R-:W-:Y:S01]  /*1580*/  FMUL.FTZ R104, R32, R85 ;  /* 0x0000005520687220 */ /* 0x000fe20000410000 */
[----:B------:R-:W-:Y:S01]  /*1590*/  FADD.FTZ R87, -R36, R87 ;  /* 0x0000005724577221 */ /* 0x000fe20000010100 */
[-C--:B------:R-:W-:Y:S01]  /*15a0*/  FFMA.FTZ R34, R88, R35.reuse, R34 ;  /* 0x0000002358227223 */ /* 0x080fe20000010022 */
[----:B------:R-:W-:Y:S01]  /*15b0*/  FADD.FTZ R76, R76, R35 ;  /* 0x000000234c4c7221 */ /* 0x000fe20000010000 */
[----:B------:R-:W-:Y:S01]  /*15c0*/  FFMA.FTZ R77, R82, R35, R77 ;  /* 0x00000023524d7223 */ /* 0x000fe2000001004d */
[----:B------:R-:W-:Y:S01]  /*15d0*/  FFMA.FTZ R83, R104, R72, R83 ;  /* 0x0000004868537223 */ /* 0x000fe20000010053 */
[----:B------:R-:W-:Y:S01]  /*15e0*/  FMUL.FTZ R85, R82, R33 ;  /* 0x0000002152557220 */ /* 0x000fe20000410000 */
[----:B------:R-:W-:Y:S01]  /*15f0*/  FMUL.FTZ R88, R32, R87 ;  /* 0x0000005720587220 */ /* 0x000fe20000410000 */
[C---:B------:R-:W-:Y:S01]  /*1600*/  PRMT R35, R57.reuse, 0x7632, R35 ;  /* 0x0000763239237816 */ /* 0x040fe20000000023 */
[----:B------:R-:W-:Y:S01]  /*1610*/  IMAD.U32 R89, R57, 0x10000, RZ ;  /* 0x0001000039597824 */ /* 0x000fe200078e00ff */
[C---:B------:R-:W-:Y:S01]  /*1620*/  SHF.L.U32 R99, R55.reuse, 0x10, RZ ;  /* 0x0000001037637819 */ /* 0x040fe200000006ff */
[----:B------:R-:W-:Y:S01]  /*1630*/  FFMA.FTZ R85, R88, R85, R83 ;  /* 0x0000005558557223 */ /* 0x000fe20000010053 */
[----:B------:R-:W-:Y:S01]  /*1640*/  PRMT R72, R55, 0x7632, R72 ;  /* 0x0000763237487816 */ /* 0x000fe20000000048 */
[----:B------:R-:W-:Y:S01]  /*1650*/  FADD.FTZ R89, -R36, R89 ;  /* 0x0000005924597221 */ /* 0x000fe20000010100 */
[----:B------:R-:W-:Y:S01]  /*1660*/  SHF.L.U32 R83, R35, 0x10, RZ ;  /* 0x0000001023537819 */ /* 0x000fe200000006ff */
[C---:B------:R-:W-:Y:S01]  /*1670*/  FFMA.FTZ R86, R114.reuse, R103, R77 ;  /* 0x0000006772567223 */ /* 0x040fe2000001004d */
[----:B------:R-:W-:Y:S01]  /*1680*/  FMUL.FTZ R35, R114, R99 ;  /* 0x0000006372237220 */ /* 0x000fe20000410000 */
[----:B------:R-:W-:-:S02]  /*1690*/  IMAD.U32 R72, R72, 0x10000, RZ ;  /* 0x0001000048487824 */ /* 0x000fc400078e00ff */
        /* <DEDUP_REMOVED lines=10> */
[----:B------:R-:W-:Y:S01]  /*1740*/  FADD.FTZ R87, -R36, R87 ;  /* 0x0000005724577221 */ /* 0x000fe20000010100 */
[C---:B------:R-:W-:Y:S02]  /*1750*/  PRMT R77, R50.reuse, 0x7632, R77 ;  /* 0x00007632324d7816 */ /* 0x040fe4000000004d */
[----:B------:R-:W-:Y:S01]  /*1760*/  SHF.L.U32 R97, R50, 0x10, RZ ;  /* 0x0000001032617819 */ /* 0x000fe200000006ff */
[----:B------:R-:W-:Y:S01]  /*1770*/  IMAD.U32 R89, R35, 0x10000, RZ ;  /* 0x0001000023597824 */ /* 0x000fe200078e00ff */
[----:B------:R-:W-:Y:S01]  /*1780*/  SHF.L.U32 R35, R77, 0x10, RZ ;  /* 0x000000104d237819 */ /* 0x000fe200000006ff */
[----:B------:R-:W-:Y:S01]  /*1790*/  FMUL.FTZ R100, R32, R87 ;  /* 0x0000005720647220 */ /* 0x000fe20000410000 */
[C---:B------:R-:W-:Y:S01]  /*17a0*/  FFMA.FTZ R83, R116.reuse, R101, R83 ;  /* 0x0000006574537223 */ /* 0x040fe20000010053 */
[----:B------:R-:W-:Y:S01]  /*17b0*/  FMUL.FTZ R77, R116, R97 ;  /* 0x00000061744d7220 */ /* 0x000fe20000410000 */
[----:B------:R-:W-:Y:S01]  /*17c0*/  FADD.FTZ R89, -R36, R89 ;  /* 0x0000005924597221 */ /* 0x000fe20000010100 */
[----:B------:R-:W-:Y:S01]  /*17d0*/  FFMA.FTZ R34, R88, R33, R34 ;  /* 0x0000002158227223 */ /* 0x000fe20000010022 */
[----:B------:R-:W-:Y:S01]  /*17e0*/  FADD.FTZ R76, R76, R33 ;  /* 0x000000214c4c7221 */ /* 0x000fe20000010000 */
[----:B------:R-:W-:Y:S01]  /*17f0*/  FFMA.FTZ R77, R100, R77, R85 ;  /* 0x0000004d644d7223 */ /* 0x000fe20000010055 */
[C---:B------:R-:W-:Y:S01]  /*1800*/  FFMA.FTZ R83, R82.reuse, R33, R83 ;  /* 0x0000002152537223 */ /* 0x040fe20000010053 */
[----:B------:R-:W-:Y:S01]  /*1810*/  FMUL.FTZ R85, R82, R35 ;  /* 0x0000002352557220 */ /* 0x000fe20000410000 */
[----:B------:R-:W-:Y:S01]  /*1820*/  FMUL.FTZ R88, R32, R89 ;  /* 0x0000005920587220 */ /* 0x000fe20000410000 */
[----:B------:R-:W-:-:S02]  /*1830*/  SHF.L.U32 R87, R53, 0x10, RZ ;  /* 0x0000001035577819 */ /* 0x000fc400000006ff */
[----:B------:R-:W-:Y:S01]  /*1840*/  PRMT R33, R53, 0x7632, R33 ;  /* 0x0000763235217816 */ /* 0x000fe20000000021 */
[-C--:B------:R-:W-:Y:S01]  /*1850*/  FFMA.FTZ R37, R84, R72.reuse, R37 ;  /* 0x0000004854257223 */ /* 0x080fe20000010025 */
        /* <DEDUP_REMOVED lines=15> */
[----:B------:R-:W-:-:S03]  /*1950*/  IMAD.U32 R85, R48, 0x10000, RZ ;  /* 0x0001000030557824 */ /* 0x000fc600078e00ff */
[--C-:B------:R-:W-:Y:S01]  /*1960*/  FFMA.FTZ R83, R72, R86, R33.reuse ;  /* 0x0000005648537223 */ /* 0x100fe20000010021 */
[----:B------:R-:W-:Y:S01]  /*1970*/  PRMT R33, R48, 0x7632, R33 ;  /* 0x0000763230217816 */ /* 0x000fe20000000021 */
[----:B------:R-:W-:Y:S01]  /*1980*/  FFMA.FTZ R37, R72, R84, R37 ;  /* 0x0000005448257223 */ /* 0x000fe20000010025 */
[----:B------:R-:W-:Y:S01]  /*1990*/  SHF.L.U32 R93, R46, 0x10, RZ ;  /* 0x000000102e5d7819 */ /* 0x000fe200000006ff */
[----:B------:R-:W-:Y:S01]  /*19a0*/  FADD.FTZ R85, -R36, R85 ;  /* 0x0000005524557221 */ /* 0x000fe20000010100 */
[----:B------:R-:W-:Y:S01]  /*19b0*/  PRMT R72, R46, 0x7632, R72 ;  /* 0x000076322e487816 */ /* 0x000fe20000000048 */
[C---:B------:R-:W-:Y:S01]  /*19c0*/  FFMA.FTZ R77, R116.reuse, R97, R77 ;  /* 0x00000061744d7223 */ /* 0x040fe2000001004d */
[----:B------:R-:W-:Y:S01]  /*19d0*/  SHF.L.U32 R87, R33, 0x10, RZ ;  /* 0x0000001021577819 */ /* 0x000fe200000006ff */
[----:B------:R-:W-:Y:S01]  /*19e0*/  FMUL.FTZ R86, R116, R93 ;  /* 0x0000005d74567220 */ /* 0x000fe20000410000 */
[----:B------:R-:W-:Y:S01]  /*19f0*/  FMUL.FTZ R96, R32, R85 ;  /* 0x0000005520607220 */ /* 0x000fe20000410000 */
[----:B------:R-:W-:Y:S01]  /*1a00*/  FFMA.FTZ R77, R82, R35, R77 ;  /* 0x00000023524d7223 */ /* 0x000fe2000001004d */
[----:B------:R-:W-:-:S02]  /*1a10*/  IMAD.U32 R33, R72, 0x10000, RZ ;  /* 0x0001000048217824 */ /* 0x000fc400078e00ff */
[----:B------:R-:W-:Y:S01]  /*1a20*/  FADD.FTZ R87, -R36, R87 ;  /* 0x0000005724577221 */ /* 0x000fe20000010100 */
[----:B------:R-:W-:Y:S01]  /*1a30*/  FFMA.FTZ R34, R88, R35, R34 ;  /* 0x0000002358227223 */ /* 0x000fe20000010022 */
[----:B------:R-:W-:Y:S01]  /*1a40*/  FADD.FTZ R76, R76, R35 ;  /* 0x000000234c4c7221 */ /* 0x000fe20000010000 */
[----:B------:R-:W-:Y:S01]  /*1a50*/  FFMA.FTZ R83, R96, R86, R83 ;  /* 0x0000005660537223 */ /* 0x000fe20000010053 */
[----:B------:R-:W-:Y:S01]  /*1a60*/  FFMA.FTZ R72, R114, R95, R77 ;  /* 0x0000005f72487223 */ /* 0x000fe2000001004d */
[C---:B------:R-:W-:Y:S01]  /*1a70*/  SHF.L.U32 R89, R49.reuse, 0x10, RZ ;  /* 0x0000001031597819 */ /* 0x040fe200000006ff */
[----:B------:R-:W-:Y:S01]  /*1a80*/  FMUL.FTZ R85, R82, R33 ;  /* 0x0000002152557220 */ /* 0x000fe20000410000 */
[----:B------:R-:W-:Y:S01]  /*1a90*/  FMUL.FTZ R86, R32, R87 ;  /* 0x0000005720567220 */ /* 0x000fe20000410000 */
[----:B------:R-:W-:Y:S01]  /*1aa0*/  PRMT R35, R49, 0x7632, R35 ;  /* 0x0000763231237816 */ /* 0x000fe20000000023 */
[--C-:B------:R-:W-:Y:S01]  /*1ab0*/  FFMA.FTZ R77, R81, R84, R72.reuse ;  /* 0x00000054514d7223 */ /* 0x100fe20000010048 */
[C---:B------:R-:W-:Y:S01]  /*1ac0*/  SHF.L.U32 R91, R47.reuse, 0x10, RZ ;  /* 0x000000102f5b7819 */ /* 0x040fe200000006ff */
[----:B------:R-:W-:Y:S01]  /*1ad0*/  FFMA.FTZ R83, R86, R85, R83 ;  /* 0x0000005556537223 */ /* 0x000fe20000010053 */
[----:B------:R-:W-:Y:S01]  /*1ae0*/  PRMT R72, R47, 0x7632, R72 ;  /* 0x000076322f487816 */ /* 0x000fe20000000048 */
[----:B------:R-:W-:Y:S01]  /*1af0*/  FADD.FTZ R89, -R36, R89 ;  /* 0x0000005924597221 */ /* 0x000fe20000010100 */
[----:B------:R-:W-:-:S02]  /*1b00*/  IMAD.U32 R85, R35, 0x10000, RZ ;  /* 0x0001000023557824 */ /* 0x000fc400078e00ff */
[----:B------:R-:W-:Y:S01]  /*1b10*/  FMUL.FTZ R35, R114, R91 ;  /* 0x0000005b72237220 */ /* 0x000fe20000410000 */
[----:B------:R-:W-:Y:S01]  /*1b20*/  SHF.L.U32 R72, R72, 0x10, RZ ;  /* 0x0000001048487819 */ /* 0x000fe200000006ff */
[----:B------:R-:W-:Y:S01]  /*1b30*/  FMUL.FTZ R94, R32, R89 ;  /* 0x00000059205e7220 */ /* 0x000fe20000410000 */
[----:B------:R-:W-:Y:S01]  /*1b40*/  FADD.FTZ R85, -R36, R85 ;  /* 0x0000005524557221 */ /* 0x000fe20000010100 */
[----:B------:R-:W-:Y:S01]  /*1b50*/  FADD.FTZ R73, R73, R84 ;  /* 0x0000005449497221 */ /* 0x000fe20000010000 */
[----:B------:R-:W-:Y:S01]  /*1b60*/  FFMA.FTZ R34, R86, R33, R34 ;  /* 0x0000002156227223 */ /* 0x000fe20000010022 */
[----:B------:R-:W-:Y:S01]  /*1b70*/  FFMA.FTZ R35, R94, R35, R83 ;  /* 0x000000235e237223 */ /* 0x000fe20000010053 */
[----:B------:R-:W-:Y:S01]  /*1b80*/  FMUL.FTZ R86, R81, R72 ;  /* 0x0000004851567220 */ /* 0x000fe20000410000 */
[----:B------:R-:W-:Y:S01]  /*1b90*/  FMUL.FTZ R84, R32, R85 ;  /* 0x0000005520547220 */ /* 0x000fe20000410000 */
[----:B------:R-:W-:Y:S01]  /*1ba0*/  SHF.L.U32 R87, R44, 0x10, RZ ;  /* 0x000000102c577819 */ /* 0x000fe200000006ff */
[----:B------:R-:W-:-:S02]  /*1bb0*/  FFMA.FTZ R77, R116, R93, R77 ;  /* 0x0000005d744d7223 */ /* 0x000fc4000001004d */
[--C-:B------:R-:W-:Y:S01]  /*1bc0*/  FFMA.FTZ R83, R84, R86, R35.reuse ;  /* 0x0000005654537223 */ /* 0x100fe20000010023 */
[----:B------:R-:W-:Y:S01]  /*1bd0*/  PRMT R35, R44, 0x7632, R35 ;  /* 0x000076322c237816 */ /* 0x000fe20000000023 */
[----:B------:R-:W-:Y:S01]  /*1be0*/  FADD.FTZ R89, -R36, R87 ;  /* 0x0000005724597221 */ /* 0x000fe20000010100 */
[----:B------:R-:W-:Y:S01]  /*1bf0*/  FADD.FTZ R85, R76, R33 ;  /* 0x000000214c557221 */ /* 0x000fe20000010000 */
[----:B------:R-:W-:Y:S01]  /*1c00*/  FFMA.FTZ R77, R82, R33, R77 ;  /* 0x00000021524d7223 */ /* 0x000fe2000001004d */
[C---:B------:R-:W-:Y:S01]  /*1c10*/  PRMT R87, R42.reuse, 0x7632, R87 ;  /* 0x000076322a577816 */ /* 0x040fe20000000057 */
[----:B------:R-:W-:Y:S01]  /*1c20*/  IMAD.U32 R33, R42, 0x10000, RZ ;  /* 0x000100002a217824 */ /* 0x000fe200078e00ff */
[----:B------:R-:W-:Y:S01]  /*1c30*/  SHF.L.U32 R119, R35, 0x10, RZ ;  /* 0x0000001023777819 */ /* 0x000fe200000006ff */
[----:B------:R-:W-:Y:S01]  /*1c40*/  FMUL.FTZ R92, R32, R89 ;  /* 0x00000059205c7220 */ /* 0x000fe20000410000 */
[----:B------:R-:W-:Y:S01]  /*1c50*/  SHF.L.U32 R87, R87, 0x10, RZ ;  /* 0x0000001057577819 */ /* 0x000fe200000006ff */
[----:B------:R-:W-:-:S02]  /*1c60*/  FMUL.FTZ R35, R116, R33 ;  /* 0x0000002174237220 */ /* 0x000fc40000410000 */
[----:B------:R-:W-:Y:S01]  /*1c70*/  FADD.FTZ R119, -R36, R119 ;  /* 0x0000007724777221 */ /* 0x000fe20000010100 */
[----:B------:R-:W-:Y:S01]  /*1c80*/  FFMA.FTZ R37, R84, R72, R37 ;  /* 0x0000004854257223 */ /* 0x000fe20000010025 */
[----:B------:R-:W-:Y:S01]  /*1c90*/  FFMA.FTZ R84, R114, R91, R77 ;  /* 0x0000005b72547223 */ /* 0x000fe2000001004d */
[----:B------:R-:W-:Y:S01]  /*1ca0*/  FFMA.FTZ R35, R92, R35, R83 ;  /* 0x000000235c237223 */ /* 0x000fe20000010053 */
[----:B------:R-:W-:Y:S01]  /*1cb0*/  FMUL.FTZ R86, R32, R119 ;  /* 0x0000007720567220 */ /* 0x000fe20000410000 */
[----:B------:R-:W-:-:S04]  /*1cc0*/  FMUL.FTZ R77, R82, R87 ;  /* 0x00000057524d7220 */ /* 0x000fc80000410000 */
[C---:B------:R-:W-:Y:S01]  /*1cd0*/  FFMA.FTZ R83, R86.reuse, R77, R35 ;  /* 0x0000004d56537223 */ /* 0x040fe20000010023 */
[--C-:B------:R-:W-:Y:S01]  /*1ce0*/  FFMA.FTZ R77, R86, R87, R34.reuse ;  /* 0x00000057564d7223 */ /* 0x100fe20000010022 */
[C---:B------:R-:W-:Y:S01]  /*1cf0*/  PRMT R34, R45.reuse, 0x7632, R34 ;  /* 0x000076322d227816 */ /* 0x040fe20000000022 */
[----:B------:R-:W-:Y:S02]  /*1d00*/  IMAD.U32 R89, R45, 0x10000, RZ ;  /* 0x000100002d597824 */ /* 0x000fe400078e00ff */
[----:B------:R-:W-:Y:S01]  /*1d10*/  FADD.FTZ R76, R73, R72 ;  /* 0x00000048494c7221 */ /* 0x000fe20000010000 */
[----:B------:R-:W-:Y:S01]  /*1d20*/  SHF.L.U32 R119, R34, 0x10, RZ ;  /* 0x0000001022777819 */ /* 0x000fe200000006ff */
[--C-:B------:R-:W-:Y:S01]  /*1d30*/  FFMA.FTZ R73, R81, R72, R84.reuse ;  /* 0x0000004851497223 */ /* 0x100fe20000010054 */
[C---:B------:R-:W-:Y:S01]  /*1d40*/  SHF.L.U32 R35, R43.reuse, 0x10, RZ ;  /* 0x000000102b237819 */ /* 0x040fe200000006ff */
[C---:B------:R-:W-:Y:S01]  /*1d50*/  FADD.FTZ R89, -R36.reuse, R89 ;  /* 0x0000005924597221 */ /* 0x040fe20000010100 */
[----:B------:R-:W-:Y:S01]  /*1d60*/  PRMT R84, R43, 0x7632, R84 ;  /* 0x000076322b547816 */ /* 0x000fe20000000054 */
[----:B------:R-:W-:Y:S01]  /*1d70*/  FADD.FTZ R119, -R36, R119 ;  /* 0x0000007724777221 */ /* 0x000fe20000010100 */
[----:B------:R-:W-:Y:S01]  /*1d80*/  FFMA.FTZ R73, R116, R33, R73 ;  /* 0x0000002174497223 */ /* 0x000fe20000010049 */
[----:B------:R-:W-:Y:S01]  /*1d90*/  FMUL.FTZ R34, R32, R89 ;  /* 0x0000005920227220 */ /* 0x000fe20000410000 */
[----:B------:R-:W-:Y:S01]  /*1da0*/  FMUL.FTZ R72, R114, R35 ;  /* 0x0000002372487220 */ /* 0x000fe20000410000 */
[----:B------:R-:W-:-:S02]  /*1db0*/  IMAD.U32 R84, R84, 0x10000, RZ ;  /* 0x0001000054547824 */ /* 0x000fc400078e00ff */
[----:B------:R-:W-:Y:S01]  /*1dc0*/  FMUL.FTZ R119, R32, R119 ;  /* 0x0000007720777220 */ /* 0x000fe20000410000 */
[----:B------:R-:W-:Y:S01]  /*1dd0*/  FADD.FTZ R85, R85, R87 ;  /* 0x0000005755557221 */ /* 0x000fe20000010000 */
[----:B------:R-:W-:Y:S01]  /*1de0*/  FFMA.FTZ R72, R34, R72, R83 ;  /* 0x0000004822487223 */ /* 0x000fe20000010053 */
[-C--:B------:R-:W-:Y:S01]  /*1df0*/  FMUL.FTZ R89, R81, R84.reuse ;  /* 0x0000005451597220 */ /* 0x080fe20000410000 */
[C---:B------:R-:W-:Y:S01]  /*1e00*/  FFMA.FTZ R83, R119.reuse, R84, R37 ;  /* 0x0000005477537223 */ /* 0x040fe20000010025 */
[----:B------:R-:W-:Y:S01]  /*1e10*/  FFMA.FTZ R73, R82, R87, R73 ;  /* 0x0000005752497223 */ /* 0x000fe20000010049 */
[C---:B------:R-:W-:Y:S02]  /*1e20*/  SHF.L.U32 R87, R40.reuse, 0x10, RZ ;  /* 0x0000001028577819 */ /* 0x040fe400000006ff */
[----:B------:R-:W-:Y:S01]  /*1e30*/  PRMT R37, R40, 0x7632, R37 ;  /* 0x0000763228257816 */ /* 0x000fe20000000025 */
[----:B------:R-:W-:Y:S02]  /*1e40*/  FFMA.FTZ R89, R119, R89, R72 ;  /* 0x0000005977597223 */ /* 0x000fe40000010048 */
[----:B------:R-:W-:Y:S01]  /*1e50*/  FADD.FTZ R87, -R36, R87 ;  /* 0x0000005724577221 */ /* 0x000fe20000010100 */
[----:B------:R-:W-:-:S02]  /*1e60*/  SHF.L.U32 R119, R37, 0x10, RZ ;  /* 0x0000001025777819 */ /* 0x000fc400000006ff */
[----:B------:R-:W-:Y:S01]  /*1e70*/  SHF.L.U32 R37, R38, 0x10, RZ ;  /* 0x0000001026257819 */ /* 0x000fe200000006ff */
[----:B------:R-:W-:Y:S01]  /*1e80*/  FMUL.FTZ R88, R32, R87 ;  /* 0x0000005720587220 */ /* 0x000fe20000410000 */
[----:B------:R-:W-:-:S03]  /*1e90*/  PRMT R86, R38, 0x7632, R86 ;  /* 0x0000763226567816 */ /* 0x000fc60000000056 */
[----:B------:R-:W-:Y:S01]  /*1ea0*/  FMUL.FTZ R87, R116, R37 ;  /* 0x0000002574577220 */ /* 0x000fe20000410000 */
[----:B------:R-:W-:Y:S01]  /*1eb0*/  FFMA.FTZ R72, R114, R35, R73 ;  /* 0x0000002372487223 */ /* 0x000fe20000010049 */
[----:B------:R-:W-:Y:S02]  /*1ec0*/  FADD.FTZ R119, -R36, R119 ;  /* 0x0000007724777221 */ /* 0x000fe40000010100 */
[----:B------:R-:W-:Y:S01]  /*1ed0*/  FFMA.FTZ R87, R88, R87, R89 ;  /* 0x0000005758577223 */ /* 0x000fe20000010059 */
[----:B------:R-:W-:Y:S01]  /*1ee0*/  SHF.L.U32 R89, R41, 0x10, RZ ;  /* 0x0000001029597819 */ /* 0x000fe200000006ff */
[----:B------:R-:W-:Y:S02]  /*1ef0*/  IMAD.U32 R86, R86, 0x10000, RZ ;  /* 0x0001000056567824 */ /* 0x000fe400078e00ff */
[----:B------:R-:W-:Y:S01]  /*1f00*/  FFMA.FTZ R73, R81, R84, R72 ;  /* 0x0000005451497223 */ /* 0x000fe20000010048 */
[----:B------:R-:W-:Y:S01]  /*1f10*/  FMUL.FTZ R122, R32, R119 ;  /* 0x00000077207a7220 */ /* 0x000fe20000410000 */
[----:B------:R-:W-:Y:S01]  /*1f20*/  FMUL.FTZ R72, R82, R86 ;  /* 0x0000005652487220 */ /* 0x000fe20000410000 */
[----:B------:R-:W-:Y:S01]  /*1f30*/  FADD.FTZ R119, -R36, R89 ;  /* 0x0000005924777221 */ /* 0x000fe20000010100 */
[----:B------:R-:W-:-:S02]  /*1f40*/  IMAD.U32 R89, R39, 0x10000, RZ ;  /* 0x0001000027597824 */ /* 0x000fc400078e00ff */
[----:B------:R-:W-:Y:S01]  /*1f50*/  FFMA.FTZ R73, R116, R37, R73 ;  /* 0x0000002574497223 */ /* 0x000fe20000010049 */
[----:B------:R-:W-:Y:S01]  /*1f60*/  FFMA.FTZ R87, R122, R72, R87 ;  /* 0x000000487a577223 */ /* 0x000fe20000010057 */
[----:B------:R-:W-:Y:S01]  /*1f70*/  FMUL.FTZ R90, R32, R119 ;  /* 0x00000077205a7220 */ /* 0x000fe20000410000 */
[----:B------:R-:W-:Y:S01]  /*1f80*/  FMUL.FTZ R72, R114, R89 ;  /* 0x0000005972487220 */ /* 0x000fe20000410000 */
[----:B------:R-:W-:Y:S01]  /*1f90*/  FFMA.FTZ R73, R82, R86, R73 ;  /* 0x0000005652497223 */ /* 0x000fe20000010049 */
[----:B------:R-:W-:Y:S02]  /*1fa0*/  PRMT R82, R39, 0x7632, R82 ;  /* 0x0000763227527816 */ /* 0x000fe40000000052 */
[----:B------:R-:W-:Y:S01]  /*1fb0*/  FFMA.FTZ R87, R90, R72, R87 ;  /* 0x000000485a577223 */ /* 0x000fe20000010057 */
[----:B------:R-:W-:Y:S02]  /*1fc0*/  PRMT R72, R41, 0x7632, R72 ;  /* 0x0000763229487816 */ /* 0x000fe40000000048 */
[----:B------:R-:W-:-:S02]  /*1fd0*/  SHF.L.U32 R82, R82, 0x10, RZ ;  /* 0x0000001052527819 */ /* 0x000fc400000006ff */
[----:B------:R-:W-:Y:S01]  /*1fe0*/  SHF.L.U32 R119, R72, 0x10, RZ ;  /* 0x0000001048777819 */ /* 0x000fe200000006ff */
[----:B------:R-:W-:Y:S02]  /*1ff0*/  FFMA.FTZ R72, R114, R89, R73 ;  /* 0x0000005972487223 */ /* 0x000fe40000010049 */
[CC--:B------:R-:W-:Y:S02]  /*2000*/  FMUL.FTZ R73, R81.reuse, R82.reuse ;  /* 0x0000005251497220 */ /* 0x0c0fe40000410000 */
[----:B------:R-:W-:Y:S01]  /*2010*/  FFMA.FTZ R72, R81, R82, R72 ;  /* 0x0000005251487223 */ /* 0x000fe20000010048 */
[----:B------:R-:W-:Y:S01]  /*2020*/  FADD.FTZ R81, R76, R84 ;  /* 0x000000544c517221 */ /* 0x000fe20000010000 */
[----:B------:R-:W-:Y:S01]  /*2030*/  FADD.FTZ R84, R115, R79 ;  /* 0x0000004f73547221 */ /* 0x000fe20000010000 */
[----:B------:R-:W-:Y:S01]  /*2040*/  UIADD3 UR12, UP0, UR10, 0x2, URZ ;  /* 0x000000020a0c7890 */ /* 0x000fe2000ff1e03f */
[----:B------:R-:W-:Y:S01]  /*2050*/  FFMA.FTZ R79, R117, R115, R78 ;  /* 0x00000073754f7223 */ /* 0x000fe2000001004e */
[----:B------:R-:W-:Y:S01]  /*2060*/  FADD.FTZ R78, R111, R75 ;  /* 0x0000004b6f4e7221 */ /* 0x000fe20000010000 */
[----:B------:R-:W-:Y:S01]  /*2070*/  FFMA.FTZ R75, R113, R111, R74 ;  /* 0x0000006f714b7223 */ /* 0x000fe2000001004a */
[----:B------:R-:W-:Y:S01]  /*2080*/  UIADD3.X UR13, URZ, UR5, URZ, UP0, !UPT ;  /* 0x000000053f0d7290 */ /* 0x000fe200087fe43f */
[----:B------:R-:W-:Y:S01]  /*2090*/  FADD.FTZ R84, R84, R109 ;  /* 0x0000006d54547221 */ /* 0x000fe20000010000 */
[----:B------:R-:W-:Y:S01]  /*20a0*/  UISETP.GE.U32.AND UP0, UPT, UR12, UR18, UPT ;  /* 0x000000120c00728c */ /* 0x000fe2000bf06070 */
[----:B------:R-:W-:Y:S01]  /*20b0*/  FADD.FTZ R78, R78, R107 ;  /* 0x0000006b4e4e7221 */ /* 0x000fe20000010000 */
[----:B------:R-:W-:Y:S01]  /*20c0*/  FFMA.FTZ R79, R112, R109, R79 ;  /* 0x0000006d704f7223 */ /* 0x000fe2000001004f */
[----:B------:R-:W-:Y:S01]  /*20d0*/  FFMA.FTZ R75, R110, R107, R75 ;  /* 0x0000006b6e4b7223 */ /* 0x000fe2000001004b */
[----:B------:R-:W-:Y:S01]  /*20e0*/  UISETP.GE.AND.EX UP0, UPT, UR13, UR9, UPT, UP0 ;  /* 0x000000090d00728c */ /* 0x000fe2000bf06300 */
[----:B------:R-:W-:Y:S01]  /*20f0*/  FADD.FTZ R78, R78, R103 ;  /* 0x000000674e4e7221 */ /* 0x000fe20000010000 */
[----:B------:R-:W-:Y:S01]  /*2100*/  FADD.FTZ R84, R84, R105 ;  /* 0x0000006954547221 */ /* 0x000fe20000010000 */
[----:B------:R-:W-:Y:S01]  /*2110*/  FFMA.FTZ R79, R108, R105, R79 ;  /* 0x000000696c4f7223 */ /* 0x000fe2000001004f */
[----:B------:R-:W-:Y:S01]  /*2120*/  FFMA.FTZ R75, R106, R103, R75 ;  /* 0x000000676a4b7223 */ /* 0x000fe2000001004b */
[----:B------:R-:W-:Y:S01]  /*2130*/  FADD.FTZ R119, -R36, R119 ;  /* 0x0000007724777221 */ /* 0x000fe20000010100 */
[----:B------:R-:W-:Y:S01]  /*2140*/  FADD.FTZ R78, R78, R99 ;  /* 0x000000634e4e7221 */ /* 0x000fe20000010000 */
[----:B------:R-:W-:Y:S01]  /*2150*/  FADD.FTZ R84, R84, R101 ;  /* 0x0000006554547221 */ /* 0x000fe20000010000 */
[----:B------:R-:W-:Y:S01]  /*2160*/  FFMA.FTZ R79, R104, R101, R79 ;  /* 0x00000065684f7223 */ /* 0x000fe2000001004f */
[----:B------:R-:W-:Y:S01]  /*2170*/  FFMA.FTZ R75, R102, R99, R75 ;  /* 0x00000063664b7223 */ /* 0x000fe2000001004b */
[----:B------:R-:W-:Y:S01]  /*2180*/  FMUL.FTZ R124, R32, R119 ;  /* 0x00000077207c7220 */ /* 0x000fe20000410000 */
[----:B------:R-:W-:Y:S01]  /*2190*/  PLOP3.LUT P0, PT, PT, PT, UP0, 0x80, 0x0 ;  /* 0x000000000000781c */ /* 0x000fe20003f0f008 */
[----:B------:R-:W-:Y:S01]  /*21a0*/  FADD.FTZ R78, R78, R95 ;  /* 0x0000005f4e4e7221 */ /* 0x000fe20000010000 */
[----:B------:R-:W-:Y:S01]  /*21b0*/  FADD.FTZ R84, R84, R97 ;  /* 0x0000006154547221 */ /* 0x000fe20000010000 */
[----:B------:R-:W-:Y:S01]  /*21c0*/  FFMA.FTZ R79, R100, R97, R79 ;  /* 0x00000061644f7223 */ /* 0x000fe2000001004f */
[----:B------:R-:W-:Y:S01]  /*21d0*/  FFMA.FTZ R75, R98, R95, R75 ;  /* 0x0000005f624b7223 */ /* 0x000fe2000001004b */
[----:B------:R-:W-:Y:S01]  /*21e0*/  FFMA.FTZ R73, R124, R73, R87 ;  /* 0x000000497c497223 */ /* 0x000fe20000010057 */
[----:B------:R-:W-:Y:S01]  /*21f0*/  FADD.FTZ R78, R78, R91 ;  /* 0x0000005b4e4e7221 */ /* 0x000fe20000010000 */
[----:B------:R-:W-:Y:S01]  /*2200*/  FADD.FTZ R84, R84, R93 ;  /* 0x0000005d54547221 */ /* 0x000fe20000010000 */
[----:B------:R-:W-:Y:S01]  /*2210*/  FFMA.FTZ R79, R96, R93, R79 ;  /* 0x0000005d604f7223 */ /* 0x000fe2000001004f */
[----:B------:R-:W-:Y:S01]  /*2220*/  FFMA.FTZ R75, R94, R91, R75 ;  /* 0x0000005b5e4b7223 */ /* 0x000fe2000001004b */
[----:B------:R0:W-:Y:S01]  /*2230*/  STS.64 [R80], R72 ;  /* 0x0000004850007388 */ /* 0x0001e20000000a00 */
[----:B------:R-:W-:Y:S01]  /*2240*/  FADD.FTZ R78, R78, R35 ;  /* 0x000000234e4e7221 */ /* 0x000fe20000010000 */
[----:B------:R-:W-:Y:S01]  /*2250*/  FADD.FTZ R84, R84, R33 ;  /* 0x0000002154547221 */ /* 0x000fe20000010000 */
[----:B------:R-:W-:Y:S01]  /*2260*/  FFMA.FTZ R76, R122, R86, R77 ;  /* 0x000000567a4c7223 */ /* 0x000fe2000001004d */
[----:B------:R-:W-:Y:S01]  /*2270*/  FADD.FTZ R77, R85, R86 ;  /* 0x00000056554d7221 */ /* 0x000fe20000010000 */
[----:B------:R-:W-:Y:S01]  /*2280*/  BAR.SYNC.DEFER_BLOCKING 0x0 ;  /* 0x0000000000007b1d */ /* 0x000fe20000010000 */
[----:B------:R-:W-:Y:S01]  /*2290*/  ISETP.GT.U32.AND P2, PT, R0, 0x1f, PT ;  /* 0x0000001f0000780c */ /* 0x000fe20003f44070 */
[----:B0-----:R-:W-:Y:S01]  /*22a0*/  FADD.FTZ R73, R81, R82 ;  /* 0x0000005251497221 */ /* 0x001fe20000010000 */
[----:B------:R-:W-:Y:S01]  /*22b0*/  FFMA.FTZ R72, R124, R82, R83 ;  /* 0x000000527c487223 */ /* 0x000fe20000010053 */
[----:B------:R-:W-:Y:S01]  /*22c0*/  FFMA.FTZ R81, R92, R33, R79 ;  /* 0x000000215c517223 */ /* 0x000fe2000001004f */
[----:B------:R-:W-:Y:S01]  /*22d0*/  FFMA.FTZ R83, R34, R35, R75 ;  /* 0x0000002322537223 */ /* 0x000fe2000001004b */
[----:B------:R-:W-:Y:S01]  /*22e0*/  FADD.FTZ R75, R78, R89 ;  /* 0x000000594e4b7221 */ /* 0x000fe20000010000 */
[----:B------:R-:W-:Y:S01]  /*22f0*/  LOP3.LUT P1, RZ, R0, 0xffffffe1, RZ, 0xc0, !PT ;  /* 0xffffffe100ff7812 */ /* 0x000fe2000782c0ff */
[----:B------:R-:W-:Y:S01]  /*2300*/  FADD.FTZ R79, R84, R37 ;  /* 0x00000025544f7221 */ /* 0x000fe20000010000 */
[----:B------:R-:W-:Y:S01]  /*2310*/  FFMA.FTZ R78, R88, R37, R81 ;  /* 0x00000025584e7223 */ /* 0x000fe20000010051 */
[----:B------:R-:W-:Y:S01]  /*2320*/  FFMA.FTZ R74, R90, R89, R83 ;  /* 0x000000595a4a7223 */ /* 0x000fe20000010053 */
[----:B------:R-:W-:Y:S09]  /*2330*/  @!P0 BRA `(.L_x_105) ;  /* 0x00000000008c8947 */ /* 0x000ff20003800000 */
[----:B------:R-:W-:Y:S01]  /*2340*/  LOP3.LUT R80, R12, 0x8, RZ, 0x3c, !PT ;  /* 0x000000080c507812 */ /* 0x000fe200078e3cff */
[C---:B------:R-:W-:Y:S01]  /*2350*/  IMAD.IADD R84, R13.reuse, 0x1, R12 ;  /* 0x000000010d547824 */ /* 0x040fe200078e020c */
[----:B------:R-:W0:Y:S01]  /*2360*/  LDC.64 R86, c[0x0][0x260] ;  /* 0x00009800ff567b82 */ /* 0x000e220000000a00 */
[----:B------:R-:W-:Y:S01]  /*2370*/  UIMAD UR5, UR11, 0x780, UR16 ;  /* 0x000007800b0578a4 */ /* 0x000fe2000f8e0210 */
[----:B------:R-:W-:Y:S02]  /*2380*/  IADD3 R85, R13, R80, RZ ;  /* 0x000000500d557210 */ /* 0x000fe40007ffe0ff */
[----:B------:R-:W-:Y:S01]  /*2390*/  STS.64 [R84], R78 ;  /* 0x0000004e54007388 */ /* 0x000fe20000000a00 */
[----:B------:R-:W-:Y:S02]  /*23a0*/  LEA R80, R4, R3, 0x5 ;  /* 0x0000000304507211 */ /* 0x000fe400078e28ff */
[----:B------:R-:W-:Y:S01]  /*23b0*/  IADD3 R119, R0, UR5, RZ ;  /* 0x0000000500777c10 */ /* 0x000fe2000fffe0ff */
[----:B------:R-:W-:Y:S01]  /*23c0*/  STS.64 [R85], R76 ;  /* 0x0000004c55007388 */ /* 0x000fe20000000a00 */
[----:B------:R-:W-:Y:S01]  /*23d0*/  LEA R82, R9, R80, 0x3 ;  /* 0x0000005009527211 */ /* 0x000fe200078e18ff */
[----:B------:R-:W-:-:S02]  /*23e0*/  IMAD R81, R7, 0x8, R80 ;  /* 0x0000000807517824 */ /* 0x000fc400078e0250 */
[----:B------:R-:W-:Y:S01]  /*23f0*/  STS.64 [R15], R74 ;  /* 0x0000004a0f007388 */ /* 0x000fe20000000a00 */
[----:B------:R-:W-:-:S03]  /*2400*/  IMAD.SHL.U32 R119, R119, 0x2, RZ ;  /* 0x0000000277777824 */ /* 0x000fc600078e00ff */
[----:B------:R-:W-:Y:S01]  /*2410*/  STS.64 [R14], R72 ;  /* 0x000000480e007388 */ /* 0x000fe20000000a00 */
[----:B------:R-:W-:Y:S06]  /*2420*/  BAR.SYNC.DEFER_BLOCKING 0x0 ;  /* 0x0000000000007b1d */ /* 0x000fec0000010000 */
[----:B------:R-:W1:Y:S04]  /*2430*/  LDS.64 R80, [R81] ;  /* 0x0000000051507984 */ /* 0x000e680000000a00 */
[----:B------:R-:W2:Y:S01]  /*2440*/  LDS.64 R82, [R82+0x1e00] ;  /* 0x001e000052527984 */ /* 0x000ea20000000a00 */
[----:B-1----:R-:W-:Y:S01]  /*2450*/  FADD.FTZ R123, RZ, R80 ;  /* 0x00000050ff7b7221 */ /* 0x002fe20000010000 */
[----:B------:R-:W-:-:S03]  /*2460*/  FADD.FTZ R80, RZ, R81 ;  /* 0x00000051ff507221 */ /* 0x000fc60000010000 */
[----:B--2---:R-:W-:Y:S01]  /*2470*/  FADD.FTZ R84, R123, R82 ;  /* 0x000000527b547221 */ /* 0x004fe20000010000 */
[----:B------:R-:W-:Y:S01]  /*2480*/  FADD.FTZ R85, R80, R83 ;  /* 0x0000005350557221 */ /* 0x000fe20000010000 */
[----:B------:R-:W-:Y:S01]  /*2490*/  LEA R80, R8, R3, 0x5 ;  /* 0x0000000308507211 */ /* 0x000fe200078e28ff */
[C---:B0-----:R-:W-:Y:S01]  /*24a0*/  IMAD.WIDE.U32 R122, R119.reuse, 0x4, R86 ;  /* 0x00000004777a7825 */ /* 0x041fe200078e0056 */
[----:B------:R-:W-:Y:S02]  /*24b0*/  IADD3 R119, R119, 0x3c0, RZ ;  /* 0x000003c077777810 */ /* 0x000fe40007ffe0ff */
[----:B------:R-:W-:Y:S01]  /*24c0*/  LEA R81, R10, R80, 0x3 ;  /* 0x000000500a517211 */ /* 0x000fe200078e18ff */
[----:B------:R-:W-:Y:S01]  /*24d0*/  IMAD R125, R11, 0x8, R80 ;  /* 0x000000080b7d7824 */ /* 0x000fe200078e0250 */
[----:B------:R-:W-:Y:S01]  /*24e0*/  STG.E.64 desc[UR14][R122.64+0x8000], R84 ;  /* 0x008000547a007986 */ /* 0x000fe2000c101b0e */
[----:B------:R-:W-:-:S03]  /*24f0*/  IMAD.WIDE.U32 R86, R119, 0x4, R86 ;  /* 0x0000000477567825 */ /* 0x000fc600078e0056 */
[----:B------:R-:W0:Y:S04]  /*2500*/  LDS.64 R80, [R81] ;  /* 0x0000000051507984 */ /* 0x000e280000000a00 */
[----:B------:R-:W1:Y:S01]  /*2510*/  LDS.64 R82, [R125+0x1e00] ;  /* 0x001e00007d527984 */ /* 0x000e620000000a00 */
[----:B0-----:R-:W-:Y:S01]  /*2520*/  FADD.FTZ R124, RZ, R81 ;  /* 0x00000051ff7c7221 */ /* 0x001fe20000010000 */
[----:B------:R-:W-:-:S03]  /*2530*/  FADD.FTZ R119, RZ, R80 ;  /* 0x00000050ff777221 */ /* 0x000fc60000010000 */
[----:B-1----:R-:W-:Y:S01]  /*2540*/  FADD.FTZ R83, R124, R83 ;  /* 0x000000537c537221 */ /* 0x002fe20000010000 */
[----:B------:R-:W-:-:S05]  /*2550*/  FADD.FTZ R82, R119, R82 ;  /* 0x0000005277527221 */ /* 0x000fca0000010000 */
[----:B------:R0:W-:Y:S02]  /*2560*/  STG.E.64 desc[UR14][R86.64+0x8000], R82 ;  /* 0x0080005256007986 */ /* 0x0001e4000c101b0e */
.L_x_105:
[----:B------:R-:W-:Y:S01]  /*2570*/  BSSY B0, `(.L_x_106) ;  /* 0x0000091000007945 */ /* 0x000fe20003800000 */
[----:B------:R-:W-:Y:S01]  /*2580*/  HFMA2.MMA R85, -RZ, RZ, 0, 0 ;  /* 0x00000000ff557435 */ /* 0x000fe200000001ff */
[----:B0-----:R-:W-:Y:S02]  /*2590*/  IMAD.MOV.U32 R87, RZ, RZ, RZ ;  /* 0x000000ffff577224 */ /* 0x001fe400078e00ff */
[----:B------:R-:W-:Y:S08]  /*25a0*/  @P2 BRA `(.L_x_107) ;  /* 0x0000000800342947 */ /* 0x000ff00003800000 */
[----:B------:R-:W-:Y:S01]  /*25b0*/  USHF.L.U32 UR5, UR10, 0x4, URZ ;  /* 0x000000040a057899 */ /* 0x000fe2000800063f */
[----:B------:R-:W-:Y:S02]  /*25c0*/  MOV R80, 0x3c ;  /* 0x0000003c00507802 */ /* 0x000fe40000000f00 */
[----:B------:R-:W-:Y:S01]  /*25d0*/  SHF.L.U32 R86, R0, 0x3, RZ ;  /* 0x0000000300567819 */ /* 0x000fe200000006ff */
[----:B------:R-:W-:-:S03]  /*25e0*/  ULOP3.LUT UR5, UR5, 0x10, URZ, 0xc0, !UPT ;  /* 0x0000001005057892 */ /* 0x000fc6000f8ec03f */
[----:B------:R-:W-:-:S03]  /*25f0*/  LOP3.LUT R86, R86, 0x8, RZ, 0xc0, !PT ;  /* 0x0000000856567812 */ /* 0x000fc600078ec0ff */
[----:B------:R-:W-:-:S05]  /*2600*/  IADD3 R87, R2, UR5, RZ ;  /* 0x0000000502577c10 */ /* 0x000fca000fffe0ff */
[----:B------:R-:W-:-:S04]  /*2610*/  IMAD R87, R87, R80, -UR16 ;  /* 0x8000001057577e24 */ /* 0x000fc8000f8e0250 */
[C---:B------:R-:W-:Y:S01]  /*2620*/  VIADD R81, R87.reuse, 0x4 ;  /* 0x0000000457517836 */ /* 0x040fe20000000000 */
[----:B------:R-:W-:Y:S01]  /*2630*/  SHF.R.S32.HI R80, RZ, 0x1f, R87 ;  /* 0x0000001fff507819 */ /* 0x000fe20000011457 */
[----:B------:R-:W-:-:S03]  /*2640*/  VIADD R119, R87, 0xc ;  /* 0x0000000c57777836 */ /* 0x000fc60000000000 */
[----:B------:R-:W-:Y:S02]  /*2650*/  LEA.HI R80, R80, R87, RZ, 0x2 ;  /* 0x0000005750507211 */ /* 0x000fe400078f10ff */
[----:B------:R-:W-:Y:S02]  /*2660*/  SHF.R.S32.HI R82, RZ, 0x1f, R81 ;  /* 0x0000001fff527819 */ /* 0x000fe40000011451 */
[----:B------:R-:W-:Y:S02]  /*2670*/  SHF.R.S32.HI R80, RZ, 0x2, R80 ;  /* 0x00000002ff507819 */ /* 0x000fe40000011450 */
[----:B------:R-:W-:Y:S02]  /*2680*/  LEA.HI R82, R82, R81, RZ, 0x2 ;  /* 0x0000005152527211 */ /* 0x000fe400078f10ff */
[----:B------:R-:W-:Y:S01]  /*2690*/  SHF.R.S32.HI R122, RZ, 0x1f, R119 ;  /* 0x0000001fff7a7819 */ /* 0x000fe20000011477 */
[----:B------:R-:W-:Y:S01]  /*26a0*/  IMAD R81, R80, 0x18, R5 ;  /* 0x0000001850517824 */ /* 0x000fe200078e0205 */
[----:B------:R-:W-:-:S02]  /*26b0*/  SHF.R.S32.HI R82, RZ, 0x2, R82 ;  /* 0x00000002ff527819 */ /* 0x000fc40000011452 */
[----:B------:R-:W-:Y:S02]  /*26c0*/  IADD3 R80, R87, 0x8, RZ ;  /* 0x0000000857507810 */ /* 0x000fe40007ffe0ff */
[----:B------:R-:W-:Y:S01]  /*26d0*/  LEA.HI R122, R122, R119, RZ, 0x2 ;  /* 0x000000777a7a7211 */ /* 0x000fe200078f10ff */
[----:B------:R-:W-:Y:S01]  /*26e0*/  IMAD R83, R82, 0x18, R5 ;  /* 0x0000001852537824 */ /* 0x000fe200078e0205 */
[----:B------:R-:W-:Y:S02]  /*26f0*/  IADD3 R82, R81, R86, RZ ;  /* 0x0000005651527210 */ /* 0x000fe40007ffe0ff */
[----:B------:R-:W-:Y:S01]  /*2700*/  SHF.R.S32.HI R81, RZ, 0x1f, R80 ;  /* 0x0000001fff517819 */ /* 0x000fe20000011450 */
[----:B------:R-:W-:Y:S01]  /*2710*/  IMAD.IADD R84, R86, 0x1, R83 ;  /* 0x0000000156547824 */ /* 0x000fe200078e0253 */
[----:B------:R-:W-:Y:S02]  /*2720*/  SHF.R.S32.HI R122, RZ, 0x2, R122 ;  /* 0x00000002ff7a7819 */ /* 0x000fe4000001147a */
[----:B------:R-:W0:Y:S01]  /*2730*/  LDS.64 R82, [R82] ;  /* 0x0000000052527984 */ /* 0x000e220000000a00 */
[----:B------:R-:W-:-:S02]  /*2740*/  LEA.HI R81, R81, R80, RZ, 0x2 ;  /* 0x0000005051517211 */ /* 0x000fc400078f10ff */
[----:B------:R-:W-:Y:S01]  /*2750*/  IMAD R123, R122, 0x18, R5 ;  /* 0x000000187a7b7824 */ /* 0x000fe200078e0205 */
[----:B------:R-:W1:Y:S01]  /*2760*/  LDS.64 R84, [R84] ;  /* 0x0000000054547984 */ /* 0x000e620000000a00 */
[----:B------:R-:W-:-:S05]  /*2770*/  SHF.R.S32.HI R80, RZ, 0x2, R81 ;  /* 0x00000002ff507819 */ /* 0x000fca0000011451 */
[----:B------:R-:W-:-:S05]  /*2780*/  IMAD R81, R80, 0x18, R5 ;  /* 0x0000001850517824 */ /* 0x000fca00078e0205 */
[----:B------:R-:W-:-:S06]  /*2790*/  IADD3 R81, R86, R81, RZ ;  /* 0x0000005156517210 */ /* 0x000fcc0007ffe0ff */
[----:B------:R-:W2:Y:S01]  /*27a0*/  LDS.64 R80, [R81] ;  /* 0x0000000051507984 */ /* 0x000ea20000000a00 */
[----:B0-----:R-:W-:Y:S01]  /*27b0*/  FADD.FTZ R119, RZ, R82 ;  /* 0x00000052ff777221 */ /* 0x001fe20000010000 */
[----:B------:R-:W-:-:S03]  /*27c0*/  IADD3 R82, R87, 0x10, RZ ;  /* 0x0000001057527810 */ /* 0x000fc60007ffe0ff */
[----:B-1----:R-:W-:Y:S01]  /*27d0*/  FADD.FTZ R119, R119, R84 ;  /* 0x0000005477777221 */ /* 0x002fe20000010000 */
[----:B------:R-:W-:Y:S01]  /*27e0*/  SHF.R.S32.HI R125, RZ, 0x1f, R82 ;  /* 0x0000001fff7d7819 */ /* 0x000fe20000011452 */
[----:B------:R-:W-:-:S03]  /*27f0*/  FADD.FTZ R84, RZ, R83 ;  /* 0x00000053ff547221 */ /* 0x000fc60000010000 */
[----:B------:R-:W-:Y:S01]  /*2800*/  LEA.HI R125, R125, R82, RZ, 0x2 ;  /* 0x000000527d7d7211 */ /* 0x000fe200078f10ff */
[----:B------:R-:W-:Y:S01]  /*2810*/  FADD.FTZ R84, R84, R85 ;  /* 0x0000005554547221 */ /* 0x000fe20000010000 */
[----:B------:R-:W-:Y:S02]  /*2820*/  IADD3 R82, R86, R123, RZ ;  /* 0x0000007b56527210 */ /* 0x000fe40007ffe0ff */
[----:B------:R-:W-:-:S04]  /*2830*/  SHF.R.S32.HI R122, RZ, 0x2, R125 ;  /* 0x00000002ff7a7819 */ /* 0x000fc8000001147d */
[----:B------:R-:W0:Y:S01]  /*2840*/  LDS.64 R82, [R82] ;  /* 0x0000000052527984 */ /* 0x000e220000000a00 */
[----:B------:R-:W-:Y:S01]  /*2850*/  IMAD R85, R122, 0x18, R5 ;  /* 0x000000187a557824 */ /* 0x000fe200078e0205 */
[----:B------:R-:W-:Y:S01]  /*2860*/  IADD3 R122, R87, 0x14, RZ ;  /* 0x00000014577a7810 */ /* 0x000fe20007ffe0ff */
[----:B--2---:R-:W-:Y:S02]  /*2870*/  FADD.FTZ R119, R119, R80 ;  /* 0x0000005077777221 */ /* 0x004fe40000010000 */
[----:B------:R-:W-:Y:S02]  /*2880*/  IMAD.IADD R85, R86, 0x1, R85 ;  /* 0x0000000156557824 */ /* 0x000fe400078e0255 */
[----:B------:R-:W-:Y:S01]  /*2890*/  FADD.FTZ R84, R84, R81 ;  /* 0x0000005154547221 */ /* 0x000fe20000010000 */
[----:B------:R-:W-:Y:S02]  /*28a0*/  SHF.R.S32.HI R123, RZ, 0x1f, R122 ;  /* 0x0000001fff7b7819 */ /* 0x000fe4000001147a */
[----:B------:R1:W2:Y:S02]  /*28b0*/  LDS.64 R80, [R85] ;  /* 0x0000000055507984 */ /* 0x0002a40000000a00 */
[----:B------:R-:W-:-:S04]  /*28c0*/  LEA.HI R123, R123, R122, RZ, 0x2 ;  /* 0x0000007a7b7b7211 */ /* 0x000fc800078f10ff */
[----:B------:R-:W-:-:S05]  /*28d0*/  SHF.R.S32.HI R122, RZ, 0x2, R123 ;  /* 0x00000002ff7a7819 */ /* 0x000fca000001147b */
[----:B------:R-:W-:Y:S02]  /*28e0*/  IMAD R123, R122, 0x18, R5 ;  /* 0x000000187a7b7824 */ /* 0x000fe400078e0205 */
[----:B------:R-:W-:-:S03]  /*28f0*/  VIADD R122, R87, 0x18 ;  /* 0x00000018577a7836 */ /* 0x000fc60000000000 */
[----:B------:R-:W-:Y:S02]  /*2900*/  IADD3 R123, R86, R123, RZ ;  /* 0x0000007b567b7210 */ /* 0x000fe40007ffe0ff */
[----:B-1----:R-:W-:-:S04]  /*2910*/  SHF.R.S32.HI R85, RZ, 0x1f, R122 ;  /* 0x0000001fff557819 */ /* 0x002fc8000001147a */
[----:B------:R-:W-:Y:S02]  /*2920*/  LEA.HI R85, R85, R122, RZ, 0x2 ;  /* 0x0000007a55557211 */ /* 0x000fe400078f10ff */
[----:B------:R-:W-:-:S04]  /*2930*/  IADD3 R122, R87, 0x1c, RZ ;  /* 0x0000001c577a7810 */ /* 0x000fc80007ffe0ff */
[----:B------:R-:W-:Y:S01]  /*2940*/  SHF.R.S32.HI R125, RZ, 0x1f, R122 ;  /* 0x0000001fff7d7819 */ /* 0x000fe2000001147a */
[----:B0-----:R-:W-:Y:S01]  /*2950*/  FADD.FTZ R119, R119, R82 ;  /* 0x0000005277777221 */ /* 0x001fe20000010000 */
[----:B------:R-:W-:Y:S02]  /*2960*/  FADD.FTZ R84, R84, R83 ;  /* 0x0000005354547221 */ /* 0x000fe40000010000 */
[----:B------:R-:W-:Y:S01]  /*2970*/  LEA.HI R125, R125, R122, RZ, 0x2 ;  /* 0x0000007a7d7d7211 */ /* 0x000fe200078f10ff */
[----:B------:R0:W1:Y:S03]  /*2980*/  LDS.64 R82, [R123] ;  /* 0x000000007b527984 */ /* 0x0000660000000a00 */
[----:B------:R-:W-:Y:S01]  /*2990*/  SHF.R.S32.HI R122, RZ, 0x2, R125 ;  /* 0x00000002ff7a7819 */ /* 0x000fe2000001147d */
[----:B--2---:R-:W-:Y:S01]  /*29a0*/  FADD.FTZ R119, R119, R80 ;  /* 0x0000005077777221 */ /* 0x004fe20000010000 */
[----:B------:R-:W-:Y:S01]  /*29b0*/  SHF.R.S32.HI R80, RZ, 0x2, R85 ;  /* 0x00000002ff507819 */ /* 0x000fe20000011455 */
[----:B------:R-:W-:-:S04]  /*29c0*/  FADD.FTZ R84, R84, R81 ;  /* 0x0000005154547221 */ /* 0x000fc80000010000 */
[----:B------:R-:W-:-:S05]  /*29d0*/  IMAD R85, R80, 0x18, R5 ;  /* 0x0000001850557824 */ /* 0x000fca00078e0205 */
[----:B------:R-:W-:Y:S01]  /*29e0*/  IADD3 R80, R86, R85, RZ ;  /* 0x0000005556507210 */ /* 0x000fe20007ffe0ff */
[----:B------:R-:W-:Y:S01]  /*29f0*/  IMAD R85, R122, 0x18, R5 ;  /* 0x000000187a557824 */ /* 0x000fe200078e0205 */
[----:B------:R-:W-:-:S03]  /*2a00*/  IADD3 R122, R87, 0x20, RZ ;  /* 0x00000020577a7810 */ /* 0x000fc60007ffe0ff */
[----:B------:R-:W-:Y:S01]  /*2a10*/  IMAD.IADD R85, R86, 0x1, R85 ;  /* 0x0000000156557824 */ /* 0x000fe200078e0255 */
[----:B------:R-:W2:Y:S01]  /*2a20*/  LDS.64 R80, [R80] ;  /* 0x0000000050507984 */ /* 0x000ea20000000a00 */
[----:B0-----:R-:W-:-:S04]  /*2a30*/  SHF.R.S32.HI R123, RZ, 0x1f, R122 ;  /* 0x0000001fff7b7819 */ /* 0x001fc8000001147a */
[----:B------:R-:W-:-:S04]  /*2a40*/  LEA.HI R123, R123, R122, RZ, 0x2 ;  /* 0x0000007a7b7b7211 */ /* 0x000fc800078f10ff */
[----:B------:R-:W-:-:S05]  /*2a50*/  SHF.R.S32.HI R122, RZ, 0x2, R123 ;  /* 0x00000002ff7a7819 */ /* 0x000fca000001147b */
[----:B------:R-:W-:Y:S01]  /*2a60*/  IMAD R123, R122, 0x18, R5 ;  /* 0x000000187a7b7824 */ /* 0x000fe200078e0205 */
[----:B------:R-:W-:Y:S01]  /*2a70*/  IADD3 R122, R87, 0x24, RZ ;  /* 0x00000024577a7810 */ /* 0x000fe20007ffe0ff */
[----:B-1----:R-:W-:Y:S01]  /*2a80*/  FADD.FTZ R119, R119, R82 ;  /* 0x0000005277777221 */ /* 0x002fe20000010000 */
[----:B------:R-:W-:Y:S02]  /*2a90*/  FADD.FTZ R84, R84, R83 ;  /* 0x0000005354547221 */ /* 0x000fe40000010000 */
[----:B------:R0:W1:Y:S01]  /*2aa0*/  LDS.64 R82, [R85] ;  /* 0x0000000055527984 */ /* 0x0000620000000a00 */
[----:B------:R-:W-:Y:S02]  /*2ab0*/  IADD3 R123, R86, R123, RZ ;  /* 0x0000007b567b7210 */ /* 0x000fe40007ffe0ff */
[----:B0-----:R-:W-:-:S04]  /*2ac0*/  SHF.R.S32.HI R85, RZ, 0x1f, R122 ;  /* 0x0000001fff557819 */ /* 0x001fc8000001147a */
[----:B------:R-:W-:Y:S01]  /*2ad0*/  LEA.HI R85, R85, R122, RZ, 0x2 ;  /* 0x0000007a55557211 */ /* 0x000fe200078f10ff */
[----:B------:R-:W-:-:S05]  /*2ae0*/  VIADD R122, R87, 0x28 ;  /* 0x00000028577a7836 */ /* 0x000fca0000000000 */
[----:B------:R-:W-:Y:S01]  /*2af0*/  SHF.R.S32.HI R125, RZ, 0x1f, R122 ;  /* 0x0000001fff7d7819 */ /* 0x000fe2000001147a */
[----:B--2---:R-:W-:Y:S01]  /*2b00*/  FADD.FTZ R119, R119, R80 ;  /* 0x0000005077777221 */ /* 0x004fe20000010000 */
[----:B------:R-:W-:Y:S02]  /*2b10*/  FADD.FTZ R84, R84, R81 ;  /* 0x0000005154547221 */ /* 0x000fe40000010000 */
[----:B------:R-:W-:Y:S01]  /*2b20*/  LEA.HI R125, R125, R122, RZ, 0x2 ;  /* 0x0000007a7d7d7211 */ /* 0x000fe200078f10ff */
[----:B------:R-:W0:Y:S03]  /*2b30*/  LDS.64 R80, [R123] ;  /* 0x000000007b507984 */ /* 0x000e260000000a00 */
[----:B------:R-:W-:Y:S01]  /*2b40*/  SHF.R.S32.HI R122, RZ, 0x2, R125 ;  /* 0x00000002ff7a7819 */ /* 0x000fe2000001147d */
[----:B-1----:R-:W-:Y:S01]  /*2b50*/  FADD.FTZ R119, R119, R82 ;  /* 0x0000005277777221 */ /* 0x002fe20000010000 */
[----:B------:R-:W-:Y:S01]  /*2b60*/  SHF.R.S32.HI R82, RZ, 0x2, R85 ;  /* 0x00000002ff527819 */ /* 0x000fe20000011455 */
[----:B------:R-:W-:-:S04]  /*2b70*/  FADD.FTZ R84, R84, R83 ;  /* 0x0000005354547221 */ /* 0x000fc80000010000 */
[----:B------:R-:W-:-:S05]  /*2b80*/  IMAD R85, R82, 0x18, R5 ;  /* 0x0000001852557824 */ /* 0x000fca00078e0205 */
[----:B------:R-:W-:Y:S01]  /*2b90*/  IADD3 R82, R86, R85, RZ ;  /* 0x0000005556527210 */ /* 0x000fe20007ffe0ff */
[----:B------:R-:W-:-:S05]  /*2ba0*/  IMAD R85, R122, 0x18, R5 ;  /* 0x000000187a557824 */ /* 0x000fca00078e0205 */
[----:B------:R-:W1:Y:S01]  /*2bb0*/  LDS.64 R82, [R82] ;  /* 0x0000000052527984 */ /* 0x000e620000000a00 */
[----:B------:R-:W-:Y:S01]  /*2bc0*/  IADD3 R85, R86, R85, RZ ;  /* 0x0000005556557210 */ /* 0x000fe20007ffe0ff */
[----:B0-----:R-:W-:Y:S01]  /*2bd0*/  FADD.FTZ R119, R119, R80 ;  /* 0x0000005077777221 */ /* 0x001fe20000010000 */
[----:B------:R-:W-:Y:S01]  /*2be0*/  FADD.FTZ R80, R84, R81 ;  /* 0x0000005154507221 */ /* 0x000fe20000010000 */
[----:B------:R-:W-:-:S03]  /*2bf0*/  IADD3 R81, R87, 0x2c, RZ ;  /* 0x0000002c57517810 */ /* 0x000fc60007ffe0ff */
[----:B------:R-:W0:Y:S01]  /*2c00*/  LDS.64 R84, [R85] ;  /* 0x0000000055547984 */ /* 0x000e220000000a00 */
[----:B------:R-:W-:-:S04]  /*2c10*/  SHF.R.S32.HI R122, RZ, 0x1f, R81 ;  /* 0x0000001fff7a7819 */ /* 0x000fc80000011451 */
[----:B------:R-:W-:-:S04]  /*2c20*/  LEA.HI R122, R122, R81, RZ, 0x2 ;  /* 0x000000517a7a7211 */ /* 0x000fc800078f10ff */
[----:B------:R-:W-:-:S05]  /*2c30*/  SHF.R.S32.HI R122, RZ, 0x2, R122 ;  /* 0x00000002ff7a7819 */ /* 0x000fca000001147a */
[----:B------:R-:W-:-:S04]  /*2c40*/  IMAD R81, R122, 0x18, R5 ;  /* 0x000000187a517824 */ /* 0x000fc800078e0205 */
[----:B------:R-:W-:Y:S02]  /*2c50*/  IMAD.IADD R81, R86, 0x1, R81 ;  /* 0x0000000156517824 */ /* 0x000fe400078e0251 */
[----:B-1----:R-:W-:Y:S01]  /*2c60*/  FADD.FTZ R119, R119, R82 ;  /* 0x0000005277777221 */ /* 0x002fe20000010000 */
[----:B------:R-:W-:Y:S01]  /*2c70*/  FADD.FTZ R82, R80, R83 ;  /* 0x0000005350527221 */ /* 0x000fe20000010000 */
[----:B------:R-:W-:Y:S02]  /*2c80*/  IADD3 R83, R87, 0x30, RZ ;  /* 0x0000003057537810 */ /* 0x000fe40007ffe0ff */
[----:B------:R-:W1:Y:S02]  /*2c90*/  LDS.64 R80, [R81] ;  /* 0x0000000051507984 */ /* 0x000e640000000a00 */
[----:B------:R-:W-:Y:S01]  /*2ca0*/  SHF.R.S32.HI R122, RZ, 0x1f, R83 ;  /* 0x0000001fff7a7819 */ /* 0x000fe20000011453 */
[----:B0-----:R-:W-:Y:S01]  /*2cb0*/  FADD.FTZ R119, R119, R84 ;  /* 0x0000005477777221 */ /* 0x001fe20000010000 */
[----:B------:R-:W-:-:S02]  /*2cc0*/  IADD3 R84, R87, 0x34, RZ ;  /* 0x0000003457547810 */ /* 0x000fc40007ffe0ff */
[----:B------:R-:W-:Y:S02]  /*2cd0*/  LEA.HI R83, R122, R83, RZ, 0x2 ;  /* 0x000000537a537211 */ /* 0x000fe400078f10ff */
[----:B------:R-:W-:Y:S02]  /*2ce0*/  IADD3 R122, R87, 0x38, RZ ;  /* 0x00000038577a7810 */ /* 0x000fe40007ffe0ff */
[----:B------:R-:W-:Y:S02]  /*2cf0*/  SHF.R.S32.HI R87, RZ, 0x1f, R84 ;  /* 0x0000001fff577819 */ /* 0x000fe40000011454 */
[----:B------:R-:W-:Y:S02]  /*2d00*/  SHF.R.S32.HI R123, RZ, 0x1f, R122 ;  /* 0x0000001fff7b7819 */ /* 0x000fe4000001147a */
[----:B------:R-:W-:Y:S02]  /*2d10*/  LEA.HI R87, R87, R84, RZ, 0x2 ;  /* 0x0000005457577211 */ /* 0x000fe400078f10ff */
[----:B------:R-:W-:-:S02]  /*2d20*/  SHF.R.S32.HI R84, RZ, 0x2, R83 ;  /* 0x00000002ff547819 */ /* 0x000fc40000011453 */
[----:B------:R-:W-:Y:S02]  /*2d30*/  LEA.HI R123, R123, R122, RZ, 0x2 ;  /* 0x0000007a7b7b7211 */ /* 0x000fe400078f10ff */
[----:B------:R-:W-:Y:S01]  /*2d40*/  SHF.R.S32.HI R122, RZ, 0x2, R87 ;  /* 0x00000002ff7a7819 */ /* 0x000fe20000011457 */
[----:B------:R-:W-:Y:S01]  /*2d50*/  IMAD R83, R84, 0x18, R5 ;  /* 0x0000001854537824 */ /* 0x000fe200078e0205 */
[----:B------:R-:W-:-:S03]  /*2d60*/  SHF.R.S32.HI R124, RZ, 0x2, R123 ;  /* 0x00000002ff7c7819 */ /* 0x000fc6000001147b */
[----:B------:R-:W-:Y:S02]  /*2d70*/  IMAD R87, R122, 0x18, R5 ;  /* 0x000000187a577824 */ /* 0x000fe400078e0205 */
[----:B------:R-:W-:Y:S01]  /*2d80*/  FADD.FTZ R122, R82, R85 ;  /* 0x00000055527a7221 */ /* 0x000fe20000010000 */
[----:B------:R-:W-:Y:S02]  /*2d90*/  IMAD.IADD R83, R86, 0x1, R83 ;  /* 0x0000000156537824 */ /* 0x000fe400078e0253 */
[----:B------:R-:W-:Y:S01]  /*2da0*/  IMAD R123, R124, 0x18, R5 ;  /* 0x000000187c7b7824 */ /* 0x000fe200078e0205 */
[----:B------:R-:W-:-:S03]  /*2db0*/  IADD3 R84, R86, R87, RZ ;  /* 0x0000005756547210 */ /* 0x000fc60007ffe0ff */
[----:B------:R-:W0:Y:S01]  /*2dc0*/  LDS.64 R82, [R83] ;  /* 0x0000000053527984 */ /* 0x000e220000000a00 */
[----:B------:R-:W-:Y:S01]  /*2dd0*/  IADD3 R86, R86, R123, RZ ;  /* 0x0000007b56567210 */ /* 0x000fe20007ffe0ff */
[----:B-1----:R-:W-:Y:S02]  /*2de0*/  FADD.FTZ R119, R119, R80 ;  /* 0x0000005077777221 */ /* 0x002fe40000010000 */
[----:B------:R-:W1:Y:S01]  /*2df0*/  LDS.64 R84, [R84] ;  /* 0x0000000054547984 */ /* 0x000e620000000a00 */
[----:B------:R-:W-:-:S03]  /*2e00*/  FADD.FTZ R122, R122, R81 ;  /* 0x000000517a7a7221 */ /* 0x000fc60000010000 */
[----:B------:R-:W2:Y:S01]  /*2e10*/  LDS.64 R86, [R86] ;  /* 0x0000000056567984 */ /* 0x000ea20000000a00 */
[----:B0-----:R-:W-:Y:S01]  /*2e20*/  FADD.FTZ R119, R119, R82 ;  /* 0x0000005277777221 */ /* 0x001fe20000010000 */
[----:B------:R-:W-:-:S03]  /*2e30*/  FADD.FTZ R122, R122, R83 ;  /* 0x000000537a7a7221 */ /* 0x000fc60000010000 */
[----:B-1----:R-:W-:Y:S01]  /*2e40*/  FADD.FTZ R119, R119, R84 ;  /* 0x0000005477777221 */ /* 0x002fe20000010000 */
[----:B------:R-:W-:-:S03]  /*2e50*/  FADD.FTZ R122, R122, R85 ;  /* 0x000000557a7a7221 */ /* 0x000fc60000010000 */
[----:B--2---:R-:W-:Y:S01]  /*2e60*/  FADD.FTZ R85, R119, R86 ;  /* 0x0000005677557221 */ /* 0x004fe20000010000 */
[----:B------:R-:W-:-:S07]  /*2e70*/  FADD.FTZ R87, R122, R87 ;  /* 0x000000577a577221 */ /* 0x000fce0000010000 */
.L_x_107:
[----:B------:R-:W-:Y:S05]  /*2e80*/  BSYNC B0 ;  /* 0x0000000000007941 */ /* 0x000fea0003800000 */
.L_x_106:
[----:B------:R-:W0:Y:S01]  /*2e90*/  @!P1 LDC R81, c[0x0][0x10] ;  /* 0x00000400ff519b82 */ /* 0x000e220000000800 */
[----:B------:R-:W1:Y:S01]  /*2ea0*/  SHFL.BFLY PT, R80, R85, 0x1, 0x1f ;  /* 0x0c201f0055507f89 */ /* 0x000e6200000e0000 */
[----:B------:R-:W-:Y:S01]  /*2eb0*/  MOV R86, UR4 ;  /* 0x0000000400567c02 */ /* 0x000fe20008000f00 */
[----:B------:R-:W-:Y:S01]  /*2ec0*/  UISETP.GE.U32.AND UP0, UPT, UR12, UR18, UPT ;  /* 0x000000120c00728c */ /* 0x000fe2000bf06070 */
[----:B------:R-:W-:Y:S01]  /*2ed0*/  PRMT R70, R70, 0x7632, R70 ;  /* 0x0000763246467816 */ /* 0x000fe20000000046 */
[----:B------:R-:W2:Y:S01]  /*2ee0*/  SHFL.BFLY PT, R84, R87, 0x1, 0x1f ;  /* 0x0c201f0057547f89 */ /* 0x000ea200000e0000 */
[----:B------:R-:W-:Y:S01]  /*2ef0*/  PRMT R71, R71, 0x7632, R71 ;  /* 0x0000763247477816 */ /* 0x000fe20000000047 */
[----:B------:R-:W-:Y:S01]  /*2f00*/  UISETP.GE.AND.EX UP0, UPT, UR13, UR9, UPT, UP0 ;  /* 0x000000090d00728c */ /* 0x000fe2000bf06300 */
[----:B------:R-:W3:Y:S01]  /*2f10*/  @!P1 LDC.64 R82, c[0x0][0x260] ;  /* 0x00009800ff529b82 */ /* 0x000ee20000000a00 */
[----:B------:R-:W-:Y:S02]  /*2f20*/  PRMT R68, R68, 0x7632, R68 ;  /* 0x0000763244447816 */ /* 0x000fe40000000044 */
[----:B------:R-:W-:-:S02]  /*2f30*/  PRMT R69, R69, 0x7632, R69 ;  /* 0x0000763245457816 */ /* 0x000fc40000000045 */
[----:B------:R-:W-:Y:S02]  /*2f40*/  PRMT R66, R66, 0x7632, R66 ;  /* 0x0000763242427816 */ /* 0x000fe40000000042 */
[----:B------:R-:W-:Y:S02]  /*2f50*/  PRMT R67, R67, 0x7632, R67 ;  /* 0x0000763243437816 */ /* 0x000fe40000000043 */
[----:B------:R-:W-:Y:S02]  /*2f60*/  PRMT R64, R64, 0x7632, R64 ;  /* 0x0000763240407816 */ /* 0x000fe40000000040 */
[----:B------:R-:W-:Y:S02]  /*2f70*/  PRMT R65, R65, 0x7632, R65 ;  /* 0x0000763241417816 */ /* 0x000fe40000000041 */
[----:B------:R-:W-:Y:S02]  /*2f80*/  PRMT R62, R62, 0x7632, R62 ;  /* 0x000076323e3e7816 */ /* 0x000fe4000000003e */
[----:B------:R-:W-:Y:S01]  /*2f90*/  PRMT R63, R63, 0x7632, R63 ;  /* 0x000076323f3f7816 */ /* 0x000fe2000000003f */
[----:B0-----:R-:W-:-:S02]  /*2fa0*/  @!P1 IMAD R81, R81, R86, UR8 ;  /* 0x0000000851519e24 */ /* 0x001fc4000f8e0256 */
[----:B-1----:R-:W-:Y:S01]  /*2fb0*/  FADD.FTZ R80, R80, R85 ;  /* 0x0000005550507221 */ /* 0x002fe20000010000 */
[----:B------:R-:W-:Y:S01]  /*2fc0*/  PRMT R60, R60, 0x7632, R60 ;  /* 0x000076323c3c7816 */ /* 0x000fe2000000003c */
[----:B------:R-:W-:Y:S01]  /*2fd0*/  @!P1 IMAD R81, R81, 0x400, R6 ;  /* 0x0000040051519824 */ /* 0x000fe200078e0206 */
[----:B------:R-:W-:Y:S02]  /*2fe0*/  PRMT R61, R61, 0x7632, R61 ;  /* 0x000076323d3d7816 */ /* 0x000fe4000000003d */
[----:B------:R-:W-:Y:S02]  /*2ff0*/  PRMT R58, R58, 0x7632, R58 ;  /* 0x000076323a3a7816 */ /* 0x000fe4000000003a */
[----:B------:R-:W-:Y:S02]  /*3000*/  @!P1 SHF.L.U32 R81, R81, 0x1, RZ ;  /* 0x0000000151519819 */ /* 0x000fe400000006ff */
[----:B------:R-:W-:Y:S02]  /*3010*/  PRMT R59, R59, 0x7632, R59 ;  /* 0x000076323b3b7816 */ /* 0x000fe4000000003b */
[----:B------:R-:W-:Y:S01]  /*3020*/  PRMT R56, R56, 0x7632, R56 ;  /* 0x0000763238387816 */ /* 0x000fe20000000038 */
[----:B---3--:R-:W-:-:S04]  /*3030*/  @!P1 IMAD.WIDE.U32 R82, R81, 0x4, R82 ;  /* 0x0000000451529825 */ /* 0x008fc800078e0052 */
[----:B--2---:R-:W-:Y:S01]  /*3040*/  FADD.FTZ R81, R84, R87 ;  /* 0x0000005754517221 */ /* 0x004fe20000010000 */
[----:B------:R-:W-:Y:S02]  /*3050*/  PRMT R57, R57, 0x7632, R57 ;  /* 0x0000763239397816 */ /* 0x000fe40000000039 */
[----:B------:R-:W-:Y:S02]  /*3060*/  PRMT R54, R54, 0x7632, R54 ;  /* 0x0000763236367816 */ /* 0x000fe40000000036 */
[----:B------:R0:W-:Y:S01]  /*3070*/  @!P1 STG.E.64 desc[UR14][R82.64], R80 ;  /* 0x0000005052009986 */ /* 0x0001e2000c101b0e */
[----:B------:R-:W-:Y:S02]  /*3080*/  PLOP3.LUT P1, PT, PT, PT, UP0, 0x80, 0x0 ;  /* 0x000000000000781c */ /* 0x000fe40003f2f008 */
[----:B------:R-:W-:Y:S02]  /*3090*/  PRMT R55, R55, 0x7632, R55 ;  /* 0x0000763237377816 */ /* 0x000fe40000000037 */
[----:B------:R-:W-:-:S02]  /*30a0*/  PRMT R52, R52, 0x7632, R52 ;  /* 0x0000763234347816 */ /* 0x000fc40000000034 */
[----:B------:R-:W-:Y:S02]  /*30b0*/  PRMT R53, R53, 0x7632, R53 ;  /* 0x0000763235357816 */ /* 0x000fe40000000035 */
[----:B------:R-:W-:Y:S02]  /*30c0*/  PRMT R50, R50, 0x7632, R50 ;  /* 0x0000763232327816 */ /* 0x000fe40000000032 */
[----:B------:R-:W-:Y:S02]  /*30d0*/  PRMT R51, R51, 0x7632, R51 ;  /* 0x0000763233337816 */ /* 0x000fe40000000033 */
[----:B------:R-:W-:Y:S02]  /*30e0*/  PRMT R48, R48, 0x7632, R48 ;  /* 0x0000763230307816 */ /* 0x000fe40000000030 */
[----:B------:R-:W-:Y:S02]  /*30f0*/  PRMT R49, R49, 0x7632, R49 ;  /* 0x0000763231317816 */ /* 0x000fe40000000031 */
[----:B------:R-:W-:-:S02]  /*3100*/  PRMT R46, R46, 0x7632, R46 ;  /* 0x000076322e2e7816 */ /* 0x000fc4000000002e */
[----:B------:R-:W-:Y:S02]  /*3110*/  PRMT R47, R47, 0x7632, R47 ;  /* 0x000076322f2f7816 */ /* 0x000fe4000000002f */
[----:B0-----:R-:W-:Y:S02]  /*3120*/  PRMT R80, R44, 0x7632, R80 ;  /* 0x000076322c507816 */ /* 0x001fe40000000050 */
[----:B------:R-:W-:Y:S02]  /*3130*/  PRMT R81, R45, 0x7632, R81 ;  /* 0x000076322d517816 */ /* 0x000fe40000000051 */
[----:B------:R-:W-:Y:S02]  /*3140*/  PRMT R82, R42, 0x7632, R82 ;  /* 0x000076322a527816 */ /* 0x000fe40000000052 */
[----:B------:R-:W-:Y:S02]  /*3150*/  PRMT R83, R43, 0x7632, R83 ;  /* 0x000076322b537816 */ /* 0x000fe40000000053 */
[----:B------:R-:W-:-:S02]  /*3160*/  PRMT R84, R40, 0x7632, R84 ;  /* 0x0000763228547816 */ /* 0x000fc40000000054 */
[----:B------:R-:W-:Y:S02]  /*3170*/  PRMT R85, R41, 0x7632, R85 ;  /* 0x0000763229557816 */ /* 0x000fe40000000055 */
[----:B------:R-:W-:Y:S02]  /*3180*/  PRMT R86, R38, 0x7632, R86 ;  /* 0x0000763226567816 */ /* 0x000fe40000000056 */
[----:B------:R-:W-:Y:S01]  /*3190*/  PRMT R87, R39, 0x7632, R87 ;  /* 0x0000763227577816 */ /* 0x000fe20000000057 */
[----:B------:R-:W-:Y:S06]  /*31a0*/  @P1 BRA `(.L_x_108) ;  /* 0x00000000004c1947 */ /* 0x000fec0003800000 */
[----:B------:R-:W-:Y:S01]  /*31b0*/  BAR.SYNC.DEFER_BLOCKING 0x0 ;  /* 0x0000000000007b1d */ /* 0x000fe20000010000 */
[----:B------:R-:W-:-:S13]  /*31c0*/  ISETP.NE.AND P1, PT, R0, RZ, PT ;  /* 0x000000ff0000720c */ /* 0x000fda0003f25270 */
[----:B------:R-:W-:Y:S05]  /*31d0*/  @P1 BRA `(.L_x_109) ;  /* 0x0000000000341947 */ /* 0x000fea0003800000 */
[----:B------:R-:W-:Y:S02]  /*31e0*/  ISETP.NE.AND P1, PT, RZ, UR19, PT ;  /* 0x00000013ff007c0c */ /* 0x000fe4000bf25270 */
[----:B------:R-:W-:-:S04]  /*31f0*/  MOV R39, 0x7fffffc1 ;  /* 0x7fffffc100277802 */ /* 0x000fc80000000f00 */
[----:B------:R-:W-:Y:S01]  /*3200*/  SEL R39, R39, 0x1, !P1 ;  /* 0x0000000127277807 */ /* 0x000fe20004800000 */
[----:B------:R-:W-:Y:S06]  /*3210*/  MEMBAR.ALL.GPU ;  /* 0x0000000000007992 */ /* 0x000fec000000a000 */
[----:B------:R-:W-:-:S00]  /*3220*/  ERRBAR ;  /* 0x00000000000079ab */ /* 0x000fc00000000000 */
[----:B------:R-:W-:Y:S06]  /*3230*/  CGAERRBAR ;  /* 0x00000000000075ab */ /* 0x000fec0000000000 */
[----:B------:R0:W5:Y:S02]  /*3240*/  ATOM.E.ADD.STRONG.GPU PT, R39, desc[UR14][R120.64], R39 ;  /* 0x000000277827798a */ /* 0x00016400081ee1ce */
.L_x_110:
[----:B------:R-:W2:Y:S04]  /*3250*/  LD.E.STRONG.GPU R38, desc[UR14][R120.64] ;  /* 0x0000000e78267980 */ /* 0x000ea8000c10f900 */
[----:B--2---:R-:W-:Y:S01]  /*3260*/  CCTL.IVALL ;  /* 0x00000000ff00798f */ /* 0x004fe20002000000 */
[----:B------:R-:W-:Y:S05]  /*3270*/  YIELD ;  /* 0x0000000000007946 */ /* 0x000fea0003800000 */
[----:B-----5:R-:W-:-:S04]  /*3280*/  LOP3.LUT R38, R38, R39, RZ, 0x3c, !PT ;  /* 0x0000002726267212 */ /* 0x020fc800078e3cff */
[----:B------:R-:W-:-:S13]  /*3290*/  ISETP.GT.AND P1, PT, R38, -0x1, PT ;  /* 0xffffffff2600780c */ /* 0x000fda0003f24270 */
[----:B------:R-:W-:Y:S05]  /*32a0*/  @P1 BRA `(.L_x_110) ;  /* 0xfffffffc00e81947 */ /* 0x000fea000383ffff */
.L_x_109:
[----:B------:R-:W-:Y:S05]  /*32b0*/  WARPSYNC.ALL ;  /* 0x0000000000007948 */ /* 0x000fea0003800000 */
[----:B------:R-:W-:Y:S06]  /*32c0*/  BAR.SYNC.DEFER_BLOCKING 0x0 ;  /* 0x0000000000007b1d */ /* 0x000fec0000010000 */
[----:B------:R-:W-:Y:S05]  /*32d0*/  BRA `(.L_x_111) ;  /* 0x0000000000507947 */ /* 0x000fea0003800000 */
.L_x_108:
[----:B------:R-:W-:Y:S01]  /*32e0*/  BAR.SYNC.DEFER_BLOCKING 0x0 ;  /* 0x0000000000007b1d */ /* 0x000fe20000010000 */
[----:B------:R-:W-:-:S13]  /*32f0*/  ISETP.NE.AND P1, PT, R0, RZ, PT ;  /* 0x000000ff0000720c */ /* 0x000fda0003f25270 */
[----:B------:R-:W-:Y:S05]  /*3300*/  @P1 BRA `(.L_x_112) ;  /* 0x00000000003c1947 */ /* 0x000fea0003800000 */
[----:B------:R-:W-:Y:S01]  /*3310*/  MOV R41, UR17 ;  /* 0x0000001100297c02 */ /* 0x000fe20008000f00 */
[----:B------:R-:W-:Y:S01]  /*3320*/  IMAD.U32 R38, RZ, RZ, UR6 ;  /* 0x00000006ff267e24 */ /* 0x000fe2000f8e00ff */
[----:B------:R-:W-:Y:S01]  /*3330*/  MOV R39, UR7 ;  /* 0x0000000700277c02 */ /* 0x000fe20008000f00 */
[----:B------:R-:W-:Y:S06]  /*3340*/  MEMBAR.ALL.GPU ;  /* 0x0000000000007992 */ /* 0x000fec000000a000 */
[----:B------:R-:W-:-:S00]  /*3350*/  ERRBAR ;  /* 0x00000000000079ab */ /* 0x000fc00000000000 */
[----:B------:R-:W-:Y:S06]  /*3360*/  CGAERRBAR ;  /* 0x00000000000075ab */ /* 0x000fec0000000000 */
[----:B------:R0:W5:Y:S02]  /*3370*/  ATOM.E.ADD.STRONG.GPU PT, R40, desc[UR14][R38.64], R41 ;  /* 0x000000292628798a */ /* 0x00016400081ee1ce */
.L_x_113:
[----:B0-----:R-:W-:Y:S02]  /*3380*/  MOV R39, UR7 ;  /* 0x0000000700277c02 */ /* 0x001fe40008000f00 */
[----:B------:R-:W-:-:S05]  /*3390*/  MOV R38, UR6 ;  /* 0x0000000600267c02 */ /* 0x000fca0008000f00 */
[----:B------:R-:W2:Y:S04]  /*33a0*/  LD.E.STRONG.GPU R39, desc[UR14][R38.64] ;  /* 0x0000000e26277980 */ /* 0x000ea8000c10f900 */
[----:B--2---:R-:W-:Y:S01]  /*33b0*/  CCTL.IVALL ;  /* 0x00000000ff00798f */ /* 0x004fe20002000000 */
[----:B------:R-:W-:Y:S05]  /*33c0*/  YIELD ;  /* 0x0000000000007946 */ /* 0x000fea0003800000 */
[----:B-----5:R-:W-:-:S04]  /*33d0*/  LOP3.LUT R41, R39, R40, RZ, 0x3c, !PT ;  /* 0x0000002827297212 */ /* 0x020fc800078e3cff */
[----:B------:R-:W-:-:S13]  /*33e0*/  ISETP.GT.AND P1, PT, R41, -0x1, PT ;  /* 0xffffffff2900780c */ /* 0x000fda0003f24270 */
[----:B------:R-:W-:Y:S05]  /*33f0*/  @P1 BRA `(.L_x_113) ;  /* 0xfffffffc00e01947 */ /* 0x000fea000383ffff */
.L_x_112:
[----:B------:R-:W-:Y:S05]  /*3400*/  WARPSYNC.ALL ;  /* 0x0000000000007948 */ /* 0x000fea0003800000 */
[----:B------:R-:W-:Y:S06]  /*3410*/  BAR.SYNC.DEFER_BLOCKING 0x0 ;  /* 0x0000000000007b1d */ /* 0x000fec0000010000 */
.L_x_111:
[----:B------:R-:W-:Y:S01]  /*3420*/  ISETP.GT.U32.AND P1, PT, R0, 0xff, PT ;  /* 0x000000ff0000780c */ /* 0x000fe20003f24070 */
[----:B------:R-:W-:Y:S01]  /*3430*/  BSSY B0, `(.L_x_114) ;  /* 0x0000020000007945 */ /* 0x000fe20003800000 */
[----:B------:R-:W-:-:S11]  /*3440*/  CS2R R38, SRZ ;  /* 0x0000000000267805 */ /* 0x000fd6000001ff00 */
[----:B------:R-:W-:Y:S05]  /*3450*/  @P1 BRA `(.L_x_115) ;  /* 0x0000000000741947 */ /* 0x000fea0003800000 */
[----:B------:R-:W-:Y:S01]  /*3460*/  ULDC UR5, c[0x0][0x10] ;  /* 0x0000040000057ab9 */ /* 0x000fe20000000800 */
[----:B------:R-:W-:Y:S01]  /*3470*/  IMAD.SHL.U32 R38, R0, 0x4, RZ ;  /* 0x0000000400267824 */ /* 0x000fe200078e00ff */
[----:B------:R-:W-:Y:S01]  /*3480*/  UIMAD UR5, UR5, UR4, UR8 ;  /* 0x00000004050572a4 */ /* 0x000fe2000f8e0208 */
[----:B------:R-:W1:Y:S03]  /*3490*/  LDC.64 R44, c[0x0][0x260] ;  /* 0x00009800ff2c7b82 */ /* 0x000e660000000a00 */
[----:B------:R-:W-:Y:S02]  /*34a0*/  LOP3.LUT R38, R38, 0x7fffffc0, RZ, 0xc0, !PT ;  /* 0x7fffffc026267812 */ /* 0x000fe400078ec0ff */
[----:B------:R-:W-:-:S04]  /*34b0*/  MOV R39, UR5 ;  /* 0x0000000500277c02 */ /* 0x000fc80008000f00 */
[----:B------:R-:W-:Y:S02]  /*34c0*/  LEA R38, R39, R38, 0xa ;  /* 0x0000002627267211 */ /* 0x000fe400078e50ff */
[----:B------:R-:W-:-:S04]  /*34d0*/  LOP3.LUT R39, R0, 0xf, RZ, 0xc0, !PT ;  /* 0x0000000f00277812 */ /* 0x000fc800078ec0ff */
[----:B------:R-:W-:-:S05]  /*34e0*/  IADD3 R38, R38, R39, RZ ;  /* 0x0000002726267210 */ /* 0x000fca0007ffe0ff */
[----:B------:R-:W-:-:S04]  /*34f0*/  IMAD.SHL.U32 R43, R38, 0x2, RZ ;  /* 0x00000002262b7824 */ /* 0x000fc800078e00ff */
[C---:B-1----:R-:W-:Y:S01]  /*3500*/  IMAD.WIDE.U32 R38, R43.reuse, 0x4, R44 ;  /* 0x000000042b267825 */ /* 0x042fe200078e002c */
[C---:B------:R-:W-:Y:S02]  /*3510*/  IADD3 R41, R43.reuse, 0x20, RZ ;  /* 0x000000202b297810 */ /* 0x040fe40007ffe0ff */
[----:B------:R-:W-:-:S03]  /*3520*/  IADD3 R119, R43, 0x40, RZ ;  /* 0x000000402b777810 */ /* 0x000fc60007ffe0ff */
[--C-:B------:R-:W-:Y:S01]  /*3530*/  IMAD.WIDE.U32 R40, R41, 0x4, R44.reuse ;  /* 0x0000000429287825 */ /* 0x100fe200078e002c */
[----:B------:R-:W2:Y:S01]  /*3540*/  LDG.E.64 R38, desc[UR14][R38.64] ;  /* 0x0000000e26267981 */ /* 0x000ea2000c1e1b00 */
[----:B------:R-:W-:Y:S02]  /*3550*/  IADD3 R123, R43, 0x60, RZ ;  /* 0x000000602b7b7810 */ /* 0x000fe40007ffe0ff */
[--C-:B------:R-:W-:Y:S02]  /*3560*/  IMAD.WIDE.U32 R42, R119, 0x4, R44.reuse ;  /* 0x00000004772a7825 */ /* 0x100fe400078e002c */
[----:B------:R-:W3:Y:S02]  /*3570*/  LDG.E.64 R40, desc[UR14][R40.64] ;  /* 0x0000000e28287981 */ /* 0x000ee4000c1e1b00 */
[----:B------:R-:W-:Y:S02]  /*3580*/  IMAD.WIDE.U32 R44, R123, 0x4, R44 ;  /* 0x000000047b2c7825 */ /* 0x000fe400078e002c */
[----:B------:R-:W4:Y:S04]  /*3590*/  LDG.E.64 R42, desc[UR14][R42.64] ;  /* 0x0000000e2a2a7981 */ /* 0x000f28000c1e1b00 */
[----:B------:R-:W5:Y:S01]  /*35a0*/  LDG.E.64 R44, desc[UR14][R44.64] ;  /* 0x0000000e2c2c7981 */ /* 0x000f62000c1e1b00 */
[----:B--2---:R-:W-:Y:S01]  /*35b0*/  FADD.FTZ R119, RZ, R38 ;  /* 0x00000026ff777221 */ /* 0x004fe20000010000 */
[----:B------:R-:W-:-:S03]  /*35c0*/  FADD.FTZ R122, RZ, R39 ;  /* 0x00000027ff7a7221 */ /* 0x000fc60000010000 */
[----:B---3--:R-:W-:Y:S01]  /*35d0*/  FADD.FTZ R119, R40, R119 ;  /* 0x0000007728777221 */ /* 0x008fe20000010000 */
[----:B------:R-:W-:-:S03]  /*35e0*/  FADD.FTZ R122, R41, R122 ;  /* 0x0000007a297a7221 */ /* 0x000fc60000010000 */
[----:B----4-:R-:W-:Y:S01]  /*35f0*/  FADD.FTZ R119, R42, R119 ;  /* 0x000000772a777221 */ /* 0x010fe20000010000 */
[----:B------:R-:W-:-:S03]  /*3600*/  FADD.FTZ R122, R43, R122 ;  /* 0x0000007a2b7a7221 */ /* 0x000fc60000010000 */
[----:B-----5:R-:W-:Y:S01]  /*3610*/  FADD.FTZ R39, R44, R119 ;  /* 0x000000772c277221 */ /* 0x020fe20000010000 */
[----:B------:R-:W-:-:S07]  /*3620*/  FADD.FTZ R38, R45, R122 ;  /* 0x0000007a2d267221 */ /* 0x000fce0000010000 */
.L_x_115:
[----:B------:R-:W-:Y:S05]  /*3630*/  BSYNC B0 ;  /* 0x0000000000007941 */ /* 0x000fea0003800000 */
.L_x_114:
[----:B------:R-:W1:Y:S01]  /*3640*/  SHFL.BFLY PT, R40, R39, 0x8, 0x1f ;  /* 0x0d001f0027287f89 */ /* 0x000e6200000e0000 */
[----:B------:R-:W-:Y:S01]  /*3650*/  LOP3.LUT P1, RZ, R0, 0xffffff0f, RZ, 0xc0, !PT ;  /* 0xffffff0f00ff7812 */ /* 0x000fe2000782c0ff */
[----:B------:R-:W-:Y:S02]  /*3660*/  BSSY B0, `(.L_x_116) ;  /* 0x0000019000007945 */ /* 0x000fe40003800000 */
[----:B------:R-:W2:Y:S01]  /*3670*/  SHFL.BFLY PT, R41, R38, 0x8, 0x1f ;  /* 0x0d001f0026297f89 */ /* 0x000ea200000e0000 */
[----:B-1----:R-:W-:Y:S01]  /*3680*/  FADD.FTZ R40, R40, R39 ;  /* 0x0000002728287221 */ /* 0x002fe20000010000 */
[----:B--2---:R-:W-:-:S04]  /*3690*/  FADD.FTZ R41, R41, R38 ;  /* 0x0000002629297221 */ /* 0x004fc80000010000 */
[----:B------:R-:W1:Y:S04]  /*36a0*/  SHFL.BFLY PT, R43, R40, 0x4, 0x1f ;  /* 0x0c801f00282b7f89 */ /* 0x000e6800000e0000 */
        /* <DEDUP_REMOVED lines=10> */
[----:B--2---:R-:W-:Y:S01]  /*3750*/  FADD.FTZ R38, R45, R38 ;  /* 0x000000262d267221 */ /* 0x004fe20000010000 */
[----:B------:R-:W-:Y:S06]  /*3760*/  @P1 BRA `(.L_x_117) ;  /* 0x0000000000201947 */ /* 0x000fec0003800000 */
[----:B------:R-:W1:Y:S01]  /*3770*/  S2UR UR16, SR_CgaCtaId ;  /* 0x00000000001079c3 */ /* 0x000e620000008800 */
[----:B------:R-:W-:Y:S01]  /*3780*/  UMOV UR5, 0x400 ;  /* 0x0000040000057882 */ /* 0x000fe20000000000 */
[----:B------:R-:W-:Y:S01]  /*3790*/  FMUL.FTZ R39, R38, 1.6276042515528388321e-05 ;  /* 0x3788888926277820 */ /* 0x000fe20000410000 */
[----:B------:R-:W-:Y:S01]  /*37a0*/  UIADD3 UR5, UR5, 0x5280, URZ ;  /* 0x0000528005057890 */ /* 0x000fe2000fffe03f */
[----:B------:R-:W-:Y:S01]  /*37b0*/  FMUL.FTZ R38, R40, 1.6276042515528388321e-05 ;  /* 0x3788888928267820 */ /* 0x000fe20000410000 */
[----:B------:R-:W-:Y:S02]  /*37c0*/  LOP3.LUT R40, R2, 0x7ffffff8, RZ, 0xc0, !PT ;  /* 0x7ffffff802287812 */ /* 0x000fe400078ec0ff */
[----:B-1----:R-:W-:-:S09]  /*37d0*/  ULEA UR5, UR16, UR5, 0x18 ;  /* 0x0000000510057291 */ /* 0x002fd2000f8ec03f */
[----:B------:R1:W-:Y:S03]  /*37e0*/  STS.64 [R40+UR5], R38 ;  /* 0x0000002628007988 */ /* 0x0003e60008000a05 */
.L_x_117:
[----:B------:R-:W-:Y:S05]  /*37f0*/  BSYNC B0 ;  /* 0x0000000000007941 */ /* 0x000fea0003800000 */
.L_x_116:
[----:B------:R-:W2:Y:S08]  /*3800*/  S2UR UR16, SR_CgaCtaId ;  /* 0x00000000001079c3 */ /* 0x000eb00000008800 */
[----:B------:R-:W-:Y:S01]  /*3810*/  BAR.SYNC.DEFER_BLOCKING 0x0 ;  /* 0x0000000000007b1d */ /* 0x000fe20000010000 */
[----:B------:R-:W-:Y:S01]  /*3820*/  USHF.L.U32 UR5, UR10, 0x4, URZ ;  /* 0x000000040a057899 */ /* 0x000fe2000800063f */
[----:B------:R-:W-:Y:S01]  /*3830*/  SHF.L.U32 R41, R68, 0x10, RZ ;  /* 0x0000001044297819 */ /* 0x000fe200000006ff */
[----:B------:R-:W-:Y:S01]  /*3840*/  IMAD.U32 R65, R65, 0x10000, RZ ;  /* 0x0001000041417824 */ /* 0x000fe200078e00ff */
[----:B------:R-:W-:Y:S01]  /*3850*/  SHF.L.U32 R69, R69, 0x10, RZ ;  /* 0x0000001045457819 */ /* 0x000fe200000006ff */
[----:B------:R-:W-:Y:S01]  /*3860*/  ULOP3.LUT UR5, UR5, 0x10, URZ, 0xc0, !UPT ;  /* 0x0000001005057892 */ /* 0x000fe2000f8ec03f */
[----:B------:R-:W-:Y:S01]  /*3870*/  SHF.L.U32 R43, R64, 0x10, RZ ;  /* 0x00000010402b7819 */ /* 0x000fe200000006ff */
[----:B------:R-:W-:Y:S01]  /*3880*/  UMOV UR10, 0x400 ;  /* 0x00000400000a7882 */ /* 0x000fe20000000000 */
[----:B------:R-:W-:Y:S01]  /*3890*/  SHF.L.U32 R45, R60, 0x10, RZ ;  /* 0x000000103c2d7819 */ /* 0x000fe200000006ff */
[----:B------:R-:W-:Y:S01]  /*38a0*/  UIADD3 UR10, UR10, 0x5280, URZ ;  /* 0x000052800a0a7890 */ /* 0x000fe2000fffe03f */
[----:B------:R-:W-:Y:S01]  /*38b0*/  SHF.L.U32 R61, R61, 0x10, RZ ;  /* 0x000000103d3d7819 */ /* 0x000fe200000006ff */
[----:B------:R-:W-:Y:S01]  /*38c0*/  VIADD R118, R118, -UR5 ;  /* 0x8000000576767c36 */ /* 0x000fe20008000000 */
[----:B------:R-:W-:Y:S01]  /*38d0*/  SHF.L.U32 R119, R56, 0x10, RZ ;  /* 0x0000001038777819 */ /* 0x000fe200000006ff */
[----:B------:R-:W-:Y:S01]  /*38e0*/  IMAD.U32 R57, R57, 0x10000, RZ ;  /* 0x0001000039397824 */ /* 0x000fe200078e00ff */
[----:B------:R-:W-:Y:S01]  /*38f0*/  SHF.L.U32 R123, R52, 0x10, RZ ;  /* 0x00000010347b7819 */ /* 0x000fe200000006ff */
[----:B------:R-:W-:Y:S01]  /*3900*/  IMAD.U32 R49, R49, 0x10000, RZ ;  /* 0x0001000031317824 */ /* 0x000fe200078e00ff */
[----:B------:R-:W-:Y:S01]  /*3910*/  SHF.L.U32 R53, R53, 0x10, RZ ;  /* 0x0000001035357819 */ /* 0x000fe200000006ff */
[----:B------:R-:W-:Y:S01]  /*3920*/  IMAD.U32 R85, R85, 0x10000, RZ ;  /* 0x0001000055557824 */ /* 0x000fe200078e00ff */
[----:B------:R-:W-:Y:S01]  /*3930*/  SHF.L.U32 R125, R48, 0x10, RZ ;  /* 0x00000010307d7819 */ /* 0x000fe200000006ff */
[----:B------:R-:W-:Y:S01]  /*3940*/  FADD.FTZ R41, -R36, R41 ;  /* 0x0000002924297221 */ /* 0x000fe20000010100 */
[----:B------:R-:W-:Y:S01]  /*3950*/  SHF.L.U32 R80, R80, 0x10, RZ ;  /* 0x0000001050507819 */ /* 0x000fe200000006ff */
[----:B------:R-:W-:Y:S01]  /*3960*/  FADD.FTZ R69, -R36, R69 ;  /* 0x0000004524457221 */ /* 0x000fe20000010100 */
[----:B------:R-:W-:Y:S01]  /*3970*/  SHF.L.U32 R81, R81, 0x10, RZ ;  /* 0x0000001051517819 */ /* 0x000fe200000006ff */
[----:B--2---:R-:W-:Y:S01]  /*3980*/  ULEA UR10, UR16, UR10, 0x18 ;  /* 0x0000000a100a7291 */ /* 0x004fe2000f8ec03f */
[----:B------:R-:W-:Y:S01]  /*3990*/  SHF.L.U32 R84, R84, 0x10, RZ ;  /* 0x0000001054547819 */ /* 0x000fe200000006ff */
[C---:B------:R-:W-:Y:S01]  /*39a0*/  FADD.FTZ R43, -R36.reuse, R43 ;  /* 0x0000002b242b7221 */ /* 0x040fe20000010100 */
[C---:B------:R-:W-:Y:S01]  /*39b0*/  FADD.FTZ R65, -R36.reuse, R65 ;  /* 0x0000004124417221 */ /* 0x040fe20000010100 */
[C---:B------:R-:W-:Y:S01]  /*39c0*/  FADD.FTZ R45, -R36.reuse, R45 ;  /* 0x0000002d242d7221 */ /* 0x040fe20000010100 */
[----:B------:R-:W-:Y:S01]  /*39d0*/  FADD.FTZ R61, -R36, R61 ;  /* 0x0000003d243d7221 */ /* 0x000fe20000010100 */
[----:B-1----:R-:W-:Y:S01]  /*39e0*/  LEA R38, R118, UR10, 0x3 ;  /* 0x0000000a76267c11 */ /* 0x002fe2000f8e18ff */
[C---:B------:R-:W-:Y:S01]  /*39f0*/  FADD.FTZ R119, -R36.reuse, R119 ;  /* 0x0000007724777221 */ /* 0x040fe20000010100 */
[C---:B------:R-:W-:Y:S01]  /*3a00*/  FADD.FTZ R57, -R36.reuse, R57 ;  /* 0x0000003924397221 */ /* 0x040fe20000010100 */
[C---:B------:R-:W-:Y:S01]  /*3a10*/  FADD.FTZ R123, -R36.reuse, R123 ;  /* 0x0000007b247b7221 */ /* 0x040fe20000010100 */
[C---:B------:R-:W-:Y:S01]  /*3a20*/  FADD.FTZ R53, -R36.reuse, R53 ;  /* 0x0000003524357221 */ /* 0x040fe20000010100 */
[C---:B------:R-:W-:Y:S01]  /*3a30*/  FADD.FTZ R125, -R36.reuse, R125 ;  /* 0x0000007d247d7221 */ /* 0x040fe20000010100 */
[----:B------:R-:W1:Y:S01]  /*3a40*/  LDS.64 R38, [R38] ;  /* 0x0000000026267984 */ /* 0x000e620000000a00 */
[C---:B------:R-:W-:Y:S01]  /*3a50*/  FADD.FTZ R49, -R36.reuse, R49 ;  /* 0x0000003124317221 */ /* 0x040fe20000010100 */
[C---:B------:R-:W-:Y:S01]  /*3a60*/  FADD.FTZ R80, -R36.reuse, R80 ;  /* 0x0000005024507221 */ /* 0x040fe20000010100 */
[C---:B------:R-:W-:Y:S01]  /*3a70*/  FADD.FTZ R81, -R36.reuse, R81 ;  /* 0x0000005124517221 */ /* 0x040fe20000010100 */
[C---:B------:R-:W-:Y:S01]  /*3a80*/  FADD.FTZ R84, -R36.reuse, R84 ;  /* 0x0000005424547221 */ /* 0x040fe20000010100 */
[----:B------:R-:W-:Y:S01]  /*3a90*/  FADD.FTZ R85, -R36, R85 ;  /* 0x0000005524557221 */ /* 0x000fe20000010100 */
[----:B------:R-:W-:Y:S01]  /*3aa0*/  SHF.L.U32 R70, R70, 0x10, RZ ;  /* 0x0000001046467819 */ /* 0x000fe200000006ff */
[C---:B------:R-:W-:Y:S01]  /*3ab0*/  FMUL.FTZ R41, R32.reuse, R41 ;  /* 0x0000002920297220 */ /* 0x040fe20000410000 */
[----:B------:R-:W-:Y:S01]  /*3ac0*/  SHF.L.U32 R67, R67, 0x10, RZ ;  /* 0x0000001043437819 */ /* 0x000fe200000006ff */
[----:B------:R-:W-:Y:S01]  /*3ad0*/  IMAD.U32 R63, R63, 0x10000, RZ ;  /* 0x000100003f3f7824 */ /* 0x000fe200078e00ff */
[----:B------:R-:W-:Y:S01]  /*3ae0*/  SHF.L.U32 R71, R71, 0x10, RZ ;  /* 0x0000001047477819 */ /* 0x000fe200000006ff */
[----:B------:R-:W-:Y:S01]  /*3af0*/  FMUL.FTZ R65, R32, R65 ;  /* 0x0000004120417220 */ /* 0x000fe20000410000 */
[----:B------:R-:W-:Y:S01]  /*3b00*/  SHF.L.U32 R48, R54, 0x10, RZ ;  /* 0x0000001036307819 */ /* 0x000fe200000006ff */
[----:B------:R-:W-:Y:S01]  /*3b10*/  IMAD.U32 R58, R58, 0x10000, RZ ;  /* 0x000100003a3a7824 */ /* 0x000fe200078e00ff */
[----:B------:R-:W-:Y:S01]  /*3b20*/  SHF.L.U32 R40, R50, 0x10, RZ ;  /* 0x0000001032287819 */ /* 0x000fe200000006ff */
[----:B------:R-:W-:Y:S01]  /*3b30*/  FMUL.FTZ R43, R32, R43 ;  /* 0x0000002b202b7220 */ /* 0x000fe20000410000 */
[----:B------:R-:W-:Y:S01]  /*3b40*/  SHF.L.U32 R52, R62, 0x10, RZ ;  /* 0x000000103e347819 */ /* 0x000fe200000006ff */
[----:B------:R-:W-:Y:S01]  /*3b50*/  IMAD.U32 R42, R82, 0x10000, RZ ;  /* 0x00010000522a7824 */ /* 0x000fe200078e00ff */
[----:B------:R-:W-:Y:S01]  /*3b60*/  SHF.L.U32 R86, R86, 0x10, RZ ;  /* 0x0000001056567819 */ /* 0x000fe200000006ff */
[----:B------:R-:W-:Y:S01]  /*3b70*/  ULDC.64 UR22, c[0x0][0x210] ;  /* 0x0000840000167ab9 */ /* 0x000fe20000000a00 */
[----:B------:R-:W-:Y:S01]  /*3b80*/  SHF.L.U32 R51, R51, 0x10, RZ ;  /* 0x0000001033337819 */ /* 0x000fe200000006ff */
[----:B------:R-:W-:Y:S01]  /*3b90*/  FMUL.FTZ R85, R32, R85 ;  /* 0x0000005520557220 */ /* 0x000fe20000410000 */
[----:B------:R-:W-:Y:S01]  /*3ba0*/  SHF.L.U32 R44, R46, 0x10, RZ ;  /* 0x000000102e2c7819 */ /* 0x000fe200000006ff */
[C---:B------:R-:W-:Y:S01]  /*3bb0*/  FMUL.FTZ R119, R32.reuse, R119 ;  /* 0x0000007720777220 */ /* 0x040fe20000410000 */
[----:B------:R-:W-:Y:S01]  /*3bc0*/  SHF.L.U32 R59, R59, 0x10, RZ ;  /* 0x000000103b3b7819 */ /* 0x000fe200000006ff */
[C---:B------:R-:W-:Y:S01]  /*3bd0*/  FMUL.FTZ R123, R32.reuse, R123 ;  /* 0x0000007b207b7220 */ /* 0x040fe20000410000 */
[----:B------:R-:W-:Y:S01]  /*3be0*/  SHF.L.U32 R55, R55, 0x10, RZ ;  /* 0x0000001037377819 */ /* 0x000fe200000006ff */
[C---:B------:R-:W-:Y:S01]  /*3bf0*/  FMUL.FTZ R125, R32.reuse, R125 ;  /* 0x0000007d207d7220 */ /* 0x040fe20000410000 */
[----:B------:R-:W-:Y:S01]  /*3c00*/  SHF.L.U32 R83, R83, 0x10, RZ ;  /* 0x0000001053537819 */ /* 0x000fe200000006ff */
[C---:B------:R-:W-:Y:S01]  /*3c10*/  FMUL.FTZ R49, R32.reuse, R49 ;  /* 0x0000003120317220 */ /* 0x040fe20000410000 */
[----:B------:R-:W-:Y:S01]  /*3c20*/  SHF.L.U32 R87, R87, 0x10, RZ ;  /* 0x0000001057577819 */ /* 0x000fe200000006ff */
[----:B------:R-:W-:Y:S01]  /*3c30*/  FMUL.FTZ R81, R32, R81 ;  /* 0x0000005120517220 */ /* 0x000fe20000410000 */
[----:B------:R-:W-:Y:S01]  /*3c40*/  ULOP3.LUT UR4, UR4, 0x1, URZ, 0x3c, !UPT ;  /* 0x0000000104047892 */ /* 0x000fe2000f8e3c3f */
[----:B------:R-:W-:Y:S01]  /*3c50*/  UMOV UR5, UR13 ;  /* 0x0000000d00057c82 */ /* 0x000fe20008000000 */
[----:B------:R-:W-:Y:S01]  /*3c60*/  UMOV UR10, UR12 ;  /* 0x0000000c000a7c82 */ /* 0x000fe20008000000 */
[--C-:B-1----:R-:W-:Y:S01]  /*3c70*/  FFMA.FTZ R36, R115, R116, -R38.reuse ;  /* 0x0000007473247223 */ /* 0x102fe20000010826 */
[----:B------:R-:W-:Y:S01]  /*3c80*/  SHF.L.U32 R115, R66, 0x10, RZ ;  /* 0x0000001042737819 */ /* 0x000fe200000006ff */
[----:B------:R-:W-:Y:S01]  /*3c90*/  FFMA.FTZ R54, R111, R114, -R38 ;  /* 0x000000726f367223 */ /* 0x000fe20000010826 */
[----:B------:R-:W-:-:S02]  /*3ca0*/  IMAD.U32 R111, R47, 0x10000, RZ ;  /* 0x000100002f6f7824 */ /* 0x000fc400078e00ff */
[----:B------:R-:W-:Y:S01]  /*3cb0*/  FFMA.FTZ R117, R117, -R39, R36 ;  /* 0x8000002775757223 */ /* 0x000fe20000010024 */
[--C-:B------:R-:W-:Y:S01]  /*3cc0*/  FFMA.FTZ R47, R67, R71, -R38.reuse ;  /* 0x00000047432f7223 */ /* 0x100fe20000010826 */
[--C-:B------:R-:W-:Y:S01]  /*3cd0*/  FFMA.FTZ R56, R115, R70, -R38.reuse ;  /* 0x0000004673387223 */ /* 0x100fe20000010826 */
[----:B------:R-:W-:Y:S01]  /*3ce0*/  FMUL.FTZ R36, R32, R69 ;  /* 0x0000004520247220 */ /* 0x000fe20000410000 */
[--C-:B------:R-:W-:Y:S01]  /*3cf0*/  FFMA.FTZ R46, R70, R40, -R38.reuse ;  /* 0x00000028462e7223 */ /* 0x100fe20000010826 */
[----:B------:R-:W-:Y:S01]  /*3d00*/  FFMA.FTZ R68, R71, R63, -R38 ;  /* 0x0000003f47447223 */ /* 0x000fe20000010826 */
[----:B------:R-:W-:Y:S01]  /*3d10*/  FFMA.FTZ R41, -R39, R41, R56 ;  /* 0x0000002927297223 */ /* 0x000fe20000010138 */
[--C-:B------:R-:W-:Y:S01]  /*3d20*/  FFMA.FTZ R109, R116, R109, -R38.reuse ;  /* 0x0000006d746d7223 */ /* 0x100fe20000010826 */
[C-C-:B------:R-:W-:Y:S01]  /*3d30*/  FFMA.FTZ R52, R70.reuse, R52, -R38.reuse ;  /* 0x0000003446347223 */ /* 0x140fe20000010826 */
[--C-:B------:R-:W-:Y:S01]  /*3d40*/  FFMA.FTZ R40, R70, R86, -R38.reuse ;  /* 0x0000005646287223 */ /* 0x100fe20000010826 */
[--C-:B------:R-:W-:Y:S01]  /*3d50*/  FFMA.FTZ R35, R114, R35, -R38.reuse ;  /* 0x0000002372237223 */ /* 0x100fe20000010826 */
[C---:B------:R-:W-:Y:S01]  /*3d60*/  FMUL.FTZ R69, R32.reuse, R84 ;  /* 0x0000005420457220 */ /* 0x040fe20000410000 */
[----:B------:R-:W-:Y:S01]  /*3d70*/  FFMA.FTZ R62, R71, R51, -R38 ;  /* 0x00000033473e7223 */ /* 0x000fe20000010826 */
[----:B------:R-:W-:Y:S01]  /*3d80*/  FFMA.FTZ R113, R113, -R39, R54 ;  /* 0x8000002771717223 */ /* 0x000fe20000010036 */
[C---:B------:R-:W-:Y:S01]  /*3d90*/  FFMA.FTZ R47, -R39.reuse, R36, R47 ;  /* 0x00000024272f7223 */ /* 0x040fe2000001012f */
[C---:B------:R-:W-:Y:S01]  /*3da0*/  FMUL.FTZ R51, R32.reuse, R45 ;  /* 0x0000002d20337220 */ /* 0x040fe20000410000 */
[C---:B------:R-:W-:Y:S01]  /*3db0*/  FMUL.FTZ R117, R32.reuse, R117 ;  /* 0x0000007520757220 */ /* 0x040fe20000410000 */
[----:B------:R-:W-:Y:S01]  /*3dc0*/  FMUL.FTZ R36, R32, R41 ;  /* 0x0000002920247220 */ /* 0x000fe20000410000 */
[----:B------:R-:W-:Y:S01]  /*3dd0*/  FFMA.FTZ R107, R114, R107, -R38 ;  /* 0x0000006b726b7223 */ /* 0x000fe20000010826 */
[C---:B------:R-:W-:Y:S01]  /*3de0*/  FFMA.FTZ R45, -R39.reuse, R65, R68 ;  /* 0x00000041272d7223 */ /* 0x040fe20000010144 */
[----:B------:R-:W-:Y:S01]  /*3df0*/  FFMA.FTZ R50, R70, R58, -R38 ;  /* 0x0000003a46327223 */ /* 0x000fe20000010826 */
[----:B------:R-:W-:Y:S01]  /*3e00*/  FFMA.FTZ R109, R112, -R39, R109 ;  /* 0x80000027706d7223 */ /* 0x000fe2000001006d */
[C---:B------:R-:W-:Y:S01]  /*3e10*/  FFMA.FTZ R43, -R39.reuse, R43, R52 ;  /* 0x0000002b272b7223 */ /* 0x040fe20000010134 */
[----:B------:R-:W-:Y:S01]  /*3e20*/  FFMA.FTZ R65, R34, -R39, R35 ;  /* 0x8000002722417223 */ /* 0x000fe20000010023 */
[----:B------:R-:W-:Y:S01]  /*3e30*/  FFMA.FTZ R69, -R39, R69, R40 ;  /* 0x0000004527457223 */ /* 0x000fe20000010128 */
[C-C-:B------:R-:W-:Y:S01]  /*3e40*/  FFMA.FTZ R105, R116.reuse, R105, -R38.reuse ;  /* 0x0000006974697223 */ /* 0x140fe20000010826 */
[C-C-:B------:R-:W-:Y:S01]  /*3e50*/  FFMA.FTZ R101, R116.reuse, R101, -R38.reuse ;  /* 0x0000006574657223 */ /* 0x140fe20000010826 */
[C-C-:B------:R-:W-:Y:S01]  /*3e60*/  FFMA.FTZ R97, R116.reuse, R97, -R38.reuse ;  /* 0x0000006174617223 */ /* 0x140fe20000010826 */
[C-C-:B------:R-:W-:Y:S01]  /*3e70*/  FFMA.FTZ R93, R116.reuse, R93, -R38.reuse ;  /* 0x0000005d745d7223 */ /* 0x140fe20000010826 */
[C-C-:B------:R-:W-:Y:S01]  /*3e80*/  FFMA.FTZ R33, R116.reuse, R33, -R38.reuse ;  /* 0x0000002174217223 */ /* 0x140fe20000010826 */
[--C-:B------:R-:W-:Y:S01]  /*3e90*/  FFMA.FTZ R37, R116, R37, -R38.reuse ;  /* 0x0000002574257223 */ /* 0x100fe20000010826 */
[C-C-:B------:R-:W-:Y:S01]  /*3ea0*/  FFMA.FTZ R48, R70.reuse, R48, -R38.reuse ;  /* 0x0000003046307223 */ /* 0x140fe20000010826 */
[C-C-:B------:R-:W-:Y:S01]  /*3eb0*/  FFMA.FTZ R44, R70.reuse, R44, -R38.reuse ;  /* 0x0000002c462c7223 */ /* 0x140fe20000010826 */
[--C-:B------:R-:W-:Y:S01]  /*3ec0*/  FFMA.FTZ R42, R70, R42, -R38.reuse ;  /* 0x0000002a462a7223 */ /* 0x100fe20000010826 */
[C-C-:B------:R-:W-:Y:S01]  /*3ed0*/  FFMA.FTZ R103, R114.reuse, R103, -R38.reuse ;  /* 0x0000006772677223 */ /* 0x140fe20000010826 */
[C-C-:B------:R-:W-:Y:S01]  /*3ee0*/  FFMA.FTZ R99, R114.reuse, R99, -R38.reuse ;  /* 0x0000006372637223 */ /* 0x140fe20000010826 */
[C-C-:B------:R-:W-:Y:S01]  /*3ef0*/  FFMA.FTZ R95, R114.reuse, R95, -R38.reuse ;  /* 0x0000005f725f7223 */ /* 0x140fe20000010826 */
[C-C-:B------:R-:W-:Y:S01]  /*3f00*/  FFMA.FTZ R91, R114.reuse, R91, -R38.reuse ;  /* 0x0000005b725b7223 */ /* 0x140fe20000010826 */
[--C-:B------:R-:W-:Y:S01]  /*3f10*/  FFMA.FTZ R89, R114, R89, -R38.reuse ;  /* 0x0000005972597223 */ /* 0x100fe20000010826 */
[C-C-:B------:R-:W-:Y:S01]  /*3f20*/  FFMA.FTZ R66, R71.reuse, R59, -R38.reuse ;  /* 0x0000003b47427223 */ /* 0x140fe20000010826 */
[C-C-:B------:R-:W-:Y:S01]  /*3f30*/  FFMA.FTZ R64, R71.reuse, R55, -R38.reuse ;  /* 0x0000003747407223 */ /* 0x140fe20000010826 */
[C-C-:B------:R-:W-:Y:S01]  /*3f40*/  FFMA.FTZ R58, R71.reuse, R111, -R38.reuse ;  /* 0x0000006f473a7223 */ /* 0x140fe20000010826 */
[--C-:B------:R-:W-:Y:S01]  /*3f50*/  FFMA.FTZ R60, R71, R83, -R38.reuse ;  /* 0x00000053473c7223 */ /* 0x100fe20000010826 */
[C---:B------:R-:W-:Y:S01]  /*3f60*/  FMUL.FTZ R113, R32.reuse, R113 ;  /* 0x0000007120717220 */ /* 0x040fe20000410000 */
[----:B------:R-:W-:Y:S01]  /*3f70*/  FMUL.FTZ R40, R32, R47 ;  /* 0x0000002f20287220 */ /* 0x000fe20000410000 */
[----:B------:R-:W-:Y:S01]  /*3f80*/  IADD3 R34, P1, R17, UR22, RZ ;  /* 0x0000001611227c10 */ /* 0x000fe2000ff3e0ff */
[----:B------:R-:W-:Y:S01]  /*3f90*/  FFMA.FTZ R38, R71, R87, -R38 ;  /* 0x0000005747267223 */ /* 0x000fe20000010826 */
[----:B------:R-:W-:Y:S01]  /*3fa0*/  FFMA.FTZ R107, R110, -R39, R107 ;  /* 0x800000276e6b7223 */ /* 0x000fe2000001006b */
[----:B------:R-:W-:Y:S01]  /*3fb0*/  F2FP.BF16.F32.PACK_AB R117, R36, R117 ;  /* 0x000000752475723e */ /* 0x000fe200000010ff */
[C---:B------:R-:W-:Y:S01]  /*3fc0*/  FMUL.FTZ R55, R32.reuse, R61 ;  /* 0x0000003d20377220 */ /* 0x040fe20000410000 */
[C---:B------:R-:W-:Y:S01]  /*3fd0*/  FMUL.FTZ R109, R32.reuse, R109 ;  /* 0x0000006d206d7220 */ /* 0x040fe20000410000 */
[C---:B------:R-:W-:Y:S01]  /*3fe0*/  FMUL.FTZ R36, R32.reuse, R43 ;  /* 0x0000002b20247220 */ /* 0x040fe20000410000 */
[C---:B------:R-:W-:Y:S01]  /*3ff0*/  FMUL.FTZ R59, R32.reuse, R57 ;  /* 0x00000039203b7220 */ /* 0x040fe20000410000 */
[C---:B------:R-:W-:Y:S01]  /*4000*/  FMUL.FTZ R61, R32.reuse, R53 ;  /* 0x00000035203d7220 */ /* 0x040fe20000410000 */
[----:B------:R-:W-:Y:S01]  /*4010*/  FMUL.FTZ R63, R32, R80 ;  /* 0x00000050203f7220 */ /* 0x000fe20000410000 */
[----:B------:R-:W-:Y:S01]  /*4020*/  IADD3.X R35, R16, UR23, RZ, P1, !PT ;  /* 0x0000001710237c10 */ /* 0x000fe20008ffe4ff */
[C---:B------:R-:W-:Y:S01]  /*4030*/  FFMA.FTZ R85, -R39.reuse, R85, R38 ;  /* 0x0000005527557223 */ /* 0x040fe20000010126 */
[----:B------:R-:W-:Y:S01]  /*4040*/  F2FP.BF16.F32.PACK_AB R113, R40, R113 ;  /* 0x000000712871723e */ /* 0x000fe200000010ff */
[----:B------:R-:W-:Y:S01]  /*4050*/  FMUL.FTZ R107, R32, R107 ;  /* 0x0000006b206b7220 */ /* 0x000fe20000410000 */
[----:B------:R-:W-:Y:S01]  /*4060*/  IADD3 R18, P1, R18, UR22, RZ ;  /* 0x0000001612127c10 */ /* 0x000fe2000ff3e0ff */
[----:B------:R-:W-:Y:S01]  /*4070*/  FMUL.FTZ R38, R32, R45 ;  /* 0x0000002d20267220 */ /* 0x000fe20000410000 */
[----:B------:R-:W-:Y:S01]  /*4080*/  FFMA.FTZ R105, R108, -R39, R105 ;  /* 0x800000276c697223 */ /* 0x000fe20000010069 */
[C---:B------:R-:W-:Y:S01]  /*4090*/  FFMA.FTZ R51, -R39.reuse, R51, R50 ;  /* 0x0000003327337223 */ /* 0x040fe20000010132 */
        /* <DEDUP_REMOVED lines=16> */
[----:B------:R-:W-:Y:S01]  /*41a0*/  FFMA.FTZ R81, -R39, R81, R60 ;  /* 0x0000005127517223 */ /* 0x000fe2000001013c */
[-C--:B------:R-:W-:Y:S01]  /*41b0*/  FFMA.FTZ R67, R88, -R39.reuse, R37 ;  /* 0x8000002758437223 */ /* 0x080fe20000010025 */
[----:B------:R-:W-:Y:S01]  /*41c0*/  FFMA.FTZ R89, R90, -R39, R89 ;  /* 0x800000275a597223 */ /* 0x000fe20000010059 */
[----:B------:R-:W-:Y:S01]  /*41d0*/  F2FP.BF16.F32.PACK_AB R109, R36, R109 ;  /* 0x0000006d246d723e */ /* 0x000fe200000010ff */
[C---:B------:R-:W-:Y:S01]  /*41e0*/  FMUL.FTZ R103, R32.reuse, R103 ;  /* 0x0000006720677220 */ /* 0x040fe20000410000 */
[----:B------:R-:W-:Y:S01]  /*41f0*/  PRMT R39, R117, 0x7632, R39 ;  /* 0x0000763275277816 */ /* 0x000fe20000000027 */
[C---:B------:R-:W-:Y:S01]  /*4200*/  FMUL.FTZ R42, R32.reuse, R55 ;  /* 0x00000037202a7220 */ /* 0x040fe20000410000 */
[----:B------:R-:W-:Y:S01]  /*4210*/  PRMT R36, R113, 0x7632, R36 ;  /* 0x0000763271247816 */ /* 0x000fe20000000024 */
[----:B------:R-:W-:Y:S01]  /*4220*/  STG.E.U16 desc[UR14][R34.64], R117 ;  /* 0x0000007522007986 */ /* 0x000fe2000c10150e */
[----:B------:R-:W-:Y:S01]  /*4230*/  IADD3.X R19, R19, UR23, RZ, P1, !PT ;  /* 0x0000001713137c10 */ /* 0x000fe20008ffe4ff */
[----:B------:R-:W-:Y:S01]  /*4240*/  FMUL.FTZ R105, R32, R105 ;  /* 0x0000006920697220 */ /* 0x000fe20000410000 */
[----:B------:R-:W-:Y:S01]  /*4250*/  IADD3 R20, P1, R20, UR22, RZ ;  /* 0x0000001614147c10 */ /* 0x000fe2000ff3e0ff */
[----:B------:R-:W-:Y:S01]  /*4260*/  STG.E.U16 desc[UR14][R34.64+0x2], R39 ;  /* 0x0000022722007986 */ /* 0x000fe2000c10150e */
[----:B------:R-:W-:Y:S01]  /*4270*/  F2FP.BF16.F32.PACK_AB R107, R38, R107 ;  /* 0x0000006b266b723e */ /* 0x000fe200000010ff */
[C---:B------:R-:W-:Y:S01]  /*4280*/  FMUL.FTZ R40, R32.reuse, R51 ;  /* 0x0000003320287220 */ /* 0x040fe20000410000 */
[----:B------:R-:W-:Y:S01]  /*4290*/  IADD3.X R21, R21, UR23, RZ, P1, !PT ;  /* 0x0000001715157c10 */ /* 0x000fe20008ffe4ff */
[----:B------:R-:W-:Y:S01]  /*42a0*/  STG.E.U16 desc[UR14][R34.64+0x4], R113 ;  /* 0x0000047122007986 */ /* 0x000fe2000c10150e */
[----:B------:R-:W-:Y:S01]  /*42b0*/  PRMT R38, R109, 0x7632, R38 ;  /* 0x000076326d267816 */ /* 0x000fe20000000026 */
[----:B------:R-:W-:Y:S01]  /*42c0*/  FMUL.FTZ R101, R32, R101 ;  /* 0x0000006520657220 */ /* 0x000fe20000410000 */
[----:B------:R-:W-:Y:S01]  /*42d0*/  IADD3 R22, P1, R22, UR22, RZ ;  /* 0x0000001616167c10 */ /* 0x000fe2000ff3e0ff */
[----:B------:R1:W-:Y:S01]  /*42e0*/  STG.E.U16 desc[UR14][R34.64+0x6], R36 ;  /* 0x0000062422007986 */ /* 0x0003e2000c10150e */
[C---:B------:R-:W-:Y:S01]  /*42f0*/  FMUL.FTZ R44, R32.reuse, R57 ;  /* 0x00000039202c7220 */ /* 0x040fe20000410000 */
[C---:B------:R-:W-:Y:S01]  /*4300*/  FMUL.FTZ R99, R32.reuse, R99 ;  /* 0x0000006320637220 */ /* 0x040fe20000410000 */
[----:B------:R-:W-:Y:S01]  /*4310*/  FMUL.FTZ R46, R32, R59 ;  /* 0x0000003b202e7220 */ /* 0x000fe20000410000 */
[----:B------:R-:W-:Y:S01]  /*4320*/  F2FP.BF16.F32.PACK_AB R103, R42, R103 ;  /* 0x000000672a67723e */ /* 0x000fe200000010ff */
[C---:B------:R-:W-:Y:S01]  /*4330*/  FMUL.FTZ R97, R32.reuse, R97 ;  /* 0x0000006120617220 */ /* 0x040fe20000410000 */
[----:B------:R-:W-:Y:S01]  /*4340*/  FMUL.FTZ R48, R32, R53 ;  /* 0x0000003520307220 */ /* 0x000fe20000410000 */
[----:B------:R-:W-:Y:S01]  /*4350*/  IADD3.X R23, R23, UR23, RZ, P1, !PT ;  /* 0x0000001717177c10 */ /* 0x000fe20008ffe4ff */
[----:B------:R-:W-:Y:S01]  /*4360*/  STG.E.U16 desc[UR14][R18.64], R109 ;  /* 0x0000006d12007986 */ /* 0x000fe2000c10150e */
[----:B------:R-:W-:Y:S01]  /*4370*/  IADD3 R24, P1, R24, UR22, RZ ;  /* 0x0000001618187c10 */ /* 0x000fe2000ff3e0ff */
[----:B------:R-:W-:Y:S01]  /*4380*/  FMUL.FTZ R95, R32, R95 ;  /* 0x0000005f205f7220 */ /* 0x000fe20000410000 */
[----:B------:R-:W-:Y:S01]  /*4390*/  F2FP.BF16.F32.PACK_AB R105, R40, R105 ;  /* 0x000000692869723e */ /* 0x000fe200000010ff */
[----:B------:R-:W-:Y:S01]  /*43a0*/  STG.E.U16 desc[UR14][R18.64+0x2], R38 ;  /* 0x0000022612007986 */ /* 0x000fe2000c10150e */
[----:B-1----:R-:W-:Y:S01]  /*43b0*/  PRMT R35, R107, 0x7632, R35 ;  /* 0x000076326b237816 */ /* 0x002fe20000000023 */
[----:B------:R-:W-:Y:S01]  /*43c0*/  FMUL.FTZ R50, R32, R61 ;  /* 0x0000003d20327220 */ /* 0x000fe20000410000 */
[----:B------:R-:W-:Y:S01]  /*43d0*/  F2FP.BF16.F32.PACK_AB R101, R44, R101 ;  /* 0x000000652c65723e */ /* 0x000fe200000010ff */
[----:B------:R-:W-:Y:S01]  /*43e0*/  STG.E.U16 desc[UR14][R18.64+0x4], R107 ;  /* 0x0000046b12007986 */ /* 0x000fe2000c10150e */
[----:B------:R-:W-:Y:S01]  /*43f0*/  F2FP.BF16.F32.PACK_AB R99, R46, R99 ;  /* 0x000000632e63723e */ /* 0x000fe200000010ff */
[C---:B------:R-:W-:Y:S01]  /*4400*/  FMUL.FTZ R93, R32.reuse, R93 ;  /* 0x0000005d205d7220 */ /* 0x040fe20000410000 */
[----:B------:R-:W-:Y:S01]  /*4410*/  FMUL.FTZ R52, R32, R125 ;  /* 0x0000007d20347220 */ /* 0x000fe20000410000 */
[----:B------:R1:W-:Y:S01]  /*4420*/  STG.E.U16 desc[UR14][R18.64+0x6], R35 ;  /* 0x0000062312007986 */ /* 0x0003e2000c10150e */
[----:B------:R-:W-:Y:S01]  /*4430*/  F2FP.BF16.F32.PACK_AB R97, R48, R97 ;  /* 0x000000613061723e */ /* 0x000fe200000010ff */
[C---:B------:R-:W-:Y:S01]  /*4440*/  FMUL.FTZ R91, R32.reuse, R91 ;  /* 0x0000005b205b7220 */ /* 0x040fe20000410000 */
[C---:B------:R-:W-:Y:S01]  /*4450*/  FMUL.FTZ R54, R32.reuse, R49 ;  /* 0x0000003120367220 */ /* 0x040fe20000410000 */
[----:B------:R-:W-:Y:S01]  /*4460*/  IADD3.X R25, R25, UR23, RZ, P1, !PT ;  /* 0x0000001719197c10 */ /* 0x000fe20008ffe4ff */
[C---:B------:R-:W-:Y:S01]  /*4470*/  FMUL.FTZ R37, R32.reuse, R33 ;  /* 0x0000002120257220 */ /* 0x040fe20000410000 */
[----:B------:R-:W-:Y:S01]  /*4480*/  PRMT R39, R105, 0x7632, R39 ;  /* 0x0000763269277816 */ /* 0x000fe20000000027 */
[----:B------:R-:W-:Y:S01]  /*4490*/  FMUL.FTZ R56, R32, R63 ;  /* 0x0000003f20387220 */ /* 0x000fe20000410000 */
[----:B------:R-:W-:Y:S01]  /*44a0*/  IADD3 R26, P1, R26, UR22, RZ ;  /* 0x000000161a1a7c10 */ /* 0x000fe2000ff3e0ff */
[C---:B------:R-:W-:Y:S01]  /*44b0*/  FMUL.FTZ R65, R32.reuse, R65 ;  /* 0x0000004120417220 */ /* 0x040fe20000410000 */
[----:B------:R-:W-:Y:S01]  /*44c0*/  PRMT R34, R101, 0x7632, R34 ;  /* 0x0000763265227816 */ /* 0x000fe20000000022 */
[C---:B------:R-:W-:Y:S01]  /*44d0*/  FMUL.FTZ R58, R32.reuse, R81 ;  /* 0x00000051203a7220 */ /* 0x040fe20000410000 */
[----:B-1----:R-:W-:Y:S01]  /*44e0*/  PRMT R19, R103, 0x7632, R19 ;  /* 0x0000763267137816 */ /* 0x002fe20000000013 */
[C---:B------:R-:W-:Y:S01]  /*44f0*/  FMUL.FTZ R16, R32.reuse, R67 ;  /* 0x0000004320107220 */ /* 0x040fe20000410000 */
[----:B------:R-:W-:Y:S01]  /*4500*/  PRMT R18, R99, 0x7632, R18 ;  /* 0x0000763263127816 */ /* 0x000fe20000000012 */
[----:B------:R-:W-:Y:S01]  /*4510*/  FMUL.FTZ R17, R32, R69 ;  /* 0x0000004520117220 */ /* 0x000fe20000410000 */
[----:B------:R-:W-:Y:S01]  /*4520*/  F2FP.BF16.F32.PACK_AB R95, R50, R95 ;  /* 0x0000005f325f723e */ /* 0x000fe200000010ff */
[----:B------:R1:W-:Y:S01]  /*4530*/  STG.E.U16 desc[UR14][R20.64+0x6], R19 ;  /* 0x0000061314007986 */ /* 0x0003e2000c10150e */
[----:B------:R-:W-:Y:S01]  /*4540*/  F2FP.BF16.F32.PACK_AB R93, R52, R93 ;  /* 0x0000005d345d723e */ /* 0x000fe200000010ff */
[C---:B------:R-:W-:Y:S01]  /*4550*/  FMUL.FTZ R33, R32.reuse, R89 ;  /* 0x0000005920217220 */ /* 0x040fe20000410000 */
[----:B------:R-:W-:Y:S01]  /*4560*/  IADD3.X R27, R27, UR23, RZ, P1, !PT ;  /* 0x000000171b1b7c10 */ /* 0x000fe20008ffe4ff */
[----:B------:R-:W-:Y:S01]  /*4570*/  FMUL.FTZ R32, R32, R85 ;  /* 0x0000005520207220 */ /* 0x000fe20000410000 */
[----:B------:R-:W-:Y:S01]  /*4580*/  F2FP.BF16.F32.PACK_AB R91, R54, R91 ;  /* 0x0000005b365b723e */ /* 0x000fe200000010ff */
[----:B------:R-:W-:Y:S01]  /*4590*/  STG.E.U16 desc[UR14][R20.64], R105 ;  /* 0x0000006914007986 */ /* 0x000fe2000c10150e */
[----:B------:R-:W-:-:S02]  /*45a0*/  IADD3 R28, P1, R28, UR22, RZ ;  /* 0x000000161c1c7c10 */ /* 0x000fc4000ff3e0ff */
[----:B------:R-:W-:Y:S01]  /*45b0*/  F2FP.BF16.F32.PACK_AB R37, R56, R37 ;  /* 0x000000253825723e */ /* 0x000fe200000010ff */
[----:B------:R-:W-:Y:S01]  /*45c0*/  STG.E.U16 desc[UR14][R20.64+0x2], R39 ;  /* 0x0000022714007986 */ /* 0x000fe2000c10150e */
[----:B------:R-:W-:Y:S02]  /*45d0*/  F2FP.BF16.F32.PACK_AB R65, R58, R65 ;  /* 0x000000413a41723e */ /* 0x000fe400000010ff */
[----:B-1----:R-:W-:Y:S01]  /*45e0*/  PRMT R19, R97, 0x7632, R19 ;  /* 0x0000763261137816 */ /* 0x002fe20000000013 */
[----:B------:R1:W-:Y:S01]  /*45f0*/  STG.E.U16 desc[UR14][R20.64+0x4], R103 ;  /* 0x0000046714007986 */ /* 0x0003e2000c10150e */
[----:B------:R-:W-:Y:S02]  /*4600*/  IADD3.X R29, R29, UR23, RZ, P1, !PT ;  /* 0x000000171d1d7c10 */ /* 0x000fe40008ffe4ff */
[----:B------:R-:W-:Y:S01]  /*4610*/  IADD3 R30, P1, R30, UR22, RZ ;  /* 0x000000161e1e7c10 */ /* 0x000fe2000ff3e0ff */
[----:B------:R-:W-:Y:S01]  /*4620*/  STG.E.U16 desc[UR14][R22.64], R101 ;  /* 0x0000006516007986 */ /* 0x000fe2000c10150e */
[----:B------:R-:W-:-:S02]  /*4630*/  F2FP.BF16.F32.PACK_AB R16, R17, R16 ;  /* 0x000000101110723e */ /* 0x000fc400000010ff */
[----:B------:R-:W-:Y:S01]  /*4640*/  F2FP.BF16.F32.PACK_AB R33, R32, R33 ;  /* 0x000000212021723e */ /* 0x000fe200000010ff */
[----:B------:R-:W-:Y:S01]  /*4650*/  STG.E.U16 desc[UR14][R22.64+0x2], R34 ;  /* 0x0000022216007986 */ /* 0x000fe2000c10150e */
[----:B------:R-:W-:Y:S02]  /*4660*/  IADD3.X R31, R31, UR23, RZ, P1, !PT ;  /* 0x000000171f1f7c10 */ /* 0x000fe40008ffe4ff */
[----:B------:R-:W-:Y:S01]  /*4670*/  PRMT R17, R16, 0x7632, R17 ;  /* 0x0000763210117816 */ /* 0x000fe20000000011 */
[----:B------:R-:W-:Y:S01]  /*4680*/  STG.E.U16 desc[UR14][R22.64+0x4], R99 ;  /* 0x0000046316007986 */ /* 0x000fe2000c10150e */
[----:B-1----:R-:W-:-:S03]  /*4690*/  PRMT R20, R95, 0x7632, R20 ;  /* 0x000076325f147816 */ /* 0x002fc60000000014 */
[----:B------:R1:W-:Y:S04]  /*46a0*/  STG.E.U16 desc[UR14][R22.64+0x6], R18 ;  /* 0x0000061216007986 */ /* 0x0003e8000c10150e */
[----:B------:R2:W-:Y:S04]  /*46b0*/  STG.E.U16 desc[UR14][R24.64+0x2], R19 ;  /* 0x0000021318007986 */ /* 0x0005e8000c10150e */
[----:B------:R-:W-:Y:S01]  /*46c0*/  STG.E.U16 desc[UR14][R24.64], R97 ;  /* 0x0000006118007986 */ /* 0x000fe2000c10150e */
[----:B-1----:R-:W-:-:S03]  /*46d0*/  PRMT R18, R93, 0x7632, R18 ;  /* 0x000076325d127816 */ /* 0x002fc60000000012 */
[----:B------:R-:W-:Y:S01]  /*46e0*/  STG.E.U16 desc[UR14][R24.64+0x4], R95 ;  /* 0x0000045f18007986 */ /* 0x000fe2000c10150e */
[----:B--2---:R-:W-:-:S03]  /*46f0*/  PRMT R19, R91, 0x7632, R19 ;  /* 0x000076325b137816 */ /* 0x004fc60000000013 */
[----:B------:R1:W-:Y:S04]  /*4700*/  STG.E.U16 desc[UR14][R24.64+0x6], R20 ;  /* 0x0000061418007986 */ /* 0x0003e8000c10150e */
[----:B------:R2:W-:Y:S04]  /*4710*/  STG.E.U16 desc[UR14][R26.64+0x2], R18 ;  /* 0x000002121a007986 */ /* 0x0005e8000c10150e */
[----:B------:R3:W-:Y:S01]  /*4720*/  STG.E.U16 desc[UR14][R26.64+0x6], R19 ;  /* 0x000006131a007986 */ /* 0x0007e2000c10150e */
[----:B-1----:R-:W-:-:S03]  /*4730*/  PRMT R20, R37, 0x7632, R20 ;  /* 0x0000763225147816 */ /* 0x002fc60000000014 */
[----:B------:R1:W-:Y:S01]  /*4740*/  STG.E.U16 desc[UR14][R26.64], R93 ;  /* 0x0000005d1a007986 */ /* 0x0003e2000c10150e */
[----:B--2---:R-:W-:-:S03]  /*4750*/  PRMT R18, R65, 0x7632, R18 ;  /* 0x0000763241127816 */ /* 0x004fc60000000012 */
[----:B------:R1:W-:Y:S01]  /*4760*/  STG.E.U16 desc[UR14][R26.64+0x4], R91 ;  /* 0x0000045b1a007986 */ /* 0x0003e2000c10150e */
[----:B---3--:R-:W-:-:S03]  /*4770*/  PRMT R19, R33, 0x7632, R19 ;  /* 0x0000763221137816 */ /* 0x008fc60000000013 */
[----:B------:R1:W-:Y:S04]  /*4780*/  STG.E.U16 desc[UR14][R28.64], R37 ;  /* 0x000000251c007986 */ /* 0x0003e8000c10150e */
[----:B------:R1:W-:Y:S04]  /*4790*/  STG.E.U16 desc[UR14][R28.64+0x2], R20 ;  /* 0x000002141c007986 */ /* 0x0003e8000c10150e */
[----:B------:R1:W-:Y:S04]  /*47a0*/  STG.E.U16 desc[UR14][R28.64+0x4], R65 ;  /* 0x000004411c007986 */ /* 0x0003e8000c10150e */
[----:B------:R1:W-:Y:S04]  /*47b0*/  STG.E.U16 desc[UR14][R28.64+0x6], R18 ;  /* 0x000006121c007986 */ /* 0x0003e8000c10150e */
[----:B------:R1:W-:Y:S04]  /*47c0*/  STG.E.U16 desc[UR14][R30.64], R16 ;  /* 0x000000101e007986 */ /* 0x0003e8000c10150e */
[----:B------:R1:W-:Y:S04]  /*47d0*/  STG.E.U16 desc[UR14][R30.64+0x2], R17 ;  /* 0x000002111e007986 */ /* 0x0003e8000c10150e */
[----:B------:R1:W-:Y:S04]  /*47e0*/  STG.E.U16 desc[UR14][R30.64+0x4], R33 ;  /* 0x000004211e007986 */ /* 0x0003e8000c10150e */
[----:B------:R1:W-:Y:S01]  /*47f0*/  STG.E.U16 desc[UR14][R30.64+0x6], R19 ;  /* 0x000006131e007986 */ /* 0x0003e2000c10150e */
[----:B------:R-:W-:Y:S05]  /*4800*/  @!P0 BRA `(.L_x_118) ;  /* 0xffffffbc00a08947 */ /* 0x000fea000383ffff */
.L_x_104:
[----:B------:R-:W2:Y:S02]  /*4810*/  S2UR UR13, SR_CTAID.Y ;  /* 0x00000000000d79c3 */ /* 0x000ea40000002600 */
[----:B--2---:R-:W-:Y:S02]  /*4820*/  USHF.L.U32 UR12, UR13, 0x5, URZ ;  /* 0x000000050d0c7899 */ /* 0x004fe4000800063f */
[----:B------:R-:W-:Y:S02]  /*4830*/  ULOP3.LUT UR13, UR13, 0x1, URZ, 0xc0, !UPT ;  /* 0x000000010d0d7892 */ /* 0x000fe4000f8ec03f */
[----:B------:R-:W-:Y:S02]  /*4840*/  ULOP3.LUT UR12, UR12, 0x7ffffc0, URZ, 0xc0, !UPT ;  /* 0x07ffffc00c0c7892 */ /* 0x000fe4000f8ec03f */
[----:B------:R-:W-:Y:S02]  /*4850*/  UIMAD UR13, UR13, 0x3c0, URZ ;  /* 0x000003c00d0d78a4 */ /* 0x000fe4000f8e023f */
[----:B------:R-:W-:-:S02]  /*4860*/  UIADD3 UR12, UR12, UR19, URZ ;  /* 0x000000130c0c7290 */ /* 0x000fc4000fffe03f */
[----:B------:R-:W-:Y:S02]  /*4870*/  UIADD3 UR16, UR13, 0x3c0, URZ ;  /* 0x000003c00d107890 */ /* 0x000fe4000fffe03f */
[----:B------:R-:W-:-:S04]  /*4880*/  ULEA UR12, UR12, UR13, 0x5 ;  /* 0x0000000d0c0c7291 */ /* 0x000fc8000f8e283f */
[----:B------:R-:W-:-:S06]  /*4890*/  UISETP.GE.AND UP0, UPT, UR12, UR16, UPT ;  /* 0x000000100c00728c */ /* 0x000fcc000bf06270 */
[----:B------:R-:W-:-:S13]  /*48a0*/  PLOP3.LUT P0, PT, PT, PT, UP0, 0x80, 0x0 ;  /* 0x000000000000781c */ /* 0x000fda0003f0f008 */
[----:B------:R-:W-:Y:S05]  /*48b0*/  @P0 EXIT ;  /* 0x000000000000094d */ /* 0x000fea0003800000 */
[----:B-1----:R-:W1:Y:S01]  /*48c0*/  LDC.64 R20, c[0x0][0x258] ;  /* 0x00009600ff147b82 */ /* 0x002e620000000a00 */
[----:B------:R-:W0:Y:S01]  /*48d0*/  S2R R0, SR_TID.X ;  /* 0x0000000000007919 */ /* 0x000e220000002100 */
[----:B------:R-:W-:-:S06]  /*48e0*/  UMOV UR4, 0x400 ;  /* 0x0000040000047882 */ /* 0x000fcc0000000000 */
[----:B------:R-:W2:Y:S01]  /*48f0*/  S2UR UR5, SR_CgaCtaId ;  /* 0x00000000000579c3 */ /* 0x000ea20000008800 */
[----:B-1----:R-:W-:Y:S02]  /*4900*/  LOP3.LUT R4, RZ, R20, RZ, 0x33, !PT ;  /* 0x00000014ff047212 */ /* 0x002fe400078e33ff */
[----:B------:R-:W-:Y:S02]  /*4910*/  LOP3.LUT R5, RZ, R21, RZ, 0x33, !PT ;  /* 0x00000015ff057212 */ /* 0x000fe400078e33ff */
[----:B------:R-:W-:-:S04]  /*4920*/  ISETP.GT.U32.AND P0, PT, R4, -0x2, PT ;  /* 0xfffffffe0400780c */ /* 0x000fc80003f04070 */
[C---:B------:R-:W-:Y:S01]  /*4930*/  ISETP.GT.AND.EX P0, PT, R5.reuse, -0x1, PT, P0 ;  /* 0xffffffff0500780c */ /* 0x040fe20003f04300 */
[----:B--2---:R-:W-:Y:S01]  /*4940*/  ULEA UR6, UR5, UR4, 0x18 ;  /* 0x0000000405067291 */ /* 0x004fe2000f8ec03f */
[----:B0-----:R-:W-:Y:S02]  /*4950*/  SHF.R.U32.HI R2, RZ, 0x5, R0 ;  /* 0x00000005ff027819 */ /* 0x001fe40000011600 */
[----:B------:R-:W-:Y:S01]  /*4960*/  SEL R4, R4, 0xfffffffe, P0 ;  /* 0xfffffffe04047807 */ /* 0x000fe20000000000 */
[----:B------:R-:W-:Y:S01]  /*4970*/  ULDC.64 UR4, c[0x0][0x260] ;  /* 0x0000980000047ab9 */ /* 0x000fe20000000a00 */
[----:B------:R-:W-:Y:S01]  /*4980*/  SEL R5, R5, 0xffffffff, P0 ;  /* 0xffffffff05057807 */ /* 0x000fe20000000000 */
[----:B------:R-:W-:Y:S01]  /*4990*/  UIADD3 UR4, UP0, UR4, 0x78800, URZ ;  /* 0x0007880004047890 */ /* 0x000fe2000ff1e03f */
[C---:B------:R-:W-:Y:S02]  /*49a0*/  SHF.L.U32 R3, R4.reuse, 0x6, RZ ;  /* 0x0000000604037819 */ /* 0x040fe400000006ff */
[----:B------:R-:W-:Y:S01]  /*49b0*/  SHF.L.U64.HI R4, R4, 0x6, R5 ;  /* 0x0000000604047819 */ /* 0x000fe20000010205 */
[----:B------:R-:W-:Y:S01]  /*49c0*/  IMAD.MOV.U32 R5, RZ, RZ, -0x1 ;  /* 0xffffffffff057424 */ /* 0x000fe200078e00ff */
[----:B------:R-:W-:Y:S01]  /*49d0*/  IADD3 R3, P0, P1, -R3, -0x41, -R2 ;  /* 0xffffffbf03037810 */ /* 0x000fe2000791e902 */
[----:B------:R-:W-:Y:S01]  /*49e0*/  UIADD3.X UR5, URZ, UR5, URZ, UP0, !UPT ;  /* 0x000000053f057290 */ /* 0x000fe200087fe43f */
[----:B------:R-:W-:-:S02]  /*49f0*/  SHF.L.U32 R7, R2, 0x1, RZ ;  /* 0x0000000102077819 */ /* 0x000fc400000006ff */
[----:B------:R-:W-:Y:S02]  /*4a00*/  IADD3.X R4, ~R4, -0x1, R5, P0, P1 ;  /* 0xffffffff04047810 */ /* 0x000fe400007e2505 */
[--C-:B------:R-:W-:Y:S02]  /*4a10*/  SHF.R.U32.HI R5, RZ, 0x4, R0.reuse ;  /* 0x00000004ff057819 */ /* 0x100fe40000011600 */
[----:B------:R-:W-:Y:S01]  /*4a20*/  LEA R12, R2, UR6, 0x7 ;  /* 0x00000006020c7c11 */ /* 0x000fe2000f8e38ff */
[----:B------:R-:W-:Y:S01]  /*4a30*/  IMAD.WIDE.U32 R8, R4, -0x77777777, RZ ;  /* 0x8888888904087825 */ /* 0x000fe200078e00ff */
[----:B------:R-:W-:Y:S02]  /*4a40*/  IADD3 R6, R5, 0x1e, RZ ;  /* 0x0000001e05067810 */ /* 0x000fe40007ffe0ff */
[----:B------:R-:W-:Y:S02]  /*4a50*/  LOP3.LUT R7, R7, 0x1f, R0, 0x78, !PT ;  /* 0x0000001f07077812 */ /* 0x000fe400078e7800 */
[----:B------:R-:W-:Y:S01]  /*4a60*/  LOP3.LUT R14, RZ, R5, RZ, 0x33, !PT ;  /* 0x00000005ff0e7212 */ /* 0x000fe200078e33ff */
[----:B------:R-:W-:Y:S01]  /*4a70*/  IMAD.WIDE.U32 R10, P0, R3, -0x77777778, R8 ;  /* 0x88888888030a7825 */ /* 0x000fe20007800008 */
[----:B------:R-:W-:-:S02]  /*4a80*/  VIMNMX.U32 R13, R6, 0x20, !PT ;  /* 0x00000020060d7848 */ /* 0x000fc40007fe0000 */
[----:B------:R-:W-:Y:S01]  /*4a90*/  LEA R7, R7, R12, 0x2 ;  /* 0x0000000c07077211 */ /* 0x000fe200078e10ff */
[----:B------:R-:W-:Y:S01]  /*4aa0*/  IMAD.WIDE.U32 R8, R3, -0x77777777, RZ ;  /* 0x8888888903087825 */ /* 0x000fe200078e00ff */
[----:B------:R-:W-:Y:S02]  /*4ab0*/  IADD3 R8, R13, R14, RZ ;  /* 0x0000000e0d087210 */ /* 0x000fe40007ffe0ff */
[C---:B------:R-:W-:Y:S01]  /*4ac0*/  SHF.L.U32 R12, R0.reuse, 0x7, RZ ;  /* 0x00000007000c7819 */ /* 0x040fe200000006ff */
[----:B------:R-:W-:Y:S01]  /*4ad0*/  IMAD.X R17, RZ, RZ, RZ, P0 ;  /* 0x000000ffff117224 */ /* 0x000fe200000e06ff */
[----:B------:R-:W-:Y:S01]  /*4ae0*/  IADD3 RZ, P1, R9, R10, RZ ;  /* 0x0000000a09ff7210 */ /* 0x000fe20007f3e0ff */
[----:B------:R-:W-:Y:S01]  /*4af0*/  IMAD.MOV.U32 R16, RZ, RZ, R11 ;  /* 0x000000ffff107224 */ /* 0x000fe200078e000b */
[----:B------:R-:W-:Y:S01]  /*4b00*/  SHF.L.U32 R13, R0, 0x1, RZ ;  /* 0x00000001000d7819 */ /* 0x000fe200000006ff */
[----:B------:R-:W-:Y:S01]  /*4b10*/  IMAD.WIDE.U32 R14, R8, -0x77777777, RZ ;  /* 0x88888889080e7825 */ /* 0x000fe200078e00ff */
[----:B------:R-:W-:-:S02]  /*4b20*/  ISETP.LT.U32.AND P0, PT, R20, 0x1, PT ;  /* 0x000000011400780c */ /* 0x000fc40003f01070 */
[----:B------:R-:W-:Y:S01]  /*4b30*/  LOP3.LUT R12, R12, 0x780, RZ, 0xc0, !PT ;  /* 0x000007800c0c7812 */ /* 0x000fe200078ec0ff */
[----:B------:R-:W-:Y:S01]  /*4b40*/  IMAD.WIDE.U32.X R16, R4, -0x77777778, R16, P1 ;  /* 0x8888888804107825 */ /* 0x000fe200008e0410 */
[----:B------:R-:W-:Y:S02]  /*4b50*/  LOP3.LUT R10, R13, 0x1e, RZ, 0xc0, !PT ;  /* 0x0000001e0d0a7812 */ /* 0x000fe400078ec0ff */
[----:B------:R-:W-:Y:S02]  /*4b60*/  ISETP.LT.AND.EX P0, PT, R21, RZ, PT, P0 ;  /* 0x000000ff1500720c */ /* 0x000fe40003f01300 */
[----:B------:R-:W-:Y:S02]  /*4b70*/  IADD3 R9, R5, 0x3c, RZ ;  /* 0x0000003c05097810 */ /* 0x000fe40007ffe0ff */
[----:B------:R-:W-:Y:S02]  /*4b80*/  SHF.R.U64 R24, R16, 0x3, R17 ;  /* 0x0000000310187819 */ /* 0x000fe40000001211 */
[----:B------:R-:W-:-:S02]  /*4b90*/  IADD3 R18, R12, UR6, RZ ;  /* 0x000000060c127c10 */ /* 0x000fc4000fffe0ff */
[-C--:B------:R-:W-:Y:S02]  /*4ba0*/  LOP3.LUT R13, R6, R10.reuse, RZ, 0x3c, !PT ;  /* 0x0000000a060d7212 */ /* 0x080fe400078e3cff */
[----:B------:R-:W-:Y:S02]  /*4bb0*/  SEL R23, R20, 0x1, P0 ;  /* 0x0000000114177807 */ /* 0x000fe40000000000 */
[----:B------:R-:W-:Y:S01]  /*4bc0*/  SEL R26, R21, RZ, P0 ;  /* 0x000000ff151a7207 */ /* 0x000fe20000000000 */
[----:B------:R-:W-:Y:S01]  /*4bd0*/  IMAD R12, R13, 0x4, R18 ;  /* 0x000000040d0c7824 */ /* 0x000fe200078e0212 */
[-C--:B------:R-:W-:Y:S02]  /*4be0*/  LOP3.LUT R11, R5, R10.reuse, RZ, 0x3c, !PT ;  /* 0x0000000a050b7212 */ /* 0x080fe400078e3cff */
[----:B------:R-:W-:Y:S02]  /*4bf0*/  LOP3.LUT R19, R9, R10, RZ, 0x3c, !PT ;  /* 0x0000000a09137212 */ /* 0x000fe400078e3cff */
[----:B------:R-:W-:-:S02]  /*4c00*/  IADD3 R16, P0, R2, 0xf, RZ ;  /* 0x0000000f02107810 */ /* 0x000fc40007f1e0ff */
[----:B------:R-:W-:Y:S02]  /*4c10*/  LEA.HI R22, R15, 0x1, RZ, 0x1c ;  /* 0x000000010f167811 */ /* 0x000fe400078fe0ff */
[C---:B------:R-:W-:Y:S02]  /*4c20*/  IADD3 R17, P1, R2.reuse, 0x1e, RZ ;  /* 0x0000001e02117810 */ /* 0x040fe40007f3e0ff */
[----:B------:R-:W-:Y:S02]  /*4c30*/  IADD3 R49, P2, R2, 0x2d, RZ ;  /* 0x0000002d02317810 */ /* 0x000fe40007f5e0ff */
[----:B------:R-:W-:Y:S02]  /*4c40*/  IADD3 R24, R24, 0x1, RZ ;  /* 0x0000000118187810 */ /* 0x000fe40007ffe0ff */
[-C--:B------:R-:W-:Y:S02]  /*4c50*/  LEA R11, R11, R18.reuse, 0x2 ;  /* 0x000000120b0b7211 */ /* 0x080fe400078e10ff */
[----:B------:R-:W-:Y:S01]  /*4c60*/  LEA R13, R19, R18, 0x2 ;  /* 0x00000012130d7211 */ /* 0x000fe200078e10ff */
[----:B------:R-:W-:Y:S01]  /*4c70*/  IMAD.X R19, RZ, RZ, RZ, P0 ;  /* 0x000000ffff137224 */ /* 0x000fe200000e06ff */
[C---:B------:R-:W-:Y:S01]  /*4c80*/  SHF.L.U64.HI R21, R23.reuse, 0x6, R26 ;  /* 0x0000000617157819 */ /* 0x040fe2000001021a */
[----:B------:R-:W-:Y:S01]  /*4c90*/  IMAD.SHL.U32 R23, R23, 0x40, RZ ;  /* 0x0000004017177824 */ /* 0x000fe200078e00ff */
[----:B------:R-:W-:-:S02]  /*4ca0*/  MOV R14, UR12 ;  /* 0x0000000c000e7c02 */ /* 0x000fc40008000f00 */
[C---:B------:R-:W-:Y:S02]  /*4cb0*/  LOP3.LUT R15, R0.reuse, 0x1f, RZ, 0xc0, !PT ;  /* 0x0000001f000f7812 */ /* 0x040fe400078ec0ff */
[----:B------:R-:W-:Y:S02]  /*4cc0*/  LOP3.LUT R47, R0, 0xf, RZ, 0xc0, !PT ;  /* 0x0000000f002f7812 */ /* 0x000fe400078ec0ff */
[----:B------:R-:W-:Y:S02]  /*4cd0*/  IADD3 R18, R5, 0x5a, RZ ;  /* 0x0000005a05127810 */ /* 0x000fe40007ffe0ff */
[----:B------:R-:W-:Y:S02]  /*4ce0*/  IADD3.X R20, RZ, RZ, RZ, P1, !PT ;  /* 0x000000ffff147210 */ /* 0x000fe40000ffe4ff */
[----:B------:R-:W-:Y:S02]  /*4cf0*/  IADD3.X R53, RZ, RZ, RZ, P2, !PT ;  /* 0x000000ffff357210 */ /* 0x000fe400017fe4ff */
[----:B------:R-:W-:-:S02]  /*4d00*/  LOP3.LUT R22, R22, 0x3, RZ, 0xc0, !PT ;  /* 0x0000000316167812 */ /* 0x000fc400078ec0ff */
[----:B------:R-:W-:-:S07]  /*4d10*/  LOP3.LUT R24, R24, 0x3, RZ, 0xc0, !PT ;  /* 0x0000000318187812 */ /* 0x000fce00078ec0ff */
.L_x_135:
[----:B------:R-:W-:Y:S01]  /*4d20*/  ISETP.GT.U32.AND P0, PT, R23, R2, PT ;  /* 0x000000021700720c */ /* 0x000fe20003f04070 */
[----:B------:R-:W-:Y:S01]  /*4d30*/  BSSY B0, `(.L_x_119) ;  /* 0x00000a7000007945 */ /* 0x000fe20003800000 */
[----:B0-2-4-:R-:W-:Y:S01]  /*4d40*/  HFMA2.MMA R25, -RZ, RZ, 0, 0 ;  /* 0x00000000ff197435 */ /* 0x015fe200000001ff */
[----:B------:R-:W-:Y:S02]  /*4d50*/  MOV R52, RZ ;  /* 0x000000ff00347202 */ /* 0x000fe40000000f00 */
[----:B------:R-:W-:-:S13]  /*4d60*/  ISETP.GT.AND.EX P0, PT, R21, RZ, PT, P0 ;  /* 0x000000ff1500720c */ /* 0x000fda0003f04300 */
[----:B-1-3--:R-:W-:Y:S05]  /*4d70*/  @!P0 BRA `(.L_x_120) ;  /* 0x0000000800888947 */ /* 0x00afea0003800000 */
[----:B------:R-:W-:Y:S01]  /*4d80*/  ISETP.NE.U32.AND P1, PT, R24, RZ, PT ;  /* 0x000000ff1800720c */ /* 0x000fe20003f25070 */
[----:B------:R-:W-:Y:S01]  /*4d90*/  BSSY B1, `(.L_x_121) ;  /* 0x0000023000017945 */ /* 0x000fe20003800000 */
[----:B------:R-:W-:Y:S01]  /*4da0*/  ISETP.GE.U32.AND P0, PT, R3, 0x2d, PT ;  /* 0x0000002d0300780c */ /* 0x000fe20003f06070 */
[----:B------:R-:W-:Y:S01]  /*4db0*/  IMAD.MOV.U32 R48, RZ, RZ, R2 ;  /* 0x000000ffff307224 */ /* 0x000fe200078e0002 */
[----:B------:R-:W-:Y:S02]  /*4dc0*/  ISETP.NE.AND.EX P1, PT, RZ, RZ, PT, P1 ;  /* 0x000000ffff00720c */ /* 0x000fe40003f25310 */
[----:B------:R-:W-:Y:S02]  /*4dd0*/  IADD3 R26, P2, R15, R14, RZ ;  /* 0x0000000e0f1a7210 */ /* 0x000fe40007f5e0ff */
[----:B------:R-:W-:Y:S02]  /*4de0*/  ISETP.GE.U32.AND.EX P0, PT, R4, RZ, PT, P0 ;  /* 0x000000ff0400720c */ /* 0x000fe40003f06100 */
[----:B------:R-:W-:-:S02]  /*4df0*/  MOV R52, RZ ;  /* 0x000000ff00347202 */ /* 0x000fc40000000f00 */
[----:B------:R-:W-:Y:S02]  /*4e00*/  MOV R46, RZ ;  /* 0x000000ff002e7202 */ /* 0x000fe40000000f00 */
[----:B------:R-:W-:Y:S02]  /*4e10*/  MOV R25, RZ ;  /* 0x000000ff00197202 */ /* 0x000fe40000000f00 */
[----:B------:R-:W-:Y:S01]  /*4e20*/  LEA.HI.X.SX32 R27, R14, RZ, 0x1, P2 ;  /* 0x000000ff0e1b7211 */ /* 0x000fe200010f0eff */
[----:B------:R-:W-:Y:S06]  /*4e30*/  @!P1 BRA `(.L_x_122) ;  /* 0x0000000000609947 */ /* 0x000fec0003800000 */
        /* <DEDUP_REMOVED lines=16> */
[----:B------:R-:W-:Y:S02]  /*4f40*/  MOV R48, R17 ;  /* 0x0000001100307202 */ /* 0x000fe40000000f00 */
[----:B------:R-:W-:Y:S01]  /*4f50*/  MOV R46, R20 ;  /* 0x00000014002e7202 */ /* 0x000fe20000000f00 */
[----:B------:R-:W-:Y:S01]  /*4f60*/  @P1 IMAD.MOV.U32 R46, RZ, RZ, R53 ;  /* 0x000000ffff2e1224 */ /* 0x000fe200078e0035 */
[----:B------:R-:W-:Y:S01]  /*4f70*/  @P1 MOV R48, R49 ;  /* 0x0000003100301202 */ /* 0x000fe20000000f00 */
[----:B--2---:R-:W-:Y:S01]  /*4f80*/  FADD.FTZ R25, R25, R30 ;  /* 0x0000001e19197221 */ /* 0x004fe20000010000 */
[----:B------:R-:W-:-:S03]  /*4f90*/  FADD.FTZ R52, R52, R31 ;  /* 0x0000001f34347221 */ /* 0x000fc60000010000 */
[----:B---3--:R-:W-:Y:S01]  /*4fa0*/  @P1 FADD.FTZ R25, R25, R32 ;  /* 0x0000002019191221 */ /* 0x008fe20000010000 */
[----:B------:R-:W-:-:S07]  /*4fb0*/  @P1 FADD.FTZ R52, R52, R33 ;  /* 0x0000002134341221 */ /* 0x000fce0000010000 */
.L_x_122:
[----:B------:R-:W-:Y:S05]  /*4fc0*/  BSYNC B1 ;  /* 0x0000000000017941 */ /* 0x000fea0003800000 */
.L_x_121:
[----:B------:R-:W-:Y:S05]  /*4fd0*/  @!P0 BRA `(.L_x_120) ;  /* 0x0000000400f08947 */ /* 0x000fea0003800000 */
[----:B------:R-:W-:Y:S01]  /*4fe0*/  SHF.L.U64.HI R29, R26, 0x1, R27 ;  /* 0x000000011a1d7819 */ /* 0x000fe2000001021b */
[----:B------:R-:W-:Y:S01]  /*4ff0*/  IMAD R27, R46, 0xf00, RZ ;  /* 0x00000f002e1b7824 */ /* 0x000fe200078e02ff */
[----:B------:R-:W-:Y:S01]  /*5000*/  SHF.L.U32 R28, R26, 0x1, RZ ;  /* 0x000000011a1c7819 */ /* 0x000fe200000006ff */
[----:B------:R-:W-:Y:S01]  /*5010*/  BSSY B1, `(.L_x_123) ;  /* 0x0000045000017945 */ /* 0x000fe20003800000 */
[----:B------:R-:W-:-:S03]  /*5020*/  IADD3 R26, P0, -R48, R23, RZ ;  /* 0x00000017301a7210 */ /* 0x000fc60007f1e1ff */
[----:B------:R-:W-:Y:S01]  /*5030*/  IMAD.WIDE.U32 R28, R48, 0xf00, R28 ;  /* 0x00000f00301c7825 */ /* 0x000fe200078e001c */
[----:B------:R-:W-:Y:S02]  /*5040*/  ISETP.GT.U32.AND P1, PT, R26, 0xb4, PT ;  /* 0x000000b41a00780c */ /* 0x000fe40003f24070 */
[----:B------:R-:W-:Y:S02]  /*5050*/  IADD3.X R30, ~R46, R21, RZ, P0, !PT ;  /* 0x000000152e1e7210 */ /* 0x000fe400007fe5ff */
[----:B------:R-:W-:Y:S02]  /*5060*/  IADD3 R27, R29, R27, RZ ;  /* 0x0000001b1d1b7210 */ /* 0x000fe40007ffe0ff */
[----:B------:R-:W-:Y:S02]  /*5070*/  ISETP.GT.AND.EX P1, PT, R30, RZ, PT, P1 ;  /* 0x000000ff1e00720c */ /* 0x000fe40003f24310 */
[----:B------:R-:W-:-:S04]  /*5080*/  LEA R26, P0, R28, UR4, 0x2 ;  /* 0x000000041c1a7c11 */ /* 0x000fc8000f8010ff */
[----:B------:R-:W-:Y:S02]  /*5090*/  LEA.HI.X R27, R28, UR5, R27, 0x2, P0 ;  /* 0x000000051c1b7c11 */ /* 0x000fe400080f141b */
[----:B------:R-:W-:-:S05]  /*50a0*/  PLOP3.LUT P0, PT, PT, PT, PT, 0x80, 0x0 ;  /* 0x000000000000781c */ /* 0x000fca0003f0f070 */
[----:B------:R-:W-:Y:S08]  /*50b0*/  @!P1 BRA `(.L_x_124) ;  /* 0x0000000000e89947 */ /* 0x000ff00003800000 */
[----:B------:R-:W-:Y:S02]  /*50c0*/  IADD3 R67, P1, R23, -0xb4, RZ ;  /* 0xffffff4c17437810 */ /* 0x000fe40007f3e0ff */
[----:B------:R-:W-:Y:S02]  /*50d0*/  PLOP3.LUT P0, PT, PT, PT, PT, 0x8, 0x0 ;  /* 0x000000000000781c */ /* 0x000fe40003f0e170 */
[----:B------:R-:W-:-:S11]  /*50e0*/  IADD3.X R69, R21, -0x1, RZ, P1, !PT ;  /* 0xffffffff15457810 */ /* 0x000fd60000ffe4ff */
.L_x_125:
[----:B------:R-:W2:Y:S04]  /*50f0*/  LDG.E.64 R54, desc[UR14][R26.64+-0x70800] ;  /* 0xf8f8000e1a367981 */ /* 0x000ea8000c1e1b00 */
[----:B------:R-:W3:Y:S04]  /*5100*/  LDG.E.64 R56, desc[UR14][R26.64+-0x38400] ;  /* 0xfc7c000e1a387981 */ /* 0x000ee8000c1e1b00 */
[----:B------:R-:W4:Y:S04]  /*5110*/  LDG.E.64 R58, desc[UR14][R26.64] ;  /* 0x0000000e1a3a7981 */ /* 0x000f28000c1e1b00 */
[----:B------:R-:W5:Y:S04]  /*5120*/  LDG.E.64 R60, desc[UR14][R26.64+0x38400] ;  /* 0x0384000e1a3c7981 */ /* 0x000f68000c1e1b00 */
        /* <DEDUP_REMOVED lines=11> */
[----:B------:R0:W5:Y:S01]  /*51e0*/  LDG.E.64 R28, desc[UR14][R26.64+0x2db400] ;  /* 0x2db4000e1a1c7981 */ /* 0x000162000c1e1b00 */
[----:B------:R-:W-:-:S05]  /*51f0*/  IADD3 R48, P1, R48, 0xf0, RZ ;  /* 0x000000f030307810 */ /* 0x000fca0007f3e0ff */
[----:B------:R-:W-:Y:S01]  /*5200*/  IMAD.X R46, RZ, RZ, R46, P1 ;  /* 0x000000ffff2e7224 */ /* 0x000fe200008e062e */
[----:B------:R-:W-:Y:S02]  /*5210*/  ISETP.GE.U32.AND P1, PT, R48, R67, PT ;  /* 0x000000433000720c */ /* 0x000fe40003f26070 */
[----:B0-----:R-:W-:Y:S02]  /*5220*/  IADD3 R26, P2, R26, 0x384000, RZ ;  /* 0x003840001a1a7810 */ /* 0x001fe40007f5e0ff */
[----:B------:R-:W-:Y:S02]  /*5230*/  ISETP.GE.AND.EX P1, PT, R46, R69, PT, P1 ;  /* 0x000000452e00720c */ /* 0x000fe40003f26310 */
[----:B------:R-:W-:Y:S01]  /*5240*/  IADD3.X R27, RZ, R27, RZ, P2, !PT ;  /* 0x0000001bff1b7210 */ /* 0x000fe200017fe4ff */
[----:B--2---:R-:W-:Y:S01]  /*5250*/  FADD.FTZ R25, R54, R25 ;  /* 0x0000001936197221 */ /* 0x004fe20000010000 */
[----:B------:R-:W-:-:S03]  /*5260*/  FADD.FTZ R52, R55, R52 ;  /* 0x0000003437347221 */ /* 0x000fc60000010000 */
[----:B---3--:R-:W-:Y:S01]  /*5270*/  FADD.FTZ R25, R25, R56 ;  /* 0x0000003819197221 */ /* 0x008fe20000010000 */
[----:B------:R-:W-:-:S03]  /*5280*/  FADD.FTZ R52, R52, R57 ;  /* 0x0000003934347221 */ /* 0x000fc60000010000 */
[----:B----4-:R-:W-:Y:S01]  /*5290*/  FADD.FTZ R25, R25, R58 ;  /* 0x0000003a19197221 */ /* 0x010fe20000010000 */
[----:B------:R-:W-:-:S03]  /*52a0*/  FADD.FTZ R52, R52, R59 ;  /* 0x0000003b34347221 */ /* 0x000fc60000010000 */
[----:B-----5:R-:W-:Y:S01]  /*52b0*/  FADD.FTZ R25, R25, R60 ;  /* 0x0000003c19197221 */ /* 0x020fe20000010000 */
[----:B------:R-:W-:-:S03]  /*52c0*/  FADD.FTZ R52, R52, R61 ;  /* 0x0000003d34347221 */ /* 0x000fc60000010000 */
[----:B------:R-:W-:Y:S01]  /*52d0*/  FADD.FTZ R25, R25, R62 ;  /* 0x0000003e19197221 */ /* 0x000fe20000010000 */
        /* <DEDUP_REMOVED lines=22> */
[----:B------:R-:W-:Y:S01]  /*5440*/  FADD.FTZ R52, R52, R29 ;  /* 0x0000001d34347221 */ /* 0x000fe20000010000 */
[----:B------:R-:W-:Y:S06]  /*5450*/  @!P1 BRA `(.L_x_125) ;  /* 0xfffffffc00249947 */ /* 0x000fec000383ffff */
.L_x_124:
[----:B------:R-:W-:Y:S05]  /*5460*/  BSYNC B1 ;  /* 0x0000000000017941 */ /* 0x000fea0003800000 */
.L_x_123:
        /* <DEDUP_REMOVED lines=10> */
[----:B------:R-:W5:Y:S04]  /*5510*/  LDG.E.64 R36, desc[UR14][R26.64+0x70800] ;  /* 0x0708000e1a247981 */ /* 0x000f68000c1e1b00 */
[----:B------:R-:W5:Y:S04]  /*5520*/  LDG.E.64 R38, desc[UR14][R26.64+0xa8c00] ;  /* 0x0a8c000e1a267981 */ /* 0x000f68000c1e1b00 */
[----:B------:R-:W5:Y:S04]  /*5530*/  LDG.E.64 R40, desc[UR14][R26.64+0xe1000] ;  /* 0x0e10000e1a287981 */ /* 0x000f68000c1e1b00 */
[----:B------:R0:W5:Y:S01]  /*5540*/  LDG.E.64 R42, desc[UR14][R26.64+0x119400] ;  /* 0x1194000e1a2a7981 */ /* 0x000162000c1e1b00 */
[----:B------:R-:W-:-:S02]  /*5550*/  IADD3 R48, P2, R48, 0x78, RZ ;  /* 0x0000007830307810 */ /* 0x000fc40007f5e0ff */
[----:B------:R-:W-:-:S03]  /*5560*/  PLOP3.LUT P0, PT, PT, PT, PT, 0x8, 0x0 ;  /* 0x000000000000781c */ /* 0x000fc60003f0e170 */
[----:B------:R-:W-:Y:S01]  /*5570*/  IMAD.X R46, RZ, RZ, R46, P2 ;  /* 0x000000ffff2e7224 */ /* 0x000fe200010e062e */
[----:B0-----:R-:W-:-:S04]  /*5580*/  IADD3 R26, P1, R26, 0x1c2000, RZ ;  /* 0x001c20001a1a7810 */ /* 0x001fc80007f3e0ff */
        /* <DEDUP_REMOVED lines=16> */
[----:B------:R-:W-:-:S07]  /*5690*/  FADD.FTZ R52, R52, R43 ;  /* 0x0000002b34347221 */ /* 0x000fce0000010000 */
.L_x_127:
[----:B------:R-:W-:Y:S05]  /*56a0*/  BSYNC B1 ;  /* 0x0000000000017941 */ /* 0x000fea0003800000 */
.L_x_126:
        /* <DEDUP_REMOVED lines=15> */
.L_x_120:
[----:B------:R-:W-:Y:S05]  /*57a0*/  BSYNC B0 ;  /* 0x0000000000007941 */ /* 0x000fea0003800000 */
.L_x_119:
[----:B------:R-:W-:Y:S01]  /*57b0*/  ISETP.GT.U32.AND P0, PT, R0, 0x1ff, PT ;  /* 0x000001ff0000780c */ /* 0x000fe20003f04070 */
[----:B------:R0:W-:Y:S04]  /*57c0*/  STS [R7], R25 ;  /* 0x0000001907007388 */ /* 0x0001e80000000800 */
[----:B------:R0:W-:Y:S01]  /*57d0*/  STS [R7+0x780], R52 ;  /* 0x0007803407007388 */ /* 0x0001e20000000800 */
[----:B------:R-:W-:Y:S07]  /*57e0*/  BAR.SYNC.DEFER_BLOCKING 0x0 ;  /* 0x0000000000007b1d */ /* 0x000fee0000010000 */
[----:B------:R-:W-:Y:S05]  /*57f0*/  @P0 BRA `(.L_x_128) ;  /* 0x0000001000240947 */ /* 0x000fea0003800000 */
[----:B------:R-:W-:Y:S01]  /*5800*/  ISETP.NE.AND P0, PT, R22, RZ, PT ;  /* 0x000000ff1600720c */ /* 0x000fe20003f05270 */
[----:B------:R-:W-:Y:S01]  /*5810*/  BSSY B0, `(.L_x_129) ;  /* 0x0000070000007945 */ /* 0x000fe20003800000 */
[----:B------:R-:W-:-:S11]  /*5820*/  MOV R33, R5 ;  /* 0x0000000500217202 */ /* 0x000fd60000000f00 */
[----:B------:R-:W-:Y:S05]  /*5830*/  @!P0 BRA `(.L_x_130) ;  /* 0x0000000400b48947 */ /* 0x000fea0003800000 */
[----:B------:R-:W-:Y:S02]  /*5840*/  ISETP.NE.AND P0, PT, R47, 0xf, PT ;  /* 0x0000000f2f00780c */ /* 0x000fe40003f05270 */
[----:B------:R-:W-:Y:S01]  /*5850*/  CS2R R26, SRZ ;  /* 0x00000000001a7805 */ /* 0x000fe2000001ff00 */
[----:B------:R-:W-:-:S10]  /*5860*/  UMOV UR7, 0xffff ;  /* 0x0000ffff00077882 */ /* 0x000fd40000000000 */
[----:B------:R1:W2:Y:S04]  /*5870*/  @P0 LDS R26, [R11] ;  /* 0x000000000b1a0984 */ /* 0x0002a80000000800 */
[----:B------:R1:W3:Y:S01]  /*5880*/  @P0 LDS R27, [R11+0x780] ;  /* 0x000780000b1b0984 */ /* 0x0002e20000000800 */
[----:B------:R-:W-:Y:S05]  /*5890*/  BRA.DIV UR7, `(.L_x_131) ;  /* 0x0000001207147947 */ /* 0x000fea000b800000 */
[----:B0-----:R-:W-:Y:S01]  /*58a0*/  MOV R25, 0xffff ;  /* 0x0000ffff00197802 */ /* 0x001fe20000000f00 */
[----:B------:R-:W-:Y:S01]  /*58b0*/  IMAD.MOV.U32 R32, RZ, RZ, 0xffff ;  /* 0x0000ffffff207424 */ /* 0x000fe200078e00ff */
[----:B------:R-:W-:Y:S02]  /*58c0*/  MOV R30, 0xffff ;  /* 0x0000ffff001e7802 */ /* 0x000fe40000000f00 */
[----:B------:R-:W-:Y:S01]  /*58d0*/  MOV R31, 0xffff ;  /* 0x0000ffff001f7802 */ /* 0x000fe20000000f00 */
[----:B--2---:R-:W0:Y:S01]  /*58e0*/  SHFL.BFLY PT, R29, R26, 0x8, 0x101f ;  /* 0x0d101f001a1d7f89 */ /* 0x004e2200000e0000 */
[----:B------:R-:W-:-:S03]  /*58f0*/  MOV R39, 0xffff ;  /* 0x0000ffff00277802 */ /* 0x000fc60000000f00 */
[----:B---3--:R-:W2:Y:S01]  /*5900*/  SHFL.BFLY PT, R28, R27, 0x8, 0x101f ;  /* 0x0d101f001b1c7f89 */ /* 0x008ea200000e0000 */
[----:B0-----:R-:W-:Y:S01]  /*5910*/  FADD.FTZ R29, R29, R26 ;  /* 0x0000001a1d1d7221 */ /* 0x001fe20000010000 */
[----:B------:R-:W-:Y:S01]  /*5920*/  MOV R26, 0xffff ;  /* 0x0000ffff001a7802 */ /* 0x000fe20000000f00 */
[----:B--2---:R-:W-:-:S03]  /*5930*/  FADD.FTZ R28, R28, R27 ;  /* 0x0000001b1c1c7221 */ /* 0x004fc60000010000 */
[----:B------:R-:W0:Y:S04]  /*5940*/  SHFL.BFLY PT, R36, R29, 0x4, 0x101f ;  /* 0x0c901f001d247f89 */ /* 0x000e2800000e0000 */
[----:B------:R-:W2:Y:S01]  /*5950*/  SHFL.BFLY PT, R33, R28, 0x4, 0x101f ;  /* 0x0c901f001c217f89 */ /* 0x000ea200000e0000 */
[----:B0-----:R-:W-:Y:S01]  /*5960*/  FADD.FTZ R36, R29, R36 ;  /* 0x000000241d247221 */ /* 0x001fe20000010000 */
[----:B--2---:R-:W-:-:S04]  /*5970*/  FADD.FTZ R33, R28, R33 ;  /* 0x000000211c217221 */ /* 0x004fc80000010000 */
[----:B------:R-:W0:Y:S04]  /*5980*/  SHFL.BFLY PT, R35, R36, 0x2, 0x101f ;  /* 0x0c501f0024237f89 */ /* 0x000e2800000e0000 */
[----:B------:R-:W2:Y:S01]  /*5990*/  SHFL.BFLY PT, R26, R33, 0x2, 0x101f ;  /* 0x0c501f00211a7f89 */ /* 0x000ea200000e0000 */
[----:B0-----:R-:W-:Y:S01]  /*59a0*/  FADD.FTZ R35, R36, R35 ;  /* 0x0000002324237221 */ /* 0x001fe20000010000 */
[----:B--2---:R-:W-:-:S04]  /*59b0*/  FADD.FTZ R37, R33, R26 ;  /* 0x0000001a21257221 */ /* 0x004fc80000010000 */
[----:B------:R-:W0:Y:S04]  /*59c0*/  SHFL.BFLY PT, R38, R35, 0x1, 0x101f ;  /* 0x0c301f0023267f89 */ /* 0x000e2800000e0000 */
[----:B------:R2:W3:Y:S02]  /*59d0*/  SHFL.BFLY PT, R32, R37, 0x1, 0x101f ;  /* 0x0c301f0025207f89 */ /* 0x0004e400000e0000 */
[----:B0-2---:R-:W-:-:S07]  /*59e0*/  FADD.FTZ R38, R35, R38 ;  /* 0x0000002623267221 */ /* 0x005fce0000010000 */
.L_x_144:
[----:B------:R-:W0:Y:S01]  /*59f0*/  LDC.64 R26, c[0x0][0x218] ;  /* 0x00008600ff1a7b82 */ /* 0x000e220000000a00 */
[----:B------:R-:W-:Y:S01]  /*5a00*/  ISETP.NE.AND P1, PT, R47, RZ, PT ;  /* 0x000000ff2f00720c */ /* 0x000fe20003f25270 */
[----:B---3--:R-:W-:Y:S01]  /*5a10*/  FADD.FTZ R31, R37, R32 ;  /* 0x00000020251f7221 */ /* 0x008fe20000010000 */
[----:B------:R-:W-:Y:S01]  /*5a20*/  IMAD.IADD R25, R5, 0x1, R14 ;  /* 0x0000000105197824 */ /* 0x000fe200078e020e */
[----:B------:R-:W-:Y:S02]  /*5a30*/  ISETP.NE.AND P2, PT, R22, 0x1, PT ;  /* 0x000000011600780c */ /* 0x000fe40003f45270 */
[----:B------:R-:W-:Y:S02]  /*5a40*/  MOV R33, R6 ;  /* 0x0000000600217202 */ /* 0x000fe40000000f00 */
[----:B------:R-:W2:Y:S06]  /*5a50*/  LDC.64 R28, c[0x0][0x220] ;  /* 0x00008800ff1c7b82 */ /* 0x000eac0000000a00 */
[----:B------:R-:W-:-:S02]  /*5a60*/  @!P1 F2FP.BF16.F32.PACK_AB R30, RZ, R38 ;  /* 0x00000026ff1e923e */ /* 0x000fc400000010ff */
[----:B------:R-:W-:Y:S01]  /*5a70*/  @!P1 F2FP.BF16.F32.PACK_AB R31, RZ, R31 ;  /* 0x0000001fff1f923e */ /* 0x000fe200000010ff */
[----:B0-----:R-:W-:-:S05]  /*5a80*/  IMAD.WIDE R26, R25, 0x2, R26 ;  /* 0x00000002191a7825 */ /* 0x001fca00078e021a */
[----:B------:R3:W-:Y:S01]  /*5a90*/  @!P1 STG.E.U16 desc[UR14][R26.64], R30 ;  /* 0x0000001e1a009986 */ /* 0x0007e2000c10150e */
[----:B--2---:R-:W-:-:S05]  /*5aa0*/  IMAD.WIDE R28, R25, 0x2, R28 ;  /* 0x00000002191c7825 */ /* 0x004fca00078e021c */
[----:B------:R3:W-:Y:S01]  /*5ab0*/  @!P1 STG.E.U16 desc[UR14][R28.64], R31 ;  /* 0x0000001f1c009986 */ /* 0x0007e2000c10150e */
[----:B------:R-:W-:Y:S05]  /*5ac0*/  @!P2 BRA `(.L_x_130) ;  /* 0x000000040010a947 */ /* 0x000fea0003800000 */
[----:B------:R-:W-:Y:S01]  /*5ad0*/  HFMA2.MMA R33, -RZ, RZ, 0, 0 ;  /* 0x00000000ff217435 */ /* 0x000fe200000001ff */
[----:B------:R-:W-:Y:S01]  /*5ae0*/  MOV R35, RZ ;  /* 0x000000ff00237202 */ /* 0x000fe20000000f00 */
[----:B------:R-:W-:-:S05]  /*5af0*/  UMOV UR7, 0xffff ;  /* 0x0000ffff00077882 */ /* 0x000fca0000000000 */
[----:B------:R0:W2:Y:S04]  /*5b00*/  @P0 LDS R35, [R12+0x780] ;  /* 0x000780000c230984 */ /* 0x0000a80000000800 */
[----:B------:R0:W4:Y:S01]  /*5b10*/  @P0 LDS R33, [R12] ;  /* 0x000000000c210984 */ /* 0x0001220000000800 */
[----:B------:R-:W-:Y:S05]  /*5b20*/  BRA.DIV UR7, `(.L_x_132) ;  /* 0x0000001207447947 */ /* 0x000fea000b800000 */
[----:B---3--:R-:W-:Y:S01]  /*5b30*/  IMAD.MOV.U32 R30, RZ, RZ, 0xffff ;  /* 0x0000ffffff1e7424 */ /* 0x008fe200078e00ff */
[----:B------:R-:W-:Y:S01]  /*5b40*/  MOV R32, 0xffff ;  /* 0x0000ffff00207802 */ /* 0x000fe20000000f00 */
[----:B------:R-:W-:Y:S01]  /*5b50*/  IMAD.MOV.U32 R34, RZ, RZ, 0xffff ;  /* 0x0000ffffff227424 */ /* 0x000fe200078e00ff */
[----:B------:R-:W-:Y:S01]  /*5b60*/  MOV R25, 0xffff ;  /* 0x0000ffff00197802 */ /* 0x000fe20000000f00 */
[----:B----4-:R-:W3:Y:S01]  /*5b70*/  SHFL.BFLY PT, R36, R33, 0x8, 0x101f ;  /* 0x0d101f0021247f89 */ /* 0x010ee200000e0000 */
[----:B------:R-:W-:-:S03]  /*5b80*/  MOV R31, 0xffff ;  /* 0x0000ffff001f7802 */ /* 0x000fc60000000f00 */
[----:B--2---:R-:W2:Y:S01]  /*5b90*/  SHFL.BFLY PT, R38, R35, 0x8, 0x101f ;  /* 0x0d101f0023267f89 */ /* 0x004ea200000e0000 */
[----:B---3--:R-:W-:Y:S01]  /*5ba0*/  FADD.FTZ R36, R36, R33 ;  /* 0x0000002124247221 */ /* 0x008fe20000010000 */
[----:B--2---:R-:W-:-:S04]  /*5bb0*/  FADD.FTZ R38, R38, R35 ;  /* 0x0000002326267221 */ /* 0x004fc80000010000 */
[----:B------:R-:W2:Y:S01]  /*5bc0*/  SHFL.BFLY PT, R37, R36, 0x4, 0x101f ;  /* 0x0c901f0024257f89 */ /* 0x000ea200000e0000 */
[----:B------:R-:W-:-:S03]  /*5bd0*/  MOV R35, 0xffff ;  /* 0x0000ffff00237802 */ /* 0x000fc60000000f00 */
[----:B------:R-:W3:Y:S01]  /*5be0*/  SHFL.BFLY PT, R39, R38, 0x4, 0x101f ;  /* 0x0c901f0026277f89 */ /* 0x000ee200000e0000 */
[----:B--2---:R-:W-:Y:S01]  /*5bf0*/  FADD.FTZ R37, R36, R37 ;  /* 0x0000002524257221 */ /* 0x004fe20000010000 */
[----:B---3--:R-:W-:-:S04]  /*5c00*/  FADD.FTZ R39, R38, R39 ;  /* 0x0000002726277221 */ /* 0x008fc80000010000 */
[----:B------:R-:W2:Y:S04]  /*5c10*/  SHFL.BFLY PT, R40, R37, 0x2, 0x101f ;  /* 0x0c501f0025287f89 */ /* 0x000ea800000e0000 */
[----:B------:R-:W3:Y:S01]  /*5c20*/  SHFL.BFLY PT, R42, R39, 0x2, 0x101f ;  /* 0x0c501f00272a7f89 */ /* 0x000ee200000e0000 */
[----:B--2---:R-:W-:Y:S01]  /*5c30*/  FADD.FTZ R40, R37, R40 ;  /* 0x0000002825287221 */ /* 0x004fe20000010000 */
[----:B---3--:R-:W-:-:S04]  /*5c40*/  FADD.FTZ R42, R39, R42 ;  /* 0x0000002a272a7221 */ /* 0x008fc80000010000 */
[----:B------:R-:W2:Y:S04]  /*5c50*/  SHFL.BFLY PT, R33, R40, 0x1, 0x101f ;  /* 0x0c301f0028217f89 */ /* 0x000ea800000e0000 */
[----:B------:R3:W4:Y:S02]  /*5c60*/  SHFL.BFLY PT, R32, R42, 0x1, 0x101f ;  /* 0x0c301f002a207f89 */ /* 0x00072400000e0000 */
[----:B--23--:R-:W-:-:S07]  /*5c70*/  FADD.FTZ R33, R40, R33 ;  /* 0x0000002128217221 */ /* 0x00cfce0000010000 */
.L_x_154:
[----:B----4-:R-:W-:Y:S01]  /*5c80*/  FADD.FTZ R30, R42, R32 ;  /* 0x000000202a1e7221 */ /* 0x010fe20000010000 */
[----:B------:R-:W-:Y:S02]  /*5c90*/  @!P1 F2FP.BF16.F32.PACK_AB R25, RZ, R33 ;  /* 0x00000021ff19923e */ /* 0x000fe400000010ff */
[----:B------:R-:W-:Y:S02]  /*5ca0*/  ISETP.NE.AND P2, PT, R22, 0x2, PT ;  /* 0x000000021600780c */ /* 0x000fe40003f45270 */
[----:B------:R-:W-:Y:S01]  /*5cb0*/  @!P1 F2FP.BF16.F32.PACK_AB R30, RZ, R30 ;  /* 0x0000001eff1e923e */ /* 0x000fe200000010ff */
[----:B------:R2:W-:Y:S01]  /*5cc0*/  @!P1 STG.E.U16 desc[UR14][R26.64+0x3c], R25 ;  /* 0x00003c191a009986 */ /* 0x0005e2000c10150e */
[----:B------:R-:W-:-:S03]  /*5cd0*/  MOV R33, R9 ;  /* 0x0000000900217202 */ /* 0x000fc60000000f00 */
[----:B------:R2:W-:Y:S06]  /*5ce0*/  @!P1 STG.E.U16 desc[UR14][R28.64+0x3c], R30 ;  /* 0x00003c1e1c009986 */ /* 0x0005ec000c10150e */
[----:B------:R-:W-:Y:S05]  /*5cf0*/  @!P2 BRA `(.L_x_130) ;  /* 0x000000000084a947 */ /* 0x000fea0003800000 */
[----:B------:R-:W-:Y:S01]  /*5d00*/  HFMA2.MMA R33, -RZ, RZ, 0, 0 ;  /* 0x00000000ff217435 */ /* 0x000fe200000001ff */
[----:B------:R-:W-:Y:S01]  /*5d10*/  IMAD.MOV.U32 R35, RZ, RZ, RZ ;  /* 0x000000ffff237224 */ /* 0x000fe200078e00ff */
[----:B------:R-:W-:-:S05]  /*5d20*/  UMOV UR7, 0xffff ;  /* 0x0000ffff00077882 */ /* 0x000fca0000000000 */
[----:B------:R3:W4:Y:S04]  /*5d30*/  @P0 LDS R35, [R13+0x780] ;  /* 0x000780000d230984 */ /* 0x0007280000000800 */
[----:B------:R3:W0:Y:S01]  /*5d40*/  @P0 LDS R33, [R13] ;  /* 0x000000000d210984 */ /* 0x0006220000000800 */
[----:B------:R-:W-:Y:S05]  /*5d50*/  BRA.DIV UR7, `(.L_x_133) ;  /* 0x0000001207a07947 */ /* 0x000fea000b800000 */
[----:B--2---:R-:W-:Y:S01]  /*5d60*/  MOV R30, 0xffff ;  /* 0x0000ffff001e7802 */ /* 0x004fe20000000f00 */
[----:B------:R-:W-:Y:S01]  /*5d70*/  IMAD.MOV.U32 R31, RZ, RZ, 0xffff ;  /* 0x0000ffffff1f7424 */ /* 0x000fe200078e00ff */
[----:B------:R-:W-:Y:S02]  /*5d80*/  MOV R32, 0xffff ;  /* 0x0000ffff00207802 */ /* 0x000fe40000000f00 */
[----:B------:R-:W-:Y:S01]  /*5d90*/  MOV R25, 0xffff ;  /* 0x0000ffff00197802 */ /* 0x000fe20000000f00 */
[----:B0-----:R-:W0:Y:S01]  /*5da0*/  SHFL.BFLY PT, R36, R33, 0x8, 0x101f ;  /* 0x0d101f0021247f89 */ /* 0x001e2200000e0000 */
[----:B------:R-:W-:-:S03]  /*5db0*/  MOV R34, 0xffff ;  /* 0x0000ffff00227802 */ /* 0x000fc60000000f00 */
[----:B----4-:R-:W2:Y:S01]  /*5dc0*/  SHFL.BFLY PT, R38, R35, 0x8, 0x101f ;  /* 0x0d101f0023267f89 */ /* 0x010ea200000e0000 */
[----:B0-----:R-:W-:Y:S01]  /*5dd0*/  FADD.FTZ R36, R36, R33 ;  /* 0x0000002124247221 */ /* 0x001fe20000010000 */
[----:B--2---:R-:W-:-:S04]  /*5de0*/  FADD.FTZ R38, R38, R35 ;  /* 0x0000002326267221 */ /* 0x004fc80000010000 */
[----:B------:R-:W0:Y:S01]  /*5df0*/  SHFL.BFLY PT, R37, R36, 0x4, 0x101f ;  /* 0x0c901f0024257f89 */ /* 0x000e2200000e0000 */
[----:B------:R-:W-:-:S03]  /*5e00*/  MOV R35, 0xffff ;  /* 0x0000ffff00237802 */ /* 0x000fc60000000f00 */
        /* <DEDUP_REMOVED lines=8> */
[----:B------:R2:W4:Y:S02]  /*5e90*/  SHFL.BFLY PT, R32, R42, 0x1, 0x101f ;  /* 0x0c301f002a207f89 */ /* 0x00052400000e0000 */
[----:B0-2---:R-:W-:-:S07]  /*5ea0*/  FADD.FTZ R33, R40, R33 ;  /* 0x0000002128217221 */ /* 0x005fce0000010000 */
.L_x_164:
[----:B----4-:R-:W-:Y:S01]  /*5eb0*/  FADD.FTZ R30, R42, R32 ;  /* 0x000000202a1e7221 */ /* 0x010fe20000010000 */
[----:B------:R-:W-:Y:S02]  /*5ec0*/  @!P1 F2FP.BF16.F32.PACK_AB R25, RZ, R33 ;  /* 0x00000021ff19923e */ /* 0x000fe400000010ff */
[----:B------:R-:W-:Y:S02]  /*5ed0*/  MOV R33, R18 ;  /* 0x0000001200217202 */ /* 0x000fe40000000f00 */
[----:B------:R-:W-:Y:S01]  /*5ee0*/  @!P1 F2FP.BF16.F32.PACK_AB R30, RZ, R30 ;  /* 0x0000001eff1e923e */ /* 0x000fe200000010ff */
[----:B------:R4:W-:Y:S04]  /*5ef0*/  @!P1 STG.E.U16 desc[UR14][R26.64+0x78], R25 ;  /* 0x000078191a009986 */ /* 0x0009e8000c10150e */
[----:B------:R4:W-:Y:S02]  /*5f00*/  @!P1 STG.E.U16 desc[UR14][R28.64+0x78], R30 ;  /* 0x0000781e1c009986 */ /* 0x0009e4000c10150e */
.L_x_130:
[----:B------:R-:W-:Y:S05]  /*5f10*/  BSYNC B0 ;  /* 0x0000000000007941 */ /* 0x000fea0003800000 */
.L_x_129:
[----:B------:R-:W-:-:S13]  /*5f20*/  ISETP.GE.U32.AND P0, PT, R8, 0x5a, PT ;  /* 0x0000005a0800780c */ /* 0x000fda0003f06070 */
[----:B------:R-:W-:Y:S05]  /*5f30*/  @!P0 BRA `(.L_x_128) ;  /* 0x0000000800548947 */ /* 0x000fea0003800000 */
[----:B------:R-:W-:Y:S02]  /*5f40*/  ISETP.NE.AND P0, PT, R47, 0xf, PT ;  /* 0x0000000f2f00780c */ /* 0x000fe40003f05270 */
[----:B--234-:R-:W-:Y:S01]  /*5f50*/  CS2R R26, SRZ ;  /* 0x00000000001a7805 */ /* 0x01cfe2000001ff00 */
[----:B------:R-:W-:-:S10]  /*5f60*/  UMOV UR7, 0xffff ;  /* 0x0000ffff00077882 */ /* 0x000fd40000000000 */
[----:B0-----:R-:W-:Y:S02]  /*5f70*/  @P0 LOP3.LUT R25, R33, R10, RZ, 0x3c, !PT ;  /* 0x0000000a21190212 */ /* 0x001fe400078e3cff */
[----:B------:R-:W-:-:S05]  /*5f80*/  @P0 LEA R28, R47, UR6, 0x7 ;  /* 0x000000062f1c0c11 */ /* 0x000fca000f8e38ff */
[----:B------:R-:W-:-:S05]  /*5f90*/  @P0 IMAD R25, R25, 0x4, R28 ;  /* 0x0000000419190824 */ /* 0x000fca00078e021c */
[----:B------:R0:W2:Y:S04]  /*5fa0*/  @P0 LDS R26, [R25] ;  /* 0x00000000191a0984 */ /* 0x0000a80000000800 */
[----:B------:R0:W3:Y:S01]  /*5fb0*/  @P0 LDS R27, [R25+0x780] ;  /* 0x00078000191b0984 */ /* 0x0000e20000000800 */
[----:B------:R-:W-:Y:S05]  /*5fc0*/  BRA.DIV UR7, `(.L_x_134) ;  /* 0x0000001207ec7947 */ /* 0x000fea000b800000 */
[C---:B------:R-:W-:Y:S01]  /*5fd0*/  @P0 IADD3 R35, R33.reuse, 0x1e, RZ ;  /* 0x0000001e21230810 */ /* 0x040fe20007ffe0ff */
[----:B------:R-:W-:Y:S01]  /*5fe0*/  IMAD.MOV.U32 R40, RZ, RZ, RZ ;  /* 0x000000ffff287224 */ /* 0x000fe200078e00ff */
[----:B------:R-:W-:Y:S01]  /*5ff0*/  @P0 IADD3 R29, R33, 0x3c, RZ ;  /* 0x0000003c211d0810 */ /* 0x000fe20007ffe0ff */
[----:B------:R-:W-:Y:S01]  /*6000*/  IMAD.MOV.U32 R31, RZ, RZ, 0xffff ;  /* 0x0000ffffff1f7424 */ /* 0x000fe200078e00ff */
[----:B------:R-:W-:Y:S02]  /*6010*/  @P0 LEA R36, R47, UR6, 0x7 ;  /* 0x000000062f240c11 */ /* 0x000fe4000f8e38ff */
[----:B------:R-:W-:Y:S02]  /*6020*/  CS2R R44, SRZ ;  /* 0x00000000002c7805 */ /* 0x000fe4000001ff00 */
[----:B------:R-:W-:Y:S01]  /*6030*/  @P0 LOP3.LUT R35, R35, R10, RZ, 0x3c, !PT ;  /* 0x0000000a23230212 */ /* 0x000fe200078e3cff */
[----:B------:R-:W-:Y:S01]  /*6040*/  IMAD.MOV.U32 R50, RZ, RZ, RZ ;  /* 0x000000ffff327224 */ /* 0x000fe200078e00ff */
[----:B------:R-:W-:-:S02]  /*6050*/  @P0 LEA R28, R47, UR6, 0x7 ;  /* 0x000000062f1c0c11 */ /* 0x000fc4000f8e38ff */
[----:B------:R-:W-:Y:S02]  /*6060*/  @P0 LOP3.LUT R29, R29, R10, RZ, 0x3c, !PT ;  /* 0x0000000a1d1d0212 */ /* 0x000fe400078e3cff */
[----:B------:R-:W-:Y:S02]  /*6070*/  @P0 LEA R35, R35, R36, 0x2 ;  /* 0x0000002423230211 */ /* 0x000fe400078e10ff */
[----:B------:R-:W-:Y:S01]  /*6080*/  @P0 IADD3 R39, R33, 0x5a, RZ ;  /* 0x0000005a21270810 */ /* 0x000fe20007ffe0ff */
[----:B------:R-:W-:Y:S01]  /*6090*/  @P0 IMAD R29, R29, 0x4, R28 ;  /* 0x000000041d1d0824 */ /* 0x000fe200078e021c */
[----:B------:R-:W-:Y:S01]  /*60a0*/  MOV R32, 0xffff ;  /* 0x0000ffff00207802 */ /* 0x000fe20000000f00 */
[----:B------:R-:W4:Y:S01]  /*60b0*/  @P0 LDS R38, [R35+0x780] ;  /* 0x0007800023260984 */ /* 0x000f220000000800 */
[----:B------:R-:W-:Y:S02]  /*60c0*/  @P0 LOP3.LUT R39, R39, R10, RZ, 0x3c, !PT ;  /* 0x0000000a27270212 */ /* 0x000fe400078e3cff */
[----:B0-----:R-:W-:Y:S01]  /*60d0*/  MOV R25, 0xffff ;  /* 0x0000ffff00197802 */ /* 0x001fe20000000f00 */
[----:B------:R0:W5:Y:S01]  /*60e0*/  @P0 LDS R37, [R35] ;  /* 0x0000000023250984 */ /* 0x0001620000000800 */
[----:B------:R-:W-:Y:S01]  /*60f0*/  @P0 LEA R28, R39, R28, 0x2 ;  /* 0x0000001c271c0211 */ /* 0x000fe200078e10ff */
[----:B------:R-:W-:Y:S01]  /*6100*/  HFMA2.MMA R39, -RZ, RZ, 0, 0 ;  /* 0x00000000ff277435 */ /* 0x000fe200000001ff */
[----:B------:R-:W-:Y:S01]  /*6110*/  MOV R30, 0xffff ;  /* 0x0000ffff001e7802 */ /* 0x000fe20000000f00 */
[----:B------:R-:W-:Y:S01]  /*6120*/  @P0 LDS R48, [R29+0x780] ;  /* 0x000780001d300984 */ /* 0x000fe20000000800 */
[----:B------:R-:W-:-:S02]  /*6130*/  MOV R34, 0xffff ;  /* 0x0000ffff00227802 */ /* 0x000fc40000000f00 */
[----:B------:R-:W-:Y:S01]  /*6140*/  MOV R36, 0xffff ;  /* 0x0000ffff00247802 */ /* 0x000fe20000000f00 */
[----:B------:R-:W-:Y:S01]  /*6150*/  @P0 LDS R46, [R29] ;  /* 0x000000001d2e0984 */ /* 0x000fe20000000800 */
[----:B0-----:R-:W-:Y:S02]  /*6160*/  MOV R35, 0xffff ;  /* 0x0000ffff00237802 */ /* 0x001fe40000000f00 */
[----:B------:R-:W-:Y:S01]  /*6170*/  MOV R43, 0xffff ;  /* 0x0000ffff002b7802 */ /* 0x000fe20000000f00 */
[----:B------:R-:W-:Y:S04]  /*6180*/  @P0 LDS R52, [R28] ;  /* 0x000000001c340984 */ /* 0x000fe80000000800 */
[----:B---3--:R-:W0:Y:S04]  /*6190*/  SHFL.BFLY PT, R32, R27, 0x8, 0x101f ;  /* 0x0d101f001b207f89 */ /* 0x008e2800000e0000 */
[----:B------:R0:W-:Y:S04]  /*61a0*/  @P0 LDS R54, [R28+0x780] ;  /* 0x000780001c360984 */ /* 0x0001e80000000800 */
[----:B--2---:R-:W2:Y:S01]  /*61b0*/  SHFL.BFLY PT, R29, R26, 0x8, 0x101f ;  /* 0x0d101f001a1d7f89 */ /* 0x004ea200000e0000 */
[----:B----4-:R-:W-:Y:S01]  /*61c0*/  @P0 MOV R40, R38 ;  /* 0x0000002600280202 */ /* 0x010fe20000000f00 */
[----:B------:R-:W-:Y:S01]  /*61d0*/  IMAD.MOV.U32 R38, RZ, RZ, 0xffff ;  /* 0x0000ffffff267424 */ /* 0x000fe200078e00ff */
[----:B-----5:R-:W-:-:S03]  /*61e0*/  @P0 MOV R39, R37 ;  /* 0x0000002500270202 */ /* 0x020fc60000000f00 */
[----:B------:R-:W3:Y:S01]  /*61f0*/  SHFL.BFLY PT, R41, R40, 0x8, 0x101f ;  /* 0x0d101f0028297f89 */ /* 0x000ee200000e0000 */
[----:B0-----:R-:W-:Y:S01]  /*6200*/  FADD.FTZ R28, R32, R27 ;  /* 0x0000001b201c7221 */ /* 0x001fe20000010000 */
[----:B------:R-:W-:Y:S02]  /*6210*/  IMAD.MOV.U32 R37, RZ, RZ, 0xffff ;  /* 0x0000ffffff257424 */ /* 0x000fe400078e00ff */
[----:B------:R-:W-:Y:S01]  /*6220*/  @P0 IMAD.MOV.U32 R45, RZ, RZ, R48 ;  /* 0x000000ffff2d0224 */ /* 0x000fe200078e0030 */
[----:B------:R-:W0:Y:S01]  /*6230*/  SHFL.BFLY PT, R42, R39, 0x8, 0x101f ;  /* 0x0d101f00272a7f89 */ /* 0x000e2200000e0000 */
[----:B------:R-:W-:Y:S01]  /*6240*/  HFMA2.MMA R48, -RZ, RZ, 0, 0 ;  /* 0x00000000ff307435 */ /* 0x000fe200000001ff */
[----:B------:R-:W-:Y:S01]  /*6250*/  @P0 MOV R44, R46 ;  /* 0x0000002e002c0202 */ /* 0x000fe20000000f00 */
[----:B--2---:R-:W-:Y:S01]  /*6260*/  FADD.FTZ R29, R29, R26 ;  /* 0x0000001a1d1d7221 */ /* 0x004fe20000010000 */
[----:B------:R-:W2:Y:S03]  /*6270*/  SHFL.BFLY PT, R46, R45, 0x8, 0x101f ;  /* 0x0d101f002d2e7f89 */ /* 0x000ea600000e0000 */
[----:B------:R-:W-:Y:S01]  /*6280*/  @P0 MOV R48, R52 ;  /* 0x0000003400300202 */ /* 0x000fe20000000f00 */
[----:B------:R-:W4:Y:S04]  /*6290*/  SHFL.BFLY PT, R51, R44, 0x8, 0x101f ;  /* 0x0d101f002c337f89 */ /* 0x000f2800000e0000 */
[----:B------:R-:W5:Y:S01]  /*62a0*/  SHFL.BFLY PT, R32, R28, 0x4, 0x101f ;  /* 0x0c901f001c207f89 */ /* 0x000f6200000e0000 */
[----:B------:R-:W-:-:S03]  /*62b0*/  @P0 MOV R50, R54 ;  /* 0x0000003600320202 */ /* 0x000fc60000000f00 */
[----:B------:R-:W1:Y:S01]  /*62c0*/  SHFL.BFLY PT, R26, R29, 0x4, 0x101f ;  /* 0x0c901f001d1a7f89 */ /* 0x000e6200000e0000 */
[----:B------:R-:W-:Y:S01]  /*62d0*/  ISETP.NE.AND P0, PT, R47, RZ, PT ;  /* 0x000000ff2f00720c */ /* 0x000fe20003f05270 */
[----:B---3--:R-:W-:Y:S02]  /*62e0*/  FADD.FTZ R41, R41, R40 ;  /* 0x0000002829297221 */ /* 0x008fe40000010000 */
[----:B------:R-:W3:Y:S01]  /*62f0*/  SHFL.BFLY PT, R55, R48, 0x8, 0x101f ;  /* 0x0d101f0030377f89 */ /* 0x000ee200000e0000 */
[----:B0-----:R-:W-:-:S03]  /*6300*/  FADD.FTZ R42, R42, R39 ;  /* 0x000000272a2a7221 */ /* 0x001fc60000010000 */
[----:B------:R-:W0:Y:S01]  /*6310*/  SHFL.BFLY PT, R40, R41, 0x4, 0x101f ;  /* 0x0c901f0029287f89 */ /* 0x000e2200000e0000 */
[----:B--2---:R-:W-:-:S03]  /*6320*/  FADD.FTZ R46, R46, R45 ;  /* 0x0000002d2e2e7221 */ /* 0x004fc60000010000 */
[----:B------:R-:W2:Y:S01]  /*6330*/  SHFL.BFLY PT, R39, R42, 0x4, 0x101f ;  /* 0x0c901f002a277f89 */ /* 0x000ea200000e0000 */
[----:B----4-:R-:W-:-:S03]  /*6340*/  FADD.FTZ R51, R51, R44 ;  /* 0x0000002c33337221 */ /* 0x010fc60000010000 */
[----:B------:R-:W4:Y:S01]  /*6350*/  SHFL.BFLY PT, R45, R46, 0x4, 0x101f ;  /* 0x0c901f002e2d7f89 */ /* 0x000f2200000e0000 */
[----:B-----5:R-:W-:-:S03]  /*6360*/  FADD.FTZ R27, R28, R32 ;  /* 0x000000201c1b7221 */ /* 0x020fc60000010000 */
[----:B------:R-:W5:Y:S01]  /*6370*/  SHFL.BFLY PT, R44, R51, 0x4, 0x101f ;  /* 0x0c901f00332c7f89 */ /* 0x000f6200000e0000 */
[----:B------:R-:W-:Y:S01]  /*6380*/  MOV R32, 0xffff ;  /* 0x0000ffff00207802 */ /* 0x000fe20000000f00 */
[----:B------:R-:W-:Y:S02]  /*6390*/  IMAD.MOV.U32 R28, RZ, RZ, 0xffff ;  /* 0x0000ffffff1c7424 */ /* 0x000fe400078e00ff */
[----:B-1----:R-:W-:Y:S01]  /*63a0*/  FADD.FTZ R26, R29, R26 ;  /* 0x0000001a1d1a7221 */ /* 0x002fe20000010000 */
[----:B------:R-:W1:Y:S01]  /*63b0*/  SHFL.BFLY PT, R57, R50, 0x8, 0x101f ;  /* 0x0d101f0032397f89 */ /* 0x000e6200000e0000 */
[----:B------:R-:W-:Y:S01]  /*63c0*/  MOV R29, 0xffff ;  /* 0x0000ffff001d7802 */ /* 0x000fe20000000f00 */
[----:B---3--:R-:W-:Y:S02]  /*63d0*/  FADD.FTZ R55, R55, R48 ;  /* 0x0000003037377221 */ /* 0x008fe40000010000 */
[----:B------:R-:W3:Y:S01]  /*63e0*/  SHFL.BFLY PT, R32, R27, 0x2, 0x101f ;  /* 0x0c501f001b207f89 */ /* 0x000ee200000e0000 */
[----:B------:R-:W-:Y:S01]  /*63f0*/  MOV R48, 0xffff ;  /* 0x0000ffff00307802 */ /* 0x000fe20000000f00 */
[----:B0-----:R-:W-:-:S02]  /*6400*/  FADD.FTZ R40, R41, R40 ;  /* 0x0000002829287221 */ /* 0x001fc40000010000 */
[----:B------:R-:W0:Y:S01]  /*6410*/  SHFL.BFLY PT, R29, R26, 0x2, 0x101f ;  /* 0x0c501f001a1d7f89 */ /* 0x000e2200000e0000 */
[----:B--2---:R-:W-:-:S03]  /*6420*/  FADD.FTZ R39, R42, R39 ;  /* 0x000000272a277221 */ /* 0x004fc60000010000 */
[----:B------:R-:W2:Y:S01]  /*6430*/  SHFL.BFLY PT, R43, R40, 0x2, 0x101f ;  /* 0x0c501f00282b7f89 */ /* 0x000ea200000e0000 */
[----:B------:R-:W-:Y:S01]  /*6440*/  MOV R42, 0xffff ;  /* 0x0000ffff002a7802 */ /* 0x000fe20000000f00 */
[----:B----4-:R-:W-:Y:S01]  /*6450*/  FADD.FTZ R45, R46, R45 ;  /* 0x0000002d2e2d7221 */ /* 0x010fe20000010000 */
[----:B------:R-:W-:Y:S01]  /*6460*/  MOV R46, 0xffff ;  /* 0x0000ffff002e7802 */ /* 0x000fe20000000f00 */
[----:B------:R-:W4:Y:S01]  /*6470*/  SHFL.BFLY PT, R28, R39, 0x2, 0x101f ;  /* 0x0c501f00271c7f89 */ /* 0x000f2200000e0000 */
[----:B-----5:R-:W-:-:S03]  /*6480*/  FADD.FTZ R44, R51, R44 ;  /* 0x0000002c332c7221 */ /* 0x020fc60000010000 */
[----:B------:R-:W5:Y:S01]  /*6490*/  SHFL.BFLY PT, R48, R55, 0x4, 0x101f ;  /* 0x0c901f0037307f89 */ /* 0x000f6200000e0000 */
[----:B------:R-:W-:Y:S01]  /*64a0*/  IADD3 R25, R33, R14, RZ ;  /* 0x0000000e21197210 */ /* 0x000fe20007ffe0ff */
[----:B-1----:R-:W-:Y:S01]  /*64b0*/  FADD.FTZ R57, R57, R50 ;  /* 0x0000003239397221 */ /* 0x002fe20000010000 */
[----:B------:R-:W-:Y:S01]  /*64c0*/  MOV R50, 0xffff ;  /* 0x0000ffff00327802 */ /* 0x000fe20000000f00 */
[----:B------:R-:W1:Y:S01]  /*64d0*/  SHFL.BFLY PT, R51, R44, 0x2, 0x101f ;  /* 0x0c501f002c337f89 */ /* 0x000e6200000e0000 */
[----:B---3--:R-:W-:-:S03]  /*64e0*/  FADD.FTZ R36, R27, R32 ;  /* 0x000000201b247221 */ /* 0x008fc60000010000 */
[----:B------:R-:W3:Y:S01]  /*64f0*/  SHFL.BFLY PT, R46, R45, 0x2, 0x101f ;  /* 0x0c501f002d2e7f89 */ /* 0x000ee200000e0000 */
[----:B0-----:R-:W-:-:S03]  /*6500*/  FADD.FTZ R35, R26, R29 ;  /* 0x0000001d1a237221 */ /* 0x001fc60000010000 */
[----:B------:R-:W0:Y:S01]  /*6510*/  SHFL.BFLY PT, R50, R57, 0x4, 0x101f ;  /* 0x0c901f0039327f89 */ /* 0x000e2200000e0000 */
[----:B------:R-:W0:Y:S01]  /*6520*/  LDC.64 R26, c[0x0][0x218] ;  /* 0x00008600ff1a7b82 */ /* 0x000e220000000a00 */
[----:B--2---:R-:W-:Y:S02]  /*6530*/  FADD.FTZ R43, R40, R43 ;  /* 0x0000002b282b7221 */ /* 0x004fe40000010000 */
[----:B------:R-:W2:Y:S01]  /*6540*/  SHFL.BFLY PT, R37, R36, 0x1, 0x101f ;  /* 0x0c301f0024257f89 */ /* 0x000ea200000e0000 */
[----:B------:R-:W-:Y:S01]  /*6550*/  MOV R40, 0xffff ;  /* 0x0000ffff00287802 */ /* 0x000fe20000000f00 */
[----:B----4-:R-:W-:Y:S02]  /*6560*/  FADD.FTZ R41, R39, R28 ;  /* 0x0000001c27297221 */ /* 0x010fe40000010000 */
[----:B------:R-:W4:Y:S01]  /*6570*/  SHFL.BFLY PT, R38, R35, 0x1, 0x101f ;  /* 0x0c301f0023267f89 */ /* 0x000f2200000e0000 */
[----:B------:R-:W-:Y:S01]  /*6580*/  MOV R39, 0xffff ;  /* 0x0000ffff00277802 */ /* 0x000fe20000000f00 */
[----:B------:R-:W4:Y:S01]  /*6590*/  LDC.64 R28, c[0x0][0x220] ;  /* 0x00008800ff1c7b82 */ /* 0x000f220000000a00 */
[----:B-----5:R-:W-:Y:S01]  /*65a0*/  FADD.FTZ R48, R55, R48 ;  /* 0x0000003037307221 */ /* 0x020fe20000010000 */
[----:B------:R-:W5:Y:S01]  /*65b0*/  SHFL.BFLY PT, R40, R41, 0x1, 0x101f ;  /* 0x0c301f0029287f89 */ /* 0x000f6200000e0000 */
[----:B------:R-:W-:Y:S01]  /*65c0*/  MOV R55, 0xffff ;  /* 0x0000ffff00377802 */ /* 0x000fe20000000f00 */
[----:B-1----:R-:W-:Y:S01]  /*65d0*/  FADD.FTZ R51, R44, R51 ;  /* 0x000000332c337221 */ /* 0x002fe20000010000 */
[----:B------:R-:W-:Y:S01]  /*65e0*/  MOV R44, 0xffff ;  /* 0x0000ffff002c7802 */ /* 0x000fe20000000f00 */
[----:B------:R-:W1:Y:S01]  /*65f0*/  SHFL.BFLY PT, R42, R43, 0x1, 0x101f ;  /* 0x0c301f002b2a7f89 */ /* 0x000e6200000e0000 */
[----:B---3--:R-:W-:Y:S01]  /*6600*/  FADD.FTZ R45, R45, R46 ;  /* 0x0000002e2d2d7221 */ /* 0x008fe20000010000 */
[----:B------:R-:W-:-:S02]  /*6610*/  IMAD.MOV.U32 R46, RZ, RZ, 0xffff ;  /* 0x0000ffffff2e7424 */ /* 0x000fc400078e00ff */
[----:B------:R-:W3:Y:S01]  /*6620*/  SHFL.BFLY PT, R39, R48, 0x2, 0x101f ;  /* 0x0c501f0030277f89 */ /* 0x000ee200000e0000 */
[----:B0-----:R-:W-:Y:S01]  /*6630*/  FADD.FTZ R50, R57, R50 ;  /* 0x0000003239327221 */ /* 0x001fe20000010000 */
[----:B------:R-:W-:Y:S02]  /*6640*/  IMAD.WIDE R26, R25, 0x2, R26 ;  /* 0x00000002191a7825 */ /* 0x000fe400078e021a */
[----:B------:R-:W0:Y:S02]  /*6650*/  SHFL.BFLY PT, R44, R51, 0x1, 0x101f ;  /* 0x0c301f00332c7f89 */ /* 0x000e2400000e0000 */
[----:B--2---:R-:W-:Y:S02]  /*6660*/  FADD.FTZ R36, R36, R37 ;  /* 0x0000002524247221 */ /* 0x004fe40000010000 */
[----:B------:R-:W2:Y:S01]  /*6670*/  SHFL.BFLY PT, R46, R45, 0x1, 0x101f ;  /* 0x0c301f002d2e7f89 */ /* 0x000ea200000e0000 */
[----:B----4-:R-:W-:-:S03]  /*6680*/  FADD.FTZ R35, R35, R38 ;  /* 0x0000002623237221 */ /* 0x010fc60000010000 */
[----:B------:R-:W4:Y:S01]  /*6690*/  SHFL.BFLY PT, R55, R50, 0x2, 0x101f ;  /* 0x0c501f0032377f89 */ /* 0x000f2200000e0000 */
[----:B------:R-:W-:Y:S01]  /*66a0*/  @!P0 F2FP.BF16.F32.PACK_AB R33, RZ, R36 ;  /* 0x00000024ff21823e */ /* 0x000fe200000010ff */
[----:B------:R-:W-:-:S04]  /*66b0*/  IMAD.WIDE R28, R25, 0x2, R28 ;  /* 0x00000002191c7825 */ /* 0x000fc800078e021c */
[----:B-----5:R-:W-:Y:S01]  /*66c0*/  FADD.FTZ R40, R41, R40 ;  /* 0x0000002829287221 */ /* 0x020fe20000010000 */
[----:B------:R-:W-:Y:S02]  /*66d0*/  @!P0 F2FP.BF16.F32.PACK_AB R32, RZ, R35 ;  /* 0x00000023ff20823e */ /* 0x000fe400000010ff */
[----:B------:R-:W-:Y:S01]  /*66e0*/  PRMT R34, R33, 0x7610, R34 ;  /* 0x0000761021227816 */ /* 0x000fe20000000022 */
[----:B------:R-:W-:Y:S02]  /*66f0*/  IMAD.MOV.U32 R36, RZ, RZ, 0xffff ;  /* 0x0000ffffff247424 */ /* 0x000fe400078e00ff */
[----:B-1----:R-:W-:Y:S01]  /*6700*/  FADD.FTZ R30, R43, R42 ;  /* 0x0000002a2b1e7221 */ /* 0x002fe20000010000 */
[----:B------:R-:W-:Y:S01]  /*6710*/  @!P0 F2FP.BF16.F32.PACK_AB R25, RZ, R40 ;  /* 0x00000028ff19823e */ /* 0x000fe200000010ff */
[----:B------:R-:W-:Y:S01]  /*6720*/  @!P0 STG.E.U16 desc[UR14][R26.64], R32 ;  /* 0x000000201a008986 */ /* 0x000fe2000c10150e */
[----:B---3--:R-:W-:Y:S02]  /*6730*/  FADD.FTZ R39, R48, R39 ;  /* 0x0000002730277221 */ /* 0x008fe40000010000 */
[----:B------:R-:W-:Y:S01]  /*6740*/  @!P0 F2FP.BF16.F32.PACK_AB R30, RZ, R30 ;  /* 0x0000001eff1e823e */ /* 0x000fe200000010ff */
[----:B------:R1:W-:Y:S01]  /*6750*/  @!P0 STG.E.U16 desc[UR14][R28.64], R34 ;  /* 0x000000221c008986 */ /* 0x0003e2000c10150e */
[----:B0-----:R-:W-:-:S03]  /*6760*/  FADD.FTZ R31, R51, R44 ;  /* 0x0000002c331f7221 */ /* 0x001fc60000010000 */
[----:B------:R-:W0:Y:S01]  /*6770*/  SHFL.BFLY PT, R36, R39, 0x1, 0x101f ;  /* 0x0c301f0027247f89 */ /* 0x000e2200000e0000 */
[----:B--2---:R-:W-:Y:S01]  /*6780*/  FADD.FTZ R33, R45, R46 ;  /* 0x0000002e2d217221 */ /* 0x004fe20000010000 */
[----:B------:R-:W-:Y:S01]  /*6790*/  @!P0 F2FP.BF16.F32.PACK_AB R31, RZ, R31 ;  /* 0x0000001fff1f823e */ /* 0x000fe200000010ff */
[----:B----4-:R-:W-:-:S03]  /*67a0*/  FADD.FTZ R50, R50, R55 ;  /* 0x0000003732327221 */ /* 0x010fc60000010000 */
[----:B------:R-:W-:Y:S02]  /*67b0*/  @!P0 F2FP.BF16.F32.PACK_AB R33, RZ, R33 ;  /* 0x00000021ff21823e */ /* 0x000fe400000010ff */
[----:B-1----:R-:W-:Y:S02]  /*67c0*/  PRMT R34, R25, 0x7610, R34 ;  /* 0x0000761019227816 */ /* 0x002fe40000000022 */
[----:B------:R-:W-:-:S03]  /*67d0*/  MOV R25, 0xffff ;  /* 0x0000ffff00197802 */ /* 0x000fc60000000f00 */
[----:B------:R1:W-:Y:S04]  /*67e0*/  @!P0 STG.E.U16 desc[UR14][R26.64+0x3c], R34 ;  /* 0x00003c221a008986 */ /* 0x0003e8000c10150e */
[----:B------:R1:W-:Y:S04]  /*67f0*/  @!P0 STG.E.U16 desc[UR14][R28.64+0x3c], R30 ;  /* 0x00003c1e1c008986 */ /* 0x0003e8000c10150e */
[----:B------:R1:W-:Y:S01]  /*6800*/  @!P0 STG.E.U16 desc[UR14][R26.64+0x78], R31 ;  /* 0x0000781f1a008986 */ /* 0x0003e2000c10150e */
[----:B0-----:R-:W-:-:S03]  /*6810*/  FADD.FTZ R36, R39, R36 ;  /* 0x0000002427247221 */ /* 0x001fc60000010000 */
[----:B------:R1:W0:Y:S04]  /*6820*/  SHFL.BFLY PT, R32, R50, 0x1, 0x101f ;  /* 0x0c301f0032207f89 */ /* 0x00022800000e0000 */
[----:B------:R1:W-:Y:S02]  /*6830*/  @!P0 STG.E.U16 desc[UR14][R28.64+0x78], R33 ;  /* 0x000078211c008986 */ /* 0x0003e4000c10150e */
.L_x_198:
[----:B01----:R-:W-:Y:S01]  /*6840*/  FADD.FTZ R30, R50, R32 ;  /* 0x00000020321e7221 */ /* 0x003fe20000010000 */
[----:B------:R-:W-:-:S04]  /*6850*/  @!P0 F2FP.BF16.F32.PACK_AB R25, RZ, R36 ;  /* 0x00000024ff19823e */ /* 0x000fc800000010ff */
[----:B------:R-:W-:Y:S01]  /*6860*/  @!P0 F2FP.BF16.F32.PACK_AB R30, RZ, R30 ;  /* 0x0000001eff1e823e */ /* 0x000fe200000010ff */
[----:B------:R0:W-:Y:S04]  /*6870*/  @!P0 STG.E.U16 desc[UR14][R26.64+0xb4], R25 ;  /* 0x0000b4191a008986 */ /* 0x0001e8000c10150e */
[----:B------:R0:W-:Y:S02]  /*6880*/  @!P0 STG.E.U16 desc[UR14][R28.64+0xb4], R30 ;  /* 0x0000b41e1c008986 */ /* 0x0001e4000c10150e */
.L_x_128:
[----:B------:R-:W-:Y:S05]  /*6890*/  WARPSYNC.ALL ;  /* 0x0000000000007948 */ /* 0x000fea0003800000 */
[----:B------:R-:W-:Y:S01]  /*68a0*/  IADD3 R14, R14, 0x800, RZ ;  /* 0x000008000e0e7810 */ /* 0x000fe20007ffe0ff */
[----:B------:R-:W-:Y:S03]  /*68b0*/  BAR.SYNC.DEFER_BLOCKING 0x0 ;  /* 0x0000000000007b1d */ /* 0x000fe60000010000 */
[----:B------:R-:W-:-:S13]  /*68c0*/  ISETP.GE.AND P0, PT, R14, UR16, PT ;  /* 0x000000100e007c0c */ /* 0x000fda000bf06270 */
[----:B------:R-:W-:Y:S05]  /*68d0*/  @!P0 BRA `(.L_x_135) ;  /* 0xffffffe400108947 */ /* 0x000fea000383ffff */
[----:B------:R-:W-:Y:S05]  /*68e0*/  EXIT ;  /* 0x000000000000794d */ /* 0x000fea0003800000 */
.L_x_131:
[----:B------:R-:W-:Y:S01]  /*68f0*/  HFMA2.MMA R30, -RZ, RZ, 0, 0.000503063201904296875 ;  /* 0x0000101fff1e7435 */ /* 0x000fe200000001ff */
[----:B--2---:R-:W-:Y:S01]  /*6900*/  MOV R34, R26 ;  /* 0x0000001a00227202 */ /* 0x004fe20000000f00 */
[----:B------:R-:W-:Y:S01]  /*6910*/  IMAD.MOV.U32 R31, RZ, RZ, 0x8 ;  /* 0x00000008ff1f7424 */ /* 0x000fe200078e00ff */
[----:B0-----:R-:W-:-:S08]  /*6920*/  MOV R25, 0xffff ;  /* 0x0000ffff00197802 */ /* 0x001fd00000000f00 */
[----:B-1-3--:R-:W-:Y:S05]  /*6930*/  WARPSYNC.COLLECTIVE R25, `(.L_x_136) ;  /* 0x0000000019087348 */ /* 0x00afea0003c00000 */
[----:B------:R0:W2:Y:S02]  /*6940*/  SHFL.BFLY P2, R32, R34, R31, R30 ;  /* 0x0c00001f22207389 */ /* 0x0000a4000004001e */
[----:B0123--:R-:W-:Y:S01]  /*6950*/  ENDCOLLECTIVE ;  /* 0x000000000000791b */ /* 0x00ffe20003800000 */
.L_x_136:
[----:B------:R-:W-:Y:S01]  /*6960*/  IMAD.MOV.U32 R34, RZ, RZ, R27 ;  /* 0x000000ffff227224 */ /* 0x000fe200078e001b */
[----:B------:R-:W-:-:S07]  /*6970*/  MOV R29, R32 ;  /* 0x00000020001d7202 */ /* 0x000fce0000000f00 */
[----:B------:R-:W-:Y:S05]  /*6980*/  WARPSYNC.COLLECTIVE R25, `(.L_x_137) ;  /* 0x0000000019087348 */ /* 0x000fea0003c00000 */
[----:B------:R0:W1:Y:S02]  /*6990*/  SHFL.BFLY P2, R32, R34, R31, R30 ;  /* 0x0c00001f22207389 */ /* 0x000064000004001e */
[----:B01----:R-:W-:Y:S01]  /*69a0*/  ENDCOLLECTIVE ;  /* 0x000000000000791b */ /* 0x003fe20003800000 */
.L_x_137:
[----:B------:R-:W-:Y:S01]  /*69b0*/  FADD.FTZ R29, R29, R26 ;  /* 0x0000001a1d1d7221 */ /* 0x000fe20000010000 */
[----:B------:R-:W-:-:S04]  /*69c0*/  HFMA2.MMA R31, -RZ, RZ, 0, 2.384185791015625e-07 ;  /* 0x00000004ff1f7435 */ /* 0x000fc800000001ff */
[----:B------:R-:W-:Y:S02]  /*69d0*/  MOV R34, R29 ;  /* 0x0000001d00227202 */ /* 0x000fe40000000f00 */
[----:B------:R-:W-:-:S07]  /*69e0*/  MOV R28, R32 ;  /* 0x00000020001c7202 */ /* 0x000fce0000000f00 */
[----:B------:R-:W-:Y:S05]  /*69f0*/  WARPSYNC.COLLECTIVE R25, `(.L_x_138) ;  /* 0x0000000019087348 */ /* 0x000fea0003c00000 */
[----:B------:R0:W1:Y:S02]  /*6a00*/  SHFL.BFLY P2, R32, R34, R31, R30 ;  /* 0x0c00001f22207389 */ /* 0x000064000004001e */
[----:B01----:R-:W-:Y:S01]  /*6a10*/  ENDCOLLECTIVE ;  /* 0x000000000000791b */ /* 0x003fe20003800000 */
.L_x_138:
[----:B------:R-:W-:-:S05]  /*6a20*/  FADD.FTZ R28, R28, R27 ;  /* 0x0000001b1c1c7221 */ /* 0x000fca0000010000 */
[----:B------:R-:W-:Y:S01]  /*6a30*/  MOV R34, R28 ;  /* 0x0000001c00227202 */ /* 0x000fe20000000f00 */
[----:B------:R-:W-:-:S07]  /*6a40*/  IMAD.MOV.U32 R36, RZ, RZ, R32 ;  /* 0x000000ffff247224 */ /* 0x000fce00078e0020 */
[----:B------:R-:W-:Y:S05]  /*6a50*/  WARPSYNC.COLLECTIVE R25, `(.L_x_139) ;  /* 0x0000000019087348 */ /* 0x000fea0003c00000 */
[----:B------:R0:W1:Y:S02]  /*6a60*/  SHFL.BFLY P2, R32, R34, R31, R30 ;  /* 0x0c00001f22207389 */ /* 0x000064000004001e */
[----:B01----:R-:W-:Y:S01]  /*6a70*/  ENDCOLLECTIVE ;  /* 0x000000000000791b */ /* 0x003fe20003800000 */
.L_x_139:
[----:B------:R-:W-:-:S05]  /*6a80*/  FADD.FTZ R36, R29, R36 ;  /* 0x000000241d247221 */ /* 0x000fca0000010000 */
[----:B------:R-:W-:Y:S01]  /*6a90*/  MOV R34, R36 ;  /* 0x0000002400227202 */ /* 0x000fe20000000f00 */
[----:B------:R-:W-:Y:S01]  /*6aa0*/  IMAD.MOV.U32 R31, RZ, RZ, 0x2 ;  /* 0x00000002ff1f7424 */ /* 0x000fe200078e00ff */
[----:B------:R-:W-:-:S07]  /*6ab0*/  MOV R33, R32 ;  /* 0x0000002000217202 */ /* 0x000fce0000000f00 */
[----:B------:R-:W-:Y:S05]  /*6ac0*/  WARPSYNC.COLLECTIVE R25, `(.L_x_140) ;  /* 0x0000000019087348 */ /* 0x000fea0003c00000 */
[----:B------:R0:W1:Y:S02]  /*6ad0*/  SHFL.BFLY P2, R32, R34, R31, R30 ;  /* 0x0c00001f22207389 */ /* 0x000064000004001e */
[----:B01----:R-:W-:Y:S01]  /*6ae0*/  ENDCOLLECTIVE ;  /* 0x000000000000791b */ /* 0x003fe20003800000 */
.L_x_140:
[----:B------:R-:W-:-:S05]  /*6af0*/  FADD.FTZ R33, R28, R33 ;  /* 0x000000211c217221 */ /* 0x000fca0000010000 */
[----:B------:R-:W-:Y:S02]  /*6b00*/  MOV R34, R33 ;  /* 0x0000002100227202 */ /* 0x000fe40000000f00 */
[----:B------:R-:W-:-:S07]  /*6b10*/  MOV R35, R32 ;  /* 0x0000002000237202 */ /* 0x000fce0000000f00 */
[----:B------:R-:W-:Y:S05]  /*6b20*/  WARPSYNC.COLLECTIVE R25, `(.L_x_141) ;  /* 0x0000000019087348 */ /* 0x000fea0003c00000 */
[----:B------:R0:W1:Y:S02]  /*6b30*/  SHFL.BFLY P2, R32, R34, R31, R30 ;  /* 0x0c00001f22207389 */ /* 0x000064000004001e */
[----:B01----:R-:W-:Y:S01]  /*6b40*/  ENDCOLLECTIVE ;  /* 0x000000000000791b */ /* 0x003fe20003800000 */
.L_x_141:
[----:B------:R-:W-:Y:S01]  /*6b50*/  FADD.FTZ R35, R36, R35 ;  /* 0x0000002324237221 */ /* 0x000fe20000010000 */
[----:B------:R-:W-:-:S03]  /*6b60*/  HFMA2.MMA R31, -RZ, RZ, 0, 5.9604644775390625e-08 ;  /* 0x00000001ff1f7435 */ /* 0x000fc600000001ff */
[----:B------:R-:W-:Y:S01]  /*6b70*/  IMAD.MOV.U32 R34, RZ, RZ, R35 ;  /* 0x000000ffff227224 */ /* 0x000fe200078e0023 */
[----:B------:R-:W-:-:S07]  /*6b80*/  MOV R26, R32 ;  /* 0x00000020001a7202 */ /* 0x000fce0000000f00 */
[----:B------:R-:W-:Y:S05]  /*6b90*/  WARPSYNC.COLLECTIVE R25, `(.L_x_142) ;  /* 0x0000000019087348 */ /* 0x000fea0003c00000 */
[----:B------:R0:W1:Y:S02]  /*6ba0*/  SHFL.BFLY P2, R32, R34, R31, R30 ;  /* 0x0c00001f22207389 */ /* 0x000064000004001e */
[----:B01----:R-:W-:Y:S01]  /*6bb0*/  ENDCOLLECTIVE ;  /* 0x000000000000791b */ /* 0x003fe20003800000 */
.L_x_142:
[----:B------:R-:W-:-:S05]  /*6bc0*/  FADD.FTZ R37, R33, R26 ;  /* 0x0000001a21257221 */ /* 0x000fca0000010000 */
[----:B------:R-:W-:Y:S02]  /*6bd0*/  MOV R34, R37 ;  /* 0x0000002500227202 */ /* 0x000fe40000000f00 */
[----:B------:R-:W-:-:S07]  /*6be0*/  MOV R38, R32 ;  /* 0x0000002000267202 */ /* 0x000fce0000000f00 */
[----:B------:R-:W-:Y:S05]  /*6bf0*/  WARPSYNC.COLLECTIVE R25, `(.L_x_143) ;  /* 0x0000000019087348 */ /* 0x000fea0003c00000 */
[----:B------:R0:W1:Y:S02]  /*6c00*/  SHFL.BFLY P2, R32, R34, R31, R30 ;  /* 0x0c00001f22207389 */ /* 0x000064000004001e */
[----:B01----:R-:W-:Y:S01]  /*6c10*/  ENDCOLLECTIVE ;  /* 0x000000000000791b */ /* 0x003fe20003800000 */
.L_x_143:
[----:B------:R-:W-:Y:S01]  /*6c20*/  FADD.FTZ R38, R35, R38 ;  /* 0x0000002623267221 */ /* 0x000fe20000010000 */
[----:B------:R-:W-:Y:S06]  /*6c30*/  BRA `(.L_x_144) ;  /* 0xffffffec006c7947 */ /* 0x000fec000383ffff */
.L_x_132:
[----:B------:R-:W-:Y:S01]  /*6c40*/  BSSY B1, `(.L_x_145) ;  /* 0x0000008000017945 */ /* 0x000fe20003800000 */
[----:B----4-:R-:W-:Y:S01]  /*6c50*/  IMAD.MOV.U32 R34, RZ, RZ, R33 ;  /* 0x000000ffff227224 */ /* 0x010fe200078e0021 */
[----:B---3--:R-:W-:Y:S02]  /*6c60*/  MOV R31, 0x8 ;  /* 0x00000008001f7802 */ /* 0x008fe40000000f00 */
[----:B------:R-:W-:Y:S02]  /*6c70*/  MOV R30, 0x101f ;  /* 0x0000101f001e7802 */ /* 0x000fe40000000f00 */
[----:B------:R-:W-:-:S07]  /*6c80*/  MOV R25, 0xffff ;  /* 0x0000ffff00197802 */ /* 0x000fce0000000f00 */
[----:B012---:R-:W-:Y:S05]  /*6c90*/  WARPSYNC.COLLECTIVE R25, `(.L_x_146) ;  /* 0x0000000019087348 */ /* 0x007fea0003c00000 */
[----:B------:R3:W4:Y:S02]  /*6ca0*/  SHFL.BFLY P2, R32, R34, R31, R30 ;  /* 0x0c00001f22207389 */ /* 0x000724000004001e */
[----:B01234-:R-:W-:Y:S01]  /*6cb0*/  ENDCOLLECTIVE ;  /* 0x000000000000791b */ /* 0x01ffe20003800000 */
.L_x_146:
[----:B------:R-:W-:Y:S05]  /*6cc0*/  BSYNC B1 ;  /* 0x0000000000017941 */ /* 0x000fea0003800000 */
.L_x_145:
[----:B------:R-:W-:Y:S01]  /*6cd0*/  HFMA2.MMA R31, -RZ, RZ, 0, 4.76837158203125e-07 ;  /* 0x00000008ff1f7435 */ /* 0x000fe200000001ff */
[----:B------:R-:W-:Y:S01]  /*6ce0*/  MOV R34, R35 ;  /* 0x0000002300227202 */ /* 0x000fe20000000f00 */
[----:B------:R-:W-:Y:S01]  /*6cf0*/  IMAD.MOV.U32 R25, RZ, RZ, 0xffff ;  /* 0x0000ffffff197424 */ /* 0x000fe200078e00ff */
[----:B------:R-:W-:Y:S01]  /*6d00*/  MOV R30, 0x101f ;  /* 0x0000101f001e7802 */ /* 0x000fe20000000f00 */
[----:B------:R-:W-:-:S07]  /*6d10*/  IMAD.MOV.U32 R36, RZ, RZ, R32 ;  /* 0x000000ffff247224 */ /* 0x000fce00078e0020 */
[----:B------:R-:W-:Y:S05]  /*6d20*/  WARPSYNC.COLLECTIVE R25, `(.L_x_147) ;  /* 0x0000000019087348 */ /* 0x000fea0003c00000 */
[----:B------:R0:W1:Y:S02]  /*6d30*/  SHFL.BFLY P2, R32, R34, R31, R30 ;  /* 0x0c00001f22207389 */ /* 0x000064000004001e */
[----:B01----:R-:W-:Y:S01]  /*6d40*/  ENDCOLLECTIVE ;  /* 0x000000000000791b */ /* 0x003fe20003800000 */
.L_x_147:
[----:B------:R-:W-:Y:S01]  /*6d50*/  FADD.FTZ R36, R36, R33 ;  /* 0x0000002124247221 */ /* 0x000fe20000010000 */
[----:B------:R-:W-:-:S04]  /*6d60*/  HFMA2.MMA R31, -RZ, RZ, 0, 2.384185791015625e-07 ;  /* 0x00000004ff1f7435 */ /* 0x000fc800000001ff */
[----:B------:R-:W-:Y:S02]  /*6d70*/  MOV R34, R36 ;  /* 0x0000002400227202 */ /* 0x000fe40000000f00 */
[----:B------:R-:W-:-:S07]  /*6d80*/  MOV R38, R32 ;  /* 0x0000002000267202 */ /* 0x000fce0000000f00 */
[----:B------:R-:W-:Y:S05]  /*6d90*/  WARPSYNC.COLLECTIVE R25, `(.L_x_148) ;  /* 0x0000000019087348 */ /* 0x000fea0003c00000 */
[----:B------:R0:W1:Y:S02]  /*6da0*/  SHFL.BFLY P2, R32, R34, R31, R30 ;  /* 0x0c00001f22207389 */ /* 0x000064000004001e */
[----:B01----:R-:W-:Y:S01]  /*6db0*/  ENDCOLLECTIVE ;  /* 0x000000000000791b */ /* 0x003fe20003800000 */
.L_x_148:
[----:B------:R-:W-:-:S05]  /*6dc0*/  FADD.FTZ R38, R38, R35 ;  /* 0x0000002326267221 */ /* 0x000fca0000010000 */
[----:B------:R-:W-:Y:S01]  /*6dd0*/  MOV R34, R38 ;  /* 0x0000002600227202 */ /* 0x000fe20000000f00 */
[----:B------:R-:W-:-:S07]  /*6de0*/  IMAD.MOV.U32 R37, RZ, RZ, R32 ;  /* 0x000000ffff257224 */ /* 0x000fce00078e0020 */
[----:B------:R-:W-:Y:S05]  /*6df0*/  WARPSYNC.COLLECTIVE R25, `(.L_x_149) ;  /* 0x0000000019087348 */ /* 0x000fea0003c00000 */
[----:B------:R0:W1:Y:S02]  /*6e00*/  SHFL.BFLY P2, R32, R34, R31, R30 ;  /* 0x0c00001f22207389 */ /* 0x000064000004001e */
[----:B01----:R-:W-:Y:S01]  /*6e10*/  ENDCOLLECTIVE ;  /* 0x000000000000791b */ /* 0x003fe20003800000 */
.L_x_149:
[----:B------:R-:W-:-:S05]  /*6e20*/  FADD.FTZ R37, R36, R37 ;  /* 0x0000002524257221 */ /* 0x000fca0000010000 */
[----:B------:R-:W-:Y:S01]  /*6e30*/  MOV R34, R37 ;  /* 0x0000002500227202 */ /* 0x000fe20000000f00 */
[----:B------:R-:W-:Y:S01]  /*6e40*/  IMAD.MOV.U32 R31, RZ, RZ, 0x2 ;  /* 0x00000002ff1f7424 */ /* 0x000fe200078e00ff */
[----:B------:R-:W-:-:S07]  /*6e50*/  MOV R39, R32 ;  /* 0x0000002000277202 */ /* 0x000fce0000000f00 */
[----:B------:R-:W-:Y:S05]  /*6e60*/  WARPSYNC.COLLECTIVE R25, `(.L_x_150) ;  /* 0x0000000019087348 */ /* 0x000fea0003c00000 */
[----:B------:R0:W1:Y:S02]  /*6e70*/  SHFL.BFLY P2, R32, R34, R31, R30 ;  /* 0x0c00001f22207389 */ /* 0x000064000004001e */
[----:B01----:R-:W-:Y:S01]  /*6e80*/  ENDCOLLECTIVE ;  /* 0x000000000000791b */ /* 0x003fe20003800000 */
.L_x_150:
[----:B------:R-:W-:-:S05]  /*6e90*/  FADD.FTZ R39, R38, R39 ;  /* 0x0000002726277221 */ /* 0x000fca0000010000 */
[----:B------:R-:W-:Y:S02]  /*6ea0*/  MOV R34, R39 ;  /* 0x0000002700227202 */ /* 0x000fe40000000f00 */
[----:B------:R-:W-:-:S07]  /*6eb0*/  MOV R40, R32 ;  /* 0x0000002000287202 */ /* 0x000fce0000000f00 */
[----:B------:R-:W-:Y:S05]  /*6ec0*/  WARPSYNC.COLLECTIVE R25, `(.L_x_151) ;  /* 0x0000000019087348 */ /* 0x000fea0003c00000 */
[----:B------:R0:W1:Y:S02]  /*6ed0*/  SHFL.BFLY P2, R32, R34, R31, R30 ;  /* 0x0c00001f22207389 */ /* 0x000064000004001e */
[----:B01----:R-:W-:Y:S01]  /*6ee0*/  ENDCOLLECTIVE ;  /* 0x000000000000791b */ /* 0x003fe20003800000 */
.L_x_151:
[----:B------:R-:W-:Y:S01]  /*6ef0*/  FADD.FTZ R40, R37, R40 ;  /* 0x0000002825287221 */ /* 0x000fe20000010000 */
[----:B------:R-:W-:-:S03]  /*6f00*/  HFMA2.MMA R31, -RZ, RZ, 0, 5.9604644775390625e-08 ;  /* 0x00000001ff1f7435 */ /* 0x000fc600000001ff */
[----:B------:R-:W-:Y:S01]  /*6f10*/  IMAD.MOV.U32 R34, RZ, RZ, R40 ;  /* 0x000000ffff227224 */ /* 0x000fe200078e0028 */
[----:B------:R-:W-:-:S07]  /*6f20*/  MOV R42, R32 ;  /* 0x00000020002a7202 */ /* 0x000fce0000000f00 */
[----:B------:R-:W-:Y:S05]  /*6f30*/  WARPSYNC.COLLECTIVE R25, `(.L_x_152) ;  /* 0x0000000019087348 */ /* 0x000fea0003c00000 */
[----:B------:R0:W1:Y:S02]  /*6f40*/  SHFL.BFLY P2, R32, R34, R31, R30 ;  /* 0x0c00001f22207389 */ /* 0x000064000004001e */
[----:B01----:R-:W-:Y:S01]  /*6f50*/  ENDCOLLECTIVE ;  /* 0x000000000000791b */ /* 0x003fe20003800000 */
.L_x_152:
[----:B------:R-:W-:-:S05]  /*6f60*/  FADD.FTZ R42, R39, R42 ;  /* 0x0000002a272a7221 */ /* 0x000fca0000010000 */
[----:B------:R-:W-:Y:S02]  /*6f70*/  MOV R34, R42 ;  /* 0x0000002a00227202 */ /* 0x000fe40000000f00 */
[----:B------:R-:W-:-:S07]  /*6f80*/  MOV R33, R32 ;  /* 0x0000002000217202 */ /* 0x000fce0000000f00 */
[----:B------:R-:W-:Y:S05]  /*6f90*/  WARPSYNC.COLLECTIVE R25, `(.L_x_153) ;  /* 0x0000000019087348 */ /* 0x000fea0003c00000 */
[----:B------:R0:W1:Y:S02]  /*6fa0*/  SHFL.BFLY P2, R32, R34, R31, R30 ;  /* 0x0c00001f22207389 */ /* 0x000064000004001e */
[----:B01----:R-:W-:Y:S01]  /*6fb0*/  ENDCOLLECTIVE ;  /* 0x000000000000791b */ /* 0x003fe20003800000 */
.L_x_153:
[----:B------:R-:W-:Y:S01]  /*6fc0*/  FADD.FTZ R33, R40, R33 ;  /* 0x0000002128217221 */ /* 0x000fe20000010000 */
[----:B------:R-:W-:Y:S06]  /*6fd0*/  BRA `(.L_x_154) ;  /* 0xffffffec00287947 */ /* 0x000fec000383ffff */
.L_x_133:
[----:B------:R-:W-:Y:S01]  /*6fe0*/  BSSY B1, `(.L_x_155) ;  /* 0x0000008000017945 */ /* 0x000fe20003800000 */
[----:B0-----:R-:W-:Y:S01]  /*6ff0*/  IMAD.MOV.U32 R34, RZ, RZ, R33 ;  /* 0x000000ffff227224 */ /* 0x001fe200078e0021 */
[----:B------:R-:W-:Y:S02]  /*7000*/  MOV R31, 0x8 ;  /* 0x00000008001f7802 */ /* 0x000fe40000000f00 */
[----:B--2---:R-:W-:Y:S02]  /*7010*/  MOV R30, 0x101f ;  /* 0x0000101f001e7802 */ /* 0x004fe40000000f00 */
[----:B------:R-:W-:-:S07]  /*7020*/  MOV R25, 0xffff ;  /* 0x0000ffff00197802 */ /* 0x000fce0000000f00 */
[----:B-1-34-:R-:W-:Y:S05]  /*7030*/  WARPSYNC.COLLECTIVE R25, `(.L_x_156) ;  /* 0x0000000019087348 */ /* 0x01afea0003c00000 */
[----:B------:R0:W2:Y:S02]  /*7040*/  SHFL.BFLY P2, R32, R34, R31, R30 ;  /* 0x0c00001f22207389 */ /* 0x0000a4000004001e */
[----:B01234-:R-:W-:Y:S01]  /*7050*/  ENDCOLLECTIVE ;  /* 0x000000000000791b */ /* 0x01ffe20003800000 */
.L_x_156:
[----:B------:R-:W-:Y:S05]  /*7060*/  BSYNC B1 ;  /* 0x0000000000017941 */ /* 0x000fea0003800000 */
.L_x_155:
        /* <DEDUP_REMOVED lines=8> */
.L_x_157:
[----:B------:R-:W-:Y:S01]  /*70f0*/  FADD.FTZ R36, R36, R33 ;  /* 0x0000002124247221 */ /* 0x000fe20000010000 */
[----:B------:R-:W-:-:S04]  /*7100*/  HFMA2.MMA R31, -RZ, RZ, 0, 2.384185791015625e-07 ;  /* 0x00000004ff1f7435 */ /* 0x000fc800000001ff */
[----:B------:R-:W-:Y:S02]  /*7110*/  MOV R34, R36 ;  /* 0x0000002400227202 */ /* 0x000fe40000000f00 */
[----:B------:R-:W-:-:S07]  /*7120*/  MOV R38, R32 ;  /* 0x0000002000267202 */ /* 0x000fce0000000f00 */
[----:B------:R-:W-:Y:S05]  /*7130*/  WARPSYNC.COLLECTIVE R25, `(.L_x_158) ;  /* 0x0000000019087348 */ /* 0x000fea0003c00000 */
[----:B------:R0:W1:Y:S02]  /*7140*/  SHFL.BFLY P2, R32, R34, R31, R30 ;  /* 0x0c00001f22207389 */ /* 0x000064000004001e */
[----:B01----:R-:W-:Y:S01]  /*7150*/  ENDCOLLECTIVE ;  /* 0x000000000000791b */ /* 0x003fe20003800000 */
.L_x_158:
[----:B------:R-:W-:-:S05]  /*7160*/  FADD.FTZ R38, R38, R35 ;  /* 0x0000002326267221 */ /* 0x000fca0000010000 */
[----:B------:R-:W-:Y:S01]  /*7170*/  MOV R34, R38 ;  /* 0x0000002600227202 */ /* 0x000fe20000000f00 */
[----:B------:R-:W-:-:S07]  /*7180*/  IMAD.MOV.U32 R37, RZ, RZ, R32 ;  /* 0x000000ffff257224 */ /* 0x000fce00078e0020 */
[----:B------:R-:W-:Y:S05]  /*7190*/  WARPSYNC.COLLECTIVE R25, `(.L_x_159) ;  /* 0x0000000019087348 */ /* 0x000fea0003c00000 */
[----:B------:R0:W1:Y:S02]  /*71a0*/  SHFL.BFLY P2, R32, R34, R31, R30 ;  /* 0x0c00001f22207389 */ /* 0x000064000004001e */
[----:B01----:R-:W-:Y:S01]  /*71b0*/  ENDCOLLECTIVE ;  /* 0x000000000000791b */ /* 0x003fe20003800000 */
.L_x_159:
[----:B------:R-:W-:-:S05]  /*71c0*/  FADD.FTZ R37, R36, R37 ;  /* 0x0000002524257221 */ /* 0x000fca0000010000 */
[----:B------:R-:W-:Y:S01]  /*71d0*/  MOV R34, R37 ;  /* 0x0000002500227202 */ /* 0x000fe20000000f00 */
[----:B------:R-:W-:Y:S01]  /*71e0*/  IMAD.MOV.U32 R31, RZ, RZ, 0x2 ;  /* 0x00000002ff1f7424 */ /* 0x000fe200078e00ff */
[----:B------:R-:W-:-:S07]  /*71f0*/  MOV R39, R32 ;  /* 0x0000002000277202 */ /* 0x000fce0000000f00 */
[----:B------:R-:W-:Y:S05]  /*7200*/  WARPSYNC.COLLECTIVE R25, `(.L_x_160) ;  /* 0x0000000019087348 */ /* 0x000fea0003c00000 */
[----:B------:R0:W1:Y:S02]  /*7210*/  SHFL.BFLY P2, R32, R34, R31, R30 ;  /* 0x0c00001f22207389 */ /* 0x000064000004001e */
[----:B01----:R-:W-:Y:S01]  /*7220*/  ENDCOLLECTIVE ;  /* 0x000000000000791b */ /* 0x003fe20003800000 */
.L_x_160:
[----:B------:R-:W-:-:S05]  /*7230*/  FADD.FTZ R39, R38, R39 ;  /* 0x0000002726277221 */ /* 0x000fca0000010000 */
[----:B------:R-:W-:Y:S02]  /*7240*/  MOV R34, R39 ;  /* 0x0000002700227202 */ /* 0x000fe40000000f00 */
[----:B------:R-:W-:-:S07]  /*7250*/  MOV R40, R32 ;  /* 0x0000002000287202 */ /* 0x000fce0000000f00 */
[----:B------:R-:W-:Y:S05]  /*7260*/  WARPSYNC.COLLECTIVE R25, `(.L_x_161) ;  /* 0x0000000019087348 */ /* 0x000fea0003c00000 */
[----:B------:R0:W1:Y:S02]  /*7270*/  SHFL.BFLY P2, R32, R34, R31, R30 ;  /* 0x0c00001f22207389 */ /* 0x000064000004001e */
[----:B01----:R-:W-:Y:S01]  /*7280*/  ENDCOLLECTIVE ;  /* 0x000000000000791b */ /* 0x003fe20003800000 */
.L_x_161:
[----:B------:R-:W-:Y:S01]  /*7290*/  FADD.FTZ R40, R37, R40 ;  /* 0x0000002825287221 */ /* 0x000fe20000010000 */
[----:B------:R-:W-:-:S03]  /*72a0*/  HFMA2.MMA R31, -RZ, RZ, 0, 5.9604644775390625e-08 ;  /* 0x00000001ff1f7435 */ /* 0x000fc600000001ff */
[----:B------:R-:W-:Y:S01]  /*72b0*/  IMAD.MOV.U32 R34, RZ, RZ, R40 ;  /* 0x000000ffff227224 */ /* 0x000fe200078e0028 */
[----:B------:R-:W-:-:S07]  /*72c0*/  MOV R42, R32 ;  /* 0x00000020002a7202 */ /* 0x000fce0000000f00 */
[----:B------:R-:W-:Y:S05]  /*72d0*/  WARPSYNC.COLLECTIVE R25, `(.L_x_162) ;  /* 0x0000000019087348 */ /* 0x000fea0003c00000 */
[----:B------:R0:W1:Y:S02]  /*72e0*/  SHFL.BFLY P2, R32, R34, R31, R30 ;  /* 0x0c00001f22207389 */ /* 0x000064000004001e */
[----:B01----:R-:W-:Y:S01]  /*72f0*/  ENDCOLLECTIVE ;  /* 0x000000000000791b */ /* 0x003fe20003800000 */
.L_x_162:
[----:B------:R-:W-:-:S05]  /*7300*/  FADD.FTZ R42, R39, R42 ;  /* 0x0000002a272a7221 */ /* 0x000fca0000010000 */
[----:B------:R-:W-:Y:S02]  /*7310*/  MOV R34, R42 ;  /* 0x0000002a00227202 */ /* 0x000fe40000000f00 */
[----:B------:R-:W-:-:S07]  /*7320*/  MOV R33, R32 ;  /* 0x0000002000217202 */ /* 0x000fce0000000f00 */
[----:B------:R-:W-:Y:S05]  /*7330*/  WARPSYNC.COLLECTIVE R25, `(.L_x_163) ;  /* 0x0000000019087348 */ /* 0x000fea0003c00000 */
[----:B------:R0:W1:Y:S02]  /*7340*/  SHFL.BFLY P2, R32, R34, R31, R30 ;  /* 0x0c00001f22207389 */ /* 0x000064000004001e */
[----:B01----:R-:W-:Y:S01]  /*7350*/  ENDCOLLECTIVE ;  /* 0x000000000000791b */ /* 0x003fe20003800000 */
.L_x_163:
[----:B------:R-:W-:Y:S01]  /*7360*/  FADD.FTZ R33, R40, R33 ;  /* 0x0000002128217221 */ /* 0x000fe20000010000 */
[----:B------:R-:W-:Y:S06]  /*7370*/  BRA `(.L_x_164) ;  /* 0xffffffe800cc7947 */ /* 0x000fec000383ffff */
.L_x_134:
[----:B------:R-:W-:Y:S01]  /*7380*/  HFMA2.MMA R31, -RZ, RZ, 0, 4.76837158203125e-07 ;  /* 0x00000008ff1f7435 */ /* 0x000fe200000001ff */
[----:B------:R-:W-:Y:S01]  /*7390*/  BSSY B0, `(.L_x_165) ;  /* 0x0000007000007945 */ /* 0x000fe20003800000 */
[----:B--2---:R-:W-:Y:S01]  /*73a0*/  IMAD.MOV.U32 R34, RZ, RZ, R26 ;  /* 0x000000ffff227224 */ /* 0x004fe200078e001a */
[----:B------:R-:W-:Y:S02]  /*73b0*/  MOV R30, 0x101f ;  /* 0x0000101f001e7802 */ /* 0x000fe40000000f00 */
[----:B0-----:R-:W-:-:S07]  /*73c0*/  MOV R25, 0xffff ;  /* 0x0000ffff00197802 */ /* 0x001fce0000000f00 */
[----:B-1-3--:R-:W-:Y:S05]  /*73d0*/  WARPSYNC.COLLECTIVE R25, `(.L_x_166) ;  /* 0x0000000019087348 */ /* 0x00afea0003c00000 */
[----:B------:R0:W2:Y:S02]  /*73e0*/  SHFL.BFLY P2, R32, R34, R31, R30 ;  /* 0x0c00001f22207389 */ /* 0x0000a4000004001e */
[----:B0123--:R-:W-:Y:S01]  /*73f0*/  ENDCOLLECTIVE ;  /* 0x000000000000791b */ /* 0x00ffe20003800000 */
.L_x_166:
[----:B------:R-:W-:Y:S05]  /*7400*/  BSYNC B0 ;  /* 0x0000000000007941 */ /* 0x000fea0003800000 */
.L_x_165:
[----:B------:R-:W-:Y:S01]  /*7410*/  HFMA2.MMA R31, -RZ, RZ, 0, 4.76837158203125e-07 ;  /* 0x00000008ff1f7435 */ /* 0x000fe200000001ff */
[----:B------:R-:W-:Y:S01]  /*7420*/  MOV R34, R27 ;  /* 0x0000001b00227202 */ /* 0x000fe20000000f00 */
[----:B------:R-:W-:Y:S01]  /*7430*/  IMAD.MOV.U32 R25, RZ, RZ, 0xffff ;  /* 0x0000ffffff197424 */ /* 0x000fe200078e00ff */
[----:B------:R-:W-:Y:S01]  /*7440*/  MOV R30, 0x101f ;  /* 0x0000101f001e7802 */ /* 0x000fe20000000f00 */
[----:B------:R-:W-:Y:S01]  /*7450*/  IMAD.MOV.U32 R29, RZ, RZ, R32 ;  /* 0x000000ffff1d7224 */ /* 0x000fe200078e0020 */
[----:B------:R-:W-:Y:S01]  /*7460*/  @P0 IADD3 R35, R33, 0x1e, RZ ;  /* 0x0000001e21230810 */ /* 0x000fe20007ffe0ff */
[----:B------:R-:W-:Y:S01]  /*7470*/  IMAD.MOV.U32 R40, RZ, RZ, RZ ;  /* 0x000000ffff287224 */ /* 0x000fe200078e00ff */
[----:B------:R-:W-:-:S07]  /*7480*/  @P0 LEA R36, R47, UR6, 0x7 ;  /* 0x000000062f240c11 */ /* 0x000fce000f8e38ff */
[----:B------:R-:W-:Y:S05]  /*7490*/  WARPSYNC.COLLECTIVE R25, `(.L_x_167) ;  /* 0x0000000019087348 */ /* 0x000fea0003c00000 */
[----:B------:R0:W1:Y:S02]  /*74a0*/  SHFL.BFLY P2, R32, R34, R31, R30 ;  /* 0x0c00001f22207389 */ /* 0x000064000004001e */
[----:B01----:R-:W-:Y:S01]  /*74b0*/  ENDCOLLECTIVE ;  /* 0x000000000000791b */ /* 0x003fe20003800000 */
.L_x_167:
[----:B------:R-:W-:Y:S01]  /*74c0*/  FADD.FTZ R29, R29, R26 ;  /* 0x0000001a1d1d7221 */ /* 0x000fe20000010000 */
[----:B------:R-:W-:Y:S01]  /*74d0*/  @P0 LOP3.LUT R35, R35, R10, RZ, 0x3c, !PT ;  /* 0x0000000a23230212 */ /* 0x000fe200078e3cff */
[----:B------:R-:W-:Y:S01]  /*74e0*/  HFMA2.MMA R39, -RZ, RZ, 0, 0 ;  /* 0x00000000ff277435 */ /* 0x000fe200000001ff */
[----:B------:R-:W-:Y:S01]  /*74f0*/  CS2R R44, SRZ ;  /* 0x00000000002c7805 */ /* 0x000fe2000001ff00 */
[----:B------:R-:W-:Y:S01]  /*7500*/  HFMA2.MMA R50, -RZ, RZ, 0, 0 ;  /* 0x00000000ff327435 */ /* 0x000fe200000001ff */
[----:B------:R-:W-:-:S05]  /*7510*/  @P0 LEA R35, R35, R36, 0x2 ;  /* 0x0000002423230211 */ /* 0x000fca00078e10ff */
[----:B------:R0:W1:Y:S01]  /*7520*/  @P0 LDS R38, [R35+0x780] ;  /* 0x0007800023260984 */ /* 0x0000620000000800 */
[----:B------:R-:W-:Y:S01]  /*7530*/  HFMA2.MMA R31, -RZ, RZ, 0, 2.384185791015625e-07 ;  /* 0x00000004ff1f7435 */ /* 0x000fe200000001ff */
[----:B------:R-:W-:Y:S02]  /*7540*/  MOV R34, R29 ;  /* 0x0000001d00227202 */ /* 0x000fe40000000f00 */
[----:B------:R0:W2:Y:S01]  /*7550*/  @P0 LDS R37, [R35] ;  /* 0x0000000023250984 */ /* 0x0000a20000000800 */
[----:B------:R-:W-:-:S07]  /*7560*/  FADD.FTZ R28, R32, R27 ;  /* 0x0000001b201c7221 */ /* 0x000fce0000010000 */
[----:B012---:R-:W-:Y:S05]  /*7570*/  WARPSYNC.COLLECTIVE R25, `(.L_x_168) ;  /* 0x0000000019087348 */ /* 0x007fea0003c00000 */
[----:B------:R3:W4:Y:S02]  /*7580*/  SHFL.BFLY P2, R32, R34, R31, R30 ;  /* 0x0c00001f22207389 */ /* 0x000724000004001e */
[----:B01234-:R-:W-:Y:S01]  /*7590*/  ENDCOLLECTIVE ;  /* 0x000000000000791b */ /* 0x01ffe20003800000 */
.L_x_168:
[----:B------:R-:W-:Y:S01]  /*75a0*/  IMAD.MOV.U32 R34, RZ, RZ, R28 ;  /* 0x000000ffff227224 */ /* 0x000fe200078e001c */
[----:B------:R-:W-:-:S07]  /*75b0*/  MOV R26, R32 ;  /* 0x00000020001a7202 */ /* 0x000fce0000000f00 */
[----:B------:R-:W-:Y:S05]  /*75c0*/  WARPSYNC.COLLECTIVE R25, `(.L_x_169) ;  /* 0x0000000019087348 */ /* 0x000fea0003c00000 */
[----:B------:R0:W1:Y:S02]  /*75d0*/  SHFL.BFLY P2, R32, R34, R31, R30 ;  /* 0x0c00001f22207389 */ /* 0x000064000004001e */
[----:B01----:R-:W-:Y:S01]  /*75e0*/  ENDCOLLECTIVE ;  /* 0x000000000000791b */ /* 0x003fe20003800000 */
.L_x_169:
[----:B------:R-:W-:Y:S01]  /*75f0*/  @P0 MOV R40, R38 ;  /* 0x0000002600280202 */ /* 0x000fe20000000f00 */
[----:B------:R-:W-:Y:S01]  /*7600*/  FADD.FTZ R26, R29, R26 ;  /* 0x0000001a1d1a7221 */ /* 0x000fe20000010000 */
[----:B------:R-:W-:-:S04]  /*7610*/  @P0 MOV R39, R37 ;  /* 0x0000002500270202 */ /* 0x000fc80000000f00 */
[----:B------:R-:W-:Y:S01]  /*7620*/  MOV R34, R26 ;  /* 0x0000001a00227202 */ /* 0x000fe20000000f00 */
[----:B------:R-:W-:Y:S02]  /*7630*/  IMAD.MOV.U32 R31, RZ, RZ, 0x2 ;  /* 0x00000002ff1f7424 */ /* 0x000fe400078e00ff */
[----:B------:R-:W-:Y:S01]  /*7640*/  FADD.FTZ R27, R28, R32 ;  /* 0x000000201c1b7221 */ /* 0x000fe20000010000 */
[----:B------:R-:W-:-:S07]  /*7650*/  @P0 LEA R28, R47, UR6, 0x7 ;  /* 0x000000062f1c0c11 */ /* 0x000fce000f8e38ff */
[----:B------:R-:W-:Y:S05]  /*7660*/  WARPSYNC.COLLECTIVE R25, `(.L_x_170) ;  /* 0x0000000019087348 */ /* 0x000fea0003c00000 */
[----:B------:R0:W1:Y:S02]  /*7670*/  SHFL.BFLY P2, R32, R34, R31, R30 ;  /* 0x0c00001f22207389 */ /* 0x000064000004001e */
[----:B01----:R-:W-:Y:S01]  /*7680*/  ENDCOLLECTIVE ;  /* 0x000000000000791b */ /* 0x003fe20003800000 */
.L_x_170:
[----:B------:R-:W-:Y:S02]  /*7690*/  MOV R34, R27 ;  /* 0x0000001b00227202 */ /* 0x000fe40000000f00 */
[----:B------:R-:W-:-:S07]  /*76a0*/  MOV R29, R32 ;  /* 0x00000020001d7202 */ /* 0x000fce0000000f00 */
[----:B------:R-:W-:Y:S05]  /*76b0*/  WARPSYNC.COLLECTIVE R25, `(.L_x_171) ;  /* 0x0000000019087348 */ /* 0x000fea0003c00000 */
[----:B------:R0:W1:Y:S02]  /*76c0*/  SHFL.BFLY P2, R32, R34, R31, R30 ;  /* 0x0c00001f22207389 */ /* 0x000064000004001e */
[----:B01----:R-:W-:Y:S01]  /*76d0*/  ENDCOLLECTIVE ;  /* 0x000000000000791b */ /* 0x003fe20003800000 */
.L_x_171:
[----:B------:R-:W-:Y:S01]  /*76e0*/  FADD.FTZ R35, R26, R29 ;  /* 0x0000001d1a237221 */ /* 0x000fe20000010000 */
[----:B------:R-:W-:-:S04]  /*76f0*/  @P0 IADD3 R29, R33, 0x3c, RZ ;  /* 0x0000003c211d0810 */ /* 0x000fc80007ffe0ff */
[----:B------:R-:W-:-:S04]  /*7700*/  @P0 LOP3.LUT R29, R29, R10, RZ, 0x3c, !PT ;  /* 0x0000000a1d1d0212 */ /* 0x000fc800078e3cff */
[----:B------:R-:W-:Y:S02]  /*7710*/  @P0 LEA R29, R29, R28, 0x2 ;  /* 0x0000001c1d1d0211 */ /* 0x000fe400078e10ff */
[----:B------:R-:W-:Y:S01]  /*7720*/  MOV R34, R35 ;  /* 0x0000002300227202 */ /* 0x000fe20000000f00 */
[----:B------:R-:W-:Y:S02]  /*7730*/  IMAD.MOV.U32 R31, RZ, RZ, 0x1 ;  /* 0x00000001ff1f7424 */ /* 0x000fe400078e00ff */
[----:B------:R0:W1:Y:S04]  /*7740*/  @P0 LDS R46, [R29] ;  /* 0x000000001d2e0984 */ /* 0x0000680000000800 */
[----:B------:R0:W2:Y:S01]  /*7750*/  @P0 LDS R48, [R29+0x780] ;  /* 0x000780001d300984 */ /* 0x0000a20000000800 */
[----:B------:R-:W-:-:S07]  /*7760*/  FADD.FTZ R36, R27, R32 ;  /* 0x000000201b247221 */ /* 0x000fce0000010000 */
[----:B012---:R-:W-:Y:S05]  /*7770*/  WARPSYNC.COLLECTIVE R25, `(.L_x_172) ;  /* 0x0000000019087348 */ /* 0x007fea0003c00000 */
[----:B------:R3:W4:Y:S02]  /*7780*/  SHFL.BFLY P2, R32, R34, R31, R30 ;  /* 0x0c00001f22207389 */ /* 0x000724000004001e */
[----:B01234-:R-:W-:Y:S01]  /*7790*/  ENDCOLLECTIVE ;  /* 0x000000000000791b */ /* 0x01ffe20003800000 */
.L_x_172:
[----:B------:R-:W0:Y:S01]  /*77a0*/  LDC.64 R26, c[0x0][0x218] ;  /* 0x00008600ff1a7b82 */ /* 0x000e220000000a00 */
[----:B------:R-:W-:Y:S02]  /*77b0*/  MOV R34, R36 ;  /* 0x0000002400227202 */ /* 0x000fe40000000f00 */
[----:B------:R-:W-:-:S07]  /*77c0*/  MOV R38, R32 ;  /* 0x0000002000267202 */ /* 0x000fce0000000f00 */
[----:B0-----:R-:W-:Y:S05]  /*77d0*/  WARPSYNC.COLLECTIVE R25, `(.L_x_173) ;  /* 0x0000000019087348 */ /* 0x001fea0003c00000 */
[----:B------:R1:W2:Y:S02]  /*77e0*/  SHFL.BFLY P2, R32, R34, R31, R30 ;  /* 0x0c00001f22207389 */ /* 0x0002a4000004001e */
[----:B012---:R-:W-:Y:S01]  /*77f0*/  ENDCOLLECTIVE ;  /* 0x000000000000791b */ /* 0x007fe20003800000 */
.L_x_173:
[----:B------:R-:W-:Y:S01]  /*7800*/  FADD.FTZ R35, R35, R38 ;  /* 0x0000002623237221 */ /* 0x000fe20000010000 */
[----:B------:R-:W-:Y:S02]  /*7810*/  @P0 MOV R44, R46 ;  /* 0x0000002e002c0202 */ /* 0x000fe40000000f00 */
[----:B------:R-:W-:Y:S01]  /*7820*/  @P0 MOV R45, R48 ;  /* 0x00000030002d0202 */ /* 0x000fe20000000f00 */
[----:B------:R-:W-:Y:S02]  /*7830*/  HFMA2.MMA R48, -RZ, RZ, 0, 0 ;  /* 0x00000000ff307435 */ /* 0x000fe400000001ff */
[----:B------:R-:W-:Y:S01]  /*7840*/  HFMA2.MMA R31, -RZ, RZ, 0, 4.76837158203125e-07 ;  /* 0x00000008ff1f7435 */ /* 0x000fe200000001ff */
[----:B------:R-:W-:Y:S01]  /*7850*/  IMAD.MOV.U32 R34, RZ, RZ, R39 ;  /* 0x000000ffff227224 */ /* 0x000fe200078e0027 */
[----:B------:R-:W-:-:S09]  /*7860*/  MOV R37, R32 ;  /* 0x0000002000257202 */ /* 0x000fd20000000f00 */
[----:B------:R-:W-:Y:S05]  /*7870*/  WARPSYNC.COLLECTIVE R25, `(.L_x_174) ;  /* 0x0000000019087348 */ /* 0x000fea0003c00000 */
[----:B------:R0:W1:Y:S02]  /*7880*/  SHFL.BFLY P2, R32, R34, R31, R30 ;  /* 0x0c00001f22207389 */ /* 0x000064000004001e */
[----:B01----:R-:W-:Y:S01]  /*7890*/  ENDCOLLECTIVE ;  /* 0x000000000000791b */ /* 0x003fe20003800000 */
.L_x_174:
[----:B------:R-:W-:Y:S01]  /*78a0*/  FADD.FTZ R36, R36, R37 ;  /* 0x0000002524247221 */ /* 0x000fe20000010000 */
[----:B------:R-:W-:-:S05]  /*78b0*/  IADD3 R37, R33, R14, RZ ;  /* 0x0000000e21257210 */ /* 0x000fca0007ffe0ff */
[----:B------:R-:W-:Y:S01]  /*78c0*/  IMAD.WIDE R26, R37, 0x2, R26 ;  /* 0x00000002251a7825 */ /* 0x000fe200078e021a */
[----:B------:R-:W-:Y:S02]  /*78d0*/  MOV R34, R40 ;  /* 0x0000002800227202 */ /* 0x000fe40000000f00 */
[----:B------:R-:W-:-:S07]  /*78e0*/  MOV R42, R32 ;  /* 0x00000020002a7202 */ /* 0x000fce0000000f00 */
[----:B------:R-:W-:Y:S05]  /*78f0*/  WARPSYNC.COLLECTIVE R25, `(.L_x_175) ;  /* 0x0000000019087348 */ /* 0x000fea0003c00000 */
[----:B------:R0:W1:Y:S02]  /*7900*/  SHFL.BFLY P2, R32, R34, R31, R30 ;  /* 0x0c00001f22207389 */ /* 0x000064000004001e */
[----:B01----:R-:W-:Y:S01]  /*7910*/  ENDCOLLECTIVE ;  /* 0x000000000000791b */ /* 0x003fe20003800000 */
.L_x_175:
[----:B------:R-:W-:Y:S01]  /*7920*/  FADD.FTZ R42, R42, R39 ;  /* 0x000000272a2a7221 */ /* 0x000fe20000010000 */
[----:B------:R-:W-:-:S04]  /*7930*/  HFMA2.MMA R31, -RZ, RZ, 0, 2.384185791015625e-07 ;  /* 0x00000004ff1f7435 */ /* 0x000fc800000001ff */
[----:B------:R-:W-:Y:S01]  /*7940*/  MOV R34, R42 ;  /* 0x0000002a00227202 */ /* 0x000fe20000000f00 */
[----:B------:R-:W-:-:S07]  /*7950*/  IMAD.MOV.U32 R41, RZ, RZ, R32 ;  /* 0x000000ffff297224 */ /* 0x000fce00078e0020 */
[----:B------:R-:W-:Y:S05]  /*7960*/  WARPSYNC.COLLECTIVE R25, `(.L_x_176) ;  /* 0x0000000019087348 */ /* 0x000fea0003c00000 */
[----:B------:R0:W1:Y:S02]  /*7970*/  SHFL.BFLY P2, R32, R34, R31, R30 ;  /* 0x0c00001f22207389 */ /* 0x000064000004001e */
[----:B01----:R-:W-:Y:S01]  /*7980*/  ENDCOLLECTIVE ;  /* 0x000000000000791b */ /* 0x003fe20003800000 */
.L_x_176:
[----:B------:R-:W-:-:S04]  /*7990*/  FADD.FTZ R41, R41, R40 ;  /* 0x0000002829297221 */ /* 0x000fc80000010000 */
[----:B------:R-:W-:Y:S01]  /*79a0*/  IMAD.MOV.U32 R34, RZ, RZ, R41 ;  /* 0x000000ffff227224 */ /* 0x000fe200078e0029 */
[----:B------:R-:W-:-:S07]  /*79b0*/  MOV R39, R32 ;  /* 0x0000002000277202 */ /* 0x000fce0000000f00 */
[----:B------:R-:W-:Y:S05]  /*79c0*/  WARPSYNC.COLLECTIVE R25, `(.L_x_177) ;  /* 0x0000000019087348 */ /* 0x000fea0003c00000 */
[----:B------:R0:W1:Y:S02]  /*79d0*/  SHFL.BFLY P2, R32, R34, R31, R30 ;  /* 0x0c00001f22207389 */ /* 0x000064000004001e */
[----:B01----:R-:W-:Y:S01]  /*79e0*/  ENDCOLLECTIVE ;  /* 0x000000000000791b */ /* 0x003fe20003800000 */
.L_x_177:
[----:B------:R-:W-:Y:S01]  /*79f0*/  FADD.FTZ R39, R42, R39 ;  /* 0x000000272a277221 */ /* 0x000fe20000010000 */
[----:B------:R-:W-:-:S03]  /*7a00*/  HFMA2.MMA R31, -RZ, RZ, 0, 1.1920928955078125e-07 ;  /* 0x00000002ff1f7435 */ /* 0x000fc600000001ff */
[----:B------:R-:W-:Y:S01]  /*7a10*/  IMAD.MOV.U32 R34, RZ, RZ, R39 ;  /* 0x000000ffff227224 */ /* 0x000fe200078e0027 */
[----:B------:R-:W-:-:S07]  /*7a20*/  MOV R40, R32 ;  /* 0x0000002000287202 */ /* 0x000fce0000000f00 */
[----:B------:R-:W-:Y:S05]  /*7a30*/  WARPSYNC.COLLECTIVE R25, `(.L_x_178) ;  /* 0x0000000019087348 */ /* 0x000fea0003c00000 */
[----:B------:R0:W1:Y:S02]  /*7a40*/  SHFL.BFLY P2, R32, R34, R31, R30 ;  /* 0x0c00001f22207389 */ /* 0x000064000004001e */
[----:B01----:R-:W-:Y:S01]  /*7a50*/  ENDCOLLECTIVE ;  /* 0x000000000000791b */ /* 0x003fe20003800000 */
.L_x_178:
[----:B------:R-:W-:-:S05]  /*7a60*/  FADD.FTZ R40, R41, R40 ;  /* 0x0000002829287221 */ /* 0x000fca0000010000 */
[----:B------:R-:W-:Y:S02]  /*7a70*/  MOV R34, R40 ;  /* 0x0000002800227202 */ /* 0x000fe40000000f00 */
[----:B------:R-:W-:-:S07]  /*7a80*/  MOV R28, R32 ;  /* 0x00000020001c7202 */ /* 0x000fce0000000f00 */
[----:B------:R-:W-:Y:S05]  /*7a90*/  WARPSYNC.COLLECTIVE R25, `(.L_x_179) ;  /* 0x0000000019087348 */ /* 0x000fea0003c00000 */
[----:B------:R0:W1:Y:S02]  /*7aa0*/  SHFL.BFLY P2, R32, R34, R31, R30 ;  /* 0x0c00001f22207389 */ /* 0x000064000004001e */
[----:B01----:R-:W-:Y:S01]  /*7ab0*/  ENDCOLLECTIVE ;  /* 0x000000000000791b */ /* 0x003fe20003800000 */
.L_x_179:
[----:B------:R-:W-:Y:S01]  /*7ac0*/  FADD.FTZ R41, R39, R28 ;  /* 0x0000001c27297221 */ /* 0x000fe20000010000 */
[----:B------:R-:W-:Y:S02]  /*7ad0*/  @P0 IADD3 R39, R33, 0x5a, RZ ;  /* 0x0000005a21270810 */ /* 0x000fe40007ffe0ff */
[----:B------:R-:W-:Y:S02]  /*7ae0*/  @P0 LEA R28, R47, UR6, 0x7 ;  /* 0x000000062f1c0c11 */ /* 0x000fe4000f8e38ff */
[----:B------:R-:W-:-:S04]  /*7af0*/  @P0 LOP3.LUT R39, R39, R10, RZ, 0x3c, !PT ;  /* 0x0000000a27270212 */ /* 0x000fc800078e3cff */
[----:B------:R-:W-:Y:S02]  /*7b00*/  @P0 LEA R28, R39, R28, 0x2 ;  /* 0x0000001c271c0211 */ /* 0x000fe400078e10ff */
[----:B------:R-:W-:Y:S01]  /*7b10*/  MOV R34, R41 ;  /* 0x0000002900227202 */ /* 0x000fe20000000f00 */
[----:B------:R-:W-:Y:S02]  /*7b20*/  IMAD.MOV.U32 R31, RZ, RZ, 0x1 ;  /* 0x00000001ff1f7424 */ /* 0x000fe400078e00ff */
[----:B------:R0:W1:Y:S04]  /*7b30*/  @P0 LDS R52, [R28] ;  /* 0x000000001c340984 */ /* 0x0000680000000800 */
[----:B------:R0:W2:Y:S01]  /*7b40*/  @P0 LDS R54, [R28+0x780] ;  /* 0x000780001c360984 */ /* 0x0000a20000000800 */
[----:B------:R-:W-:-:S07]  /*7b50*/  IMAD.MOV.U32 R43, RZ, RZ, R32 ;  /* 0x000000ffff2b7224 */ /* 0x000fce00078e0020 */
[----:B012---:R-:W-:Y:S05]  /*7b60*/  WARPSYNC.COLLECTIVE R25, `(.L_x_180) ;  /* 0x0000000019087348 */ /* 0x007fea0003c00000 */
[----:B------:R3:W4:Y:S02]  /*7b70*/  SHFL.BFLY P2, R32, R34, R31, R30 ;  /* 0x0c00001f22207389 */ /* 0x000724000004001e */
[----:B01234-:R-:W-:Y:S01]  /*7b80*/  ENDCOLLECTIVE ;  /* 0x000000000000791b */ /* 0x01ffe20003800000 */
.L_x_180:
[----:B------:R-:W-:Y:S01]  /*7b90*/  FADD.FTZ R43, R40, R43 ;  /* 0x0000002b282b7221 */ /* 0x000fe20000010000 */
[----:B------:R-:W0:Y:S04]  /*7ba0*/  LDC.64 R28, c[0x0][0x220] ;  /* 0x00008800ff1c7b82 */ /* 0x000e280000000a00 */
[----:B------:R-:W-:Y:S02]  /*7bb0*/  MOV R34, R43 ;  /* 0x0000002b00227202 */ /* 0x000fe40000000f00 */
[----:B------:R-:W-:-:S07]  /*7bc0*/  MOV R40, R32 ;  /* 0x0000002000287202 */ /* 0x000fce0000000f00 */
[----:B0-----:R-:W-:Y:S05]  /*7bd0*/  WARPSYNC.COLLECTIVE R25, `(.L_x_181) ;  /* 0x0000000019087348 */ /* 0x001fea0003c00000 */
[----:B------:R1:W2:Y:S02]  /*7be0*/  SHFL.BFLY P2, R32, R34, R31, R30 ;  /* 0x0c00001f22207389 */ /* 0x0002a4000004001e */
[----:B012---:R-:W-:Y:S01]  /*7bf0*/  ENDCOLLECTIVE ;  /* 0x000000000000791b */ /* 0x007fe20003800000 */
.L_x_181:
[----:B------:R-:W-:-:S04]  /*7c00*/  IMAD.WIDE R28, R37, 0x2, R28 ;  /* 0x00000002251c7825 */ /* 0x000fc800078e021c */
[----:B------:R-:W-:Y:S01]  /*7c10*/  FADD.FTZ R40, R41, R40 ;  /* 0x0000002829287221 */ /* 0x000fe20000010000 */
[----:B------:R-:W-:Y:S01]  /*7c20*/  @P0 MOV R48, R52 ;  /* 0x0000003400300202 */ /* 0x000fe20000000f00 */
[----:B------:R-:W-:Y:S01]  /*7c30*/  @P0 IMAD.MOV.U32 R50, RZ, RZ, R54 ;  /* 0x000000ffff320224 */ /* 0x000fe200078e0036 */
[----:B------:R-:W-:Y:S01]  /*7c40*/  ISETP.NE.AND P0, PT, R47, RZ, PT ;  /* 0x000000ff2f00720c */ /* 0x000fe20003f05270 */
[----:B------:R-:W-:Y:S01]  /*7c50*/  HFMA2.MMA R31, -RZ, RZ, 0, 4.76837158203125e-07 ;  /* 0x00000008ff1f7435 */ /* 0x000fe200000001ff */
[----:B------:R-:W-:-:S11]  /*7c60*/  IMAD.MOV.U32 R34, RZ, RZ, R44 ;  /* 0x000000ffff227224 */ /* 0x000fd600078e002c */
[----:B------:R-:W-:Y:S02]  /*7c70*/  @!P0 F2FP.BF16.F32.PACK_AB R33, RZ, R36 ;  /* 0x00000024ff21823e */ /* 0x000fe400000010ff */
[----:B------:R-:W-:-:S07]  /*7c80*/  MOV R42, R32 ;  /* 0x00000020002a7202 */ /* 0x000fce0000000f00 */
[----:B------:R-:W-:Y:S05]  /*7c90*/  WARPSYNC.COLLECTIVE R25, `(.L_x_182) ;  /* 0x0000000019087348 */ /* 0x000fea0003c00000 */
[----:B------:R0:W1:Y:S02]  /*7ca0*/  SHFL.BFLY P2, R32, R34, R31, R30 ;  /* 0x0c00001f22207389 */ /* 0x000064000004001e */
[----:B01----:R-:W-:Y:S01]  /*7cb0*/  ENDCOLLECTIVE ;  /* 0x000000000000791b */ /* 0x003fe20003800000 */
.L_x_182:
[----:B------:R-:W-:Y:S01]  /*7cc0*/  FADD.FTZ R42, R43, R42 ;  /* 0x0000002a2b2a7221 */ /* 0x000fe20000010000 */
[----:B------:R-:W-:Y:S02]  /*7cd0*/  MOV R34, R45 ;  /* 0x0000002d00227202 */ /* 0x000fe40000000f00 */
[----:B------:R-:W-:-:S07]  /*7ce0*/  MOV R51, R32 ;  /* 0x0000002000337202 */ /* 0x000fce0000000f00 */
[----:B------:R-:W-:Y:S05]  /*7cf0*/  WARPSYNC.COLLECTIVE R25, `(.L_x_183) ;  /* 0x0000000019087348 */ /* 0x000fea0003c00000 */
[----:B------:R0:W1:Y:S02]  /*7d00*/  SHFL.BFLY P2, R32, R34, R31, R30 ;  /* 0x0c00001f22207389 */ /* 0x000064000004001e */
[----:B01----:R-:W-:Y:S01]  /*7d10*/  ENDCOLLECTIVE ;  /* 0x000000000000791b */ /* 0x003fe20003800000 */
.L_x_183:
[----:B------:R-:W-:Y:S01]  /*7d20*/  FADD.FTZ R51, R51, R44 ;  /* 0x0000002c33337221 */ /* 0x000fe20000010000 */
[----:B------:R-:W-:-:S04]  /*7d30*/  HFMA2.MMA R31, -RZ, RZ, 0, 2.384185791015625e-07 ;  /* 0x00000004ff1f7435 */ /* 0x000fc800000001ff */
[----:B------:R-:W-:Y:S01]  /*7d40*/  MOV R34, R51 ;  /* 0x0000003300227202 */ /* 0x000fe20000000f00 */
[----:B------:R-:W-:-:S07]  /*7d50*/  IMAD.MOV.U32 R46, RZ, RZ, R32 ;  /* 0x000000ffff2e7224 */ /* 0x000fce00078e0020 */
[----:B------:R-:W-:Y:S05]  /*7d60*/  WARPSYNC.COLLECTIVE R25, `(.L_x_184) ;  /* 0x0000000019087348 */ /* 0x000fea0003c00000 */
[----:B------:R0:W1:Y:S02]  /*7d70*/  SHFL.BFLY P2, R32, R34, R31, R30 ;  /* 0x0c00001f22207389 */ /* 0x000064000004001e */
[----:B01----:R-:W-:Y:S01]  /*7d80*/  ENDCOLLECTIVE ;  /* 0x000000000000791b */ /* 0x003fe20003800000 */
.L_x_184:
[----:B------:R-:W-:-:S04]  /*7d90*/  FADD.FTZ R46, R46, R45 ;  /* 0x0000002d2e2e7221 */ /* 0x000fc80000010000 */
[----:B------:R-:W-:Y:S01]  /*7da0*/  IMAD.MOV.U32 R34, RZ, RZ, R46 ;  /* 0x000000ffff227224 */ /* 0x000fe200078e002e */
[----:B------:R-:W-:-:S07]  /*7db0*/  MOV R44, R32 ;  /* 0x00000020002c7202 */ /* 0x000fce0000000f00 */
[----:B------:R-:W-:Y:S05]  /*7dc0*/  WARPSYNC.COLLECTIVE R25, `(.L_x_185) ;  /* 0x0000000019087348 */ /* 0x000fea0003c00000 */
[----:B------:R0:W1:Y:S02]  /*7dd0*/  SHFL.BFLY P2, R32, R34, R31, R30 ;  /* 0x0c00001f22207389 */ /* 0x000064000004001e */
[----:B01----:R-:W-:Y:S01]  /*7de0*/  ENDCOLLECTIVE ;  /* 0x000000000000791b */ /* 0x003fe20003800000 */
.L_x_185:
[----:B------:R-:W-:Y:S01]  /*7df0*/  FADD.FTZ R44, R51, R44 ;  /* 0x0000002c332c7221 */ /* 0x000fe20000010000 */
[----:B------:R-:W-:-:S03]  /*7e00*/  HFMA2.MMA R31, -RZ, RZ, 0, 1.1920928955078125e-07 ;  /* 0x00000002ff1f7435 */ /* 0x000fc600000001ff */
[----:B------:R-:W-:Y:S01]  /*7e10*/  IMAD.MOV.U32 R34, RZ, RZ, R44 ;  /* 0x000000ffff227224 */ /* 0x000fe200078e002c */
[----:B------:R-:W-:-:S07]  /*7e20*/  MOV R45, R32 ;  /* 0x00000020002d7202 */ /* 0x000fce0000000f00 */
[----:B------:R-:W-:Y:S05]  /*7e30*/  WARPSYNC.COLLECTIVE R25, `(.L_x_186) ;  /* 0x0000000019087348 */ /* 0x000fea0003c00000 */
[----:B------:R0:W1:Y:S02]  /*7e40*/  SHFL.BFLY P2, R32, R34, R31, R30 ;  /* 0x0c00001f22207389 */ /* 0x000064000004001e */
[----:B01----:R-:W-:Y:S01]  /*7e50*/  ENDCOLLECTIVE ;  /* 0x000000000000791b */ /* 0x003fe20003800000 */
.L_x_186:
[----:B------:R-:W-:-:S05]  /*7e60*/  FADD.FTZ R45, R46, R45 ;  /* 0x0000002d2e2d7221 */ /* 0x000fca0000010000 */
[----:B------:R-:W-:Y:S02]  /*7e70*/  MOV R34, R45 ;  /* 0x0000002d00227202 */ /* 0x000fe40000000f00 */
[----:B------:R-:W-:-:S07]  /*7e80*/  MOV R51, R32 ;  /* 0x0000002000337202 */ /* 0x000fce0000000f00 */
[----:B------:R-:W-:Y:S05]  /*7e90*/  WARPSYNC.COLLECTIVE R25, `(.L_x_187) ;  /* 0x0000000019087348 */ /* 0x000fea0003c00000 */
[----:B------:R0:W1:Y:S02]  /*7ea0*/  SHFL.BFLY P2, R32, R34, R31, R30 ;  /* 0x0c00001f22207389 */ /* 0x000064000004001e */
[----:B01----:R-:W-:Y:S01]  /*7eb0*/  ENDCOLLECTIVE ;  /* 0x000000000000791b */ /* 0x003fe20003800000 */
.L_x_187:
[----:B------:R-:W-:-:S05]  /*7ec0*/  FADD.FTZ R51, R44, R51 ;  /* 0x000000332c337221 */ /* 0x000fca0000010000 */
[----:B------:R-:W-:Y:S01]  /*7ed0*/  MOV R34, R51 ;  /* 0x0000003300227202 */ /* 0x000fe20000000f00 */
[----:B------:R-:W-:Y:S02]  /*7ee0*/  IMAD.MOV.U32 R31, RZ, RZ, 0x1 ;  /* 0x00000001ff1f7424 */ /* 0x000fe400078e00ff */
[----:B------:R-:W-:-:S07]  /*7ef0*/  IMAD.MOV.U32 R46, RZ, RZ, R32 ;  /* 0x000000ffff2e7224 */ /* 0x000fce00078e0020 */
[----:B------:R-:W-:Y:S05]  /*7f00*/  WARPSYNC.COLLECTIVE R25, `(.L_x_188) ;  /* 0x0000000019087348 */ /* 0x000fea0003c00000 */
[----:B------:R0:W1:Y:S02]  /*7f10*/  SHFL.BFLY P2, R32, R34, R31, R30 ;  /* 0x0c00001f22207389 */ /* 0x000064000004001e */
[----:B01----:R-:W-:Y:S01]  /*7f20*/  ENDCOLLECTIVE ;  /* 0x000000000000791b */ /* 0x003fe20003800000 */
.L_x_188:
[----:B------:R-:W-:-:S05]  /*7f30*/  FADD.FTZ R45, R45, R46 ;  /* 0x0000002e2d2d7221 */ /* 0x000fca0000010000 */
[----:B------:R-:W-:Y:S02]  /*7f40*/  MOV R34, R45 ;  /* 0x0000002d00227202 */ /* 0x000fe40000000f00 */
[----:B------:R-:W-:-:S07]  /*7f50*/  MOV R44, R32 ;  /* 0x00000020002c7202 */ /* 0x000fce0000000f00 */
[----:B------:R-:W-:Y:S05]  /*7f60*/  WARPSYNC.COLLECTIVE R25, `(.L_x_189) ;  /* 0x0000000019087348 */ /* 0x000fea0003c00000 */
[----:B------:R0:W1:Y:S02]  /*7f70*/  SHFL.BFLY P2, R32, R34, R31, R30 ;  /* 0x0c00001f22207389 */ /* 0x000064000004001e */
[----:B01----:R-:W-:Y:S01]  /*7f80*/  ENDCOLLECTIVE ;  /* 0x000000000000791b */ /* 0x003fe20003800000 */
.L_x_189:
[----:B------:R-:W-:Y:S01]  /*7f90*/  HFMA2.MMA R31, -RZ, RZ, 0, 4.76837158203125e-07 ;  /* 0x00000008ff1f7435 */ /* 0x000fe200000001ff */
[----:B------:R-:W-:Y:S01]  /*7fa0*/  IMAD.MOV.U32 R34, RZ, RZ, R48 ;  /* 0x000000ffff227224 */ /* 0x000fe200078e0030 */
[----:B------:R-:W-:-:S09]  /*7fb0*/  MOV R46, R32 ;  /* 0x00000020002e7202 */ /* 0x000fd20000000f00 */
[----:B------:R-:W-:Y:S05]  /*7fc0*/  WARPSYNC.COLLECTIVE R25, `(.L_x_190) ;  /* 0x0000000019087348 */ /* 0x000fea0003c00000 */
[----:B------:R0:W1:Y:S02]  /*7fd0*/  SHFL.BFLY P2, R32, R34, R31, R30 ;  /* 0x0c00001f22207389 */ /* 0x000064000004001e */
[----:B01----:R-:W-:Y:S01]  /*7fe0*/  ENDCOLLECTIVE ;  /* 0x000000000000791b */ /* 0x003fe20003800000 */
.L_x_190:
[----:B------:R-:W-:Y:S02]  /*7ff0*/  MOV R34, R50 ;  /* 0x0000003200227202 */ /* 0x000fe40000000f00 */
[----:B------:R-:W-:-:S07]  /*8000*/  MOV R55, R32 ;  /* 0x0000002000377202 */ /* 0x000fce0000000f00 */
[----:B------:R-:W-:Y:S05]  /*8010*/  WARPSYNC.COLLECTIVE R25, `(.L_x_191) ;  /* 0x0000000019087348 */ /* 0x000fea0003c00000 */
[----:B------:R0:W1:Y:S02]  /*8020*/  SHFL.BFLY P2, R32, R34, R31, R30 ;  /* 0x0c00001f22207389 */ /* 0x000064000004001e */
[----:B01----:R-:W-:Y:S01]  /*8030*/  ENDCOLLECTIVE ;  /* 0x000000000000791b */ /* 0x003fe20003800000 */
.L_x_191:
[----:B------:R-:W-:-:S05]  /*8040*/  FADD.FTZ R55, R55, R48 ;  /* 0x0000003037377221 */ /* 0x000fca0000010000 */
[----:B------:R-:W-:Y:S01]  /*8050*/  MOV R34, R55 ;  /* 0x0000003700227202 */ /* 0x000fe20000000f00 */
[----:B------:R-:W-:Y:S01]  /*8060*/  IMAD.MOV.U32 R31, RZ, RZ, 0x4 ;  /* 0x00000004ff1f7424 */ /* 0x000fe200078e00ff */
[----:B------:R-:W-:-:S07]  /*8070*/  MOV R57, R32 ;  /* 0x0000002000397202 */ /* 0x000fce0000000f00 */
[----:B------:R-:W-:Y:S05]  /*8080*/  WARPSYNC.COLLECTIVE R25, `(.L_x_192) ;  /* 0x0000000019087348 */ /* 0x000fea0003c00000 */
[----:B------:R0:W1:Y:S02]  /*8090*/  SHFL.BFLY P2, R32, R34, R31, R30 ;  /* 0x0c00001f22207389 */ /* 0x000064000004001e */
[----:B01----:R-:W-:Y:S01]  /*80a0*/  ENDCOLLECTIVE ;  /* 0x000000000000791b */ /* 0x003fe20003800000 */
.L_x_192:
[----:B------:R-:W-:-:S05]  /*80b0*/  FADD.FTZ R57, R57, R50 ;  /* 0x0000003239397221 */ /* 0x000fca0000010000 */
[----:B------:R-:W-:Y:S02]  /*80c0*/  MOV R34, R57 ;  /* 0x0000003900227202 */ /* 0x000fe40000000f00 */
[----:B------:R-:W-:-:S07]  /*80d0*/  MOV R48, R32 ;  /* 0x0000002000307202 */ /* 0x000fce0000000f00 */
[----:B------:R-:W-:Y:S05]  /*80e0*/  WARPSYNC.COLLECTIVE R25, `(.L_x_193) ;  /* 0x0000000019087348 */ /* 0x000fea0003c00000 */
[----:B------:R0:W1:Y:S02]  /*80f0*/  SHFL.BFLY P2, R32, R34, R31, R30 ;  /* 0x0c00001f22207389 */ /* 0x000064000004001e */
[----:B01----:R-:W-:Y:S01]  /*8100*/  ENDCOLLECTIVE ;  /* 0x000000000000791b */ /* 0x003fe20003800000 */
.L_x_193:
[----:B------:R-:W-:Y:S01]  /*8110*/  FADD.FTZ R48, R55, R48 ;  /* 0x0000003037307221 */ /* 0x000fe20000010000 */
[----:B------:R-:W-:-:S03]  /*8120*/  HFMA2.MMA R31, -RZ, RZ, 0, 1.1920928955078125e-07 ;  /* 0x00000002ff1f7435 */ /* 0x000fc600000001ff */
[----:B------:R-:W-:Y:S01]  /*8130*/  IMAD.MOV.U32 R34, RZ, RZ, R48 ;  /* 0x000000ffff227224 */ /* 0x000fe200078e0030 */
[----:B------:R-:W-:-:S07]  /*8140*/  MOV R50, R32 ;  /* 0x0000002000327202 */ /* 0x000fce0000000f00 */
[----:B------:R-:W-:Y:S05]  /*8150*/  WARPSYNC.COLLECTIVE R25, `(.L_x_194) ;  /* 0x0000000019087348 */ /* 0x000fea0003c00000 */
[----:B------:R0:W1:Y:S02]  /*8160*/  SHFL.BFLY P2, R32, R34, R31, R30 ;  /* 0x0c00001f22207389 */ /* 0x000064000004001e */
[----:B01----:R-:W-:Y:S01]  /*8170*/  ENDCOLLECTIVE ;  /* 0x000000000000791b */ /* 0x003fe20003800000 */
.L_x_194:
[----:B------:R-:W-:-:S04]  /*8180*/  FADD.FTZ R50, R57, R50 ;  /* 0x0000003239327221 */ /* 0x000fc80000010000 */
[----:B------:R-:W-:Y:S01]  /*8190*/  IMAD.MOV.U32 R34, RZ, RZ, R50 ;  /* 0x000000ffff227224 */ /* 0x000fe200078e0032 */
[----:B------:R-:W-:-:S07]  /*81a0*/  MOV R39, R32 ;  /* 0x0000002000277202 */ /* 0x000fce0000000f00 */
[----:B------:R-:W-:Y:S05]  /*81b0*/  WARPSYNC.COLLECTIVE R25, `(.L_x_195) ;  /* 0x0000000019087348 */ /* 0x000fea0003c00000 */
[----:B------:R0:W1:Y:S02]  /*81c0*/  SHFL.BFLY P2, R32, R34, R31, R30 ;  /* 0x0c00001f22207389 */ /* 0x000064000004001e */
[----:B01----:R-:W-:Y:S01]  /*81d0*/  ENDCOLLECTIVE ;  /* 0x000000000000791b */ /* 0x003fe20003800000 */
.L_x_195:
[----:B------:R-:W-:Y:S01]  /*81e0*/  FADD.FTZ R39, R48, R39 ;  /* 0x0000002730277221 */ /* 0x000fe20000010000 */
[----:B------:R-:W-:Y:S01]  /*81f0*/  FADD.FTZ R31, R51, R44 ;  /* 0x0000002c331f7221 */ /* 0x000fe20000010000 */
[----:B------:R-:W-:Y:S02]  /*8200*/  @!P0 F2FP.BF16.F32.PACK_AB R25, RZ, R40 ;  /* 0x00000028ff19823e */ /* 0x000fe400000010ff */
[----:B------:R-:W-:Y:S02]  /*8210*/  @!P0 F2FP.BF16.F32.PACK_AB R30, RZ, R42 ;  /* 0x0000002aff1e823e */ /* 0x000fe400000010ff */
[----:B------:R-:W-:Y:S02]  /*8220*/  @!P0 F2FP.BF16.F32.PACK_AB R31, RZ, R31 ;  /* 0x0000001fff1f823e */ /* 0x000fe400000010ff */
[----:B------:R-:W-:Y:S02]  /*8230*/  PRMT R37, R25, 0x7610, R37 ;  /* 0x0000761019257816 */ /* 0x000fe40000000025 */
[----:B------:R-:W-:Y:S01]  /*8240*/  PRMT R40, R31, 0x7610, R40 ;  /* 0x000076101f287816 */ /* 0x000fe20000000028 */
[----:B------:R-:W-:Y:S01]  /*8250*/  HFMA2.MMA R31, -RZ, RZ, 0, 5.9604644775390625e-08 ;  /* 0x00000001ff1f7435 */ /* 0x000fe200000001ff */
[----:B------:R-:W-:-:S02]  /*8260*/  MOV R55, R32 ;  /* 0x0000002000377202 */ /* 0x000fc40000000f00 */
[----:B------:R-:W-:Y:S02]  /*8270*/  @!P0 F2FP.BF16.F32.PACK_AB R32, RZ, R35 ;  /* 0x00000023ff20823e */ /* 0x000fe400000010ff */
[----:B------:R-:W-:Y:S01]  /*8280*/  PRMT R38, R30, 0x7610, R38 ;  /* 0x000076101e267816 */ /* 0x000fe20000000026 */
[----:B------:R-:W-:Y:S01]  /*8290*/  IMAD.MOV.U32 R30, RZ, RZ, 0x101f ;  /* 0x0000101fff1e7424 */ /* 0x000fe200078e00ff */
[----:B------:R-:W-:Y:S01]  /*82a0*/  MOV R34, R39 ;  /* 0x0000002700227202 */ /* 0x000fe20000000f00 */
[----:B------:R0:W-:Y:S01]  /*82b0*/  @!P0 STG.E.U16 desc[UR14][R26.64], R32 ;  /* 0x000000201a008986 */ /* 0x0001e2000c10150e */
[----:B------:R-:W-:Y:S01]  /*82c0*/  MOV R25, 0xffff ;  /* 0x0000ffff00197802 */ /* 0x000fe20000000f00 */
[----:B------:R-:W-:Y:S01]  /*82d0*/  FADD.FTZ R50, R50, R55 ;  /* 0x0000003732327221 */ /* 0x000fe20000010000 */
[----:B------:R-:W-:Y:S01]  /*82e0*/  PRMT R35, R33, 0x7610, R35 ;  /* 0x0000761021237816 */ /* 0x000fe20000000023 */
[----:B------:R-:W-:-:S07]  /*82f0*/  FADD.FTZ R33, R45, R46 ;  /* 0x0000002e2d217221 */ /* 0x000fce0000010000 */
[----:B0-----:R-:W-:Y:S05]  /*8300*/  WARPSYNC.COLLECTIVE R25, `(.L_x_196) ;  /* 0x0000000019087348 */ /* 0x001fea0003c00000 */
[----:B0-----:R0:W1:Y:S02]  /*8310*/  SHFL.BFLY P2, R32, R34, R31, R30 ;  /* 0x0c00001f22207389 */ /* 0x001064000004001e */
[----:B01----:R-:W-:Y:S01]  /*8320*/  ENDCOLLECTIVE ;  /* 0x000000000000791b */ /* 0x003fe20003800000 */
.L_x_196:
[----:B------:R-:W-:Y:S01]  /*8330*/  @!P0 F2FP.BF16.F32.PACK_AB R33, RZ, R33 ;  /* 0x00000021ff21823e */ /* 0x000fe200000010ff */
[----:B------:R0:W-:Y:S04]  /*8340*/  @!P0 STG.E.U16 desc[UR14][R28.64], R35 ;  /* 0x000000231c008986 */ /* 0x0001e8000c10150e */
[----:B------:R0:W-:Y:S04]  /*8350*/  @!P0 STG.E.U16 desc[UR14][R26.64+0x3c], R37 ;  /* 0x00003c251a008986 */ /* 0x0001e8000c10150e */
[----:B------:R0:W-:Y:S01]  /*8360*/  @!P0 STG.E.U16 desc[UR14][R28.64+0x3c], R38 ;  /* 0x00003c261c008986 */ /* 0x0001e2000c10150e */
[----:B------:R-:W-:-:S03]  /*8370*/  MOV R34, R50 ;  /* 0x0000003200227202 */ /* 0x000fc60000000f00 */
[----:B------:R0:W-:Y:S04]  /*8380*/  @!P0 STG.E.U16 desc[UR14][R26.64+0x78], R40 ;  /* 0x000078281a008986 */ /* 0x0001e8000c10150e */
[----:B------:R0:W-:Y:S01]  /*8390*/  @!P0 STG.E.U16 desc[UR14][R28.64+0x78], R33 ;  /* 0x000078211c008986 */ /* 0x0001e2000c10150e */
[----:B------:R-:W-:-:S07]  /*83a0*/  MOV R36, R32 ;  /* 0x0000002000247202 */ /* 0x000fce0000000f00 */
[----:B0-----:R-:W-:Y:S05]  /*83b0*/  WARPSYNC.COLLECTIVE R25, `(.L_x_197) ;  /* 0x0000000019087348 */ /* 0x001fea0003c00000 */
[----:B------:R1:W2:Y:S02]  /*83c0*/  SHFL.BFLY P2, R32, R34, R31, R30 ;  /* 0x0c00001f22207389 */ /* 0x0002a4000004001e */
[----:B012---:R-:W-:Y:S01]  /*83d0*/  ENDCOLLECTIVE ;  /* 0x000000000000791b */ /* 0x007fe20003800000 */
.L_x_197:
[----:B------:R-:W-:Y:S01]  /*83e0*/  FADD.FTZ R36, R39, R36 ;  /* 0x0000002427247221 */ /* 0x000fe20000010000 */
[----:B------:R-:W-:Y:S06]  /*83f0*/  BRA `(.L_x_198) ;  /* 0xffffffe400107947 */ /* 0x000fec000383ffff */
.L_x_199:
        /* <DEDUP_REMOVED lines=16> */
.L_x_2229:


//--------------------- .text._ZN13group_norm_v218gn_bwd_cuda_kernelI13__nv_bfloat16Li480ELi1ELi32ELi60ELi1024ELb0ELb1ELi32ELi960ELi960ELi4ELb1ELi4ELb0ELb0ELNS_15WgradSyncMethodE3ENS_16CompileConditionILi900EEEEEvPT_S6_S6_PKS5_S8_S8_S8_PKfflPfPj --------------------------
	.section	.text._ZN13group_norm_v218gn_bwd_cuda_kernelI13__nv_bfloat16Li480ELi1ELi32ELi60ELi1024ELb0ELb1ELi32ELi960ELi960ELi4ELb1ELi4ELb0ELb0ELNS_15WgradSyncMethodE3ENS_16CompileConditionILi900EEEEEvPT_S6_S6_PKS5_S8_S8_S8_PKfflPfPj,"ax",@progbits
	.align	128
        .global         _ZN13group_norm_v218gn_bwd_cuda_kernelI13__nv_bfloat16Li480ELi1ELi32ELi60ELi1024ELb0ELb1ELi32ELi960ELi960ELi4ELb1ELi4ELb0ELb0ELNS_15WgradSyncMethodE3ENS_16CompileConditionILi900EEEEEvPT_S6_S6_PKS5_S8_S8_S8_PKfflPfPj
        .type           _ZN13group_norm_v218gn_bwd_cuda_kernelI13__nv_bfloat16Li480ELi1ELi32ELi60ELi1024ELb0ELb1ELi32ELi960ELi960ELi4ELb1ELi4ELb0ELb0ELNS_15WgradSyncMethodE3ENS_16CompileConditionILi900EEEEEvPT_S6_S6_PKS5_S8_S8_S8_PKfflPfPj,@function
        .size           _ZN13group_norm_v218gn_bwd_cuda_kernelI13__nv_bfloat16Li480ELi1ELi32ELi60ELi1024ELb0ELb1ELi32ELi960ELi960ELi4ELb1ELi4ELb0ELb0ELNS_15WgradSyncMethodE3ENS_16CompileConditionILi900EEEEEvPT_S6_S6_PKS5_S8_S8_S8_PKfflPfPj,(.L_x_2230 - _ZN13group_norm_v218gn_bwd_cuda_kernelI13__nv_bfloat16Li480ELi1ELi32ELi60ELi1024ELb0ELb1ELi32ELi960ELi960ELi4ELb1ELi4ELb0ELb0ELNS_15WgradSyncMethodE3ENS_16CompileConditionILi900EEEEEvPT_S6_S6_PKS5_S8_S8_S8_PKfflPfPj)
        .other          _ZN13group_norm_v218gn_bwd_cuda_kernelI13__nv_bfloat16Li480ELi1ELi32ELi60ELi1024ELb0ELb1ELi32ELi960ELi960ELi4ELb1ELi4ELb0ELb0ELNS_15WgradSyncMethodE3ENS_16CompileConditionILi900EEEEEvPT_S6_S6_PKS5_S8_S8_S8_PKfflPfPj,@"STO_CUDA_ENTRY STV_DEFAULT"
_ZN13group_norm_v218gn_bwd_cuda_kernelI13__nv_bfloat16Li480ELi1ELi32ELi60ELi1024ELb0ELb1ELi32ELi960ELi960ELi4ELb1ELi4ELb0ELb0ELNS_15WgradSyncMethodE3ENS_16CompileConditionILi900EEEEEvPT_S6_S6_PKS5_S8_S8_S8_PKfflPfPj:
.text._ZN13group_norm_v218gn_bwd_cuda_kernelI13__nv_bfloat16Li480ELi1ELi32ELi60ELi1024ELb0ELb1ELi32ELi960ELi960ELi4ELb1ELi4ELb0ELb0ELNS_15WgradSyncMethodE3ENS_16CompileConditionILi900EEEEEvPT_S6_S6_PKS5_S8_S8_S8_PKfflPfPj:
        /* <DEDUP_REMOVED lines=10> */
[----:B------:R-:W-:Y:S02]  /*00a0*/  ULOP3.LUT UR24, UR10, 0x1, URZ, 0xc0, !UPT ;  /* 0x000000010a187892 */ /* 0x000fe4000f8ec03f */
        /* <DEDUP_REMOVED lines=9> */
[----:B------:R-:W-:Y:S01]  /*0140*/  MOV R5, 0x7fffffc1 ;  /* 0x7fffffc100057802 */ /* 0x000fe20000000f00 */
        /* <DEDUP_REMOVED lines=10> */
.L_x_202:
[----:B------:R-:W2:Y:S04]  /*01f0*/  LD.E.STRONG.GPU R0, desc[UR18][R2.64] ;  /* 0x0000001202007980 */ /* 0x000ea8000c10f900 */
[----:B--2---:R-:W-:Y:S01]  /*0200*/  CCTL.IVALL ;  /* 0x00000000ff00798f */ /* 0x004fe20002000000 */
[----:B------:R-:W-:Y:S05]  /*0210*/  YIELD ;  /* 0x0000000000007946 */ /* 0x000fea0003800000 */
[----:B-----5:R-:W-:-:S04]  /*0220*/  LOP3.LUT R0, R0, R5, RZ, 0x3c, !PT ;  /* 0x0000000500007212 */ /* 0x020fc800078e3cff */
[----:B------:R-:W-:-:S13]  /*0230*/  ISETP.GT.AND P0, PT, R0, -0x1, PT ;  /* 0xffffffff0000780c */ /* 0x000fda0003f04270 */
[----:B------:R-:W-:Y:S05]  /*0240*/  @P0 BRA `(.L_x_202) ;  /* 0xfffffffc00e80947 */ /* 0x000fea000383ffff */
.L_x_201:
[----:B------:R-:W-:Y:S05]  /*0250*/  WARPSYNC.ALL ;  /* 0x0000000000007948 */ /* 0x000fea0003800000 */
[----:B------:R-:W-:Y:S06]  /*0260*/  BAR.SYNC.DEFER_BLOCKING 0x0 ;  /* 0x0000000000007b1d */ /* 0x000fec0000010000 */
[----:B------:R-:W-:Y:S05]  /*0270*/  BRA `(.L_x_203) ;  /* 0x0000007c00587947 */ /* 0x000fea0003800000 */
.L_x_200:
[----:B------:R-:W0:Y:S01]  /*0280*/  S2R R11, SR_TID.X ;  /* 0x00000000000b7919 */ /* 0x000e220000002100 */
[----:B------:R-:W-:Y:S01]  /*0290*/  ULOP3.LUT UR4, UR23, 0x1f, URZ, 0xc0, !UPT ;  /* 0x0000001f17047892 */ /* 0x000fe2000f8ec03f */
[----:B------:R-:W1:Y:S01]  /*02a0*/  S2UR UR14, SR_CgaCtaId ;  /* 0x00000000000e79c3 */ /* 0x000e620000008800 */
[----:B------:R-:W-:Y:S01]  /*02b0*/  ULOP3.LUT UR13, UR24, 0x4, URZ, 0xfc, !UPT ;  /* 0x00000004180d7892 */ /* 0x000fe2000f8efc3f */
[----:B------:R-:W-:Y:S01]  /*02c0*/  CS2R R24, SRZ ;  /* 0x0000000000187805 */ /* 0x000fe2000001ff00 */
[----:B------:R-:W-:Y:S01]  /*02d0*/  ULDC.64 UR8, c[0x0][0x268] ;  /* 0x00009a0000087ab9 */ /* 0x000fe20000000a00 */
[----:B------:R-:W-:Y:S01]  /*02e0*/  UMOV UR12, 0x400 ;  /* 0x00000400000c7882 */ /* 0x000fe20000000000 */
[----:B------:R-:W-:Y:S01]  /*02f0*/  MOV R8, UR4 ;  /* 0x0000000400087c02 */ /* 0x000fe20008000f00 */
[----:B------:R-:W-:Y:S01]  /*0300*/  UIMAD.WIDE.U32 UR8, UR13, 0x4, UR8 ;  /* 0x000000040d0878a5 */ /* 0x000fe2000f8e0008 */
[----:B------:R-:W-:Y:S01]  /*0310*/  CS2R R26, SRZ ;  /* 0x00000000001a7805 */ /* 0x000fe2000001ff00 */
[----:B------:R-:W-:Y:S01]  /*0320*/  UIADD3 UR13, UR12, 0x3c00, URZ ;  /* 0x00003c000c0d7890 */ /* 0x000fe2000fffe03f */
[----:B------:R-:W-:Y:S01]  /*0330*/  CS2R R28, SRZ ;  /* 0x00000000001c7805 */ /* 0x000fe2000001ff00 */
[----:B------:R-:W-:Y:S01]  /*0340*/  USHF.R.U32.HI UR15, URZ, 0x1, UR10 ;  /* 0x000000013f0f7899 */ /* 0x000fe2000801160a */
[----:B------:R-:W-:Y:S01]  /*0350*/  CS2R R30, SRZ ;  /* 0x00000000001e7805 */ /* 0x000fe2000001ff00 */
[----:B------:R-:W-:Y:S01]  /*0360*/  ULDC.64 UR6, c[0x0][0x268] ;  /* 0x00009a0000067ab9 */ /* 0x000fe20000000a00 */
[----:B------:R-:W-:Y:S01]  /*0370*/  UMOV UR16, 0x7fffffc1 ;  /* 0x7fffffc100107882 */ /* 0x000fe20000000000 */
[----:B------:R-:W-:-:S02]  /*0380*/  ULEA UR6, UP0, UR10, UR6, 0x2 ;  /* 0x000000060a067291 */ /* 0x000fc4000f80103f */
[----:B------:R-:W-:Y:S02]  /*0390*/  USHF.L.U32 UR17, UR15, 0x5, URZ ;  /* 0x000000050f117899 */ /* 0x000fe4000800063f */
[----:B------:R-:W-:Y:S02]  /*03a0*/  UIADD3 UR15, -UR15, URZ, URZ ;  /* 0x0000003f0f0f7290 */ /* 0x000fe4000fffe13f */
[----:B------:R-:W-:Y:S02]  /*03b0*/  ULEA.HI.X UR7, UR10, UR7, UR5, 0x2, UP0 ;  /* 0x000000070a077291 */ /* 0x000fe400080f1405 */
[----:B------:R-:W-:Y:S02]  /*03c0*/  UISETP.NE.AND UP0, UPT, UR23, UR15, UPT ;  /* 0x0000000f1700728c */ /* 0x000fe4000bf05270 */
[----:B-1----:R-:W-:Y:S02]  /*03d0*/  ULEA UR12, UR14, UR12, 0x18 ;  /* 0x0000000c0e0c7291 */ /* 0x002fe4000f8ec03f */
[----:B------:R-:W-:-:S02]  /*03e0*/  ULEA UR13, UR14, UR13, 0x18 ;  /* 0x0000000d0e0d7291 */ /* 0x000fc4000f8ec03f */
[----:B------:R-:W-:Y:S01]  /*03f0*/  ULOP3.LUT UR17, UR17, 0xffffffe0, UR4, 0xe2, !UPT ;  /* 0xffffffe011117892 */ /* 0x000fe2000f8ee204 */
[----:B0-----:R-:W-:Y:S01]  /*0400*/  VIADD R5, R11, 0x1e0 ;  /* 0x000001e00b057836 */ /* 0x001fe20000000000 */
[--C-:B------:R-:W-:Y:S01]  /*0410*/  SHF.R.S32.HI R0, RZ, 0x1f, R11.reuse ;  /* 0x0000001fff007819 */ /* 0x100fe2000001140b */
[----:B------:R-:W-:Y:S01]  /*0420*/  USEL UR21, UR16, 0x1, !UP0 ;  /* 0x0000000110157887 */ /* 0x000fe2000c000000 */
[----:B------:R-:W-:Y:S01]  /*0430*/  SHF.R.U32.HI R9, RZ, 0x1, R11 ;  /* 0x00000001ff097819 */ /* 0x000fe2000001160b */
[----:B------:R-:W-:Y:S01]  /*0440*/  UMOV UR14, UR10 ;  /* 0x0000000a000e7c82 */ /* 0x000fe20008000000 */
[----:B------:R-:W-:Y:S01]  /*0450*/  SHF.R.S32.HI R6, RZ, 0x1f, R5 ;  /* 0x0000001fff067819 */ /* 0x000fe20000011405 */
[----:B------:R-:W-:Y:S01]  /*0460*/  UMOV UR4, URZ ;  /* 0x0000003f00047c82 */ /* 0x000fe20008000000 */
[----:B------:R-:W-:Y:S02]  /*0470*/  LEA.HI R2, R0, R11, RZ, 0x2 ;  /* 0x0000000b00027211 */ /* 0x000fe400078f10ff */
[----:B------:R-:W-:-:S02]  /*0480*/  LEA.HI R4, R6, R5, RZ, 0x2 ;  /* 0x0000000506047211 */ /* 0x000fc400078f10ff */
[----:B------:R-:W-:Y:S02]  /*0490*/  SHF.R.S32.HI R3, RZ, 0x2, R2 ;  /* 0x00000002ff037819 */ /* 0x000fe40000011402 */
[----:B------:R-:W-:Y:S02]  /*04a0*/  SHF.L.U32 R9, R9, 0x5, RZ ;  /* 0x0000000509097819 */ /* 0x000fe400000006ff */
[----:B------:R-:W-:Y:S02]  /*04b0*/  SHF.R.S32.HI R7, RZ, 0x2, R4 ;  /* 0x00000002ff077819 */ /* 0x000fe40000011404 */
[----:B------:R-:W-:Y:S02]  /*04c0*/  IADD3 R3, R3, 0xf0, RZ ;  /* 0x000000f003037810 */ /* 0x000fe40007ffe0ff */
[----:B------:R-:W-:Y:S01]  /*04d0*/  LOP3.LUT R9, R9, 0xffffffe0, R8, 0xe2, !PT ;  /* 0xffffffe009097812 */ /* 0x000fe200078ee208 */
[----:B------:R0:W-:Y:S01]  /*04e0*/  STL [R1+0xf0], R7 ;  /* 0x0000f00701007387 */ /* 0x0001e20000100800 */
[----:B------:R-:W-:-:S02]  /*04f0*/  LOP3.LUT R8, R4, 0xfffffffc, RZ, 0xc0, !PT ;  /* 0xfffffffc04087812 */ /* 0x000fc400078ec0ff */
[----:B------:R-:W-:Y:S01]  /*0500*/  SHF.R.S32.HI R4, RZ, 0x1f, R3 ;  /* 0x0000001fff047819 */ /* 0x000fe20000011403 */
[----:B------:R-:W-:Y:S01]  /*0510*/  STL [R1+0x108], R9 ;  /* 0x0001080901007387 */ /* 0x000fe20000100800 */
[----:B------:R-:W-:Y:S01]  /*0520*/  LEA.HI R0, R0, R11, RZ, 0x4 ;  /* 0x0000000b00007211 */ /* 0x000fe200078f20ff */
[----:B------:R-:W-:Y:S01]  /*0530*/  IMAD.IADD R8, R5, 0x1, -R8 ;  /* 0x0000000105087824 */ /* 0x000fe200078e0a08 */
[----:B------:R-:W-:Y:S02]  /*0540*/  LOP3.LUT R2, R2, 0xfffffffc, RZ, 0xc0, !PT ;  /* 0xfffffffc02027812 */ /* 0x000fe400078ec0ff */
[----:B------:R-:W-:Y:S02]  /*0550*/  LEA.HI R4, R4, R3, RZ, 0x2 ;  /* 0x0000000304047211 */ /* 0x000fe400078f10ff */
[----:B0-----:R-:W-:Y:S02]  /*0560*/  IADD3 R7, R7, 0xf0, RZ ;  /* 0x000000f007077810 */ /* 0x001fe40007ffe0ff */
[----:B------:R-:W-:-:S02]  /*0570*/  LEA.HI R6, R6, R5, RZ, 0x4 ;  /* 0x0000000506067211 */ /* 0x000fc400078f20ff */
[----:B------:R-:W-:Y:S02]  /*0580*/  SHF.R.S32.HI R10, RZ, 0x1f, R7 ;  /* 0x0000001fff0a7819 */ /* 0x000fe40000011407 */
[----:B------:R-:W-:Y:S02]  /*0590*/  SHF.R.U32.HI R3, RZ, 0x4, R0 ;  /* 0x00000004ff037819 */ /* 0x000fe40000011600 */
[----:B------:R-:W-:Y:S02]  /*05a0*/  IADD3 R2, -R2, R11, RZ ;  /* 0x0000000b02027210 */ /* 0x000fe40007ffe1ff */
[----:B------:R-:W-:Y:S02]  /*05b0*/  SHF.R.U32.HI R5, RZ, 0x2, R4 ;  /* 0x00000002ff057819 */ /* 0x000fe40000011604 */
[----:B------:R-:W-:Y:S02]  /*05c0*/  LEA.HI R10, R10, R7, RZ, 0x2 ;  /* 0x000000070a0a7211 */ /* 0x000fe400078f10ff */
[----:B------:R-:W-:-:S02]  /*05d0*/  LOP3.LUT R4, R2, 0x3, R3, 0x78, !PT ;  /* 0x0000000302047812 */ /* 0x000fc400078e7803 */
[----:B------:R-:W-:Y:S02]  /*05e0*/  LOP3.LUT R0, R2, 0x3, R5, 0x78, !PT ;  /* 0x0000000302007812 */ /* 0x000fe400078e7805 */
[----:B------:R-:W-:Y:S01]  /*05f0*/  SHF.R.U32.HI R7, RZ, 0x4, R6 ;  /* 0x00000004ff077819 */ /* 0x000fe20000011606 */
[----:B------:R0:W-:Y:S01]  /*0600*/  STL [R1+0x100], R4 ;  /* 0x0001000401007387 */ /* 0x0001e20000100800 */
[----:B------:R-:W-:Y:S02]  /*0610*/  SHF.R.U32.HI R3, RZ, 0x2, R10 ;  /* 0x00000002ff037819 */ /* 0x000fe4000001160a */
[----:B------:R-:W-:Y:S01]  /*0620*/  LOP3.LUT R2, R8, 0x3, R7, 0x78, !PT ;  /* 0x0000000308027812 */ /* 0x000fe200078e7807 */
[----:B------:R1:W-:Y:S04]  /*0630*/  STL [R1+0xfc], R0 ;  /* 0x0000fc0001007387 */ /* 0x0003e80000100800 */
[----:B------:R-:W-:Y:S01]  /*0640*/  STL [R1+0xf8], R2 ;  /* 0x0000f80201007387 */ /* 0x000fe20000100800 */
[----:B0-----:R-:W-:-:S02]  /*0650*/  LEA R4, R11, UR12, 0x5 ;  /* 0x0000000c0b047c11 */ /* 0x001fc4000f8e28ff */
[----:B-1----:R-:W-:-:S05]  /*0660*/  LOP3.LUT R0, R8, 0x3, R3, 0x78, !PT ;  /* 0x0000000308007812 */ /* 0x002fca00078e7803 */
[----:B------:R0:W-:Y:S02]  /*0670*/  STL [R1+0xf4], R0 ;  /* 0x0000f40001007387 */ /* 0x0001e40000100800 */
[----:B0-----:R-:W-:-:S04]  /*0680*/  SHF.L.U32 R0, R11, 0x1, RZ ;  /* 0x000000010b007819 */ /* 0x001fc800000006ff */
[C---:B------:R-:W-:Y:S02]  /*0690*/  LOP3.LUT R2, R0.reuse, 0x18, RZ, 0xc0, !PT ;  /* 0x0000001800027812 */ /* 0x040fe400078ec0ff */
[----:B------:R-:W-:Y:S02]  /*06a0*/  LOP3.LUT R3, R0, 0x18, RZ, 0xc, !PT ;  /* 0x0000001800037812 */ /* 0x000fe400078e0cff */
[----:B------:R-:W-:Y:S02]  /*06b0*/  LOP3.LUT R0, R2, 0x8, RZ, 0x3c, !PT ;  /* 0x0000000802007812 */ /* 0x000fe400078e3cff */
[C---:B------:R-:W-:Y:S02]  /*06c0*/  IADD3 R5, R4.reuse, R3, RZ ;  /* 0x0000000304057210 */ /* 0x040fe40007ffe0ff */
[----:B------:R-:W-:Y:S02]  /*06d0*/  IADD3 R3, R4, R0, RZ ;  /* 0x0000000004037210 */ /* 0x000fe40007ffe0ff */
[----:B------:R-:W-:-:S03]  /*06e0*/  LOP3.LUT R2, R2, 0x10, RZ, 0x3c, !PT ;  /* 0x0000001002027812 */ /* 0x000fc600078e3cff */
[----:B------:R0:W-:Y:S02]  /*06f0*/  STL [R1+0x104], R3 ;  /* 0x0001040301007387 */ /* 0x0001e40000100800 */
[----:B------:R-:W-:-:S07]  /*0700*/  IMAD.IADD R0, R4, 0x1, R2 ;  /* 0x0000000104007824 */ /* 0x000fce00078e0202 */
.L_x_213:
[----:B-1----:R-:W0:Y:S01]  /*0710*/  S2R R4, SR_TID.X ;  /* 0x0000000000047919 */ /* 0x002e220000002100 */
[----:B------:R-:W-:Y:S01]  /*0720*/  ULOP3.LUT UR15, UR10, 0x1, URZ, 0xc0, !UPT ;  /* 0x000000010a0f7892 */ /* 0x000fe2000f8ec03f */
[----:B------:R-:W1:Y:S01]  /*0730*/  LDC.64 R32, c[0x0][0x238] ;  /* 0x00008e00ff207b82 */ /* 0x000e620000000a00 */
[----:B------:R-:W-:Y:S01]  /*0740*/  USHF.R.U64 UR16, UR10, 0x1, UR5 ;  /* 0x000000010a107899 */ /* 0x000fe20008001205 */
[----:B------:R-:W-:Y:S01]  /*0750*/  STL [R1+0x168], R25 ;  /* 0x0001681901007387 */ /* 0x000fe20000100800 */
[----:B------:R-:W-:Y:S02]  /*0760*/  UIMAD UR20, UR15, 0x3c0, URZ ;  /* 0x000003c00f1478a4 */ /* 0x000fe4000f8e023f */
[----:B------:R-:W-:Y:S01]  /*0770*/  USHF.L.U32 UR15, UR23, 0x5, URZ ;  /* 0x00000005170f7899 */ /* 0x000fe2000800063f */
[----:B------:R-:W-:Y:S01]  /*0780*/  STL [R1+0x164], R24 ;  /* 0x0001641801007387 */ /* 0x000fe20000100800 */
[----:B------:R-:W-:Y:S02]  /*0790*/  USHF.R.U32.HI UR25, URZ, 0x1, UR5 ;  /* 0x000000013f197899 */ /* 0x000fe40008011605 */
[----:B------:R-:W-:Y:S01]  /*07a0*/  ULOP3.LUT UR15, UR15, 0x3e0, URZ, 0xc0, !UPT ;  /* 0x000003e00f0f7892 */ /* 0x000fe2000f8ec03f */
[----:B------:R-:W-:Y:S01]  /*07b0*/  ULDC.64 UR28, c[0x0][0x248] ;  /* 0x00009200001c7ab9 */ /* 0x000fe20000000a00 */
[----:B0-----:R-:W-:Y:S01]  /*07c0*/  IMAD.WIDE.U32 R2, R4, -0x77777777, RZ ;  /* 0x8888888904027825 */ /* 0x001fe200078e00ff */
[----:B------:R-:W-:Y:S01]  /*07d0*/  MOV R7, UR16 ;  /* 0x0000001000077c02 */ /* 0x000fe20008000f00 */
[----:B------:R-:W-:Y:S03]  /*07e0*/  STL [R1+0x160], R29 ;  /* 0x0001601d01007387 */ /* 0x000fe60000100800 */
[----:B------:R-:W-:Y:S01]  /*07f0*/  SHF.R.U32.HI R0, RZ, 0x7, R3 ;  /* 0x00000007ff007819 */ /* 0x000fe20000011603 */
[----:B------:R-:W-:Y:S01]  /*0800*/  UIMAD UR26, UR25, 0x1e0000, URZ ;  /* 0x001e0000191a78a4 */ /* 0x000fe2000f8e023f */
[----:B------:R-:W-:Y:S03]  /*0810*/  STL [R1+0x15c], R28 ;  /* 0x00015c1c01007387 */ /* 0x000fe60000100800 */
[----:B------:R-:W-:-:S05]  /*0820*/  IMAD R2, R0, -0xf0, R4 ;  /* 0xffffff1000027824 */ /* 0x000fca00078e0204 */
[----:B------:R-:W-:Y:S02]  /*0830*/  LEA R118, R2, UR20, 0x2 ;  /* 0x0000001402767c11 */ /* 0x000fe4000f8e10ff */
[----:B------:R-:W-:Y:S01]  /*0840*/  IADD3 R15, R0, UR15, RZ ;  /* 0x0000000f000f7c10 */ /* 0x000fe2000fffe0ff */
[----:B------:R-:W-:Y:S01]  /*0850*/  ULDC UR15, c[0x0][0x250] ;  /* 0x00009400000f7ab9 */ /* 0x000fe20000000800 */
[----:B------:R-:W-:Y:S01]  /*0860*/  SHF.R.S32.HI R119, RZ, 0x1f, R118 ;  /* 0x0000001fff777819 */ /* 0x000fe20000011476 */
[----:B------:R-:W-:Y:S01]  /*0870*/  IMAD.WIDE.U32 R4, R118, -0x77777777, RZ ;  /* 0x8888888976047825 */ /* 0x000fe200078e00ff */
[----:B------:R-:W-:-:S03]  /*0880*/  MOV R4, UR25 ;  /* 0x0000001900047c02 */ /* 0x000fc60008000f00 */
[----:B-1----:R-:W-:Y:S01]  /*0890*/  IMAD.WIDE R32, R118, 0x2, R32 ;  /* 0x0000000276207825 */ /* 0x002fe200078e0220 */
[----:B------:R-:W-:-:S04]  /*08a0*/  SHF.R.U32.HI R3, RZ, 0x5, R5 ;  /* 0x00000005ff037819 */ /* 0x000fc80000011605 */
[C---:B------:R-:W-:Y:S01]  /*08b0*/  LEA R6, P0, R7.reuse, R3, 0x5 ;  /* 0x0000000307067211 */ /* 0x040fe200078028ff */
[C---:B------:R-:W-:Y:S01]  /*08c0*/  IMAD.WIDE.U32 R118, R7.reuse, 0x1e0000, R118 ;  /* 0x001e000007767825 */ /* 0x040fe200078e0076 */
[----:B------:R-:W2:Y:S02]  /*08d0*/  LDG.E.64.CONSTANT R32, desc[UR18][R32.64] ;  /* 0x0000001220207981 */ /* 0x000ea4000c1e9b00 */
[----:B------:R-:W-:Y:S01]  /*08e0*/  LEA.HI.X R7, R7, RZ, R4, 0x5, P0 ;  /* 0x000000ff07077211 */ /* 0x000fe200000f2c04 */
[----:B------:R-:W-:Y:S01]  /*08f0*/  IMAD R15, R15, 0x780, RZ ;  /* 0x000007800f0f7824 */ /* 0x000fe200078e02ff */
[C---:B------:R-:W-:Y:S01]  /*0900*/  LEA R34, P0, R6.reuse, UR28, 0x3 ;  /* 0x0000001c06227c11 */ /* 0x040fe2000f8018ff */
[----:B------:R0:W-:Y:S01]  /*0910*/  STL [R1+0xec], R3 ;  /* 0x0000ec0301007387 */ /* 0x0001e20000100800 */
[----:B------:R-:W-:Y:S01]  /*0920*/  IADD3 R5, R119, UR26, RZ ;  /* 0x0000001a77057c10 */ /* 0x000fe2000fffe0ff */
[----:B------:R-:W-:Y:S01]  /*0930*/  ULDC.64 UR26, c[0x0][0x230] ;  /* 0x00008c00001a7ab9 */ /* 0x000fe20000000a00 */
[----:B------:R-:W-:Y:S01]  /*0940*/  LEA.HI.X R35, R6, UR29, R7, 0x3, P0 ;  /* 0x0000001d06237c11 */ /* 0x000fe200080f1c07 */
[----:B------:R-:W-:-:S05]  /*0950*/  ULDC.64 UR28, c[0x0][0x228] ;  /* 0x00008a00001c7ab9 */ /* 0x000fca0000000a00 */
[----:B------:R-:W3:Y:S01]  /*0960*/  LDG.E.64.CONSTANT R34, desc[UR18][R34.64] ;  /* 0x0000001222227981 */ /* 0x000ee2000c1e9b00 */
[----:B0-----:R-:W-:-:S04]  /*0970*/  IADD3 R3, P1, R15, R118, RZ ;  /* 0x000000760f037210 */ /* 0x001fc80007f3e0ff */
[----:B------:R-:W-:Y:S01]  /*0980*/  SHF.L.U32 R9, R3, 0x1, RZ ;  /* 0x0000000103097819 */ /* 0x000fe200000006ff */
[----:B------:R-:W-:-:S03]  /*0990*/  IMAD.X R4, RZ, RZ, R5, P1 ;  /* 0x000000ffff047224 */ /* 0x000fc600008e0605 */
[----:B------:R-:W-:Y:S02]  /*09a0*/  IADD3 R36, P0, R9, UR26, RZ ;  /* 0x0000001a09247c10 */ /* 0x000fe4000ff1e0ff */
[----:B------:R-:W-:Y:S02]  /*09b0*/  SHF.L.U64.HI R8, R3, 0x1, R4 ;  /* 0x0000000103087819 */ /* 0x000fe40000010204 */
[----:B------:R-:W-:Y:S02]  /*09c0*/  IADD3 R38, P1, R9, UR28, RZ ;  /* 0x0000001c09267c10 */ /* 0x000fe4000ff3e0ff */
[C---:B------:R-:W-:Y:S02]  /*09d0*/  IADD3.X R37, R8.reuse, UR27, RZ, P0, !PT ;  /* 0x0000001b08257c10 */ /* 0x040fe400087fe4ff */
[----:B------:R-:W-:-:S04]  /*09e0*/  IADD3.X R39, R8, UR29, RZ, P1, !PT ;  /* 0x0000001d08277c10 */ /* 0x000fc80008ffe4ff */
[----:B------:R-:W4:Y:S04]  /*09f0*/  LDG.E.64.CONSTANT R36, desc[UR18][R36.64] ;  /* 0x0000001224247981 */ /* 0x000f28000c1e9b00 */
[----:B------:R-:W4:Y:S01]  /*0a00*/  LDG.E.64.CONSTANT R38, desc[UR18][R38.64] ;  /* 0x0000001226267981 */ /* 0x000f22000c1e9b00 */
[----:B------:R-:W-:-:S04]  /*0a10*/  IADD3 R3, R15, 0xf00, RZ ;  /* 0x00000f000f037810 */ /* 0x000fc80007ffe0ff */
        /* <DEDUP_REMOVED lines=8> */
[----:B------:R-:W4:Y:S05]  /*0aa0*/  LDG.E.64.CONSTANT R40, desc[UR18][R40.64] ;  /* 0x0000001228287981 */ /* 0x000f2a000c1e9b00 */
[----:B------:R-:W4:Y:S01]  /*0ab0*/  LDG.E.64.CONSTANT R42, desc[UR18][R42.64] ;  /* 0x000000122a2a7981 */ /* 0x000f22000c1e9b00 */
[----:B------:R-:W-:-:S03]  /*0ac0*/  VIADD R3, R15, 0x1e00 ;  /* 0x00001e000f037836 */ /* 0x000fc60000000000 */
[----:B------:R-:W-:Y:S02]  /*0ad0*/  STL [R1+0xe8], R8 ;  /* 0x0000e80801007387 */ /* 0x000fe40000100800 */
[----:B------:R-:W-:Y:S02]  /*0ae0*/  IADD3 R3, P0, R3, R118, RZ ;  /* 0x0000007603037210 */ /* 0x000fe40007f1e0ff */
[----:B------:R-:W-:Y:S02]  /*0af0*/  STL [R1+0xc0], R9 ;  /* 0x0000c00901007387 */ /* 0x000fe40000100800 */
[----:B------:R-:W-:Y:S02]  /*0b00*/  IADD3.X R4, RZ, R5, RZ, P0, !PT ;  /* 0x00000005ff047210 */ /* 0x000fe400007fe4ff */
[----:B------:R0:W-:Y:S04]  /*0b10*/  STL [R1+0xe0], R7 ;  /* 0x0000e00701007387 */ /* 0x0001e80000100800 */
[----:B------:R1:W-:Y:S01]  /*0b20*/  STL [R1+0xe4], R6 ;  /* 0x0000e40601007387 */ /* 0x0003e20000100800 */
[----:B0-----:R-:W-:-:S02]  /*0b30*/  SHF.L.U32 R7, R3, 0x1, RZ ;  /* 0x0000000103077819 */ /* 0x001fc400000006ff */
[----:B-1----:R-:W-:Y:S02]  /*0b40*/  SHF.L.U64.HI R6, R3, 0x1, R4 ;  /* 0x0000000103067819 */ /* 0x002fe40000010204 */
        /* <DEDUP_REMOVED lines=8> */
[----:B------:R0:W-:Y:S03]  /*0bd0*/  STL [R1+0xd8], R7 ;  /* 0x0000d80701007387 */ /* 0x0001e60000100800 */
[----:B------:R-:W-:Y:S01]  /*0be0*/  IADD3.X R4, RZ, R5, RZ, P0, !PT ;  /* 0x00000005ff047210 */ /* 0x000fe200007fe4ff */
[----:B------:R1:W-:Y:S01]  /*0bf0*/  STL [R1+0xdc], R6 ;  /* 0x0000dc0601007387 */ /* 0x0003e20000100800 */
[C---:B0-----:R-:W-:Y:S02]  /*0c00*/  IMAD.SHL.U32 R7, R3.reuse, 0x2, RZ ;  /* 0x0000000203077824 */ /* 0x041fe400078e00ff */
[----:B-1----:R-:W-:-:S03]  /*0c10*/  SHF.L.U64.HI R6, R3, 0x1, R4 ;  /* 0x0000000103067819 */ /* 0x002fc60000010204 */
        /* <DEDUP_REMOVED lines=11> */
[C---:B0-----:R-:W-:Y:S02]  /*0cd0*/  SHF.L.U32 R7, R3.reuse, 0x1, RZ ;  /* 0x0000000103077819 */ /* 0x041fe400000006ff */
[----:B-1----:R-:W-:Y:S02]  /*0ce0*/  SHF.L.U64.HI R6, R3, 0x1, R4 ;  /* 0x0000000103067819 */ /* 0x002fe40000010204 */
[----:B------:R-:W-:-:S02]  /*0cf0*/  IADD3 R52, P0, R7, UR26, RZ ;  /* 0x0000001a07347c10 */ /* 0x000fc4000ff1e0ff */
[----:B------:R-:W-:Y:S02]  /*0d00*/  IADD3 R54, P1, R7, UR28, RZ ;  /* 0x0000001c07367c10 */ /* 0x000fe4000ff3e0ff */
[C---:B------:R-:W-:Y:S02]  /*0d10*/  IADD3.X R53, R6.reuse, UR27, RZ, P0, !PT ;  /* 0x0000001b06357c10 */ /* 0x040fe400087fe4ff */
[----:B------:R-:W-:-:S04]  /*0d20*/  IADD3.X R55, R6, UR29, RZ, P1, !PT ;  /* 0x0000001d06377c10 */ /* 0x000fc80008ffe4ff */
[----:B------:R-:W4:Y:S04]  /*0d30*/  LDG.E.64.CONSTANT R52, desc[UR18][R52.64] ;  /* 0x0000001234347981 */ /* 0x000f28000c1e9b00 */
[----:B------:R-:W4:Y:S01]  /*0d40*/  LDG.E.64.CONSTANT R54, desc[UR18][R54.64] ;  /* 0x0000001236367981 */ /* 0x000f22000c1e9b00 */
[----:B------:R-:W-:-:S04]  /*0d50*/  IADD3 R3, R15, 0x4b00, RZ ;  /* 0x00004b000f037810 */ /* 0x000fc80007ffe0ff */
[----:B------:R-:W-:Y:S01]  /*0d60*/  IADD3 R3, P0, R3, R118, RZ ;  /* 0x0000007603037210 */ /* 0x000fe20007f1e0ff */
[----:B------:R0:W-:Y:S04]  /*0d70*/  STL [R1+0xc8], R7 ;  /* 0x0000c80701007387 */ /* 0x0001e80000100800 */
[----:B------:R-:W-:Y:S01]  /*0d80*/  IMAD.X R4, RZ, RZ, R5, P0 ;  /* 0x000000ffff047224 */ /* 0x000fe200000e0605 */
[----:B------:R1:W-:Y:S01]  /*0d90*/  STL [R1+0xcc], R6 ;  /* 0x0000cc0601007387 */ /* 0x0003e20000100800 */
[----:B0-----:R-:W-:-:S04]  /*0da0*/  SHF.L.U32 R7, R3, 0x1, RZ ;  /* 0x0000000103077819 */ /* 0x001fc800000006ff */
[----:B------:R-:W-:Y:S02]  /*0db0*/  IADD3 R58, P1, R7, UR28, RZ ;  /* 0x0000001c073a7c10 */ /* 0x000fe4000ff3e0ff */
[----:B-1----:R-:W-:-:S04]  /*0dc0*/  SHF.L.U64.HI R6, R3, 0x1, R4 ;  /* 0x0000000103067819 */ /* 0x002fc80000010204 */
[----:B------:R-:W-:-:S06]  /*0dd0*/  IADD3.X R59, R6, UR29, RZ, P1, !PT ;  /* 0x0000001d063b7c10 */ /* 0x000fcc0008ffe4ff */
[----:B------:R-:W4:Y:S01]  /*0de0*/  LDG.E.64.CONSTANT R58, desc[UR18][R58.64] ;  /* 0x000000123a3a7981 */ /* 0x000f22000c1e9b00 */
[----:B------:R-:W-:Y:S01]  /*0df0*/  IADD3 R56, P0, R7, UR26, RZ ;  /* 0x0000001a07387c10 */ /* 0x000fe2000ff1e0ff */
[----:B------:R-:W-:-:S03]  /*0e00*/  HFMA2.MMA R3, -RZ, RZ, 0, 1.430511474609375e-06 ;  /* 0x00000018ff037435 */ /* 0x000fc600000001ff */
[----:B------:R-:W-:-:S06]  /*0e10*/  IADD3.X R57, R6, UR27, RZ, P0, !PT ;  /* 0x0000001b06397c10 */ /* 0x000fcc00087fe4ff */
[----:B------:R-:W4:Y:S01]  /*0e20*/  LDG.E.64.CONSTANT R56, desc[UR18][R56.64] ;  /* 0x0000001238387981 */ /* 0x000f22000c1e9b00 */
[----:B------:R-:W-:-:S05]  /*0e30*/  IMAD R3, R2, R3, UR13 ;  /* 0x0000000d02037e24 */ /* 0x000fca000f8e0203 */
[----:B------:R-:W-:Y:S02]  /*0e40*/  LEA R0, R0, R3, 0x3 ;  /* 0x0000000300007211 */ /* 0x000fe400078e18ff */
[----:B------:R-:W-:-:S04]  /*0e50*/  IADD3 R3, R15, 0x5a00, RZ ;  /* 0x00005a000f037810 */ /* 0x000fc80007ffe0ff */
[----:B------:R-:W-:Y:S01]  /*0e60*/  IADD3 R3, P1, R3, R118, RZ ;  /* 0x0000007603037210 */ /* 0x000fe20007f3e0ff */
[----:B------:R0:W-:Y:S01]  /*0e70*/  STL [R1+0xbc], R7 ;  /* 0x0000bc0701007387 */ /* 0x0001e20000100800 */
[----:B------:R-:W-:-:S03]  /*0e80*/  IADD3 R9, R15, 0x7800, RZ ;  /* 0x000078000f097810 */ /* 0x000fc60007ffe0ff */
[----:B------:R-:W-:Y:S01]  /*0e90*/  STL [R1+0xc4], R6 ;  /* 0x0000c40601007387 */ /* 0x000fe20000100800 */
[----:B------:R-:W-:Y:S01]  /*0ea0*/  IMAD.X R8, RZ, RZ, R5, P1 ;  /* 0x000000ffff087224 */ /* 0x000fe200008e0605 */
[----:B------:R-:W-:Y:S02]  /*0eb0*/  SHF.L.U32 R16, R3, 0x1, RZ ;  /* 0x0000000103107819 */ /* 0x000fe400000006ff */
[----:B------:R1:W-:Y:S01]  /*0ec0*/  STL [R1+0xc], R0 ;  /* 0x00000c0001007387 */ /* 0x0003e20000100800 */
[----:B0-----:R-:W-:Y:S01]  /*0ed0*/  VIADD R7, R15, 0x6900 ;  /* 0x000069000f077836 */ /* 0x001fe20000000000 */
[----:B------:R-:W-:Y:S02]  /*0ee0*/  SHF.L.U64.HI R24, R3, 0x1, R8 ;  /* 0x0000000103187819 */ /* 0x000fe40000010208 */
[----:B-1----:R-:W-:Y:S02]  /*0ef0*/  IADD3 R0, P5, R9, R118, RZ ;  /* 0x0000007609007210 */ /* 0x002fe40007fbe0ff */
[----:B------:R-:W-:-:S02]  /*0f00*/  IADD3 R11, R15, 0x8700, RZ ;  /* 0x000087000f0b7810 */ /* 0x000fc40007ffe0ff */
[-C--:B------:R-:W-:Y:S02]  /*0f10*/  IADD3.X R3, RZ, R5.reuse, RZ, P5, !PT ;  /* 0x00000005ff037210 */ /* 0x080fe40002ffe4ff */
[----:B------:R-:W-:Y:S02]  /*0f20*/  IADD3 R60, P5, R16, UR26, RZ ;  /* 0x0000001a103c7c10 */ /* 0x000fe4000ffbe0ff */
[-C--:B------:R-:W-:Y:S02]  /*0f30*/  IADD3 R4, P6, R7, R118.reuse, RZ ;  /* 0x0000007607047210 */ /* 0x080fe40007fde0ff */
[----:B------:R-:W-:Y:S02]  /*0f40*/  IADD3.X R61, R24, UR27, RZ, P5, !PT ;  /* 0x0000001b183d7c10 */ /* 0x000fe4000affe4ff */
[----:B------:R-:W-:Y:S02]  /*0f50*/  IADD3 R10, P0, R11, R118, RZ ;  /* 0x000000760b0a7210 */ /* 0x000fe40007f1e0ff */
[----:B------:R-:W-:-:S02]  /*0f60*/  IADD3.X R11, RZ, R5, RZ, P6, !PT ;  /* 0x00000005ff0b7210 */ /* 0x000fc400037fe4ff */
[----:B------:R-:W-:Y:S01]  /*0f70*/  IADD3 R62, P6, R16, UR28, RZ ;  /* 0x0000001c103e7c10 */ /* 0x000fe2000ffde0ff */
[----:B------:R-:W4:Y:S03]  /*0f80*/  LDG.E.64.CONSTANT R60, desc[UR18][R60.64] ;  /* 0x000000123c3c7981 */ /* 0x000f26000c1e9b00 */
[----:B------:R-:W-:Y:S02]  /*0f90*/  IADD3.X R63, R24, UR29, RZ, P6, !PT ;  /* 0x0000001d183f7c10 */ /* 0x000fe4000b7fe4ff */
[----:B------:R-:W-:Y:S02]  /*0fa0*/  SHF.L.U32 R14, R4, 0x1, RZ ;  /* 0x00000001040e7819 */ /* 0x000fe400000006ff */
[----:B------:R-:W-:Y:S02]  /*0fb0*/  IADD3 R13, R15, 0x9600, RZ ;  /* 0x000096000f0d7810 */ /* 0x000fe40007ffe0ff */
[----:B------:R-:W4:Y:S04]  /*0fc0*/  LDG.E.64.CONSTANT R62, desc[UR18][R62.64] ;  /* 0x000000123e3e7981 */ /* 0x000f28000c1e9b00 */
[----:B--2---:R-:W-:Y:S04]  /*0fd0*/  STL [R1+0x10c], R32 ;  /* 0x00010c2001007387 */ /* 0x004fe80000100800 */
[----:B------:R-:W-:Y:S04]  /*0fe0*/  STL [R1+0xb8], R24 ;  /* 0x0000b81801007387 */ /* 0x000fe80000100800 */
[----:B------:R0:W-:Y:S02]  /*0ff0*/  STL [R1+0xb4], R16 ;  /* 0x0000b41001007387 */ /* 0x0001e40000100800 */
[----:B0-----:R-:W-:Y:S01]  /*1000*/  SHF.L.U64.HI R16, R0, 0x1, R3 ;  /* 0x0000000100107819 */ /* 0x001fe20000010203 */
[----:B---3--:R-:W-:-:S06]  /*1010*/  FADD.FTZ R3, R35, UR15 ;  /* 0x0000000f23037e21 */ /* 0x008fcc0008010000 */
[----:B------:R-:W0:Y:S01]  /*1020*/  MUFU.RSQ R3, R3 ;  /* 0x0000000300037308 */ /* 0x000e220000001400 */
[----:B------:R-:W-:Y:S01]  /*1030*/  SHF.L.U64.HI R12, R4, 0x1, R11 ;  /* 0x00000001040c7819 */ /* 0x000fe2000001020b */
[----:B------:R-:W-:Y:S01]  /*1040*/  IMAD.SHL.U32 R18, R0, 0x2, RZ ;  /* 0x0000000200127824 */ /* 0x000fe200078e00ff */
[----:B------:R-:W-:Y:S02]  /*1050*/  IADD3 R66, P6, R14, UR28, RZ ;  /* 0x0000001c0e427c10 */ /* 0x000fe4000ffde0ff */
[----:B------:R-:W-:Y:S02]  /*1060*/  IADD3 R17, R15, 0xa500, RZ ;  /* 0x0000a5000f117810 */ /* 0x000fe40007ffe0ff */
[----:B------:R-:W-:Y:S02]  /*1070*/  IADD3 R9, P4, R13, R118, RZ ;  /* 0x000000760d097210 */ /* 0x000fe40007f9e0ff */
[C---:B----4-:R-:W-:Y:S02]  /*1080*/  PRMT R4, R36.reuse, 0x7632, R4 ;  /* 0x0000763224047816 */ /* 0x050fe40000000004 */
[----:B------:R-:W-:-:S02]  /*1090*/  SHF.L.U32 R13, R36, 0x10, RZ ;  /* 0x00000010240d7819 */ /* 0x000fc400000006ff */
[----:B------:R-:W-:Y:S02]  /*10a0*/  IADD3.X R67, R12, UR29, RZ, P6, !PT ;  /* 0x0000001d0c437c10 */ /* 0x000fe4000b7fe4ff */
[----:B------:R-:W-:Y:S02]  /*10b0*/  IADD3 R7, P3, R17, R118, RZ ;  /* 0x0000007611077210 */ /* 0x000fe40007f7e0ff */
[----:B------:R-:W-:Y:S02]  /*10c0*/  IADD3 R68, P6, R18, UR26, RZ ;  /* 0x0000001a12447c10 */ /* 0x000fe4000ffde0ff */
[C---:B------:R-:W-:Y:S02]  /*10d0*/  PRMT R22, R32.reuse, 0x7632, R22 ;  /* 0x0000763220167816 */ /* 0x040fe40000000016 */
[----:B------:R-:W-:Y:S02]  /*10e0*/  SHF.L.U32 R2, R32, 0x10, RZ ;  /* 0x0000001020027819 */ /* 0x000fe400000006ff */
[----:B------:R-:W-:-:S02]  /*10f0*/  IADD3 R64, P5, R14, UR26, RZ ;  /* 0x0000001a0e407c10 */ /* 0x000fc4000ffbe0ff */
[C---:B------:R-:W-:Y:S01]  /*1100*/  PRMT R11, R38.reuse, 0x7632, R11 ;  /* 0x00007632260b7816 */ /* 0x040fe2000000000b */
[C---:B------:R-:W-:Y:S01]  /*1110*/  VIADD R19, R15.reuse, 0xb400 ;  /* 0x0000b4000f137836 */ /* 0x040fe20000000000 */
[----:B------:R-:W-:Y:S01]  /*1120*/  SHF.L.U32 R0, R38, 0x10, RZ ;  /* 0x0000001026007819 */ /* 0x000fe200000006ff */
[----:B------:R1:W-:Y:S01]  /*1130*/  STL [R1+0xb0], R12 ;  /* 0x0000b00c01007387 */ /* 0x0003e20000100800 */
[----:B------:R-:W-:Y:S01]  /*1140*/  SHF.L.U32 R17, R4, 0x10, RZ ;  /* 0x0000001004117819 */ /* 0x000fe200000006ff */
[----:B------:R-:W-:Y:S01]  /*1150*/  FADD.FTZ R4, -R34, R13 ;  /* 0x0000000d22047221 */ /* 0x000fe20000010100 */
[----:B------:R-:W-:Y:S01]  /*1160*/  IADD3.X R69, R16, UR27, RZ, P6, !PT ;  /* 0x0000001b10457c10 */ /* 0x000fe2000b7fe4ff */
[----:B------:R2:W-:Y:S01]  /*1170*/  STL [R1+0xac], R14 ;  /* 0x0000ac0e01007387 */ /* 0x0005e20000100800 */
[----:B------:R-:W-:Y:S01]  /*1180*/  IADD3 R21, R15, 0xc300, RZ ;  /* 0x0000c3000f157810 */ /* 0x000fe20007ffe0ff */
[----:B------:R-:W-:Y:S01]  /*1190*/  IMAD.U32 R11, R11, 0x10000, RZ ;  /* 0x000100000b0b7824 */ /* 0x000fe200078e00ff */
[----:B------:R-:W-:Y:S01]  /*11a0*/  IADD3 R23, R15, 0xd200, RZ ;  /* 0x0000d2000f177810 */ /* 0x000fe20007ffe0ff */
[----:B0-----:R-:W-:Y:S01]  /*11b0*/  FMUL.FTZ R28, R3, R4 ;  /* 0x00000004031c7220 */ /* 0x001fe20000410000 */
[----:B------:R-:W-:Y:S01]  /*11c0*/  IADD3.X R65, R12, UR27, RZ, P5, !PT ;  /* 0x0000001b0c417c10 */ /* 0x000fe2000affe4ff */
[----:B-1----:R-:W-:Y:S01]  /*11d0*/  FMUL.FTZ R12, R0, R2 ;  /* 0x00000002000c7220 */ /* 0x002fe20000410000 */
[----:B------:R-:W-:Y:S01]  /*11e0*/  SHF.L.U32 R22, R22, 0x10, RZ ;  /* 0x0000001016167819 */ /* 0x000fe200000006ff */
[----:B------:R-:W3:Y:S01]  /*11f0*/  LDG.E.64.CONSTANT R66, desc[UR18][R66.64] ;  /* 0x0000001242427981 */ /* 0x000ee2000c1e9b00 */
[----:B------:R-:W-:Y:S01]  /*1200*/  IADD3 R70, P6, R18, UR28, RZ ;  /* 0x0000001c12467c10 */ /* 0x000fe2000ffde0ff */
[----:B--2---:R-:W-:Y:S01]  /*1210*/  FADD.FTZ R14, -R34, R17 ;  /* 0x00000011220e7221 */ /* 0x004fe20000010100 */
[----:B------:R-:W-:Y:S01]  /*1220*/  IADD3 R15, R15, 0xe100, RZ ;  /* 0x0000e1000f0f7810 */ /* 0x000fe20007ffe0ff */
[----:B------:R-:W-:Y:S01]  /*1230*/  FMUL.FTZ R4, R11, R22 ;  /* 0x000000160b047220 */ /* 0x000fe20000410000 */
[----:B------:R-:W-:Y:S01]  /*1240*/  IADD3 R6, P2, R19, R118, RZ ;  /* 0x0000007613067210 */ /* 0x000fe20007f5e0ff */
[----:B------:R-:W-:Y:S01]  /*1250*/  FMUL.FTZ R13, R3, R14 ;  /* 0x0000000e030d7220 */ /* 0x000fe20000410000 */
[----:B------:R-:W-:Y:S01]  /*1260*/  IADD3 R8, P1, R21, R118, RZ ;  /* 0x0000007615087210 */ /* 0x000fe20007f3e0ff */
[----:B------:R-:W-:Y:S01]  /*1270*/  FFMA.FTZ R12, R28, R12, RZ ;  /* 0x0000000c1c0c7223 */ /* 0x000fe200000100ff */
[----:B------:R-:W-:Y:S01]  /*1280*/  IADD3 R120, P5, R23, R118, RZ ;  /* 0x0000007617787210 */ /* 0x000fe20007fbe0ff */
[----:B------:R-:W2:Y:S01]  /*1290*/  LDG.E.64.CONSTANT R64, desc[UR18][R64.64] ;  /* 0x0000001240407981 */ /* 0x000ea2000c1e9b00 */
[----:B------:R-:W-:-:S02]  /*12a0*/  IADD3.X R71, R16, UR29, RZ, P6, !PT ;  /* 0x0000001d10477c10 */ /* 0x000fc4000b7fe4ff */
[----:B------:R-:W-:Y:S01]  /*12b0*/  IADD3 R118, P6, R15, R118, RZ ;  /* 0x000000760f767210 */ /* 0x000fe20007fde0ff */
[----:B------:R-:W4:Y:S01]  /*12c0*/  LDG.E.64.CONSTANT R68, desc[UR18][R68.64] ;  /* 0x0000001244447981 */ /* 0x000f22000c1e9b00 */
[----:B------:R-:W-:Y:S01]  /*12d0*/  SHF.L.U32 R15, R37, 0x10, RZ ;  /* 0x00000010250f7819 */ /* 0x000fe200000006ff */
[----:B------:R-:W-:Y:S01]  /*12e0*/  FFMA.FTZ R14, R13, R4, R12 ;  /* 0x000000040d0e7223 */ /* 0x000fe2000001000c */
[----:B------:R-:W-:Y:S02]  /*12f0*/  SHF.L.U32 R4, R33, 0x10, RZ ;  /* 0x0000001021047819 */ /* 0x000fe400000006ff */
[----:B------:R-:W-:Y:S01]  /*1300*/  SHF.L.U32 R115, R39, 0x10, RZ ;  /* 0x0000001027737819 */ /* 0x000fe200000006ff */
[----:B------:R-:W-:Y:S01]  /*1310*/  FADD.FTZ R12, -R34, R15 ;  /* 0x0000000f220c7221 */ /* 0x000fe20000010100 */
[----:B------:R0:W-:Y:S03]  /*1320*/  STL [R1+0xa8], R16 ;  /* 0x0000a81001007387 */ /* 0x0001e60000100800 */
[----:B------:R-:W-:Y:S01]  /*1330*/  FMUL.FTZ R15, R115, R4 ;  /* 0x00000004730f7220 */ /* 0x000fe20000410000 */
[----:B------:R-:W-:Y:S04]  /*1340*/  STL [R1+0xa4], R18 ;  /* 0x0000a41201007387 */ /* 0x000fe80000100800 */
[----:B------:R-:W-:Y:S01]  /*1350*/  STL [R1+0x110], R36 ;  /* 0x0001102401007387 */ /* 0x000fe20000100800 */
[----:B0-----:R-:W-:Y:S01]  /*1360*/  FMUL.FTZ R16, R3, R12 ;  /* 0x0000000c03107220 */ /* 0x001fe20000410000 */
[----:B------:R-:W-:-:S02]  /*1370*/  PRMT R12, R37, 0x7632, R12 ;  /* 0x00007632250c7816 */ /* 0x000fc4000000000c */
[----:B------:R-:W-:Y:S01]  /*1380*/  STL [R1+0x114], R38 ;  /* 0x0001142601007387 */ /* 0x000fe20000100800 */
[----:B------:R-:W-:-:S03]  /*1390*/  FFMA.FTZ R15, R16, R15, R14 ;  /* 0x0000000f100f7223 */ /* 0x000fc6000001000e */
[----:B------:R-:W-:Y:S01]  /*13a0*/  STL [R1+0x38], R28 ;  /* 0x0000381c01007387 */ /* 0x000fe20000100800 */
[----:B------:R-:W-:Y:S02]  /*13b0*/  PRMT R14, R39, 0x7632, R14 ;  /* 0x00007632270e7816 */ /* 0x000fe4000000000e */
[----:B------:R-:W-:Y:S01]  /*13c0*/  SHF.L.U32 R17, R12, 0x10, RZ ;  /* 0x000000100c117819 */ /* 0x000fe200000006ff */
[----:B------:R-:W-:Y:S01]  /*13d0*/  STL [R1+0x118], R33 ;  /* 0x0001182101007387 */ /* 0x000fe20000100800 */
[----:B------:R-:W-:-:S03]  /*13e0*/  PRMT R23, R33, 0x7632, R23 ;  /* 0x0000763221177816 */ /* 0x000fc60000000017 */
[----:B------:R-:W-:Y:S01]  /*13f0*/  STL [R1+0x11c], R37 ;  /* 0x00011c2501007387 */ /* 0x000fe20000100800 */
[----:B------:R-:W-:-:S03]  /*1400*/  SHF.L.U32 R12, R14, 0x10, RZ ;  /* 0x000000100e0c7819 */ /* 0x000fc600000006ff */
[----:B------:R0:W-:Y:S01]  /*1410*/  STL [R1+0x40], R16 ;  /* 0x0000401001007387 */ /* 0x0001e20000100800 */
[----:B------:R-:W-:Y:S01]  /*1420*/  SHF.L.U32 R19, R40, 0x10, RZ ;  /* 0x0000001028137819 */ /* 0x000fe200000006ff */
[----:B------:R-:W-:Y:S01]  /*1430*/  FADD.FTZ R14, -R34, R17 ;  /* 0x00000011220e7221 */ /* 0x000fe20000010100 */
[----:B------:R-:W-:Y:S02]  /*1440*/  IMAD.U32 R23, R23, 0x10000, RZ ;  /* 0x0001000017177824 */ /* 0x000fe400078e00ff */
[----:B------:R-:W-:Y:S01]  /*1450*/  FADD.FTZ R101, R11, R27 ;  /* 0x0000001b0b657221 */ /* 0x000fe20000010000 */
[----:B------:R-:W-:Y:S01]  /*1460*/  FFMA.FTZ R26, R13, R11, R26 ;  /* 0x0000000b0d1a7223 */ /* 0x000fe2000001001a */
[----:B------:R-:W-:Y:S01]  /*1470*/  SHF.L.U32 R114, R42, 0x10, RZ ;  /* 0x000000102a727819 */ /* 0x000fe200000006ff */
[----:B------:R-:W4:Y:S01]  /*1480*/  LDG.E.64.CONSTANT R70, desc[UR18][R70.64] ;  /* 0x0000001246467981 */ /* 0x000f22000c1e9b00 */
[----:B0-----:R-:W-:Y:S01]  /*1490*/  FFMA.FTZ R16, R0, R2, RZ ;  /* 0x0000000200107223 */ /* 0x001fe200000100ff */
[----:B------:R-:W-:-:S03]  /*14a0*/  FMUL.FTZ R17, R3, R14 ;  /* 0x0000000e03117220 */ /* 0x000fc60000410000 */
[----:B------:R-:W-:Y:S01]  /*14b0*/  FFMA.FTZ R16, R11, R22, R16 ;  /* 0x000000160b107223 */ /* 0x000fe20000010010 */
[----:B------:R-:W-:Y:S01]  /*14c0*/  PRMT R11, R40, 0x7632, R11 ;  /* 0x00007632280b7816 */ /* 0x000fe2000000000b */
[----:B------:R-:W-:Y:S01]  /*14d0*/  FMUL.FTZ R18, R12, R23 ;  /* 0x000000170c127220 */ /* 0x000fe20000410000 */
[----:B------:R-:W-:Y:S01]  /*14e0*/  FADD.FTZ R14, -R34, R19 ;  /* 0x00000013220e7221 */ /* 0x000fe20000010100 */
[----:B------:R-:W-:Y:S02]  /*14f0*/  PRMT R13, R42, 0x7632, R13 ;  /* 0x000076322a0d7816 */ /* 0x000fe4000000000d */
[----:B------:R-:W-:Y:S01]  /*1500*/  SHF.L.U32 R19, R11, 0x10, RZ ;  /* 0x000000100b137819 */ /* 0x000fe200000006ff */
[----:B------:R-:W-:Y:S01]  /*1510*/  FFMA.FTZ R15, R17, R18, R15 ;  /* 0x00000012110f7223 */ /* 0x000fe2000001000f */
[----:B------:R-:W-:Y:S01]  /*1520*/  FMUL.FTZ R21, R3, R14 ;  /* 0x0000000e03157220 */ /* 0x000fe20000410000 */
[----:B------:R-:W-:Y:S01]  /*1530*/  FMUL.FTZ R18, R2, R114 ;  /* 0x0000007202127220 */ /* 0x000fe20000410000 */
[----:B------:R-:W-:Y:S01]  /*1540*/  STL [R1+0x120], R39 ;  /* 0x0001202701007387 */ /* 0x000fe20000100800 */
[----:B------:R-:W-:-:S02]  /*1550*/  IMAD.U32 R11, R13, 0x10000, RZ ;  /* 0x000100000d0b7824 */ /* 0x000fc400078e00ff */
[----:B------:R-:W-:Y:S01]  /*1560*/  FADD.FTZ R14, -R34, R19 ;  /* 0x00000013220e7221 */ /* 0x000fe20000010100 */
[----:B------:R-:W-:Y:S01]  /*1570*/  STL [R1+0x124], R40 ;  /* 0x0001242801007387 */ /* 0x000fe20000100800 */
[----:B------:R-:W-:Y:S01]  /*1580*/  FFMA.FTZ R18, R21, R18, R15 ;  /* 0x0000001215127223 */ /* 0x000fe2000001000f */
[----:B------:R-:W-:Y:S01]  /*1590*/  FADD.FTZ R19, R12, R31 ;  /* 0x0000001f0c137221 */ /* 0x000fe20000010000 */
[----:B------:R-:W-:Y:S01]  /*15a0*/  FFMA.FTZ R13, R115, R4, R16 ;  /* 0x00000004730d7223 */ /* 0x000fe20000010010 */
[----:B------:R-:W-:Y:S01]  /*15b0*/  STL [R1+0x128], R42 ;  /* 0x0001282a01007387 */ /* 0x000fe20000100800 */
[----:B------:R-:W-:Y:S01]  /*15c0*/  FMUL.FTZ R27, R22, R11 ;  /* 0x0000000b161b7220 */ /* 0x000fe20000410000 */
[----:B------:R-:W-:Y:S02]  /*15d0*/  IADD3.X R31, RZ, R5, RZ, P0, !PT ;  /* 0x00000005ff1f7210 */ /* 0x000fe400007fe4ff */
[----:B------:R0:W-:Y:S01]  /*15e0*/  STL [R1+0x48], R21 ;  /* 0x0000481501007387 */ /* 0x0001e20000100800 */
[----:B------:R-:W-:Y:S01]  /*15f0*/  FFMA.FTZ R15, R12, R23, R13 ;  /* 0x000000170c0f7223 */ /* 0x000fe2000001000d */
[----:B------:R-:W-:-:S02]  /*1600*/  SHF.L.U64.HI R24, R10, 0x1, R31 ;  /* 0x000000010a187819 */ /* 0x000fc4000001021f */
[----:B------:R-:W-:Y:S01]  /*1610*/  SHF.L.U32 R25, R10, 0x1, RZ ;  /* 0x000000010a197819 */ /* 0x000fe200000006ff */
[----:B0-----:R-:W-:Y:S01]  /*1620*/  FMUL.FTZ R21, R3, R14 ;  /* 0x0000000e03157220 */ /* 0x001fe20000410000 */
[----:B------:R-:W-:-:S03]  /*1630*/  PRMT R10, R41, 0x7632, R10 ;  /* 0x00007632290a7816 */ /* 0x000fc6000000000a */
[C---:B------:R-:W-:Y:S01]  /*1640*/  FFMA.FTZ R13, R21.reuse, R11, R26 ;  /* 0x0000000b150d7223 */ /* 0x040fe2000001001a */
[----:B------:R-:W-:Y:S01]  /*1650*/  FFMA.FTZ R18, R21, R27, R18 ;  /* 0x0000001b15127223 */ /* 0x000fe20000010012 */
[----:B------:R-:W-:Y:S01]  /*1660*/  SHF.L.U32 R21, R41, 0x10, RZ ;  /* 0x0000001029157819 */ /* 0x000fe200000006ff */
[----:B------:R-:W-:Y:S01]  /*1670*/  FFMA.FTZ R15, R2, R114, R15 ;  /* 0x00000072020f7223 */ /* 0x000fe2000001000f */
[----:B------:R-:W-:Y:S01]  /*1680*/  FFMA.FTZ R17, R17, R12, R30 ;  /* 0x0000000c11117223 */ /* 0x000fe2000001001e */
[C---:B------:R-:W-:Y:S01]  /*1690*/  SHF.L.U32 R113, R43.reuse, 0x10, RZ ;  /* 0x000000102b717819 */ /* 0x040fe200000006ff */
[----:B------:R-:W-:Y:S02]  /*16a0*/  IMAD.U32 R27, R10, 0x10000, RZ ;  /* 0x000100000a1b7824 */ /* 0x000fe400078e00ff */
[----:B------:R-:W-:Y:S01]  /*16b0*/  FADD.FTZ R12, -R34, R21 ;  /* 0x00000015220c7221 */ /* 0x000fe20000010100 */
[----:B------:R-:W-:Y:S01]  /*16c0*/  PRMT R10, R43, 0x7632, R10 ;  /* 0x000076322b0a7816 */ /* 0x000fe2000000000a */
[----:B------:R-:W-:Y:S01]  /*16d0*/  FFMA.FTZ R15, R22, R11, R15 ;  /* 0x0000000b160f7223 */ /* 0x000fe2000001000f */
[-C--:B------:R-:W-:Y:S01]  /*16e0*/  FMUL.FTZ R21, R4, R113.reuse ;  /* 0x0000007104157220 */ /* 0x080fe20000410000 */
[----:B------:R-:W-:Y:S01]  /*16f0*/  FMUL.FTZ R29, R3, R12 ;  /* 0x0000000c031d7220 */ /* 0x000fe20000410000 */
[----:B------:R-:W-:Y:S01]  /*1700*/  IADD3 R72, P0, R25, UR26, RZ ;  /* 0x0000001a19487c10 */ /* 0x000fe2000ff1e0ff */
[----:B------:R-:W-:Y:S01]  /*1710*/  FADD.FTZ R12, -R34, R27 ;  /* 0x0000001b220c7221 */ /* 0x000fe20000010100 */
[----:B------:R-:W-:Y:S01]  /*1720*/  SHF.L.U32 R14, R10, 0x10, RZ ;  /* 0x000000100a0e7819 */ /* 0x000fe200000006ff */
[----:B------:R-:W-:Y:S01]  /*1730*/  FFMA.FTZ R10, R4, R113, R15 ;  /* 0x00000071040a7223 */ /* 0x000fe2000001000f */
[----:B------:R-:W-:Y:S01]  /*1740*/  FFMA.FTZ R18, R29, R21, R18 ;  /* 0x000000151d127223 */ /* 0x000fe20000010012 */
[----:B------:R-:W-:Y:S01]  /*1750*/  IADD3.X R73, R24, UR27, RZ, P0, !PT ;  /* 0x0000001b18497c10 */ /* 0x000fe200087fe4ff */
[----:B------:R-:W-:Y:S01]  /*1760*/  FADD.FTZ R101, R101, R11 ;  /* 0x0000000b65657221 */ /* 0x000fe20000010000 */
[----:B------:R-:W-:Y:S01]  /*1770*/  IADD3 R74, P0, R25, UR28, RZ ;  /* 0x0000001c194a7c10 */ /* 0x000fe2000ff1e0ff */
[----:B------:R-:W-:Y:S01]  /*1780*/  FMUL.FTZ R12, R3, R12 ;  /* 0x0000000c030c7220 */ /* 0x000fe20000410000 */
[C---:B------:R-:W-:Y:S01]  /*1790*/  SHF.L.U32 R21, R44.reuse, 0x10, RZ ;  /* 0x000000102c157819 */ /* 0x040fe200000006ff */
[CC--:B------:R-:W-:Y:S01]  /*17a0*/  FMUL.FTZ R15, R23.reuse, R14.reuse ;  /* 0x0000000e170f7220 */ /* 0x0c0fe20000410000 */
[-CC-:B------:R-:W-:Y:S01]  /*17b0*/  FFMA.FTZ R11, R23, R14.reuse, R10.reuse ;  /* 0x0000000e170b7223 */ /* 0x180fe2000001000a */
[----:B------:R-:W-:Y:S01]  /*17c0*/  PRMT R10, R44, 0x7632, R10 ;  /* 0x000076322c0a7816 */ /* 0x000fe2000000000a */
[----:B------:R-:W-:Y:S01]  /*17d0*/  FADD.FTZ R19, R19, R14 ;  /* 0x0000000e13137221 */ /* 0x000fe20000010000 */
[----:B------:R-:W-:Y:S01]  /*17e0*/  FFMA.FTZ R17, R12, R14, R17 ;  /* 0x0000000e0c117223 */ /* 0x000fe20000010011 */
[----:B------:R-:W-:Y:S01]  /*17f0*/  IADD3.X R75, R24, UR29, RZ, P0, !PT ;  /* 0x0000001d184b7c10 */ /* 0x000fe200087fe4ff */
[----:B------:R-:W-:Y:S01]  /*1800*/  FFMA.FTZ R15, R12, R15, R18 ;  /* 0x0000000f0c0f7223 */ /* 0x000fe20000010012 */
[----:B------:R-:W-:Y:S01]  /*1810*/  SHF.L.U32 R112, R46, 0x10, RZ ;  /* 0x000000102e707819 */ /* 0x000fe200000006ff */
[----:B------:R-:W-:Y:S01]  /*1820*/  FADD.FTZ R14, -R34, R21 ;  /* 0x00000015220e7221 */ /* 0x000fe20000010100 */
[----:B------:R-:W-:Y:S01]  /*1830*/  PRMT R12, R46, 0x7632, R12 ;  /* 0x000076322e0c7816 */ /* 0x000fe2000000000c */
[----:B------:R-:W4:Y:S01]  /*1840*/  LDG.E.64.CONSTANT R72, desc[UR18][R72.64] ;  /* 0x0000001248487981 */ /* 0x000f22000c1e9b00 */
[----:B------:R-:W-:Y:S01]  /*1850*/  SHF.L.U32 R21, R10, 0x10, RZ ;  /* 0x000000100a157819 */ /* 0x000fe200000006ff */
[----:B------:R-:W-:Y:S01]  /*1860*/  FMUL.FTZ R16, R2, R112 ;  /* 0x0000007002107220 */ /* 0x000fe20000410000 */
[----:B------:R-:W-:Y:S01]  /*1870*/  FMUL.FTZ R18, R3, R14 ;  /* 0x0000000e03127220 */ /* 0x000fe20000410000 */
[----:B------:R-:W4:Y:S01]  /*1880*/  LDG.E.64.CONSTANT R74, desc[UR18][R74.64] ;  /* 0x000000124a4a7981 */ /* 0x000f22000c1e9b00 */
[----:B------:R-:W-:-:S02]  /*1890*/  IMAD.U32 R10, R12, 0x10000, RZ ;  /* 0x000100000c0a7824 */ /* 0x000fc400078e00ff */
[----:B------:R-:W-:Y:S01]  /*18a0*/  FADD.FTZ R14, -R34, R21 ;  /* 0x00000015220e7221 */ /* 0x000fe20000010100 */
[----:B------:R0:W-:Y:S01]  /*18b0*/  STL [R1+0xa0], R24 ;  /* 0x0000a01801007387 */ /* 0x0001e20000100800 */
[----:B------:R-:W-:Y:S02]  /*18c0*/  FFMA.FTZ R12, R18, R16, R15 ;  /* 0x00000010120c7223 */ /* 0x000fe4000001000f */
[----:B------:R-:W-:Y:S01]  /*18d0*/  FMUL.FTZ R14, R3, R14 ;  /* 0x0000000e030e7220 */ /* 0x000fe20000410000 */
[----:B------:R1:W-:Y:S01]  /*18e0*/  STL [R1+0x9c], R25 ;  /* 0x00009c1901007387 */ /* 0x0003e20000100800 */
[----:B------:R-:W-:Y:S01]  /*18f0*/  FMUL.FTZ R15, R22, R10 ;  /* 0x0000000a160f7220 */ /* 0x000fe20000410000 */
[----:B------:R-:W-:Y:S02]  /*1900*/  SHF.L.U32 R21, R45, 0x10, RZ ;  /* 0x000000102d157819 */ /* 0x000fe400000006ff */
[----:B------:R-:W-:Y:S01]  /*1910*/  STL [R1+0x12c], R41 ;  /* 0x00012c2901007387 */ /* 0x000fe20000100800 */
[----:B------:R-:W-:-:S02]  /*1920*/  IADD3.X R16, RZ, R5, RZ, P4, !PT ;  /* 0x00000005ff107210 */ /* 0x000fc400027fe4ff */
[----:B0-----:R-:W-:Y:S01]  /*1930*/  SHF.L.U32 R24, R9, 0x1, RZ ;  /* 0x0000000109187819 */ /* 0x001fe200000006ff */
[----:B------:R-:W-:Y:S01]  /*1940*/  STL [R1+0x50], R29 ;  /* 0x0000501d01007387 */ /* 0x000fe20000100800 */
[----:B------:R-:W-:-:S03]  /*1950*/  FFMA.FTZ R13, R14, R10, R13 ;  /* 0x0000000a0e0d7223 */ /* 0x000fc6000001000d */
[----:B------:R-:W-:Y:S01]  /*1960*/  STL [R1+0x130], R43 ;  /* 0x0001302b01007387 */ /* 0x000fe20000100800 */
[----:B------:R-:W-:-:S03]  /*1970*/  FFMA.FTZ R12, R14, R15, R12 ;  /* 0x0000000f0e0c7223 */ /* 0x000fc6000001000c */
[----:B------:R-:W-:Y:S01]  /*1980*/  STL [R1+0x134], R44 ;  /* 0x0001342c01007387 */ /* 0x000fe20000100800 */
[----:B------:R-:W-:Y:S01]  /*1990*/  FADD.FTZ R14, -R34, R21 ;  /* 0x00000015220e7221 */ /* 0x000fe20000010100 */
[C---:B------:R-:W-:Y:S02]  /*19a0*/  IADD3 R76, P0, R24.reuse, UR26, RZ ;  /* 0x0000001a184c7c10 */ /* 0x040fe4000ff1e0ff */
[----:B------:R-:W-:Y:S04]  /*19b0*/  STL [R1+0x138], R46 ;  /* 0x0001382e01007387 */ /* 0x000fe80000100800 */
[----:B------:R0:W-:Y:S01]  /*19c0*/  STL [R1+0x58], R18 ;  /* 0x0000581201007387 */ /* 0x0001e20000100800 */
[----:B------:R-:W-:Y:S01]  /*19d0*/  SHF.L.U32 R111, R47, 0x10, RZ ;  /* 0x000000102f6f7819 */ /* 0x000fe200000006ff */
[----:B-1----:R-:W-:Y:S01]  /*19e0*/  FMUL.FTZ R25, R3, R14 ;  /* 0x0000000e03197220 */ /* 0x002fe20000410000 */
[----:B------:R-:W-:Y:S01]  /*19f0*/  IADD3 R78, P4, R24, UR28, RZ ;  /* 0x0000001c184e7c10 */ /* 0x000fe2000ff9e0ff */
[----:B------:R-:W-:Y:S01]  /*1a00*/  FFMA.FTZ R11, R2, R112, R11 ;  /* 0x00000070020b7223 */ /* 0x000fe2000001000b */
[----:B------:R-:W-:-:S02]  /*1a10*/  PRMT R14, R47, 0x7632, R14 ;  /* 0x000076322f0e7816 */ /* 0x000fc4000000000e */
[----:B0-----:R-:W-:Y:S02]  /*1a20*/  SHF.L.U64.HI R18, R9, 0x1, R16 ;  /* 0x0000000109127819 */ /* 0x001fe40000010210 */
[----:B------:R-:W-:Y:S02]  /*1a30*/  PRMT R9, R45, 0x7632, R9 ;  /* 0x000076322d097816 */ /* 0x000fe40000000009 */
[----:B------:R-:W-:-:S03]  /*1a40*/  IADD3.X R77, R18, UR27, RZ, P0, !PT ;  /* 0x0000001b124d7c10 */ /* 0x000fc600087fe4ff */
[----:B------:R-:W-:Y:S01]  /*1a50*/  IMAD.U32 R21, R9, 0x10000, RZ ;  /* 0x0001000009157824 */ /* 0x000fe200078e00ff */
[----:B------:R-:W-:Y:S01]  /*1a60*/  IADD3.X R79, R18, UR29, RZ, P4, !PT ;  /* 0x0000001d124f7c10 */ /* 0x000fe2000a7fe4ff */
[----:B------:R-:W-:Y:S01]  /*1a70*/  FMUL.FTZ R15, R4, R111 ;  /* 0x0000006f040f7220 */ /* 0x000fe20000410000 */
[----:B------:R-:W-:Y:S01]  /*1a80*/  FADD.FTZ R101, R101, R10 ;  /* 0x0000000a65657221 */ /* 0x000fe20000010000 */
[----:B------:R-:W-:Y:S01]  /*1a90*/  FFMA.FTZ R9, R22, R10, R11 ;  /* 0x0000000a16097223 */ /* 0x000fe2000001000b */
[----:B------:R-:W-:Y:S01]  /*1aa0*/  SHF.L.U32 R14, R14, 0x10, RZ ;  /* 0x000000100e0e7819 */ /* 0x000fe200000006ff */
[----:B------:R-:W-:Y:S01]  /*1ab0*/  FADD.FTZ R10, -R34, R21 ;  /* 0x00000015220a7221 */ /* 0x000fe20000010100 */
[----:B------:R-:W4:Y:S01]  /*1ac0*/  LDG.E.64.CONSTANT R76, desc[UR18][R76.64] ;  /* 0x000000124c4c7981 */ /* 0x000f22000c1e9b00 */
[----:B------:R-:W-:Y:S01]  /*1ad0*/  FFMA.FTZ R12, R25, R15, R12 ;  /* 0x0000000f190c7223 */ /* 0x000fe2000001000c */
[----:B------:R-:W-:Y:S01]  /*1ae0*/  FFMA.FTZ R16, R4, R111, R9 ;  /* 0x0000006f04107223 */ /* 0x000fe20000010009 */
[----:B------:R-:W-:Y:S01]  /*1af0*/  FMUL.FTZ R10, R3, R10 ;  /* 0x0000000a030a7220 */ /* 0x000fe20000410000 */
[CC--:B------:R-:W-:Y:S01]  /*1b00*/  FMUL.FTZ R15, R23.reuse, R14.reuse ;  /* 0x0000000e170f7220 */ /* 0x0c0fe20000410000 */
[----:B------:R-:W4:Y:S01]  /*1b10*/  LDG.E.64.CONSTANT R78, desc[UR18][R78.64] ;  /* 0x000000124e4e7981 */ /* 0x000f22000c1e9b00 */
[-C--:B------:R-:W-:Y:S01]  /*1b20*/  FFMA.FTZ R9, R23, R14.reuse, R16 ;  /* 0x0000000e17097223 */ /* 0x080fe20000010010 */
[----:B------:R-:W-:Y:S01]  /*1b30*/  SHF.L.U32 R11, R48, 0x10, RZ ;  /* 0x00000010300b7819 */ /* 0x000fe200000006ff */
[C---:B------:R-:W-:Y:S01]  /*1b40*/  FFMA.FTZ R17, R10.reuse, R14, R17 ;  /* 0x0000000e0a117223 */ /* 0x040fe20000010011 */
[----:B------:R0:W-:Y:S01]  /*1b50*/  STL [R1+0x98], R18 ;  /* 0x0000981201007387 */ /* 0x0001e20000100800 */
[----:B------:R-:W-:Y:S01]  /*1b60*/  FFMA.FTZ R12, R10, R15, R12 ;  /* 0x0000000f0a0c7223 */ /* 0x000fe2000001000c */
[----:B------:R-:W-:-:S02]  /*1b70*/  IADD3.X R16, RZ, R5, RZ, P3, !PT ;  /* 0x00000005ff107210 */ /* 0x000fc40001ffe4ff */
[----:B------:R1:W-:Y:S01]  /*1b80*/  STL [R1+0x94], R24 ;  /* 0x0000941801007387 */ /* 0x0003e20000100800 */
[----:B------:R-:W-:Y:S01]  /*1b90*/  PRMT R10, R48, 0x7632, R10 ;  /* 0x00007632300a7816 */ /* 0x000fe2000000000a */
[----:B------:R-:W-:Y:S01]  /*1ba0*/  FADD.FTZ R19, R19, R14 ;  /* 0x0000000e13137221 */ /* 0x000fe20000010000 */
[----:B------:R-:W-:Y:S01]  /*1bb0*/  SHF.L.U32 R110, R50, 0x10, RZ ;  /* 0x00000010326e7819 */ /* 0x000fe200000006ff */
[----:B------:R-:W-:Y:S01]  /*1bc0*/  FADD.FTZ R14, -R34, R11 ;  /* 0x0000000b220e7221 */ /* 0x000fe20000010100 */
[----:B------:R-:W-:Y:S02]  /*1bd0*/  SHF.L.U32 R10, R10, 0x10, RZ ;  /* 0x000000100a0a7819 */ /* 0x000fe400000006ff */
[C---:B0-----:R-:W-:Y:S01]  /*1be0*/  SHF.L.U64.HI R18, R7.reuse, 0x1, R16 ;  /* 0x0000000107127819 */ /* 0x041fe20000010210 */
[----:B-1----:R-:W-:Y:S01]  /*1bf0*/  IMAD.SHL.U32 R24, R7, 0x2, RZ ;  /* 0x0000000207187824 */ /* 0x002fe200078e00ff */
[----:B------:R-:W-:Y:S01]  /*1c00*/  PRMT R7, R50, 0x7632, R7 ;  /* 0x0000763232077816 */ /* 0x000fe20000000007 */
[----:B------:R-:W-:Y:S01]  /*1c10*/  STL [R1+0x13c], R45 ;  /* 0x00013c2d01007387 */ /* 0x000fe20000100800 */
[----:B------:R-:W-:-:S02]  /*1c20*/  FMUL.FTZ R11, R2, R110 ;  /* 0x0000006e020b7220 */ /* 0x000fc40000410000 */
[----:B------:R-:W-:Y:S01]  /*1c30*/  IADD3 R80, P0, R24, UR26, RZ ;  /* 0x0000001a18507c10 */ /* 0x000fe2000ff1e0ff */
[----:B------:R0:W-:Y:S01]  /*1c40*/  STL [R1+0x60], R25 ;  /* 0x0000601901007387 */ /* 0x0001e20000100800 */
[----:B------:R-:W-:Y:S01]  /*1c50*/  SHF.L.U32 R7, R7, 0x10, RZ ;  /* 0x0000001007077819 */ /* 0x000fe200000006ff */
[----:B------:R-:W-:Y:S01]  /*1c60*/  FADD.FTZ R10, -R34, R10 ;  /* 0x0000000a220a7221 */ /* 0x000fe20000010100 */
[----:B------:R-:W-:Y:S02]  /*1c70*/  IADD3 R82, P3, R24, UR28, RZ ;  /* 0x0000001c18527c10 */ /* 0x000fe4000ff7e0ff */
[----:B------:R-:W-:Y:S01]  /*1c80*/  IADD3.X R81, R18, UR27, RZ, P0, !PT ;  /* 0x0000001b12517c10 */ /* 0x000fe200087fe4ff */
[C---:B0-----:R-:W-:Y:S01]  /*1c90*/  FMUL.FTZ R25, R3.reuse, R14 ;  /* 0x0000000e03197220 */ /* 0x041fe20000410000 */
[----:B------:R-:W-:Y:S01]  /*1ca0*/  FMUL.FTZ R10, R3, R10 ;  /* 0x0000000a030a7220 */ /* 0x000fe20000410000 */
[----:B------:R-:W-:-:S03]  /*1cb0*/  SHF.L.U32 R14, R49, 0x10, RZ ;  /* 0x00000010310e7819 */ /* 0x000fc600000006ff */
[----:B------:R-:W4:Y:S01]  /*1cc0*/  LDG.E.64.CONSTANT R80, desc[UR18][R80.64] ;  /* 0x0000001250507981 */ /* 0x000f22000c1e9b00 */
[----:B------:R-:W-:Y:S01]  /*1cd0*/  FFMA.FTZ R12, R25, R11, R12 ;  /* 0x0000000b190c7223 */ /* 0x000fe2000001000c */
[----:B------:R-:W-:Y:S01]  /*1ce0*/  FFMA.FTZ R11, R2, R110, R9 ;  /* 0x0000006e020b7223 */ /* 0x000fe20000010009 */
[-C--:B------:R-:W-:Y:S01]  /*1cf0*/  FMUL.FTZ R9, R22, R7.reuse ;  /* 0x0000000716097220 */ /* 0x080fe20000410000 */
[----:B------:R-:W-:Y:S01]  /*1d00*/  IADD3.X R83, R18, UR29, RZ, P3, !PT ;  /* 0x0000001d12537c10 */ /* 0x000fe20009ffe4ff */
[C---:B------:R-:W-:Y:S01]  /*1d10*/  FFMA.FTZ R13, R10.reuse, R7, R13 ;  /* 0x000000070a0d7223 */ /* 0x040fe2000001000d */
[----:B------:R-:W-:Y:S01]  /*1d20*/  SHF.L.U32 R109, R51, 0x10, RZ ;  /* 0x00000010336d7819 */ /* 0x000fe200000006ff */
[----:B------:R-:W-:Y:S01]  /*1d30*/  FFMA.FTZ R12, R10, R9, R12 ;  /* 0x000000090a0c7223 */ /* 0x000fe2000001000c */
[----:B------:R-:W-:Y:S01]  /*1d40*/  PRMT R10, R49, 0x7632, R10 ;  /* 0x00007632310a7816 */ /* 0x000fe2000000000a */
[----:B------:R-:W-:Y:S01]  /*1d50*/  FADD.FTZ R14, -R34, R14 ;  /* 0x0000000e220e7221 */ /* 0x000fe20000010100 */
[----:B------:R-:W4:Y:S01]  /*1d60*/  LDG.E.64.CONSTANT R82, desc[UR18][R82.64] ;  /* 0x0000001252527981 */ /* 0x000f22000c1e9b00 */
[----:B------:R-:W-:Y:S01]  /*1d70*/  FADD.FTZ R101, R101, R7 ;  /* 0x0000000765657221 */ /* 0x000fe20000010000 */
[--C-:B------:R-:W-:Y:S01]  /*1d80*/  FFMA.FTZ R7, R22, R7, R11.reuse ;  /* 0x0000000716077223 */ /* 0x100fe2000001000b */
[----:B------:R-:W-:Y:S01]  /*1d90*/  FMUL.FTZ R9, R4, R109 ;  /* 0x0000006d04097220 */ /* 0x000fe20000410000 */
[----:B------:R-:W-:Y:S01]  /*1da0*/  STL [R1+0x140], R47 ;  /* 0x0001402f01007387 */ /* 0x000fe20000100800 */
[----:B------:R-:W-:Y:S01]  /*1db0*/  FMUL.FTZ R15, R3, R14 ;  /* 0x0000000e030f7220 */ /* 0x000fe20000410000 */
[----:B------:R-:W-:Y:S01]  /*1dc0*/  IMAD.U32 R10, R10, 0x10000, RZ ;  /* 0x000100000a0a7824 */ /* 0x000fe200078e00ff */
[----:B------:R-:W-:Y:S01]  /*1dd0*/  PRMT R11, R51, 0x7632, R11 ;  /* 0x00007632330b7816 */ /* 0x000fe2000000000b */
[----:B------:R-:W-:Y:S01]  /*1de0*/  STL [R1+0x144], R48 ;  /* 0x0001443001007387 */ /* 0x000fe20000100800 */
[----:B------:R-:W-:-:S03]  /*1df0*/  FFMA.FTZ R12, R15, R9, R12 ;  /* 0x000000090f0c7223 */ /* 0x000fc6000001000c */
[----:B------:R-:W-:Y:S01]  /*1e00*/  STL [R1+0x68], R25 ;  /* 0x0000681901007387 */ /* 0x000fe20000100800 */
[----:B------:R-:W-:Y:S01]  /*1e10*/  FADD.FTZ R10, -R34, R10 ;  /* 0x0000000a220a7221 */ /* 0x000fe20000010100 */
[----:B------:R-:W-:Y:S02]  /*1e20*/  SHF.L.U32 R11, R11, 0x10, RZ ;  /* 0x000000100b0b7819 */ /* 0x000fe400000006ff */
[----:B------:R0:W-:Y:S01]  /*1e30*/  STL [R1+0x90], R18 ;  /* 0x0000901201007387 */ /* 0x0001e20000100800 */
[----:B------:R-:W-:-:S03]  /*1e40*/  IADD3.X R9, RZ, R5, RZ, P2, !PT ;  /* 0x00000005ff097210 */ /* 0x000fc600017fe4ff */
[----:B------:R-:W-:Y:S04]  /*1e50*/  STL [R1+0x8c], R24 ;  /* 0x00008c1801007387 */ /* 0x000fe80000100800 */
[----:B------:R-:W-:Y:S01]  /*1e60*/  STL [R1+0x148], R50 ;  /* 0x0001483201007387 */ /* 0x000fe20000100800 */
[----:B0-----:R-:W-:-:S03]  /*1e70*/  SHF.L.U32 R18, R6, 0x1, RZ ;  /* 0x0000000106127819 */ /* 0x001fc600000006ff */
[----:B------:R-:W-:Y:S01]  /*1e80*/  STL [R1+0x14c], R49 ;  /* 0x00014c3101007387 */ /* 0x000fe20000100800 */
[----:B------:R-:W-:Y:S01]  /*1e90*/  FMUL.FTZ R10, R3, R10 ;  /* 0x0000000a030a7220 */ /* 0x000fe20000410000 */
[----:B------:R-:W-:Y:S02]  /*1ea0*/  FFMA.FTZ R7, R4, R109, R7 ;  /* 0x0000006d04077223 */ /* 0x000fe40000010007 */
[----:B------:R-:W-:Y:S01]  /*1eb0*/  STL [R1+0x150], R51 ;  /* 0x0001503301007387 */ /* 0x000fe20000100800 */
[----:B------:R-:W-:Y:S01]  /*1ec0*/  IADD3 R84, P0, R18, UR26, RZ ;  /* 0x0000001a12547c10 */ /* 0x000fe2000ff1e0ff */
[-C--:B------:R-:W-:Y:S02]  /*1ed0*/  FMUL.FTZ R14, R23, R11.reuse ;  /* 0x0000000b170e7220 */ /* 0x080fe40000410000 */
[----:B------:R0:W-:Y:S01]  /*1ee0*/  STL [R1+0x70], R15 ;  /* 0x0000700f01007387 */ /* 0x0001e20000100800 */
[----:B------:R-:W-:Y:S01]  /*1ef0*/  FADD.FTZ R19, R19, R11 ;  /* 0x0000000b13137221 */ /* 0x000fe20000010000 */
[CC--:B------:R-:W-:Y:S01]  /*1f00*/  FFMA.FTZ R17, R10.reuse, R11.reuse, R17 ;  /* 0x0000000b0a117223 */ /* 0x0c0fe20000010011 */
[----:B------:R-:W-:Y:S01]  /*1f10*/  FFMA.FTZ R7, R23, R11, R7 ;  /* 0x0000000b17077223 */ /* 0x000fe20000010007 */
[----:B------:R-:W-:Y:S01]  /*1f20*/  FFMA.FTZ R12, R10, R14, R12 ;  /* 0x0000000e0a0c7223 */ /* 0x000fe2000001000c */
[----:B------:R-:W-:-:S02]  /*1f30*/  SHF.L.U32 R11, R52, 0x10, RZ ;  /* 0x00000010340b7819 */ /* 0x000fc400000006ff */
[----:B0-----:R-:W-:Y:S02]  /*1f40*/  SHF.L.U64.HI R15, R6, 0x1, R9 ;  /* 0x00000001060f7819 */ /* 0x001fe40000010209 */
[----:B------:R-:W-:Y:S02]  /*1f50*/  IADD3 R86, P2, R18, UR28, RZ ;  /* 0x0000001c12567c10 */ /* 0x000fe4000ff5e0ff */
[C---:B------:R-:W-:Y:S02]  /*1f60*/  IADD3.X R85, R15.reuse, UR27, RZ, P0, !PT ;  /* 0x0000001b0f557c10 */ /* 0x040fe400087fe4ff */
[----:B------:R-:W-:Y:S01]  /*1f70*/  PRMT R10, R52, 0x7632, R10 ;  /* 0x00007632340a7816 */ /* 0x000fe2000000000a */
[----:B------:R-:W-:Y:S01]  /*1f80*/  IMAD.U32 R108, R54, 0x10000, RZ ;  /* 0x00010000366c7824 */ /* 0x000fe200078e00ff */
[----:B------:R-:W-:Y:S01]  /*1f90*/  IADD3.X R87, R15, UR29, RZ, P2, !PT ;  /* 0x0000001d0f577c10 */ /* 0x000fe200097fe4ff */
[----:B------:R-:W-:Y:S01]  /*1fa0*/  FADD.FTZ R11, -R34, R11 ;  /* 0x0000000b220b7221 */ /* 0x000fe20000010100 */
[----:B------:R-:W-:Y:S01]  /*1fb0*/  PRMT R6, R54, 0x7632, R6 ;  /* 0x0000763236067816 */ /* 0x000fe20000000006 */
[----:B------:R-:W4:Y:S01]  /*1fc0*/  LDG.E.64.CONSTANT R84, desc[UR18][R84.64] ;  /* 0x0000001254547981 */ /* 0x000f22000c1e9b00 */
[----:B------:R-:W-:Y:S01]  /*1fd0*/  SHF.L.U32 R10, R10, 0x10, RZ ;  /* 0x000000100a0a7819 */ /* 0x000fe200000006ff */
[----:B------:R-:W-:Y:S01]  /*1fe0*/  FMUL.FTZ R9, R2, R108 ;  /* 0x0000006c02097220 */ /* 0x000fe20000410000 */
[----:B------:R-:W-:Y:S01]  /*1ff0*/  SHF.L.U32 R6, R6, 0x10, RZ ;  /* 0x0000001006067819 */ /* 0x000fe200000006ff */
[----:B------:R-:W-:Y:S01]  /*2000*/  FMUL.FTZ R16, R3, R11 ;  /* 0x0000000b03107220 */ /* 0x000fe20000410000 */
[----:B------:R-:W4:Y:S01]  /*2010*/  LDG.E.64.CONSTANT R86, desc[UR18][R86.64] ;  /* 0x0000001256567981 */ /* 0x000f22000c1e9b00 */
[----:B------:R-:W-:-:S02]  /*2020*/  FADD.FTZ R10, -R34, R10 ;  /* 0x0000000a220a7221 */ /* 0x000fc40000010100 */
[----:B------:R-:W-:Y:S01]  /*2030*/  FFMA.FTZ R12, R16, R9, R12 ;  /* 0x00000009100c7223 */ /* 0x000fe2000001000c */
[----:B------:R-:W-:Y:S01]  /*2040*/  FMUL.FTZ R9, R22, R6 ;  /* 0x0000000616097220 */ /* 0x000fe20000410000 */
[----:B------:R-:W-:Y:S01]  /*2050*/  FMUL.FTZ R10, R3, R10 ;  /* 0x0000000a030a7220 */ /* 0x000fe20000410000 */
[----:B------:R-:W-:Y:S03]  /*2060*/  STL [R1+0x88], R15 ;  /* 0x0000880f01007387 */ /* 0x000fe60000100800 */
[----:B------:R-:W-:Y:S01]  /*2070*/  FFMA.FTZ R12, R10, R9, R12 ;  /* 0x000000090a0c7223 */ /* 0x000fe2000001000c */
[----:B------:R0:W-:Y:S01]  /*2080*/  STL [R1+0x84], R18 ;  /* 0x0000841201007387 */ /* 0x0001e20000100800 */
[----:B------:R-:W-:-:S03]  /*2090*/  IADD3.X R9, RZ, R5, RZ, P1, !PT ;  /* 0x00000005ff097210 */ /* 0x000fc60000ffe4ff */
[----:B------:R-:W-:Y:S04]  /*20a0*/  STL [R1+0x154], R52 ;  /* 0x0001543401007387 */ /* 0x000fe80000100800 */
[----:B------:R-:W-:Y:S01]  /*20b0*/  STL [R1+0x158], R54 ;  /* 0x0001583601007387 */ /* 0x000fe20000100800 */
[----:B0-----:R-:W-:-:S03]  /*20c0*/  SHF.L.U32 R18, R8, 0x1, RZ ;  /* 0x0000000108127819 */ /* 0x001fc600000006ff */
[----:B------:R0:W-:Y:S01]  /*20d0*/  STL [R1+0x78], R16 ;  /* 0x0000781001007387 */ /* 0x0001e20000100800 */
[C---:B------:R-:W-:Y:S02]  /*20e0*/  IADD3 R88, P0, R18.reuse, UR26, RZ ;  /* 0x0000001a12587c10 */ /* 0x040fe4000ff1e0ff */
[C---:B------:R-:W-:Y:S02]  /*20f0*/  SHF.L.U32 R15, R53.reuse, 0x10, RZ ;  /* 0x00000010350f7819 */ /* 0x040fe400000006ff */
[----:B------:R-:W-:Y:S02]  /*2100*/  IADD3 R90, P1, R18, UR28, RZ ;  /* 0x0000001c125a7c10 */ /* 0x000fe4000ff3e0ff */
[----:B0-----:R-:W-:Y:S02]  /*2110*/  SHF.L.U64.HI R16, R8, 0x1, R9 ;  /* 0x0000000108107819 */ /* 0x001fe40000010209 */
[----:B------:R-:W-:Y:S02]  /*2120*/  PRMT R11, R53, 0x7632, R11 ;  /* 0x00007632350b7816 */ /* 0x000fe4000000000b */
[C---:B------:R-:W-:Y:S01]  /*2130*/  IADD3.X R89, R16.reuse, UR27, RZ, P0, !PT ;  /* 0x0000001b10597c10 */ /* 0x040fe200087fe4ff */
[C---:B------:R-:W-:Y:S01]  /*2140*/  IMAD.U32 R107, R55.reuse, 0x10000, RZ ;  /* 0x00010000376b7824 */ /* 0x040fe200078e00ff */
[----:B------:R-:W-:Y:S01]  /*2150*/  IADD3.X R91, R16, UR29, RZ, P1, !PT ;  /* 0x0000001d105b7c10 */ /* 0x000fe20008ffe4ff */
[----:B------:R-:W-:Y:S01]  /*2160*/  FADD.FTZ R15, -R34, R15 ;  /* 0x0000000f220f7221 */ /* 0x000fe20000010100 */
[----:B------:R-:W-:-:S02]  /*2170*/  PRMT R9, R55, 0x7632, R9 ;  /* 0x0000763237097816 */ /* 0x000fc40000000009 */
[----:B------:R-:W-:Y:S01]  /*2180*/  SHF.L.U32 R11, R11, 0x10, RZ ;  /* 0x000000100b0b7819 */ /* 0x000fe200000006ff */
[----:B------:R-:W4:Y:S01]  /*2190*/  LDG.E.64.CONSTANT R88, desc[UR18][R88.64] ;  /* 0x0000001258587981 */ /* 0x000f22000c1e9b00 */
[----:B------:R-:W-:Y:S01]  /*21a0*/  FMUL.FTZ R14, R4, R107 ;  /* 0x0000006b040e7220 */ /* 0x000fe20000410000 */
[----:B------:R-:W-:Y:S01]  /*21b0*/  FMUL.FTZ R54, R3, R15 ;  /* 0x0000000f03367220 */ /* 0x000fe20000410000 */
[----:B------:R-:W-:Y:S01]  /*21c0*/  SHF.L.U32 R9, R9, 0x10, RZ ;  /* 0x0000001009097819 */ /* 0x000fe200000006ff */
[----:B------:R-:W-:Y:S01]  /*21d0*/  FADD.FTZ R11, -R34, R11 ;  /* 0x0000000b220b7221 */ /* 0x000fe20000010100 */
[----:B------:R-:W4:Y:S01]  /*21e0*/  LDG.E.64.CONSTANT R90, desc[UR18][R90.64] ;  /* 0x000000125a5a7981 */ /* 0x000f22000c1e9b00 */
[----:B------:R-:W-:Y:S02]  /*21f0*/  FFMA.FTZ R8, R54, R14, R12 ;  /* 0x0000000e36087223 */ /* 0x000fe4000001000c */
[----:B------:R-:W-:Y:S01]  /*2200*/  FMUL.FTZ R11, R3, R11 ;  /* 0x0000000b030b7220 */ /* 0x000fe20000410000 */
[-C--:B------:R-:W-:Y:S01]  /*2210*/  FMUL.FTZ R12, R23, R9.reuse ;  /* 0x00000009170c7220 */ /* 0x080fe20000410000 */
[----:B------:R-:W-:Y:S01]  /*2220*/  FFMA.FTZ R7, R2, R108, R7 ;  /* 0x0000006c02077223 */ /* 0x000fe20000010007 */
[----:B------:R-:W-:Y:S01]  /*2230*/  FFMA.FTZ R13, R10, R6, R13 ;  /* 0x000000060a0d7223 */ /* 0x000fe2000001000d */
[C---:B------:R-:W-:Y:S01]  /*2240*/  FFMA.FTZ R17, R11.reuse, R9, R17 ;  /* 0x000000090b117223 */ /* 0x040fe20000010011 */
[----:B------:R-:W-:Y:S01]  /*2250*/  FFMA.FTZ R8, R11, R12, R8 ;  /* 0x0000000c0b087223 */ /* 0x000fe20000010008 */
[----:B------:R-:W-:Y:S01]  /*2260*/  PRMT R11, R58, 0x7632, R11 ;  /* 0x000076323a0b7816 */ /* 0x000fe2000000000b */
[----:B------:R-:W-:Y:S01]  /*2270*/  FADD.FTZ R101, R101, R6 ;  /* 0x0000000665657221 */ /* 0x000fe20000010000 */
[----:B------:R-:W-:-:S02]  /*2280*/  FFMA.FTZ R6, R22, R6, R7 ;  /* 0x0000000616067223 */ /* 0x000fc40000010007 */
[----:B------:R-:W-:Y:S02]  /*2290*/  SHF.L.U32 R7, R11, 0x10, RZ ;  /* 0x000000100b077819 */ /* 0x000fe400000006ff */
[----:B------:R-:W-:Y:S01]  /*22a0*/  FFMA.FTZ R11, R4, R107, R6 ;  /* 0x0000006b040b7223 */ /* 0x000fe20000010006 */
[----:B------:R-:W-:-:S04]  /*22b0*/  IADD3.X R6, RZ, R5, RZ, P5, !PT ;  /* 0x00000005ff067210 */ /* 0x000fc80002ffe4ff */
[C---:B------:R-:W-:Y:S02]  /*22c0*/  SHF.L.U64.HI R15, R120.reuse, 0x1, R6 ;  /* 0x00000001780f7819 */ /* 0x040fe40000010206 */
[----:B------:R-:W-:-:S04]  /*22d0*/  SHF.L.U32 R120, R120, 0x1, RZ ;  /* 0x0000000178787819 */ /* 0x000fc800000006ff */
[C---:B------:R-:W-:Y:S02]  /*22e0*/  IADD3 R92, P0, R120.reuse, UR26, RZ ;  /* 0x0000001a785c7c10 */ /* 0x040fe4000ff1e0ff */
[----:B------:R-:W-:Y:S02]  /*22f0*/  IADD3 R94, P1, R120, UR28, RZ ;  /* 0x0000001c785e7c10 */ /* 0x000fe4000ff3e0ff */
[C---:B------:R-:W-:Y:S02]  /*2300*/  IADD3.X R93, R15.reuse, UR27, RZ, P0, !PT ;  /* 0x0000001b0f5d7c10 */ /* 0x040fe400087fe4ff */
[----:B------:R-:W-:-:S04]  /*2310*/  IADD3.X R95, R15, UR29, RZ, P1, !PT ;  /* 0x0000001d0f5f7c10 */ /* 0x000fc80008ffe4ff */
[----:B------:R-:W4:Y:S04]  /*2320*/  LDG.E.64.CONSTANT R92, desc[UR18][R92.64] ;  /* 0x000000125c5c7981 */ /* 0x000f28000c1e9b00 */
[----:B------:R-:W4:Y:S01]  /*2330*/  LDG.E.64.CONSTANT R94, desc[UR18][R94.64] ;  /* 0x000000125e5e7981 */ /* 0x000f22000c1e9b00 */
[----:B------:R-:W-:-:S04]  /*2340*/  IADD3.X R119, RZ, R5, RZ, P6, !PT ;  /* 0x00000005ff777210 */ /* 0x000fc800037fe4ff */
[C---:B------:R-:W-:Y:S02]  /*2350*/  SHF.L.U64.HI R119, R118.reuse, 0x1, R119 ;  /* 0x0000000176777819 */ /* 0x040fe40000010277 */
[----:B------:R-:W-:-:S04]  /*2360*/  SHF.L.U32 R118, R118, 0x1, RZ ;  /* 0x0000000176767819 */ /* 0x000fc800000006ff */
[C---:B------:R-:W-:Y:S02]  /*2370*/  IADD3 R96, P0, R118.reuse, UR26, RZ ;  /* 0x0000001a76607c10 */ /* 0x040fe4000ff1e0ff */
[----:B------:R-:W-:Y:S02]  /*2380*/  IADD3 R98, P1, R118, UR28, RZ ;  /* 0x0000001c76627c10 */ /* 0x000fe4000ff3e0ff */
[C---:B------:R-:W-:Y:S02]  /*2390*/  IADD3.X R97, R119.reuse, UR27, RZ, P0, !PT ;  /* 0x0000001b77617c10 */ /* 0x040fe400087fe4ff */
[----:B------:R-:W-:-:S04]  /*23a0*/  IADD3.X R99, R119, UR29, RZ, P1, !PT ;  /* 0x0000001d77637c10 */ /* 0x000fc80008ffe4ff */
[----:B------:R-:W4:Y:S01]  /*23b0*/  LDG.E.64.CONSTANT R96, desc[UR18][R96.64] ;  /* 0x0000001260607981 */ /* 0x000f22000c1e9b00 */
[----:B------:R-:W-:-:S03]  /*23c0*/  SHF.L.U32 R14, R56, 0x10, RZ ;  /* 0x00000010380e7819 */ /* 0x000fc600000006ff */
[----:B------:R-:W4:Y:S01]  /*23d0*/  LDG.E.64.CONSTANT R98, desc[UR18][R98.64] ;  /* 0x0000001262627981 */ /* 0x000f22000c1e9b00 */
[----:B------:R-:W-:Y:S01]  /*23e0*/  PRMT R10, R56, 0x7632, R10 ;  /* 0x00007632380a7816 */ /* 0x000fe2000000000a */
[----:B------:R-:W-:Y:S02]  /*23f0*/  IMAD.U32 R106, R58, 0x10000, RZ ;  /* 0x000100003a6a7824 */ /* 0x000fe400078e00ff */
[----:B------:R-:W-:Y:S01]  /*2400*/  FADD.FTZ R14, -R34, R14 ;  /* 0x0000000e220e7221 */ /* 0x000fe20000010100 */
[----:B------:R-:W-:Y:S01]  /*2410*/  SHF.L.U32 R10, R10, 0x10, RZ ;  /* 0x000000100a0a7819 */ /* 0x000fe200000006ff */
[----:B------:R-:W-:Y:S02]  /*2420*/  FMUL.FTZ R12, R2, R106 ;  /* 0x0000006a020c7220 */ /* 0x000fe40000410000 */
[----:B------:R-:W-:-:S04]  /*2430*/  FMUL.FTZ R52, R3, R14 ;  /* 0x0000000e03347220 */ /* 0x000fc80000410000 */
[----:B------:R-:W-:Y:S01]  /*2440*/  FFMA.FTZ R8, R52, R12, R8 ;  /* 0x0000000c34087223 */ /* 0x000fe20000010008 */
[----:B------:R-:W-:Y:S01]  /*2450*/  FADD.FTZ R12, -R34, R10 ;  /* 0x0000000a220c7221 */ /* 0x000fe20000010100 */
[----:B------:R-:W-:-:S03]  /*2460*/  FMUL.FTZ R10, R22, R7 ;  /* 0x00000007160a7220 */ /* 0x000fc60000410000 */
[----:B------:R-:W-:Y:S01]  /*2470*/  FMUL.FTZ R12, R3, R12 ;  /* 0x0000000c030c7220 */ /* 0x000fe20000410000 */
[----:B------:R-:W-:-:S03]  /*2480*/  SHF.L.U32 R14, R57, 0x10, RZ ;  /* 0x00000010390e7819 */ /* 0x000fc600000006ff */
[----:B------:R-:W-:Y:S01]  /*2490*/  FFMA.FTZ R8, R12, R10, R8 ;  /* 0x0000000a0c087223 */ /* 0x000fe20000010008 */
[----:B------:R-:W-:Y:S01]  /*24a0*/  PRMT R10, R57, 0x7632, R10 ;  /* 0x00007632390a7816 */ /* 0x000fe2000000000a */
[C---:B------:R-:W-:Y:S02]  /*24b0*/  IMAD.U32 R105, R59.reuse, 0x10000, RZ ;  /* 0x000100003b697824 */ /* 0x040fe400078e00ff */
[----:B------:R-:W-:Y:S01]  /*24c0*/  FADD.FTZ R14, -R34, R14 ;  /* 0x0000000e220e7221 */ /* 0x000fe20000010100 */
[----:B------:R-:W-:Y:S02]  /*24d0*/  PRMT R6, R59, 0x7632, R6 ;  /* 0x000076323b067816 */ /* 0x000fe40000000006 */
[----:B------:R-:W-:Y:S01]  /*24e0*/  SHF.L.U32 R10, R10, 0x10, RZ ;  /* 0x000000100a0a7819 */ /* 0x000fe200000006ff */
[----:B------:R-:W-:Y:S01]  /*24f0*/  FADD.FTZ R19, R19, R9 ;  /* 0x0000000913137221 */ /* 0x000fe20000010000 */
[----:B------:R-:W-:Y:S01]  /*2500*/  FFMA.FTZ R9, R23, R9, R11 ;  /* 0x0000000917097223 */ /* 0x000fe2000001000b */
[----:B------:R-:W-:Y:S01]  /*2510*/  FMUL.FTZ R11, R4, R105 ;  /* 0x00000069040b7220 */ /* 0x000fe20000410000 */
[----:B------:R-:W-:Y:S01]  /*2520*/  FMUL.FTZ R51, R3, R14 ;  /* 0x0000000e03337220 */ /* 0x000fe20000410000 */
[----:B------:R-:W-:Y:S01]  /*2530*/  SHF.L.U32 R6, R6, 0x10, RZ ;  /* 0x0000001006067819 */ /* 0x000fe200000006ff */
[----:B------:R-:W-:-:S02]  /*2540*/  FADD.FTZ R10, -R34, R10 ;  /* 0x0000000a220a7221 */ /* 0x000fc40000010100 */
[----:B------:R-:W-:Y:S02]  /*2550*/  FFMA.FTZ R8, R51, R11, R8 ;  /* 0x0000000b33087223 */ /* 0x000fe40000010008 */
[----:B------:R-:W-:Y:S01]  /*2560*/  FMUL.FTZ R10, R3, R10 ;  /* 0x0000000a030a7220 */ /* 0x000fe20000410000 */
[-C--:B------:R-:W-:Y:S01]  /*2570*/  FMUL.FTZ R11, R23, R6.reuse ;  /* 0x00000006170b7220 */ /* 0x080fe20000410000 */
[----:B------:R-:W-:Y:S02]  /*2580*/  SHF.L.U32 R14, R60, 0x10, RZ ;  /* 0x000000103c0e7819 */ /* 0x000fe400000006ff */
[C---:B------:R-:W-:Y:S01]  /*2590*/  FFMA.FTZ R17, R10.reuse, R6, R17 ;  /* 0x000000060a117223 */ /* 0x040fe20000010011 */
[----:B------:R-:W-:Y:S01]  /*25a0*/  FFMA.FTZ R8, R10, R11, R8 ;  /* 0x0000000b0a087223 */ /* 0x000fe20000010008 */
[----:B------:R-:W-:Y:S01]  /*25b0*/  PRMT R10, R60, 0x7632, R10 ;  /* 0x000076323c0a7816 */ /* 0x000fe2000000000a */
[----:B------:R-:W-:Y:S01]  /*25c0*/  FADD.FTZ R14, -R34, R14 ;  /* 0x0000000e220e7221 */ /* 0x000fe20000010100 */
[----:B------:R-:W-:Y:S01]  /*25d0*/  FFMA.FTZ R9, R2, R106, R9 ;  /* 0x0000006a02097223 */ /* 0x000fe20000010009 */
[C---:B------:R-:W-:Y:S01]  /*25e0*/  IMAD.U32 R104, R62.reuse, 0x10000, RZ ;  /* 0x000100003e687824 */ /* 0x040fe200078e00ff */
[----:B------:R-:W-:-:S02]  /*25f0*/  PRMT R11, R62, 0x7632, R11 ;  /* 0x000076323e0b7816 */ /* 0x000fc4000000000b */
[----:B------:R-:W-:Y:S01]  /*2600*/  SHF.L.U32 R10, R10, 0x10, RZ ;  /* 0x000000100a0a7819 */ /* 0x000fe200000006ff */
[----:B------:R-:W-:Y:S01]  /*2610*/  FMUL.FTZ R49, R3, R14 ;  /* 0x0000000e03317220 */ /* 0x000fe20000410000 */
[-C--:B------:R-:W-:Y:S01]  /*2620*/  FFMA.FTZ R13, R12, R7.reuse, R13 ;  /* 0x000000070c0d7223 */ /* 0x080fe2000001000d */
[----:B------:R-:W-:Y:S01]  /*2630*/  FADD.FTZ R101, R101, R7 ;  /* 0x0000000765657221 */ /* 0x000fe20000010000 */
[----:B------:R-:W-:Y:S01]  /*2640*/  FFMA.FTZ R14, R22, R7, R9 ;  /* 0x00000007160e7223 */ /* 0x000fe20000010009 */
[----:B------:R-:W-:Y:S01]  /*2650*/  FMUL.FTZ R12, R2, R104 ;  /* 0x00000068020c7220 */ /* 0x000fe20000410000 */
[----:B------:R-:W-:Y:S01]  /*2660*/  SHF.L.U32 R9, R11, 0x10, RZ ;  /* 0x000000100b097819 */ /* 0x000fe200000006ff */
[----:B------:R-:W-:Y:S01]  /*2670*/  FADD.FTZ R10, -R34, R10 ;  /* 0x0000000a220a7221 */ /* 0x000fe20000010100 */
[----:B------:R-:W-:Y:S01]  /*2680*/  SHF.L.U32 R7, R61, 0x10, RZ ;  /* 0x000000103d077819 */ /* 0x000fe200000006ff */
[----:B------:R-:W-:Y:S01]  /*2690*/  FFMA.FTZ R8, R49, R12, R8 ;  /* 0x0000000c31087223 */ /* 0x000fe20000010008 */
[----:B------:R-:W-:Y:S01]  /*26a0*/  SHF.L.U32 R35, R63, 0x10, RZ ;  /* 0x000000103f237819 */ /* 0x000fe200000006ff */
[----:B------:R-:W-:Y:S01]  /*26b0*/  FMUL.FTZ R27, R22, R9 ;  /* 0x00000009161b7220 */ /* 0x000fe20000410000 */
[----:B------:R-:W-:Y:S01]  /*26c0*/  FMUL.FTZ R11, R3, R10 ;  /* 0x0000000a030b7220 */ /* 0x000fe20000410000 */
[--C-:B------:R-:W-:Y:S01]  /*26d0*/  FADD.FTZ R12, -R34, R7.reuse ;  /* 0x00000007220c7221 */ /* 0x100fe20000010100 */
[----:B------:R-:W-:-:S02]  /*26e0*/  PRMT R7, R61, 0x7632, R7 ;  /* 0x000076323d077816 */ /* 0x000fc40000000007 */
[----:B------:R-:W-:Y:S01]  /*26f0*/  FFMA.FTZ R27, R11, R27, R8 ;  /* 0x0000001b0b1b7223 */ /* 0x000fe20000010008 */
[----:B------:R-:W-:Y:S01]  /*2700*/  FMUL.FTZ R8, R4, R35 ;  /* 0x0000002304087220 */ /* 0x000fe20000410000 */
[----:B------:R-:W-:Y:S01]  /*2710*/  FMUL.FTZ R50, R3, R12 ;  /* 0x0000000c03327220 */ /* 0x000fe20000410000 */
[----:B------:R-:W-:Y:S01]  /*2720*/  IMAD.U32 R7, R7, 0x10000, RZ ;  /* 0x0001000007077824 */ /* 0x000fe200078e00ff */
[----:B------:R-:W-:Y:S02]  /*2730*/  PRMT R10, R63, 0x7632, R10 ;  /* 0x000076323f0a7816 */ /* 0x000fe4000000000a */
[----:B------:R-:W-:Y:S01]  /*2740*/  FFMA.FTZ R27, R50, R8, R27 ;  /* 0x00000008321b7223 */ /* 0x000fe2000001001b */
[----:B------:R-:W-:Y:S01]  /*2750*/  FADD.FTZ R8, -R34, R7 ;  /* 0x0000000722087221 */ /* 0x000fe20000010100 */
[----:B--2---:R-:W-:Y:S02]  /*2760*/  SHF.L.U32 R7, R64, 0x10, RZ ;  /* 0x0000001040077819 */ /* 0x004fe400000006ff */
[----:B------:R-:W-:-:S03]  /*2770*/  SHF.L.U32 R10, R10, 0x10, RZ ;  /* 0x000000100a0a7819 */ /* 0x000fc600000006ff */
[----:B------:R-:W-:Y:S01]  /*2780*/  FADD.FTZ R7, -R34, R7 ;  /* 0x0000000722077221 */ /* 0x000fe20000010100 */
[----:B------:R-:W-:Y:S01]  /*2790*/  FFMA.FTZ R13, R11, R9, R13 ;  /* 0x000000090b0d7223 */ /* 0x000fe2000001000d */
[----:B------:R-:W-:Y:S01]  /*27a0*/  FMUL.FTZ R8, R3, R8 ;  /* 0x0000000803087220 */ /* 0x000fe20000410000 */
[----:B------:R-:W-:Y:S01]  /*27b0*/  FMUL.FTZ R11, R23, R10 ;  /* 0x0000000a170b7220 */ /* 0x000fe20000410000 */
[----:B------:R-:W-:Y:S01]  /*27c0*/  FMUL.FTZ R48, R3, R7 ;  /* 0x0000000703307220 */ /* 0x000fe20000410000 */
[----:B------:R-:W-:Y:S01]  /*27d0*/  PRMT R7, R64, 0x7632, R7 ;  /* 0x0000763240077816 */ /* 0x000fe20000000007 */
[----:B---3--:R-:W-:Y:S02]  /*27e0*/  IMAD.U32 R5, R66, 0x10000, RZ ;  /* 0x0001000042057824 */ /* 0x008fe400078e00ff */
[----:B------:R-:W-:Y:S01]  /*27f0*/  FFMA.FTZ R27, R8, R11, R27 ;  /* 0x0000000b081b7223 */ /* 0x000fe2000001001b */
[----:B------:R-:W-:Y:S01]  /*2800*/  FFMA.FTZ R14, R4, R105, R14 ;  /* 0x00000069040e7223 */ /* 0x000fe2000001000e */
[----:B------:R-:W-:-:S02]  /*2810*/  PRMT R11, R66, 0x7632, R11 ;  /* 0x00007632420b7816 */ /* 0x000fc4000000000b */
[----:B------:R-:W-:Y:S01]  /*2820*/  SHF.L.U32 R7, R7, 0x10, RZ ;  /* 0x0000001007077819 */ /* 0x000fe200000006ff */
[----:B------:R-:W-:Y:S01]  /*2830*/  FFMA.FTZ R17, R8, R10, R17 ;  /* 0x0000000a08117223 */ /* 0x000fe20000010011 */
[----:B------:R-:W-:Y:S01]  /*2840*/  FADD.FTZ R19, R19, R6 ;  /* 0x0000000613137221 */ /* 0x000fe20000010000 */
[----:B------:R-:W-:Y:S01]  /*2850*/  FMUL.FTZ R8, R2, R5 ;  /* 0x0000000502087220 */ /* 0x000fe20000410000 */
[----:B------:R-:W-:Y:S01]  /*2860*/  FFMA.FTZ R6, R23, R6, R14 ;  /* 0x0000000617067223 */ /* 0x000fe2000001000e */
[----:B------:R-:W-:Y:S01]  /*2870*/  SHF.L.U32 R11, R11, 0x10, RZ ;  /* 0x000000100b0b7819 */ /* 0x000fe200000006ff */
[----:B------:R-:W-:Y:S01]  /*2880*/  STL [R1+0x6c], R16 ;  /* 0x00006c1001007387 */ /* 0x000fe20000100800 */
[----:B------:R-:W-:Y:S01]  /*2890*/  FADD.FTZ R7, -R34, R7 ;  /* 0x0000000722077221 */ /* 0x000fe20000010100 */
[----:B------:R-:W-:Y:S02]  /*28a0*/  FFMA.FTZ R27, R48, R8, R27 ;  /* 0x00000008301b7223 */ /* 0x000fe4000001001b */
[----:B------:R-:W-:Y:S01]  /*28b0*/  STL [R1+0x80], R54 ;  /* 0x0000803601007387 */ /* 0x000fe20000100800 */
[----:B------:R-:W-:Y:S01]  /*28c0*/  FFMA.FTZ R8, R2, R104, R6 ;  /* 0x0000006802087223 */ /* 0x000fe20000010006 */
[----:B------:R-:W-:-:S02]  /*28d0*/  FMUL.FTZ R6, R22, R11 ;  /* 0x0000000b16067220 */ /* 0x000fc40000410000 */
[----:B------:R-:W-:Y:S01]  /*28e0*/  STL [R1+0x4c], R18 ;  /* 0x00004c1201007387 */ /* 0x000fe20000100800 */
[----:B------:R-:W-:-:S03]  /*28f0*/  FMUL.FTZ R7, R3, R7 ;  /* 0x0000000703077220 */ /* 0x000fc60000410000 */
[----:B------:R-:W-:Y:S01]  /*2900*/  STL [R1+0x7c], R52 ;  /* 0x00007c3401007387 */ /* 0x000fe20000100800 */
[----:B------:R-:W-:Y:S01]  /*2910*/  FADD.FTZ R101, R101, R9 ;  /* 0x0000000965657221 */ /* 0x000fe20000010000 */
[----:B------:R-:W-:Y:S02]  /*2920*/  PRMT R14, R65, 0x7632, R14 ;  /* 0x00007632410e7816 */ /* 0x000fe4000000000e */
[----:B------:R0:W-:Y:S01]  /*2930*/  STL [R1+0x44], R15 ;  /* 0x0000440f01007387 */ /* 0x0001e20000100800 */
[----:B------:R-:W-:Y:S01]  /*2940*/  FFMA.FTZ R9, R22, R9, R8 ;  /* 0x0000000916097223 */ /* 0x000fe20000010008 */
[----:B------:R-:W-:Y:S01]  /*2950*/  FFMA.FTZ R27, R7, R6, R27 ;  /* 0x00000006071b7223 */ /* 0x000fe2000001001b */
[C---:B------:R-:W-:Y:S01]  /*2960*/  SHF.L.U32 R6, R67.reuse, 0x10, RZ ;  /* 0x0000001043067819 */ /* 0x040fe200000006ff */
[----:B------:R-:W-:Y:S01]  /*2970*/  IMAD.U32 R14, R14, 0x10000, RZ ;  /* 0x000100000e0e7824 */ /* 0x000fe200078e00ff */
[----:B------:R-:W-:Y:S02]  /*2980*/  PRMT R12, R67, 0x7632, R12 ;  /* 0x00007632430c7816 */ /* 0x000fe4000000000c */
[----:B0-----:R-:W-:Y:S01]  /*2990*/  SHF.L.U32 R15, R65, 0x10, RZ ;  /* 0x00000010410f7819 */ /* 0x001fe200000006ff */
[----:B------:R-:W-:-:S04]  /*29a0*/  FFMA.FTZ R9, R4, R35, R9 ;  /* 0x0000002304097223 */ /* 0x000fc80000010009 */
[----:B------:R-:W-:Y:S01]  /*29b0*/  FADD.FTZ R15, -R34, R15 ;  /* 0x0000000f220f7221 */ /* 0x000fe20000010100 */
[----:B------:R-:W-:Y:S01]  /*29c0*/  SHF.L.U32 R12, R12, 0x10, RZ ;  /* 0x000000100c0c7819 */ /* 0x000fe200000006ff */
[----:B------:R-:W-:Y:S01]  /*29d0*/  FMUL.FTZ R8, R4, R6 ;  /* 0x0000000604087220 */ /* 0x000fe20000410000 */
[----:B------:R-:W-:Y:S01]  /*29e0*/  FADD.FTZ R19, R19, R10 ;  /* 0x0000000a13137221 */ /* 0x000fe20000010000 */
[----:B------:R-:W-:Y:S01]  /*29f0*/  FMUL.FTZ R47, R3, R15 ;  /* 0x0000000f032f7220 */ /* 0x000fe20000410000 */
[--C-:B------:R-:W-:Y:S01]  /*2a00*/  FFMA.FTZ R10, R23, R10, R9.reuse ;  /* 0x0000000a170a7223 */ /* 0x100fe20000010009 */
[----:B------:R-:W-:Y:S01]  /*2a10*/  FADD.FTZ R14, -R34, R14 ;  /* 0x0000000e220e7221 */ /* 0x000fe20000010100 */
[C---:B----4-:R-:W-:Y:S02]  /*2a20*/  SHF.L.U32 R16, R68.reuse, 0x10, RZ ;  /* 0x0000001044107819 */ /* 0x050fe400000006ff */
[----:B------:R-:W-:Y:S01]  /*2a30*/  PRMT R9, R68, 0x7632, R9 ;  /* 0x0000763244097816 */ /* 0x000fe20000000009 */
[----:B------:R-:W-:Y:S01]  /*2a40*/  FFMA.FTZ R27, R47, R8, R27 ;  /* 0x000000082f1b7223 */ /* 0x000fe2000001001b */
[----:B------:R-:W-:Y:S01]  /*2a50*/  FFMA.FTZ R13, R7, R11, R13 ;  /* 0x0000000b070d7223 */ /* 0x000fe2000001000d */
[----:B------:R-:W-:Y:S01]  /*2a60*/  FMUL.FTZ R8, R23, R12 ;  /* 0x0000000c17087220 */ /* 0x000fe20000410000 */
[----:B------:R-:W-:Y:S01]  /*2a70*/  FMUL.FTZ R14, R3, R14 ;  /* 0x0000000e030e7220 */ /* 0x000fe20000410000 */
[----:B------:R-:W-:Y:S01]  /*2a80*/  SHF.L.U32 R7, R70, 0x10, RZ ;  /* 0x0000001046077819 */ /* 0x000fe200000006ff */
[----:B------:R-:W-:Y:S01]  /*2a90*/  FADD.FTZ R16, -R34, R16 ;  /* 0x0000001022107221 */ /* 0x000fe20000010100 */
[----:B------:R-:W-:-:S02]  /*2aa0*/  PRMT R15, R70, 0x7632, R15 ;  /* 0x00007632460f7816 */ /* 0x000fc4000000000f */
[----:B------:R-:W-:Y:S01]  /*2ab0*/  SHF.L.U32 R9, R9, 0x10, RZ ;  /* 0x0000001009097819 */ /* 0x000fe200000006ff */
[----:B------:R-:W-:Y:S01]  /*2ac0*/  FFMA.FTZ R27, R14, R8, R27 ;  /* 0x000000080e1b7223 */ /* 0x000fe2000001001b */
[----:B------:R-:W-:Y:S01]  /*2ad0*/  FMUL.FTZ R8, R2, R7 ;  /* 0x0000000702087220 */ /* 0x000fe20000410000 */
[----:B------:R-:W-:Y:S01]  /*2ae0*/  FMUL.FTZ R45, R3, R16 ;  /* 0x00000010032d7220 */ /* 0x000fe20000410000 */
[----:B------:R-:W-:Y:S02]  /*2af0*/  IMAD.U32 R15, R15, 0x10000, RZ ;  /* 0x000100000f0f7824 */ /* 0x000fe400078e00ff */
[----:B------:R-:W-:Y:S01]  /*2b00*/  FADD.FTZ R9, -R34, R9 ;  /* 0x0000000922097221 */ /* 0x000fe20000010100 */
[----:B------:R-:W-:Y:S01]  /*2b10*/  FFMA.FTZ R10, R2, R5, R10 ;  /* 0x00000005020a7223 */ /* 0x000fe2000001000a */
[----:B------:R-:W-:Y:S01]  /*2b20*/  FFMA.FTZ R27, R45, R8, R27 ;  /* 0x000000082d1b7223 */ /* 0x000fe2000001001b */
[C---:B------:R-:W-:Y:S01]  /*2b30*/  FMUL.FTZ R8, R22.reuse, R15 ;  /* 0x0000000f16087220 */ /* 0x040fe20000410000 */
[----:B------:R-:W-:Y:S01]  /*2b40*/  FMUL.FTZ R9, R3, R9 ;  /* 0x0000000903097220 */ /* 0x000fe20000410000 */
[----:B------:R-:W-:Y:S01]  /*2b50*/  SHF.L.U32 R18, R69, 0x10, RZ ;  /* 0x0000001045127819 */ /* 0x000fe200000006ff */
[----:B------:R-:W-:Y:S01]  /*2b60*/  FADD.FTZ R101, R101, R11 ;  /* 0x0000000b65657221 */ /* 0x000fe20000010000 */
[----:B------:R-:W-:Y:S01]  /*2b70*/  PRMT R16, R69, 0x7632, R16 ;  /* 0x0000763245107816 */ /* 0x000fe20000000010 */
[----:B------:R-:W-:Y:S01]  /*2b80*/  FFMA.FTZ R11, R22, R11, R10 ;  /* 0x0000000b160b7223 */ /* 0x000fe2000001000a */
[----:B------:R-:W-:Y:S01]  /*2b90*/  FFMA.FTZ R27, R9, R8, R27 ;  /* 0x00000008091b7223 */ /* 0x000fe2000001001b */
[----:B------:R-:W-:Y:S01]  /*2ba0*/  FFMA.FTZ R17, R14, R12, R17 ;  /* 0x0000000c0e117223 */ /* 0x000fe20000010011 */
[C---:B------:R-:W-:Y:S01]  /*2bb0*/  SHF.L.U32 R8, R71.reuse, 0x10, RZ ;  /* 0x0000001047087819 */ /* 0x040fe200000006ff */
[----:B------:R-:W-:Y:S01]  /*2bc0*/  FADD.FTZ R18, -R34, R18 ;  /* 0x0000001222127221 */ /* 0x000fe20000010100 */
[----:B------:R-:W-:Y:S01]  /*2bd0*/  PRMT R14, R71, 0x7632, R14 ;  /* 0x00007632470e7816 */ /* 0x000fe2000000000e */
[----:B------:R-:W-:Y:S01]  /*2be0*/  FFMA.FTZ R11, R4, R6, R11 ;  /* 0x00000006040b7223 */ /* 0x000fe2000001000b */
[----:B------:R-:W-:Y:S01]  /*2bf0*/  SHF.L.U32 R16, R16, 0x10, RZ ;  /* 0x0000001010107819 */ /* 0x000fe200000006ff */
[----:B------:R-:W-:Y:S01]  /*2c00*/  FMUL.FTZ R10, R4, R8 ;  /* 0x00000008040a7220 */ /* 0x000fe20000410000 */
[----:B------:R-:W-:Y:S01]  /*2c10*/  SHF.L.U32 R14, R14, 0x10, RZ ;  /* 0x000000100e0e7819 */ /* 0x000fe200000006ff */
[----:B------:R-:W-:Y:S01]  /*2c20*/  FMUL.FTZ R46, R3, R18 ;  /* 0x00000012032e7220 */ /* 0x000fe20000410000 */
[----:B------:R-:W-:Y:S01]  /*2c30*/  FADD.FTZ R19, R19, R12 ;  /* 0x0000000c13137221 */ /* 0x000fe20000010000 */
[--C-:B------:R-:W-:Y:S01]  /*2c40*/  FFMA.FTZ R12, R23, R12, R11.reuse ;  /* 0x0000000c170c7223 */ /* 0x100fe2000001000b */
[----:B------:R-:W-:Y:S01]  /*2c50*/  FADD.FTZ R16, -R34, R16 ;  /* 0x0000001022107221 */ /* 0x000fe20000010100 */
[C---:B------:R-:W-:Y:S01]  /*2c60*/  IMAD.U32 R18, R72.reuse, 0x10000, RZ ;  /* 0x0001000048127824 */ /* 0x040fe200078e00ff */
        /* <DEDUP_REMOVED lines=12> */
[----:B------:R-:W-:Y:S01]  /*2d30*/  SHF.L.U32 R26, R26, 0x10, RZ ;  /* 0x000000101a1a7819 */ /* 0x000fe200000006ff */
[----:B------:R-:W-:Y:S01]  /*2d40*/  FADD.FTZ R11, -R34, R11 ;  /* 0x0000000b220b7221 */ /* 0x000fe20000010100 */
[----:B------:R-:W-:Y:S01]  /*2d50*/  FFMA.FTZ R12, R2, R7, R12 ;  /* 0x00000007020c7223 */ /* 0x000fe2000001000c */
[----:B------:R-:W-:Y:S01]  /*2d60*/  FFMA.FTZ R27, R44, R10, R27 ;  /* 0x0000000a2c1b7223 */ /* 0x000fe2000001001b */
[----:B------:R-:W-:Y:S01]  /*2d70*/  SHF.L.U32 R18, R73, 0x10, RZ ;  /* 0x0000001049127819 */ /* 0x000fe200000006ff */
[C---:B------:R-:W-:Y:S01]  /*2d80*/  FMUL.FTZ R10, R22.reuse, R26 ;  /* 0x0000001a160a7220 */ /* 0x040fe20000410000 */
[----:B------:R-:W-:Y:S01]  /*2d90*/  FMUL.FTZ R11, R3, R11 ;  /* 0x0000000b030b7220 */ /* 0x000fe20000410000 */
[----:B------:R-:W-:Y:S01]  /*2da0*/  FADD.FTZ R101, R101, R15 ;  /* 0x0000000f65657221 */ /* 0x000fe20000010000 */
[----:B------:R-:W-:Y:S01]  /*2db0*/  PRMT R20, R73, 0x7632, R20 ;  /* 0x0000763249147816 */ /* 0x000fe20000000014 */
[----:B------:R-:W-:Y:S01]  /*2dc0*/  FFMA.FTZ R15, R22, R15, R12 ;  /* 0x0000000f160f7223 */ /* 0x000fe2000001000c */
[----:B------:R-:W-:Y:S01]  /*2dd0*/  FFMA.FTZ R17, R16, R14, R17 ;  /* 0x0000000e10117223 */ /* 0x000fe20000010011 */
[----:B------:R-:W-:Y:S01]  /*2de0*/  FFMA.FTZ R27, R11, R10, R27 ;  /* 0x0000000a0b1b7223 */ /* 0x000fe2000001001b */
[C---:B------:R-:W-:Y:S01]  /*2df0*/  PRMT R16, R75.reuse, 0x7632, R16 ;  /* 0x000076324b107816 */ /* 0x040fe20000000010 */
[----:B------:R-:W-:-:S02]  /*2e00*/  IMAD.U32 R10, R75, 0x10000, RZ ;  /* 0x000100004b0a7824 */ /* 0x000fc400078e00ff */
[----:B------:R-:W-:Y:S01]  /*2e10*/  FADD.FTZ R18, -R34, R18 ;  /* 0x0000001222127221 */ /* 0x000fe20000010100 */
[----:B------:R-:W-:Y:S01]  /*2e20*/  SHF.L.U32 R20, R20, 0x10, RZ ;  /* 0x0000001014147819 */ /* 0x000fe200000006ff */
[----:B------:R-:W-:Y:S01]  /*2e30*/  FFMA.FTZ R15, R4, R8, R15 ;  /* 0x00000008040f7223 */ /* 0x000fe2000001000f */
[----:B------:R-:W-:Y:S01]  /*2e40*/  SHF.L.U32 R16, R16, 0x10, RZ ;  /* 0x0000001010107819 */ /* 0x000fe200000006ff */
[----:B------:R-:W-:Y:S01]  /*2e50*/  FMUL.FTZ R12, R4, R10 ;  /* 0x0000000a040c7220 */ /* 0x000fe20000410000 */
[----:B------:R-:W-:Y:S01]  /*2e60*/  FMUL.FTZ R43, R3, R18 ;  /* 0x00000012032b7220 */ /* 0x000fe20000410000 */
[----:B------:R-:W-:Y:S01]  /*2e70*/  FADD.FTZ R19, R19, R14 ;  /* 0x0000000e13137221 */ /* 0x000fe20000010000 */
[--C-:B------:R-:W-:Y:S01]  /*2e80*/  FFMA.FTZ R14, R23, R14, R15.reuse ;  /* 0x0000000e170e7223 */ /* 0x100fe2000001000f */
[----:B------:R-:W-:Y:S01]  /*2e90*/  FADD.FTZ R20, -R34, R20 ;  /* 0x0000001422147221 */ /* 0x000fe20000010100 */
[C---:B------:R-:W-:Y:S02]  /*2ea0*/  SHF.L.U32 R18, R76.reuse, 0x10, RZ ;  /* 0x000000104c127819 */ /* 0x040fe400000006ff */
[----:B------:R-:W-:Y:S01]  /*2eb0*/  PRMT R15, R76, 0x7632, R15 ;  /* 0x000076324c0f7816 */ /* 0x000fe2000000000f */
[----:B------:R-:W-:Y:S01]  /*2ec0*/  FFMA.FTZ R27, R43, R12, R27 ;  /* 0x0000000c2b1b7223 */ /* 0x000fe2000001001b */
[----:B------:R-:W-:Y:S01]  /*2ed0*/  FFMA.FTZ R13, R11, R26, R13 ;  /* 0x0000001a0b0d7223 */ /* 0x000fe2000001000d */
[----:B------:R-:W-:Y:S01]  /*2ee0*/  FMUL.FTZ R12, R23, R16 ;  /* 0x00000010170c7220 */ /* 0x000fe20000410000 */
[----:B------:R-:W-:Y:S01]  /*2ef0*/  FMUL.FTZ R20, R3, R20 ;  /* 0x0000001403147220 */ /* 0x000fe20000410000 */
[----:B------:R-:W-:Y:S01]  /*2f00*/  SHF.L.U32 R11, R78, 0x10, RZ ;  /* 0x000000104e0b7819 */ /* 0x000fe200000006ff */
[----:B------:R-:W-:Y:S01]  /*2f10*/  FADD.FTZ R18, -R34, R18 ;  /* 0x0000001222127221 */ /* 0x000fe20000010100 */
[----:B------:R-:W-:Y:S01]  /*2f20*/  PRMT R21, R78, 0x7632, R21 ;  /* 0x000076324e157816 */ /* 0x000fe20000000015 */
[----:B------:R-:W-:-:S02]  /*2f30*/  IMAD.U32 R15, R15, 0x10000, RZ ;  /* 0x000100000f0f7824 */ /* 0x000fc400078e00ff */
[----:B------:R-:W-:Y:S01]  /*2f40*/  FFMA.FTZ R27, R20, R12, R27 ;  /* 0x0000000c141b7223 */ /* 0x000fe2000001001b */
[----:B------:R-:W-:Y:S01]  /*2f50*/  FMUL.FTZ R12, R2, R11 ;  /* 0x0000000b020c7220 */ /* 0x000fe20000410000 */
[----:B------:R-:W-:Y:S01]  /*2f60*/  FMUL.FTZ R41, R3, R18 ;  /* 0x0000001203297220 */ /* 0x000fe20000410000 */
[----:B------:R-:W-:Y:S01]  /*2f70*/  SHF.L.U32 R21, R21, 0x10, RZ ;  /* 0x0000001015157819 */ /* 0x000fe200000006ff */
[----:B------:R-:W-:Y:S01]  /*2f80*/  FADD.FTZ R15, -R34, R15 ;  /* 0x0000000f220f7221 */ /* 0x000fe20000010100 */
[----:B------:R-:W-:Y:S01]  /*2f90*/  FFMA.FTZ R14, R2, R9, R14 ;  /* 0x00000009020e7223 */ /* 0x000fe2000001000e */
[----:B------:R-:W-:Y:S01]  /*2fa0*/  FFMA.FTZ R27, R41, R12, R27 ;  /* 0x0000000c291b7223 */ /* 0x000fe2000001001b */
[--C-:B------:R-:W-:Y:S01]  /*2fb0*/  FFMA.FTZ R20, R20, R16, R17.reuse ;  /* 0x0000001014147223 */ /* 0x100fe20000010011 */
[C---:B------:R-:W-:Y:S01]  /*2fc0*/  FMUL.FTZ R12, R22.reuse, R21 ;  /* 0x00000015160c7220 */ /* 0x040fe20000410000 */
[----:B------:R-:W-:Y:S01]  /*2fd0*/  FMUL.FTZ R15, R3, R15 ;  /* 0x0000000f030f7220 */ /* 0x000fe20000410000 */
[----:B------:R-:W-:Y:S01]  /*2fe0*/  FADD.FTZ R101, R101, R26 ;  /* 0x0000001a65657221 */ /* 0x000fe20000010000 */
[C---:B------:R-:W-:Y:S01]  /*2ff0*/  SHF.L.U32 R30, R77.reuse, 0x10, RZ ;  /* 0x000000104d1e7819 */ /* 0x040fe200000006ff */
[----:B------:R-:W-:Y:S01]  /*3000*/  FFMA.FTZ R26, R22, R26, R14 ;  /* 0x0000001a161a7223 */ /* 0x000fe2000001000e */
[----:B------:R-:W-:Y:S01]  /*3010*/  PRMT R17, R77, 0x7632, R17 ;  /* 0x000076324d117816 */ /* 0x000fe20000000011 */
[----:B------:R-:W-:Y:S01]  /*3020*/  FFMA.FTZ R27, R15, R12, R27 ;  /* 0x0000000c0f1b7223 */ /* 0x000fe2000001001b */
[C---:B------:R-:W-:Y:S01]  /*3030*/  SHF.L.U32 R12, R79.reuse, 0x10, RZ ;  /* 0x000000104f0c7819 */ /* 0x040fe200000006ff */
[----:B------:R-:W-:Y:S01]  /*3040*/  FADD.FTZ R30, -R34, R30 ;  /* 0x0000001e221e7221 */ /* 0x000fe20000010100 */
[----:B------:R-:W-:Y:S01]  /*3050*/  PRMT R18, R79, 0x7632, R18 ;  /* 0x000076324f127816 */ /* 0x000fe20000000012 */
[C---:B------:R-:W-:Y:S01]  /*3060*/  FFMA.FTZ R26, R4.reuse, R10, R26 ;  /* 0x0000000a041a7223 */ /* 0x040fe2000001001a */
[----:B------:R-:W-:Y:S01]  /*3070*/  SHF.L.U32 R17, R17, 0x10, RZ ;  /* 0x0000001011117819 */ /* 0x000fe200000006ff */
[----:B------:R-:W-:Y:S01]  /*3080*/  FADD.FTZ R19, R19, R16 ;  /* 0x0000001013137221 */ /* 0x000fe20000010000 */
[----:B------:R-:W-:Y:S01]  /*3090*/  FMUL.FTZ R14, R4, R12 ;  /* 0x0000000c040e7220 */ /* 0x000fe20000410000 */
[----:B------:R-:W-:Y:S01]  /*30a0*/  FMUL.FTZ R42, R3, R30 ;  /* 0x0000001e032a7220 */ /* 0x000fe20000410000 */
[----:B------:R-:W-:Y:S01]  /*30b0*/  FFMA.FTZ R16, R23, R16, R26 ;  /* 0x0000001017107223 */ /* 0x000fe2000001001a */
[----:B------:R-:W-:-:S02]  /*30c0*/  IMAD.U32 R18, R18, 0x10000, RZ ;  /* 0x0001000012127824 */ /* 0x000fc400078e00ff */
        /* <DEDUP_REMOVED lines=18> */
[----:B------:R-:W-:Y:S01]  /*31f0*/  FADD.FTZ R101, R101, R21 ;  /* 0x0000001565657221 */ /* 0x000fe20000010000 */
[C---:B------:R-:W-:Y:S01]  /*3200*/  FMUL.FTZ R14, R22.reuse, R100 ;  /* 0x00000064160e7220 */ /* 0x040fe20000410000 */
[----:B------:R-:W-:Y:S01]  /*3210*/  FMUL.FTZ R117, R3, R117 ;  /* 0x0000007503757220 */ /* 0x000fe20000410000 */
[----:B------:R-:W-:Y:S01]  /*3220*/  FFMA.FTZ R21, R22, R21, R16 ;  /* 0x0000001516157223 */ /* 0x000fe20000010010 */
[C---:B------:R-:W-:Y:S01]  /*3230*/  IMAD.U32 R26, R81.reuse, 0x10000, RZ ;  /* 0x00010000511a7824 */ /* 0x040fe200078e00ff */
[----:B------:R-:W-:Y:S01]  /*3240*/  PRMT R30, R81, 0x7632, R30 ;  /* 0x00007632511e7816 */ /* 0x000fe2000000001e */
[----:B------:R-:W-:Y:S01]  /*3250*/  FFMA.FTZ R27, R117, R14, R27 ;  /* 0x0000000e751b7223 */ /* 0x000fe2000001001b */
[----:B------:R-:W-:Y:S01]  /*3260*/  FFMA.FTZ R20, R17, R18, R20 ;  /* 0x0000001211147223 */ /* 0x000fe20000010014 */
[C---:B------:R-:W-:Y:S01]  /*3270*/  SHF.L.U32 R14, R83.reuse, 0x10, RZ ;  /* 0x00000010530e7819 */ /* 0x040fe200000006ff */
[----:B------:R-:W-:Y:S01]  /*3280*/  FADD.FTZ R26, -R34, R26 ;  /* 0x0000001a221a7221 */ /* 0x000fe20000010100 */
[----:B------:R-:W-:Y:S01]  /*3290*/  PRMT R17, R83, 0x7632, R17 ;  /* 0x0000763253117816 */ /* 0x000fe20000000011 */
[----:B------:R-:W-:Y:S01]  /*32a0*/  FFMA.FTZ R21, R4, R12, R21 ;  /* 0x0000000c04157223 */ /* 0x000fe20000010015 */
[----:B------:R-:W-:Y:S01]  /*32b0*/  SHF.L.U32 R30, R30, 0x10, RZ ;  /* 0x000000101e1e7819 */ /* 0x000fe200000006ff */
[----:B------:R-:W-:Y:S01]  /*32c0*/  FADD.FTZ R19, R19, R18 ;  /* 0x0000001213137221 */ /* 0x000fe20000010000 */
[----:B------:R-:W-:Y:S01]  /*32d0*/  SHF.L.U32 R17, R17, 0x10, RZ ;  /* 0x0000001011117819 */ /* 0x000fe200000006ff */
[----:B------:R-:W-:Y:S01]  /*32e0*/  FMUL.FTZ R16, R4, R14 ;  /* 0x0000000e04107220 */ /* 0x000fe20000410000 */
[----:B------:R-:W-:Y:S01]  /*32f0*/  FMUL.FTZ R39, R3, R26 ;  /* 0x0000001a03277220 */ /* 0x000fe20000410000 */
[----:B------:R-:W-:Y:S01]  /*3300*/  FFMA.FTZ R18, R23, R18, R21 ;  /* 0x0000001217127223 */ /* 0x000fe20000010015 */
[----:B------:R-:W-:Y:S01]  /*3310*/  FADD.FTZ R30, -R34, R30 ;  /* 0x0000001e221e7221 */ /* 0x000fe20000010100 */
[----:B------:R-:W-:-:S02]  /*3320*/  SHF.L.U32 R21, R84, 0x10, RZ ;  /* 0x0000001054157819 */ /* 0x000fc400000006ff */
[----:B------:R-:W-:Y:S01]  /*3330*/  PRMT R31, R84, 0x7632, R31 ;  /* 0x00007632541f7816 */ /* 0x000fe2000000001f */
[----:B------:R-:W-:Y:S01]  /*3340*/  FFMA.FTZ R27, R39, R16, R27 ;  /* 0x00000010271b7223 */ /* 0x000fe2000001001b */
[----:B------:R-:W-:Y:S01]  /*3350*/  FMUL.FTZ R16, R23, R17 ;  /* 0x0000001117107220 */ /* 0x000fe20000410000 */
[----:B------:R-:W-:Y:S01]  /*3360*/  FMUL.FTZ R30, R3, R30 ;  /* 0x0000001e031e7220 */ /* 0x000fe20000410000 */
[----:B------:R-:W-:Y:S01]  /*3370*/  FFMA.FTZ R117, R117, R100, R15 ;  /* 0x0000006475757223 */ /* 0x000fe2000001000f */
[----:B------:R-:W-:Y:S02]  /*3380*/  IMAD.U32 R15, R86, 0x10000, RZ ;  /* 0x00010000560f7824 */ /* 0x000fe400078e00ff */
[----:B------:R-:W-:Y:S01]  /*3390*/  FADD.FTZ R21, -R34, R21 ;  /* 0x0000001522157221 */ /* 0x000fe20000010100 */
[----:B------:R-:W-:Y:S02]  /*33a0*/  PRMT R26, R86, 0x7632, R26 ;  /* 0x00007632561a7816 */ /* 0x000fe4000000001a */
        /* <DEDUP_REMOVED lines=12> */
[----:B------:R-:W-:-:S02]  /*3470*/  SHF.L.U32 R102, R85, 0x10, RZ ;  /* 0x0000001055667819 */ /* 0x000fc400000006ff */
[----:B------:R-:W-:Y:S01]  /*3480*/  FFMA.FTZ R27, R31, R16, R27 ;  /* 0x000000101f1b7223 */ /* 0x000fe2000001001b */
[----:B------:R-:W-:Y:S01]  /*3490*/  PRMT R18, R85, 0x7632, R18 ;  /* 0x0000763255127816 */ /* 0x000fe20000000012 */
[----:B------:R-:W-:Y:S01]  /*34a0*/  FFMA.FTZ R100, R4, R14, R100 ;  /* 0x0000000e04647223 */ /* 0x000fe20000010064 */
[----:B------:R-:W-:Y:S01]  /*34b0*/  SHF.L.U32 R16, R87, 0x10, RZ ;  /* 0x0000001057107819 */ /* 0x000fe200000006ff */
[----:B------:R-:W-:Y:S01]  /*34c0*/  FADD.FTZ R102, -R34, R102 ;  /* 0x0000006622667221 */ /* 0x000fe20000010100 */
[-CC-:B------:R-:W-:Y:S01]  /*34d0*/  FFMA.FTZ R30, R30, R17.reuse, R20.reuse ;  /* 0x000000111e1e7223 */ /* 0x180fe20000010014 */
[----:B------:R-:W-:Y:S01]  /*34e0*/  FADD.FTZ R19, R19, R17 ;  /* 0x0000001113137221 */ /* 0x000fe20000010000 */
[----:B------:R-:W-:Y:S01]  /*34f0*/  PRMT R20, R87, 0x7632, R20 ;  /* 0x0000763257147816 */ /* 0x000fe20000000014 */
[----:B------:R-:W-:Y:S01]  /*3500*/  FFMA.FTZ R17, R23, R17, R100 ;  /* 0x0000001117117223 */ /* 0x000fe20000010064 */
[----:B------:R-:W-:Y:S02]  /*3510*/  IMAD.U32 R18, R18, 0x10000, RZ ;  /* 0x0001000012127824 */ /* 0x000fe400078e00ff */
[----:B------:R-:W-:Y:S01]  /*3520*/  FMUL.FTZ R21, R4, R16 ;  /* 0x0000001004157220 */ /* 0x000fe20000410000 */
[----:B------:R-:W-:Y:S01]  /*3530*/  FMUL.FTZ R33, R3, R102 ;  /* 0x0000006603217220 */ /* 0x000fe20000410000 */
[-C--:B------:R-:W-:Y:S01]  /*3540*/  FFMA.FTZ R117, R31, R26.reuse, R117 ;  /* 0x0000001a1f757223 */ /* 0x080fe20000010075 */
[----:B------:R-:W-:Y:S01]  /*3550*/  SHF.L.U32 R20, R20, 0x10, RZ ;  /* 0x0000001014147819 */ /* 0x000fe200000006ff */
[----:B------:R-:W-:Y:S01]  /*3560*/  FFMA.FTZ R17, R2, R15, R17 ;  /* 0x0000000f02117223 */ /* 0x000fe20000010011 */
[----:B------:R-:W-:Y:S01]  /*3570*/  FFMA.FTZ R27, R33, R21, R27 ;  /* 0x00000015211b7223 */ /* 0x000fe2000001001b */
[----:B------:R-:W-:Y:S01]  /*3580*/  FADD.FTZ R31, -R34, R18 ;  /* 0x00000012221f7221 */ /* 0x000fe20000010100 */
[C---:B------:R-:W-:Y:S01]  /*3590*/  SHF.L.U32 R102, R88.reuse, 0x10, RZ ;  /* 0x0000001058667819 */ /* 0x040fe200000006ff */
[----:B------:R-:W-:Y:S01]  /*35a0*/  FADD.FTZ R101, R101, R26 ;  /* 0x0000001a65657221 */ /* 0x000fe20000010000 */
[----:B------:R-:W-:Y:S01]  /*35b0*/  PRMT R21, R88, 0x7632, R21 ;  /* 0x0000763258157816 */ /* 0x000fe20000000015 */
        /* <DEDUP_REMOVED lines=9> */
[C---:B------:R-:W-:Y:S01]  /*3650*/  FMUL.FTZ R38, R3.reuse, R102 ;  /* 0x0000006603267220 */ /* 0x040fe20000410000 */
[----:B------:R-:W-:Y:S02]  /*3660*/  IMAD.U32 R100, R100, 0x10000, RZ ;  /* 0x0001000064647824 */ /* 0x000fe400078e00ff */
[----:B------:R-:W-:Y:S01]  /*3670*/  FADD.FTZ R21, -R34, R21 ;  /* 0x0000001522157221 */ /* 0x000fe20000010100 */
[----:B------:R-:W-:Y:S01]  /*3680*/  FFMA.FTZ R27, R38, R18, R27 ;  /* 0x00000012261b7223 */ /* 0x000fe2000001001b */
[----:B------:R-:W-:Y:S02]  /*3690*/  FMUL.FTZ R18, R22, R100 ;  /* 0x0000006416127220 */ /* 0x000fe40000410000 */
[----:B------:R-:W-:Y:S01]  /*36a0*/  FMUL.FTZ R21, R3, R21 ;  /* 0x0000001503157220 */ /* 0x000fe20000410000 */
[----:B------:R-:W-:Y:S01]  /*36b0*/  FFMA.FTZ R31, R31, R20, R30 ;  /* 0x000000141f1f7223 */ /* 0x000fe2000001001e */
[----:B------:R-:W-:Y:S01]  /*36c0*/  SHF.L.U32 R30, R89, 0x10, RZ ;  /* 0x00000010591e7819 */ /* 0x000fe200000006ff */
[----:B------:R-:W-:Y:S01]  /*36d0*/  FFMA.FTZ R26, R4, R16, R26 ;  /* 0x00000010041a7223 */ /* 0x000fe2000001001a */
[C---:B------:R-:W-:Y:S01]  /*36e0*/  FFMA.FTZ R117, R21.reuse, R100, R117 ;  /* 0x0000006415757223 */ /* 0x040fe20000010075 */
[----:B------:R-:W-:Y:S01]  /*36f0*/  FFMA.FTZ R27, R21, R18, R27 ;  /* 0x00000012151b7223 */ /* 0x000fe2000001001b */
[----:B------:R-:W-:Y:S01]  /*3700*/  PRMT R21, R89, 0x7632, R21 ;  /* 0x0000763259157816 */ /* 0x000fe20000000015 */
[----:B------:R-:W-:Y:S01]  /*3710*/  FADD.FTZ R19, R19, R20 ;  /* 0x0000001413137221 */ /* 0x000fe20000010000 */
[----:B------:R-:W-:Y:S01]  /*3720*/  FFMA.FTZ R20, R23, R20, R26 ;  /* 0x0000001417147223 */ /* 0x000fe2000001001a */
[C---:B------:R-:W-:Y:S01]  /*3730*/  SHF.L.U32 R18, R91.reuse, 0x10, RZ ;  /* 0x000000105b127819 */ /* 0x040fe200000006ff */
[----:B------:R-:W-:Y:S01]  /*3740*/  FADD.FTZ R30, -R34, R30 ;  /* 0x0000001e221e7221 */ /* 0x000fe20000010100 */
[----:B------:R-:W-:-:S02]  /*3750*/  PRMT R26, R91, 0x7632, R26 ;  /* 0x000076325b1a7816 */ /* 0x000fc4000000001a */
[----:B------:R-:W-:Y:S01]  /*3760*/  SHF.L.U32 R21, R21, 0x10, RZ ;  /* 0x0000001015157819 */ /* 0x000fe200000006ff */
[----:B------:R-:W-:Y:S01]  /*3770*/  FMUL.FTZ R36, R3, R30 ;  /* 0x0000001e03247220 */ /* 0x000fe20000410000 */
[----:B------:R-:W-:Y:S01]  /*3780*/  SHF.L.U32 R26, R26, 0x10, RZ ;  /* 0x000000101a1a7819 */ /* 0x000fe200000006ff */
[----:B------:R-:W-:Y:S01]  /*3790*/  FMUL.FTZ R30, R4, R18 ;  /* 0x00000012041e7220 */ /* 0x000fe20000410000 */
[----:B------:R-:W-:Y:S01]  /*37a0*/  FFMA.FTZ R20, R2, R17, R20 ;  /* 0x0000001102147223 */ /* 0x000fe20000010014 */
[----:B------:R-:W-:Y:S02]  /*37b0*/  FADD.FTZ R21, -R34, R21 ;  /* 0x0000001522157221 */ /* 0x000fe40000010100 */
[----:B------:R-:W-:Y:S01]  /*37c0*/  FFMA.FTZ R27, R36, R30, R27 ;  /* 0x0000001e241b7223 */ /* 0x000fe2000001001b */
[----:B------:R-:W-:Y:S01]  /*37d0*/  FMUL.FTZ R30, R23, R26 ;  /* 0x0000001a171e7220 */ /* 0x000fe20000410000 */
[----:B------:R-:W-:Y:S01]  /*37e0*/  FMUL.FTZ R21, R3, R21 ;  /* 0x0000001503157220 */ /* 0x000fe20000410000 */
[----:B------:R-:W-:-:S03]  /*37f0*/  FFMA.FTZ R20, R22, R100, R20 ;  /* 0x0000006416147223 */ /* 0x000fc60000010014 */
[C---:B------:R-:W-:Y:S01]  /*3800*/  FFMA.FTZ R24, R21.reuse, R26, R31 ;  /* 0x0000001a15187223 */ /* 0x040fe2000001001f */
[----:B------:R-:W-:Y:S01]  /*3810*/  FFMA.FTZ R27, R21, R30, R27 ;  /* 0x0000001e151b7223 */ /* 0x000fe2000001001b */
[----:B------:R-:W-:Y:S01]  /*3820*/  FFMA.FTZ R21, R4, R18, R20 ;  /* 0x0000001204157223 */ /* 0x000fe20000010014 */
[C---:B------:R-:W-:Y:S01]  /*3830*/  IMAD.U32 R20, R92.reuse, 0x10000, RZ ;  /* 0x000100005c147824 */ /* 0x040fe200078e00ff */
[----:B------:R-:W-:Y:S01]  /*3840*/  PRMT R116, R92, 0x7632, R116 ;  /* 0x000076325c747816 */ /* 0x000fe20000000074 */
[----:B------:R-:W-:Y:S01]  /*3850*/  FADD.FTZ R29, R19, R26 ;  /* 0x0000001a131d7221 */ /* 0x000fe20000010000 */
[----:B------:R-:W-:Y:S01]  /*3860*/  FADD.FTZ R25, R101, R100 ;  /* 0x0000006465197221 */ /* 0x000fe20000010000 */
[----:B------:R-:W-:Y:S01]  /*3870*/  FADD.FTZ R20, -R34, R20 ;  /* 0x0000001422147221 */ /* 0x000fe20000010100 */
[C---:B------:R-:W-:Y:S02]  /*3880*/  SHF.L.U32 R19, R94.reuse, 0x10, RZ ;  /* 0x000000105e137819 */ /* 0x040fe400000006ff */
[----:B------:R-:W-:-:S02]  /*3890*/  PRMT R101, R94, 0x7632, R101 ;  /* 0x000076325e657816 */ /* 0x000fc40000000065 */
[----:B------:R-:W-:Y:S01]  /*38a0*/  SHF.L.U32 R116, R116, 0x10, RZ ;  /* 0x0000001074747819 */ /* 0x000fe200000006ff */
[----:B------:R-:W-:Y:S01]  /*38b0*/  FMUL.FTZ R32, R3, R20 ;  /* 0x0000001403207220 */ /* 0x000fe20000410000 */
[----:B------:R-:W-:Y:S01]  /*38c0*/  SHF.L.U32 R101, R101, 0x10, RZ ;  /* 0x0000001065657819 */ /* 0x000fe200000006ff */
[----:B------:R-:W-:Y:S02]  /*38d0*/  FMUL.FTZ R20, R2, R19 ;  /* 0x0000001302147220 */ /* 0x000fe40000410000 */
[----:B------:R-:W-:Y:S02]  /*38e0*/  FADD.FTZ R116, -R34, R116 ;  /* 0x0000007422747221 */ /* 0x000fe40000010100 */
[----:B------:R-:W-:Y:S01]  /*38f0*/  FFMA.FTZ R27, R32, R20, R27 ;  /* 0x00000014201b7223 */ /* 0x000fe2000001001b */
[----:B------:R-:W-:Y:S01]  /*3900*/  FMUL.FTZ R20, R22, R101 ;  /* 0x0000006516147220 */ /* 0x000fe20000410000 */
[----:B------:R-:W-:Y:S01]  /*3910*/  FMUL.FTZ R116, R3, R116 ;  /* 0x0000007403747220 */ /* 0x000fe20000410000 */
[----:B------:R-:W-:-:S02]  /*3920*/  SHF.L.U32 R123, R93, 0x10, RZ ;  /* 0x000000105d7b7819 */ /* 0x000fc400000006ff */
[----:B------:R-:W-:Y:S01]  /*3930*/  PRMT R103, R93, 0x7632, R103 ;  /* 0x000076325d677816 */ /* 0x000fe20000000067 */
[----:B------:R-:W-:Y:S01]  /*3940*/  FFMA.FTZ R27, R116, R20, R27 ;  /* 0x00000014741b7223 */ /* 0x000fe2000001001b */
[----:B------:R-:W-:Y:S01]  /*3950*/  SHF.L.U32 R20, R95, 0x10, RZ ;  /* 0x000000105f147819 */ /* 0x000fe200000006ff */
[----:B------:R-:W-:Y:S01]  /*3960*/  FFMA.FTZ R26, R23, R26, R21 ;  /* 0x0000001a171a7223 */ /* 0x000fe20000010015 */
[----:B------:R-:W-:Y:S01]  /*3970*/  FADD.FTZ R123, -R34, R123 ;  /* 0x0000007b227b7221 */ /* 0x000fe20000010100 */
[----:B------:R-:W-:Y:S01]  /*3980*/  PRMT R100, R95, 0x7632, R100 ;  /* 0x000076325f647816 */ /* 0x000fe20000000064 */
[----:B------:R-:W-:Y:S02]  /*3990*/  IMAD.U32 R103, R103, 0x10000, RZ ;  /* 0x0001000067677824 */ /* 0x000fe400078e00ff */
[----:B------:R-:W-:Y:S01]  /*39a0*/  FMUL.FTZ R21, R4, R20 ;  /* 0x0000001404157220 */ /* 0x000fe20000410000 */
[----:B------:R-:W-:Y:S01]  /*39b0*/  FMUL.FTZ R123, R3, R123 ;  /* 0x0000007b037b7220 */ /* 0x000fe20000410000 */
[----:B------:R-:W-:Y:S01]  /*39c0*/  SHF.L.U32 R100, R100, 0x10, RZ ;  /* 0x0000001064647819 */ /* 0x000fe200000006ff */
[----:B------:R-:W-:Y:S01]  /*39d0*/  FFMA.FTZ R26, R2, R19, R26 ;  /* 0x00000013021a7223 */ /* 0x000fe2000001001a */
[----:B------:R-:W-:Y:S01]  /*39e0*/  FADD.FTZ R103, -R34, R103 ;  /* 0x0000006722677221 */ /* 0x000fe20000010100 */
[----:B------:R-:W-:-:S02]  /*39f0*/  FFMA.FTZ R27, R123, R21, R27 ;  /* 0x000000157b1b7223 */ /* 0x000fc4000001001b */
[----:B------:R-:W-:Y:S01]  /*3a00*/  FFMA.FTZ R26, R22, R101, R26 ;  /* 0x00000065161a7223 */ /* 0x000fe2000001001a */
[----:B------:R-:W-:Y:S01]  /*3a10*/  FMUL.FTZ R103, R3, R103 ;  /* 0x0000006703677220 */ /* 0x000fe20000410000 */
[----:B------:R-:W-:Y:S01]  /*3a20*/  FMUL.FTZ R21, R23, R100 ;  /* 0x0000006417157220 */ /* 0x000fe20000410000 */
[----:B------:R-:W-:Y:S01]  /*3a30*/  SHF.L.U32 R122, R96, 0x10, RZ ;  /* 0x00000010607a7819 */ /* 0x000fe200000006ff */
[----:B------:R-:W-:Y:S01]  /*3a40*/  FFMA.FTZ R26, R4, R20, R26 ;  /* 0x00000014041a7223 */ /* 0x000fe2000001001a */
[----:B------:R-:W-:Y:S01]  /*3a50*/  PRMT R102, R96, 0x7632, R102 ;  /* 0x0000763260667816 */ /* 0x000fe20000000066 */
[----:B------:R-:W-:Y:S01]  /*3a60*/  FFMA.FTZ R27, R103, R21, R27 ;  /* 0x00000015671b7223 */ /* 0x000fe2000001001b */
[----:B------:R-:W-:Y:S01]  /*3a70*/  SHF.L.U32 R21, R98, 0x10, RZ ;  /* 0x0000001062157819 */ /* 0x000fe200000006ff */
[----:B------:R-:W-:Y:S01]  /*3a80*/  FADD.FTZ R122, -R34, R122 ;  /* 0x0000007a227a7221 */ /* 0x000fe20000010100 */
[----:B------:R-:W-:Y:S01]  /*3a90*/  PRMT R30, R98, 0x7632, R30 ;  /* 0x00007632621e7816 */ /* 0x000fe2000000001e */
[----:B------:R-:W-:Y:S01]  /*3aa0*/  FFMA.FTZ R26, R23, R100, R26 ;  /* 0x00000064171a7223 */ /* 0x000fe2000001001a */
[----:B------:R-:W-:Y:S01]  /*3ab0*/  SHF.L.U32 R102, R102, 0x10, RZ ;  /* 0x0000001066667819 */ /* 0x000fe200000006ff */
[----:B------:R-:W-:Y:S01]  /*3ac0*/  FMUL.FTZ R122, R3, R122 ;  /* 0x0000007a037a7220 */ /* 0x000fe20000410000 */
[----:B------:R-:W-:Y:S01]  /*3ad0*/  FMUL.FTZ R31, R2, R21 ;  /* 0x00000015021f7220 */ /* 0x000fe20000410000 */
[----:B------:R-:W-:-:S02]  /*3ae0*/  IMAD.U32 R30, R30, 0x10000, RZ ;  /* 0x000100001e1e7824 */ /* 0x000fc400078e00ff */
[----:B------:R-:W-:Y:S01]  /*3af0*/  FFMA.FTZ R26, R2, R21, R26 ;  /* 0x00000015021a7223 */ /* 0x000fe2000001001a */
[----:B------:R-:W-:Y:S01]  /*3b00*/  FADD.FTZ R102, -R34, R102 ;  /* 0x0000006622667221 */ /* 0x000fe20000010100 */
[----:B------:R-:W-:Y:S01]  /*3b10*/  SHF.L.U32 R121, R97, 0x10, RZ ;  /* 0x0000001061797819 */ /* 0x000fe200000006ff */
[----:B------:R-:W-:Y:S01]  /*3b20*/  FFMA.FTZ R27, R122, R31, R27 ;  /* 0x0000001f7a1b7223 */ /* 0x000fe2000001001b */
[CC--:B------:R-:W-:Y:S01]  /*3b30*/  FMUL.FTZ R31, R22.reuse, R30.reuse ;  /* 0x0000001e161f7220 */ /* 0x0c0fe20000410000 */
[----:B------:R-:W-:Y:S01]  /*3b40*/  FFMA.FTZ R26, R22, R30, R26 ;  /* 0x0000001e161a7223 */ /* 0x000fe2000001001a */
[----:B------:R-:W-:Y:S01]  /*3b50*/  FMUL.FTZ R102, R3, R102 ;  /* 0x0000006603667220 */ /* 0x000fe20000410000 */
[----:B------:R-:W-:Y:S01]  /*3b60*/  SHF.L.U32 R22, R99, 0x10, RZ ;  /* 0x0000001063167819 */ /* 0x000fe200000006ff */
[----:B------:R-:W-:Y:S01]  /*3b70*/  FADD.FTZ R121, -R34, R121 ;  /* 0x0000007922797221 */ /* 0x000fe20000010100 */
[----:B------:R-:W-:Y:S01]  /*3b80*/  STL [R1+0x74], R51 ;  /* 0x0000743301007387 */ /* 0x000fe20000100800 */
[----:B------:R-:W-:Y:S01]  /*3b90*/  FFMA.FTZ R27, R102, R31, R27 ;  /* 0x0000001f661b7223 */ /* 0x000fe2000001001b */
[----:B------:R-:W-:Y:S01]  /*3ba0*/  PRMT R124, R97, 0x7632, R124 ;  /* 0x00007632617c7816 */ /* 0x000fe2000000007c */
[----:B------:R-:W-:Y:S01]  /*3bb0*/  FMUL.FTZ R121, R3, R121 ;  /* 0x0000007903797220 */ /* 0x000fe20000410000 */
[----:B------:R-:W-:Y:S01]  /*3bc0*/  STL [R1+0x64], R49 ;  /* 0x0000643101007387 */ /* 0x000fe20000100800 */
[----:B------:R-:W-:-:S03]  /*3bd0*/  FMUL.FTZ R31, R4, R22 ;  /* 0x00000016041f7220 */ /* 0x000fc60000410000 */
[----:B------:R-:W-:Y:S01]  /*3be0*/  STL [R1+0x5c], R50 ;  /* 0x00005c3201007387 */ /* 0x000fe20000100800 */
[----:B------:R-:W-:-:S03]  /*3bf0*/  FFMA.FTZ R27, R121, R31, R27 ;  /* 0x0000001f791b7223 */ /* 0x000fc6000001001b */
[----:B------:R-:W-:Y:S01]  /*3c00*/  STL [R1+0x54], R48 ;  /* 0x0000543001007387 */ /* 0x000fe20000100800 */
[----:B------:R-:W-:-:S03]  /*3c10*/  PRMT R31, R99, 0x7632, R31 ;  /* 0x00007632631f7816 */ /* 0x000fc6000000001f */
[----:B------:R-:W-:Y:S01]  /*3c20*/  STL [R1+0x3c], R47 ;  /* 0x00003c2f01007387 */ /* 0x000fe20000100800 */
[----:B------:R-:W-:-:S03]  /*3c30*/  SHF.L.U32 R124, R124, 0x10, RZ ;  /* 0x000000107c7c7819 */ /* 0x000fc600000006ff */
[----:B------:R-:W-:Y:S04]  /*3c40*/  STL [R1+0x34], R45 ;  /* 0x0000342d01007387 */ /* 0x000fe80000100800 */
[----:B------:R-:W-:Y:S04]  /*3c50*/  STL [R1+0x30], R46 ;  /* 0x0000302e01007387 */ /* 0x000fe80000100800 */
[----:B------:R-:W-:Y:S04]  /*3c60*/  STL [R1+0x2c], R44 ;  /* 0x00002c2c01007387 */ /* 0x000fe80000100800 */
[----:B------:R-:W-:Y:S01]  /*3c70*/  STL [R1+0x28], R43 ;  /* 0x0000282b01007387 */ /* 0x000fe20000100800 */
[----:B------:R-:W-:-:S03]  /*3c80*/  IMAD.U32 R31, R31, 0x10000, RZ ;  /* 0x000100001f1f7824 */ /* 0x000fc600078e00ff */
[----:B------:R-:W-:Y:S01]  /*3c90*/  STL [R1+0x24], R41 ;  /* 0x0000242901007387 */ /* 0x000fe20000100800 */
[----:B------:R-:W-:Y:S01]  /*3ca0*/  FFMA.FTZ R26, R4, R22, R26 ;  /* 0x00000016041a7223 */ /* 0x000fe2000001001a */
[----:B------:R-:W-:Y:S02]  /*3cb0*/  FADD.FTZ R124, -R34, R124 ;  /* 0x0000007c227c7221 */ /* 0x000fe40000010100 */
[----:B------:R-:W-:Y:S04]  /*3cc0*/  STL [R1+0x20], R42 ;  /* 0x0000202a01007387 */ /* 0x000fe80000100800 */
[----:B------:R-:W-:Y:S04]  /*3cd0*/  STL [R1+0x1c], R40 ;  /* 0x00001c2801007387 */ /* 0x000fe80000100800 */
[----:B------:R-:W-:Y:S01]  /*3ce0*/  STL [R1+0x18], R39 ;  /* 0x0000182701007387 */ /* 0x000fe20000100800 */
[----:B------:R-:W-:-:S03]  /*3cf0*/  FFMA.FTZ R26, R23, R31, R26 ;  /* 0x0000001f171a7223 */ /* 0x000fc6000001001a */
[----:B------:R-:W-:Y:S01]  /*3d00*/  STL [R1+0x14], R37 ;  /* 0x0000142501007387 */ /* 0x000fe20000100800 */
[----:B------:R-:W-:-:S03]  /*3d10*/  FMUL.FTZ R125, R23, R31 ;  /* 0x0000001f177d7220 */ /* 0x000fc60000410000 */
[----:B------:R-:W-:Y:S01]  /*3d20*/  STL [R1+0x10], R33 ;  /* 0x0000102101007387 */ /* 0x000fe20000100800 */
[----:B------:R-:W-:-:S03]  /*3d30*/  FMUL.FTZ R23, R3, R124 ;  /* 0x0000007c03177220 */ /* 0x000fc60000410000 */
[----:B------:R-:W-:Y:S04]  /*3d40*/  STL [R1+0x8], R38 ;  /* 0x0000082601007387 */ /* 0x000fe80000100800 */
[----:B------:R-:W-:Y:S04]  /*3d50*/  STL [R1+0x4], R36 ;  /* 0x0000042401007387 */ /* 0x000fe80000100800 */
[----:B------:R-:W-:Y:S04]  /*3d60*/  STL [R1], R32 ;  /* 0x0000002001007387 */ /* 0x000fe80000100800 */
[----:B------:R-:W2:Y:S01]  /*3d70*/  LDL.LU R124, [R1+0xc] ;  /* 0x00000c00017c7983 */ /* 0x000ea20000300800 */
[----:B------:R-:W-:Y:S01]  /*3d80*/  FFMA.FTZ R27, R23, R125, R27 ;  /* 0x0000007d171b7223 */ /* 0x000fe2000001001b */
[----:B------:R-:W-:Y:S01]  /*3d90*/  FFMA.FTZ R117, R116, R101, R117 ;  /* 0x0000006574757223 */ /* 0x000fe20000010075 */
[----:B------:R-:W-:-:S03]  /*3da0*/  FFMA.FTZ R103, R103, R100, R24 ;  /* 0x0000006467677223 */ /* 0x000fc60000010018 */
[----:B--2---:R0:W-:Y:S02]  /*3db0*/  STS.64 [R124], R26 ;  /* 0x0000001a7c007388 */ /* 0x0041e40000000a00 */
[----:B0-----:R-:W-:Y:S02]  /*3dc0*/  FADD.FTZ R27, R25, R101 ;  /* 0x00000065191b7221 */ /* 0x001fe40000010000 */
[----:B------:R-:W2:Y:S04]  /*3dd0*/  LDL.LU R25, [R1+0x168] ;  /* 0x0001680001197983 */ /* 0x000ea80000300800 */
[----:B------:R-:W3:Y:S04]  /*3de0*/  LDL R101, [R1+0x68] ;  /* 0x0000680001657983 */ /* 0x000ee80000100800 */
[----:B------:R-:W4:Y:S04]  /*3df0*/  LDL R125, [R1+0x70] ;  /* 0x00007000017d7983 */ /* 0x000f280000100800 */
[----:B------:R-:W2:Y:S01]  /*3e00*/  LDL.LU R24, [R1+0x164] ;  /* 0x0001640001187983 */ /* 0x000ea20000300800 */
[----:B------:R-:W-:Y:S01]  /*3e10*/  FADD.FTZ R100, R29, R100 ;  /* 0x000000641d647221 */ /* 0x000fe20000010000 */
[----:B------:R-:W-:Y:S01]  /*3e20*/  FFMA.FTZ R26, R102, R30, R117 ;  /* 0x0000001e661a7223 */ /* 0x000fe20000010075 */
[----:B------:R-:W-:Y:S01]  /*3e30*/  FADD.FTZ R27, R27, R30 ;  /* 0x0000001e1b1b7221 */ /* 0x000fe20000010000 */
[----:B------:R-:W-:Y:S01]  /*3e40*/  FFMA.FTZ R30, R23, R31, R103 ;  /* 0x0000001f171e7223 */ /* 0x000fe20000010067 */
[----:B------:R-:W4:Y:S01]  /*3e50*/  LDL.LU R29, [R1+0x160] ;  /* 0x00016000011d7983 */ /* 0x000f220000300800 */
[----:B------:R-:W-:-:S03]  /*3e60*/  FADD.FTZ R31, R100, R31 ;  /* 0x0000001f641f7221 */ /* 0x000fc60000010000 */
[----:B------:R-:W4:Y:S04]  /*3e70*/  LDL R124, [R1+0x78] ;  /* 0x00007800017c7983 */ /* 0x000f280000100800 */
[----:B------:R-:W3:Y:S04]  /*3e80*/  LDL R102, [R1+0x58] ;  /* 0x0000580001667983 */ /* 0x000ee80000100800 */
[----:B------:R-:W4:Y:S04]  /*3e90*/  LDL R117, [R1+0x60] ;  /* 0x0000600001757983 */ /* 0x000f280000100800 */
[----:B------:R-:W3:Y:S04]  /*3ea0*/  LDL R23, [R1+0x48] ;  /* 0x0000480001177983 */ /* 0x000ee80000100800 */
[----:B------:R-:W4:Y:S04]  /*3eb0*/  LDL R103, [R1+0x50] ;  /* 0x0000500001677983 */ /* 0x000f280000100800 */
[----:B------:R-:W4:Y:S01]  /*3ec0*/  LDL R100, [R1+0x40] ;  /* 0x0000400001647983 */ /* 0x000f220000100800 */
[----:B------:R-:W-:Y:S01]  /*3ed0*/  UIADD3 UR15, UP0, UR10, 0x4, URZ ;  /* 0x000000040a0f7890 */ /* 0x000fe2000ff1e03f */
[----:B------:R-:W0:Y:S01]  /*3ee0*/  S2R R116, SR_TID.X ;  /* 0x0000000000747919 */ /* 0x000e220000002100 */
[----:B------:R-:W-:Y:S01]  /*3ef0*/  BAR.SYNC.DEFER_BLOCKING 0x0 ;  /* 0x0000000000007b1d */ /* 0x000fe20000010000 */
[----:B--2---:R-:W-:-:S05]  /*3f00*/  FFMA.FTZ R24, R28, R0, R24 ;  /* 0x000000001c187223 */ /* 0x004fca0000010018 */
[----:B------:R-:W2:Y:S01]  /*3f10*/  LDL.LU R28, [R1+0x15c] ;  /* 0x00015c00011c7983 */ /* 0x000ea20000300800 */
[----:B---3--:R-:W-:-:S04]  /*3f20*/  FFMA.FTZ R24, R23, R114, R24 ;  /* 0x0000007217187223 */ /* 0x008fc80000010018 */
[----:B------:R-:W-:-:S04]  /*3f30*/  FFMA.FTZ R24, R102, R112, R24 ;  /* 0x0000007066187223 */ /* 0x000fc80000010018 */
[----:B------:R-:W-:-:S04]  /*3f40*/  FFMA.FTZ R24, R101, R110, R24 ;  /* 0x0000006e65187223 */ /* 0x000fc80000010018 */
[----:B----4-:R-:W-:-:S04]  /*3f50*/  FFMA.FTZ R24, R124, R108, R24 ;  /* 0x0000006c7c187223 */ /* 0x010fc80000010018 */
[----:B------:R-:W-:-:S04]  /*3f60*/  FFMA.FTZ R24, R52, R106, R24 ;  /* 0x0000006a34187223 */ /* 0x000fc80000010018 */
        /* <DEDUP_REMOVED lines=8> */
[----:B------:R-:W-:Y:S01]  /*3ff0*/  FFMA.FTZ R24, R32, R19, R24 ;  /* 0x0000001320187223 */ /* 0x000fe20000010018 */
[----:B--2---:R-:W-:-:S04]  /*4000*/  FFMA.FTZ R28, R100, R115, R28 ;  /* 0x00000073641c7223 */ /* 0x004fc8000001001c */
[----:B------:R-:W-:-:S04]  /*4010*/  FFMA.FTZ R28, R103, R113, R28 ;  /* 0x00000071671c7223 */ /* 0x000fc8000001001c */
[----:B------:R-:W-:-:S04]  /*4020*/  FFMA.FTZ R28, R117, R111, R28 ;  /* 0x0000006f751c7223 */ /* 0x000fc8000001001c */
[----:B------:R-:W-:-:S04]  /*4030*/  FFMA.FTZ R28, R125, R109, R28 ;  /* 0x0000006d7d1c7223 */ /* 0x000fc8000001001c */
[----:B------:R-:W-:Y:S02]  /*4040*/  FFMA.FTZ R28, R54, R107, R28 ;  /* 0x0000006b361c7223 */ /* 0x000fe4000001001c */
[----:B------:R1:W5:Y:S02]  /*4050*/  LDL.LU R54, [R1+0x158] ;  /* 0x0001580001367983 */ /* 0x0003640000300800 */
[----:B------:R-:W-:Y:S02]  /*4060*/  FFMA.FTZ R28, R51, R105, R28 ;  /* 0x00000069331c7223 */ /* 0x000fe4000001001c */
[----:B------:R1:W5:Y:S02]  /*4070*/  LDL.LU R52, [R1+0x154] ;  /* 0x0001540001347983 */ /* 0x0003640000300800 */
[----:B------:R-:W-:Y:S02]  /*4080*/  FFMA.FTZ R28, R50, R35, R28 ;  /* 0x00000023321c7223 */ /* 0x000fe4000001001c */
[----:B------:R1:W5:Y:S02]  /*4090*/  LDL.LU R51, [R1+0x150] ;  /* 0x0001500001337983 */ /* 0x0003640000300800 */
[----:B------:R-:W-:-:S02]  /*40a0*/  FFMA.FTZ R28, R47, R6, R28 ;  /* 0x000000062f1c7223 */ /* 0x000fc4000001001c */
        /* <DEDUP_REMOVED lines=8> */
[----:B------:R1:W5:Y:S04]  /*4130*/  LDL.LU R45, [R1+0x13c] ;  /* 0x00013c00012d7983 */ /* 0x0003680000300800 */
[----:B------:R1:W5:Y:S04]  /*4140*/  LDL.LU R46, [R1+0x138] ;  /* 0x00013800012e7983 */ /* 0x0003680000300800 */
[----:B------:R1:W5:Y:S01]  /*4150*/  LDL.LU R44, [R1+0x134] ;  /* 0x00013400012c7983 */ /* 0x0003620000300800 */
[----:B------:R-:W-:-:S03]  /*4160*/  FFMA.FTZ R28, R33, R16, R28 ;  /* 0x00000010211c7223 */ /* 0x000fc6000001001c */
[----:B------:R1:W5:Y:S04]  /*4170*/  LDL.LU R43, [R1+0x130] ;  /* 0x00013000012b7983 */ /* 0x0003680000300800 */
[----:B------:R1:W5:Y:S04]  /*4180*/  LDL.LU R41, [R1+0x12c] ;  /* 0x00012c0001297983 */ /* 0x0003680000300800 */
[----:B------:R1:W5:Y:S04]  /*4190*/  LDL.LU R42, [R1+0x128] ;  /* 0x00012800012a7983 */ /* 0x0003680000300800 */
[----:B------:R1:W5:Y:S01]  /*41a0*/  LDL.LU R40, [R1+0x124] ;  /* 0x0001240001287983 */ /* 0x0003620000300800 */
[----:B------:R-:W-:-:S03]  /*41b0*/  FFMA.FTZ R28, R36, R18, R28 ;  /* 0x00000012241c7223 */ /* 0x000fc6000001001c */
[----:B------:R1:W5:Y:S04]  /*41c0*/  LDL.LU R39, [R1+0x120] ;  /* 0x0001200001277983 */ /* 0x0003680000300800 */
[----:B------:R1:W5:Y:S04]  /*41d0*/  LDL.LU R37, [R1+0x11c] ;  /* 0x00011c0001257983 */ /* 0x0003680000300800 */
[----:B------:R1:W5:Y:S04]  /*41e0*/  LDL.LU R33, [R1+0x118] ;  /* 0x0001180001217983 */ /* 0x0003680000300800 */
[----:B------:R1:W5:Y:S04]  /*41f0*/  LDL.LU R38, [R1+0x114] ;  /* 0x0001140001267983 */ /* 0x0003680000300800 */
[----:B------:R1:W5:Y:S04]  /*4200*/  LDL.LU R36, [R1+0x110] ;  /* 0x0001100001247983 */ /* 0x0003680000300800 */
[----:B------:R1:W5:Y:S01]  /*4210*/  LDL.LU R32, [R1+0x10c] ;  /* 0x00010c0001207983 */ /* 0x0003620000300800 */
        /* <DEDUP_REMOVED lines=16> */
[----:B------:R-:W-:Y:S02]  /*4320*/  UIADD3.X UR16, URZ, UR5, URZ, UP0, !UPT ;  /* 0x000000053f107290 */ /* 0x000fe400087fe43f */
[----:B------:R-:W-:Y:S01]  /*4330*/  FADD.FTZ R25, R25, R7 ;  /* 0x0000000719197221 */ /* 0x000fe20000010000 */
[----:B------:R-:W-:Y:S01]  /*4340*/  FADD.FTZ R29, R29, R8 ;  /* 0x000000081d1d7221 */ /* 0x000fe20000010000 */
[----:B------:R-:W-:Y:S02]  /*4350*/  UISETP.GE.U32.AND UP0, UPT, UR15, UR22, UPT ;  /* 0x000000160f00728c */ /* 0x000fe4000bf06070 */
[----:B------:R-:W-:Y:S01]  /*4360*/  FADD.FTZ R25, R25, R9 ;  /* 0x0000000919197221 */ /* 0x000fe20000010000 */
[----:B------:R-:W-:Y:S01]  /*4370*/  FADD.FTZ R29, R29, R10 ;  /* 0x0000000a1d1d7221 */ /* 0x000fe20000010000 */
[----:B------:R-:W-:-:S02]  /*4380*/  UISETP.GE.AND.EX UP0, UPT, UR16, UR11, UPT, UP0 ;  /* 0x0000000b1000728c */ /* 0x000fc4000bf06300 */
[----:B------:R-:W-:Y:S01]  /*4390*/  FADD.FTZ R25, R25, R11 ;  /* 0x0000000b19197221 */ /* 0x000fe20000010000 */
[----:B------:R-:W-:-:S03]  /*43a0*/  FADD.FTZ R29, R29, R12 ;  /* 0x0000000c1d1d7221 */ /* 0x000fc60000010000 */
[----:B------:R-:W-:Y:S01]  /*43b0*/  FADD.FTZ R25, R25, R13 ;  /* 0x0000000d19197221 */ /* 0x000fe20000010000 */
[----:B------:R-:W-:Y:S01]  /*43c0*/  FADD.FTZ R29, R29, R14 ;  /* 0x0000000e1d1d7221 */ /* 0x000fe20000010000 */
[----:B------:R-:W-:Y:S02]  /*43d0*/  PLOP3.LUT P0, PT, PT, PT, UP0, 0x80, 0x0 ;  /* 0x000000000000781c */ /* 0x000fe40003f0f008 */
[----:B------:R-:W-:Y:S01]  /*43e0*/  FADD.FTZ R25, R25, R15 ;  /* 0x0000000f19197221 */ /* 0x000fe20000010000 */
[----:B------:R-:W-:-:S03]  /*43f0*/  FADD.FTZ R29, R29, R16 ;  /* 0x000000101d1d7221 */ /* 0x000fc60000010000 */
[----:B------:R-:W-:Y:S01]  /*4400*/  FADD.FTZ R25, R25, R17 ;  /* 0x0000001119197221 */ /* 0x000fe20000010000 */
[----:B------:R-:W-:Y:S01]  /*4410*/  FADD.FTZ R29, R29, R18 ;  /* 0x000000121d1d7221 */ /* 0x000fe20000010000 */
[----:B------:R-:W-:Y:S02]  /*4420*/  FFMA.FTZ R28, R123, R20, R28 ;  /* 0x000000147b1c7223 */ /* 0x000fe4000001001c */
[----:B------:R-:W-:Y:S01]  /*4430*/  FADD.FTZ R25, R25, R19 ;  /* 0x0000001319197221 */ /* 0x000fe20000010000 */
[----:B------:R-:W-:Y:S01]  /*4440*/  FADD.FTZ R29, R29, R20 ;  /* 0x000000141d1d7221 */ /* 0x000fe20000010000 */
[----:B0-----:R-:W-:Y:S01]  /*4450*/  ISETP.GT.U32.AND P2, PT, R116, 0x1f, PT ;  /* 0x0000001f7400780c */ /* 0x001fe20003f44070 */
[----:B------:R-:W-:Y:S01]  /*4460*/  FFMA.FTZ R24, R122, R21, R24 ;  /* 0x000000157a187223 */ /* 0x000fe20000010018 */
[----:B------:R-:W-:Y:S01]  /*4470*/  LOP3.LUT P1, RZ, R116, 0xffffffe1, RZ, 0xc0, !PT ;  /* 0xffffffe174ff7812 */ /* 0x000fe2000782c0ff */
[----:B------:R-:W-:Y:S01]  /*4480*/  FADD.FTZ R25, R25, R21 ;  /* 0x0000001519197221 */ /* 0x000fe20000010000 */
[----:B------:R-:W-:Y:S01]  /*4490*/  FADD.FTZ R29, R29, R22 ;  /* 0x000000161d1d7221 */ /* 0x000fe20000010000 */
[----:B------:R-:W-:Y:S01]  /*44a0*/  FFMA.FTZ R28, R121, R22, R28 ;  /* 0x00000016791c7223 */ /* 0x000fe2000001001c */
[----:B-1----:R-:W-:Y:S09]  /*44b0*/  @!P0 BRA `(.L_x_204) ;  /* 0x0000000000d48947 */ /* 0x002ff20003800000 */
[----:B------:R-:W0:Y:S01]  /*44c0*/  S2R R117, SR_TID.X ;  /* 0x0000000000757919 */ /* 0x000e220000002100 */
[----:B------:R-:W1:Y:S01]  /*44d0*/  S2R R124, SR_TID.X ;  /* 0x00000000007c7919 */ /* 0x000e620000002100 */
[----:B------:R-:W2:Y:S04]  /*44e0*/  LDL R125, [R1+0x104] ;  /* 0x00010400017d7983 */ /* 0x000ea80000100800 */
[----:B------:R-:W3:Y:S01]  /*44f0*/  LDL R100, [R1+0x100] ;  /* 0x0001000001647983 */ /* 0x000ee20000100800 */
[----:B0-----:R-:W-:Y:S02]  /*4500*/  SHF.L.U32 R101, R117, 0x1, RZ ;  /* 0x0000000175657819 */ /* 0x001fe400000006ff */
[----:B-1----:R-:W-:Y:S02]  /*4510*/  LEA R23, R124, UR12, 0x5 ;  /* 0x0000000c7c177c11 */ /* 0x002fe4000f8e28ff */
[----:B------:R-:W-:-:S04]  /*4520*/  LOP3.LUT R124, R101, 0x18, RZ, 0xc0, !PT ;  /* 0x00000018657c7812 */ /* 0x000fc800078ec0ff */
[----:B------:R-:W-:-:S05]  /*4530*/  IADD3 R23, R23, R124, RZ ;  /* 0x0000007c17177210 */ /* 0x000fca0007ffe0ff */
[----:B------:R0:W-:Y:S04]  /*4540*/  STS.64 [R23], R24 ;  /* 0x0000001817007388 */ /* 0x0001e80000000a00 */
[----:B0-----:R-:W4:Y:S01]  /*4550*/  LDL R23, [R1+0xfc] ;  /* 0x0000fc0001177983 */ /* 0x001f220000100800 */
[----:B------:R-:W-:Y:S02]  /*4560*/  SHF.R.S32.HI R102, RZ, 0x1f, R117 ;  /* 0x0000001fff667819 */ /* 0x000fe40000011475 */
[----:B------:R-:W-:Y:S02]  /*4570*/  LOP3.LUT R103, R101, 0x18, RZ, 0xc, !PT ;  /* 0x0000001865677812 */ /* 0x000fe400078e0cff */
[----:B------:R-:W-:Y:S02]  /*4580*/  LEA.HI R102, R102, R117, RZ, 0x2 ;  /* 0x0000007566667211 */ /* 0x000fe400078f10ff */
[----:B------:R-:W-:-:S02]  /*4590*/  LEA R101, R117, UR12, 0x5 ;  /* 0x0000000c75657c11 */ /* 0x000fc4000f8e28ff */
[----:B------:R-:W-:Y:S02]  /*45a0*/  LOP3.LUT R124, R124, 0x10, RZ, 0x3c, !PT ;  /* 0x000000107c7c7812 */ /* 0x000fe400078e3cff */
[----:B------:R-:W-:Y:S01]  /*45b0*/  LEA R117, R117, UR12, 0x5 ;  /* 0x0000000c75757c11 */ /* 0x000fe2000f8e28ff */
[----:B------:R-:W-:-:S03]  /*45c0*/  IMAD.IADD R101, R101, 0x1, R103 ;  /* 0x0000000165657824 */ /* 0x000fc600078e0267 */
[----:B------:R-:W-:Y:S02]  /*45d0*/  IADD3 R117, R117, R124, RZ ;  /* 0x0000007c75757210 */ /* 0x000fe40007ffe0ff */
[----:B------:R-:W-:-:S04]  /*45e0*/  SHF.R.S32.HI R102, RZ, 0x2, R102 ;  /* 0x00000002ff667819 */ /* 0x000fc80000011466 */
[----:B------:R-:W-:Y:S01]  /*45f0*/  LEA R102, R102, UR12, 0x5 ;  /* 0x0000000c66667c11 */ /* 0x000fe2000f8e28ff */
[----:B------:R-:W-:Y:S01]  /*4600*/  UIMAD UR5, UR17, 0x780, UR20 ;  /* 0x00000780110578a4 */ /* 0x000fe2000f8e0214 */
[----:B--2---:R0:W-:Y:S04]  /*4610*/  STS.64 [R125], R26 ;  /* 0x0000001a7d007388 */ /* 0x0041e80000000a00 */
[----:B------:R-:W-:Y:S04]  /*4620*/  STS.64 [R117], R28 ;  /* 0x0000001c75007388 */ /* 0x000fe80000000a00 */
[----:B------:R-:W-:Y:S01]  /*4630*/  STS.64 [R101], R30 ;  /* 0x0000001e65007388 */ /* 0x000fe20000000a00 */
[-C--:B---3--:R-:W-:Y:S01]  /*4640*/  LEA R100, R100, R102.reuse, 0x3 ;  /* 0x0000006664647211 */ /* 0x088fe200078e18ff */
[----:B------:R-:W-:Y:S08]  /*4650*/  BAR.SYNC.DEFER_BLOCKING 0x0 ;  /* 0x0000000000007b1d */ /* 0x000ff00000010000 */
[----:B0-----:R-:W0:Y:S01]  /*4660*/  LDC.64 R124, c[0x0][0x260] ;  /* 0x00009800ff7c7b82 */ /* 0x001e220000000a00 */
[----:B------:R-:W1:Y:S01]  /*4670*/  LDS.64 R100, [R100] ;  /* 0x0000000064647984 */ /* 0x000e620000000a00 */
[----:B----4-:R-:W-:-:S06]  /*4680*/  LEA R102, R23, R102, 0x3 ;  /* 0x0000006617667211 */ /* 0x010fcc00078e18ff */
[----:B------:R-:W2:Y:S01]  /*4690*/  LDS.64 R102, [R102+0x1e00] ;  /* 0x001e000066667984 */ /* 0x000ea20000000a00 */
[----:B------:R-:W-:-:S04]  /*46a0*/  IADD3 R23, R116, UR5, RZ ;  /* 0x0000000574177c10 */ /* 0x000fc8000fffe0ff */
[----:B------:R-:W-:Y:S01]  /*46b0*/  SHF.L.U32 R23, R23, 0x1, RZ ;  /* 0x0000000117177819 */ /* 0x000fe200000006ff */
[----:B-1----:R-:W-:Y:S01]  /*46c0*/  FADD.FTZ R101, RZ, R101 ;  /* 0x00000065ff657221 */ /* 0x002fe20000010000 */
[----:B------:R-:W-:-:S03]  /*46d0*/  FADD.FTZ R100, RZ, R100 ;  /* 0x00000064ff647221 */ /* 0x000fc60000010000 */
[----:B--2---:R-:W-:Y:S01]  /*46e0*/  FADD.FTZ R103, R101, R103 ;  /* 0x0000006765677221 */ /* 0x004fe20000010000 */
[----:B------:R-:W-:Y:S01]  /*46f0*/  FADD.FTZ R102, R100, R102 ;  /* 0x0000006664667221 */ /* 0x000fe20000010000 */
[----:B0-----:R-:W-:-:S05]  /*4700*/  IMAD.WIDE.U32 R100, R23, 0x4, R124 ;  /* 0x0000000417647825 */ /* 0x001fca00078e007c */
[----:B------:R0:W-:Y:S04]  /*4710*/  STG.E.64 desc[UR18][R100.64+0x8000], R102 ;  /* 0x0080006664007986 */ /* 0x0001e8000c101b12 */
[----:B0-----:R-:W2:Y:S04]  /*4720*/  LDL R103, [R1+0xf0] ;  /* 0x0000f00001677983 */ /* 0x001ea80000100800 */
[----:B------:R-:W3:Y:S04]  /*4730*/  LDL R100, [R1+0xf8] ;  /* 0x0000f80001647983 */ /* 0x000ee80000100800 */
[----:B------:R-:W4:Y:S01]  /*4740*/  LDL R101, [R1+0xf4] ;  /* 0x0000f40001657983 */ /* 0x000f220000100800 */
[----:B------:R-:W-:-:S05]  /*4750*/  IADD3 R116, R23, 0x3c0, RZ ;  /* 0x000003c017747810 */ /* 0x000fca0007ffe0ff */
[----:B------:R-:W-:Y:S01]  /*4760*/  IMAD.WIDE.U32 R116, R116, 0x4, R124 ;  /* 0x0000000474747825 */ /* 0x000fe200078e007c */
[----:B--2---:R-:W-:-:S05]  /*4770*/  LEA R102, R103, UR12, 0x5 ;  /* 0x0000000c67667c11 */ /* 0x004fca000f8e28ff */
[----:B---3--:R-:W-:Y:S01]  /*4780*/  IMAD R100, R100, 0x8, R102 ;  /* 0x0000000864647824 */ /* 0x008fe200078e0266 */
[----:B----4-:R-:W-:-:S05]  /*4790*/  LEA R102, R101, R102, 0x3 ;  /* 0x0000006665667211 */ /* 0x010fca00078e18ff */
[----:B------:R-:W0:Y:S04]  /*47a0*/  LDS.64 R100, [R100] ;  /* 0x0000000064647984 */ /* 0x000e280000000a00 */
[----:B------:R-:W1:Y:S01]  /*47b0*/  LDS.64 R102, [R102+0x1e00] ;  /* 0x001e000066667984 */ /* 0x000e620000000a00 */
[----:B0-----:R-:W-:Y:S01]  /*47c0*/  FADD.FTZ R101, RZ, R101 ;  /* 0x00000065ff657221 */ /* 0x001fe20000010000 */
[----:B------:R-:W-:-:S03]  /*47d0*/  FADD.FTZ R100, RZ, R100 ;  /* 0x00000064ff647221 */ /* 0x000fc60000010000 */
[----:B-1----:R-:W-:Y:S01]  /*47e0*/  FADD.FTZ R103, R101, R103 ;  /* 0x0000006765677221 */ /* 0x002fe20000010000 */
[----:B------:R-:W-:-:S05]  /*47f0*/  FADD.FTZ R102, R100, R102 ;  /* 0x0000006664667221 */ /* 0x000fca0000010000 */
[----:B------:R0:W-:Y:S02]  /*4800*/  STG.E.64 desc[UR18][R116.64+0x8000], R102 ;  /* 0x0080006674007986 */ /* 0x0001e4000c101b12 */
.L_x_204:
[----:B0-----:R-:W0:Y:S01]  /*4810*/  S2R R117, SR_TID.X ;  /* 0x0000000000757919 */ /* 0x001e220000002100 */
[----:B------:R-:W-:Y:S01]  /*4820*/  BSSY B0, `(.L_x_205) ;  /* 0x00000a1000007945 */ /* 0x000fe20003800000 */
[----:B------:R-:W-:-:S03]  /*4830*/  CS2R R100, SRZ ;  /* 0x0000000000647805 */ /* 0x000fc6000001ff00 */
[----:B------:R-:W-:Y:S05]  /*4840*/  @P2 BRA `(.L_x_206) ;  /* 0x0000000800782947 */ /* 0x000fea0003800000 */
[----:B------:R-:W1:Y:S01]  /*4850*/  S2R R23, SR_TID.X ;  /* 0x0000000000177919 */ /* 0x000e620000002100 */
[----:B------:R-:W-:Y:S01]  /*4860*/  USHF.L.U32 UR5, UR10, 0x4, URZ ;  /* 0x000000040a057899 */ /* 0x000fe2000800063f */
[----:B------:R-:W-:Y:S01]  /*4870*/  MOV R100, 0x3c ;  /* 0x0000003c00647802 */ /* 0x000fe20000000f00 */
[----:B------:R-:W-:Y:S01]  /*4880*/  HFMA2.MMA R101, -RZ, RZ, 0, 1.430511474609375e-06 ;  /* 0x00000018ff657435 */ /* 0x000fe200000001ff */
[----:B0-----:R-:W-:Y:S01]  /*4890*/  SHF.L.U32 R116, R117, 0x3, RZ ;  /* 0x0000000375747819 */ /* 0x001fe200000006ff */
[----:B------:R-:W-:Y:S01]  /*48a0*/  ULOP3.LUT UR5, UR5, 0x10, URZ, 0xc0, !UPT ;  /* 0x0000001005057892 */ /* 0x000fe2000f8ec03f */
[----:B------:R-:W-:Y:S02]  /*48b0*/  HFMA2.MMA R124, -RZ, RZ, 0, 1.430511474609375e-06 ;  /* 0x00000018ff7c7435 */ /* 0x000fe400000001ff */
[----:B------:R-:W-:Y:S02]  /*48c0*/  LOP3.LUT R116, R116, 0x8, RZ, 0xc0, !PT ;  /* 0x0000000874747812 */ /* 0x000fe400078ec0ff */
[----:B-1----:R-:W-:-:S04]  /*48d0*/  SHF.R.U32.HI R23, RZ, 0x1, R23 ;  /* 0x00000001ff177819 */ /* 0x002fc80000011617 */
[----:B------:R-:W-:-:S05]  /*48e0*/  IADD3 R23, R23, UR5, RZ ;  /* 0x0000000517177c10 */ /* 0x000fca000fffe0ff */
[----:B------:R-:W-:-:S05]  /*48f0*/  IMAD R23, R23, R100, -UR20 ;  /* 0x8000001417177e24 */ /* 0x000fca000f8e0264 */
[----:B------:R-:W-:-:S04]  /*4900*/  SHF.R.S32.HI R100, RZ, 0x1f, R23 ;  /* 0x0000001fff647819 */ /* 0x000fc80000011417 */
[----:B------:R-:W-:-:S04]  /*4910*/  LEA.HI R100, R100, R23, RZ, 0x2 ;  /* 0x0000001764647211 */ /* 0x000fc800078f10ff */
[----:B------:R-:W-:-:S05]  /*4920*/  SHF.R.S32.HI R100, RZ, 0x2, R100 ;  /* 0x00000002ff647819 */ /* 0x000fca0000011464 */
[----:B------:R-:W-:Y:S02]  /*4930*/  IMAD R100, R100, R101, UR13 ;  /* 0x0000000d64647e24 */ /* 0x000fe4000f8e0265 */
[----:B------:R-:W-:-:S03]  /*4940*/  VIADD R101, R23, 0x4 ;  /* 0x0000000417657836 */ /* 0x000fc60000000000 */
[----:B------:R-:W-:Y:S02]  /*4950*/  IADD3 R100, R100, R116, RZ ;  /* 0x0000007464647210 */ /* 0x000fe40007ffe0ff */
[----:B------:R-:W-:-:S04]  /*4960*/  SHF.R.S32.HI R102, RZ, 0x1f, R101 ;  /* 0x0000001fff667819 */ /* 0x000fc80000011465 */
[----:B------:R-:W-:Y:S02]  /*4970*/  LEA.HI R102, R102, R101, RZ, 0x2 ;  /* 0x0000006566667211 */ /* 0x000fe400078f10ff */
[----:B------:R-:W-:Y:S02]  /*4980*/  MOV R101, 0x18 ;  /* 0x0000001800657802 */ /* 0x000fe40000000f00 */
[----:B------:R-:W-:-:S05]  /*4990*/  SHF.R.S32.HI R102, RZ, 0x2, R102 ;  /* 0x00000002ff667819 */ /* 0x000fca0000011466 */
        /* <DEDUP_REMOVED lines=16> */
[----:B------:R-:W-:Y:S01]  /*4aa0*/  IADD3 R100, R23, 0xc, RZ ;  /* 0x0000000c17647810 */ /* 0x000fe20007ffe0ff */
[----:B------:R-:W-:-:S03]  /*4ab0*/  FADD.FTZ R103, R103, R101 ;  /* 0x0000006567677221 */ /* 0x000fc60000010000 */
[----:B------:R-:W-:-:S04]  /*4ac0*/  SHF.R.S32.HI R101, RZ, 0x1f, R100 ;  /* 0x0000001fff657819 */ /* 0x000fc80000011464 */
[----:B------:R-:W-:Y:S02]  /*4ad0*/  LEA.HI R101, R101, R100, RZ, 0x2 ;  /* 0x0000006465657211 */ /* 0x000fe400078f10ff */
[----:B------:R-:W-:Y:S02]  /*4ae0*/  MOV R100, 0x18 ;  /* 0x0000001800647802 */ /* 0x000fe40000000f00 */
[----:B------:R-:W-:-:S05]  /*4af0*/  SHF.R.S32.HI R101, RZ, 0x2, R101 ;  /* 0x00000002ff657819 */ /* 0x000fca0000011465 */
[----:B------:R-:W-:-:S04]  /*4b00*/  IMAD R101, R101, R100, UR13 ;  /* 0x0000000d65657e24 */ /* 0x000fc8000f8e0264 */
[----:B------:R-:W-:-:S06]  /*4b10*/  IMAD.IADD R101, R116, 0x1, R101 ;  /* 0x0000000174657824 */ /* 0x000fcc00078e0265 */
[----:B------:R-:W0:Y:S02]  /*4b20*/  LDS.64 R100, [R101] ;  /* 0x0000000065647984 */ /* 0x000e240000000a00 */
[----:B0-----:R-:W-:Y:S01]  /*4b30*/  FADD.FTZ R102, R102, R100 ;  /* 0x0000006466667221 */ /* 0x001fe20000010000 */
[----:B------:R-:W-:Y:S01]  /*4b40*/  IADD3 R100, R23, 0x10, RZ ;  /* 0x0000001017647810 */ /* 0x000fe20007ffe0ff */
        /* <DEDUP_REMOVED lines=9> */
[----:B------:R-:W-:Y:S01]  /*4be0*/  IADD3 R100, R23, 0x14, RZ ;  /* 0x0000001417647810 */ /* 0x000fe20007ffe0ff */
[----:B------:R-:W-:-:S03]  /*4bf0*/  FADD.FTZ R103, R103, R101 ;  /* 0x0000006567677221 */ /* 0x000fc60000010000 */
[----:B------:R-:W-:-:S04]  /*4c00*/  SHF.R.S32.HI R101, RZ, 0x1f, R100 ;  /* 0x0000001fff657819 */ /* 0x000fc80000011464 */
[----:B------:R-:W-:Y:S01]  /*4c10*/  LEA.HI R101, R101, R100, RZ, 0x2 ;  /* 0x0000006465657211 */ /* 0x000fe200078f10ff */
[----:B------:R-:W-:-:S03]  /*4c20*/  IMAD.MOV.U32 R100, RZ, RZ, 0x18 ;  /* 0x00000018ff647424 */ /* 0x000fc600078e00ff */
        /* <DEDUP_REMOVED lines=76> */
[----:B------:R-:W-:Y:S01]  /*50f0*/  FADD.FTZ R103, R103, R101 ;  /* 0x0000006567677221 */ /* 0x000fe20000010000 */
[----:B------:R-:W-:Y:S02]  /*5100*/  IADD3 R23, R23, 0x38, RZ ;  /* 0x0000003817177810 */ /* 0x000fe40007ffe0ff */
        /* <DEDUP_REMOVED lines=8> */
[----:B------:R-:W-:Y:S01]  /*5190*/  SHF.R.S32.HI R100, RZ, 0x1f, R23 ;  /* 0x0000001fff647819 */ /* 0x000fe20000011417 */
[----:B------:R-:W-:-:S03]  /*51a0*/  FADD.FTZ R103, R103, R101 ;  /* 0x0000006567677221 */ /* 0x000fc60000010000 */
[----:B------:R-:W-:Y:S01]  /*51b0*/  LEA.HI R100, R100, R23, RZ, 0x2 ;  /* 0x0000001764647211 */ /* 0x000fe200078f10ff */
[----:B------:R-:W-:-:S03]  /*51c0*/  HFMA2.MMA R23, -RZ, RZ, 0, 1.430511474609375e-06 ;  /* 0x00000018ff177435 */ /* 0x000fc600000001ff */
[----:B------:R-:W-:-:S07]  /*51d0*/  SHF.R.S32.HI R100, RZ, 0x2, R100 ;  /* 0x00000002ff647819 */ /* 0x000fce0000011464 */
[----:B------:R-:W-:-:S05]  /*51e0*/  IMAD R100, R100, R23, UR13 ;  /* 0x0000000d64647e24 */ /* 0x000fca000f8e0217 */
[----:B------:R-:W-:-:S06]  /*51f0*/  IADD3 R100, R116, R100, RZ ;  /* 0x0000006474647210 */ /* 0x000fcc0007ffe0ff */
[----:B------:R-:W0:Y:S02]  /*5200*/  LDS.64 R100, [R100] ;  /* 0x0000000064647984 */ /* 0x000e240000000a00 */
[----:B0-----:R-:W-:Y:S01]  /*5210*/  FADD.FTZ R100, R102, R100 ;  /* 0x0000006466647221 */ /* 0x001fe20000010000 */
[----:B------:R-:W-:-:S07]  /*5220*/  FADD.FTZ R101, R103, R101 ;  /* 0x0000006567657221 */ /* 0x000fce0000010000 */
.L_x_206:
[----:B------:R-:W-:Y:S05]  /*5230*/  BSYNC B0 ;  /* 0x0000000000007941 */ /* 0x000fea0003800000 */
.L_x_205:
[----:B------:R-:W1:Y:S01]  /*5240*/  @!P1 LDC R102, c[0x0][0x10] ;  /* 0x00000400ff669b82 */ /* 0x000e620000000800 */
[----:B------:R-:W-:Y:S01]  /*5250*/  MOV R103, UR4 ;  /* 0x0000000400677c02 */ /* 0x000fe20008000f00 */
[----:B------:R-:W2:Y:S04]  /*5260*/  SHFL.BFLY PT, R116, R100, 0x1, 0x1f ;  /* 0x0c201f0064747f89 */ /* 0x000ea800000e0000 */
[----:B------:R-:W3:Y:S02]  /*5270*/  SHFL.BFLY PT, R23, R101, 0x1, 0x1f ;  /* 0x0c201f0065177f89 */ /* 0x000ee400000e0000 */
[----:B------:R-:W4:Y:S01]  /*5280*/  @!P1 LDC.64 R124, c[0x0][0x260] ;  /* 0x00009800ff7c9b82 */ /* 0x000f220000000a00 */
[----:B-1----:R-:W-:Y:S02]  /*5290*/  @!P1 IMAD R102, R102, R103, UR14 ;  /* 0x0000000e66669e24 */ /* 0x002fe4000f8e0267 */
[----:B------:R-:W4:Y:S01]  /*52a0*/  LDL R103, [R1+0x108] ;  /* 0x0001080001677983 */ /* 0x000f220000100800 */
[----:B------:R-:W-:Y:S01]  /*52b0*/  UISETP.GE.U32.AND UP0, UPT, UR15, UR22, UPT ;  /* 0x000000160f00728c */ /* 0x000fe2000bf06070 */
[----:B--2---:R-:W-:Y:S01]  /*52c0*/  FADD.FTZ R100, R116, R100 ;  /* 0x0000006474647221 */ /* 0x004fe20000010000 */
[----:B-----5:R-:W-:Y:S01]  /*52d0*/  PRMT R38, R38, 0x7632, R38 ;  /* 0x0000763226267816 */ /* 0x020fe20000000026 */
[----:B---3--:R-:W-:Y:S01]  /*52e0*/  FADD.FTZ R101, R23, R101 ;  /* 0x0000006517657221 */ /* 0x008fe20000010000 */
[----:B------:R-:W-:Y:S01]  /*52f0*/  UISETP.GE.AND.EX UP0, UPT, UR16, UR11, UPT, UP0 ;  /* 0x0000000b1000728c */ /* 0x000fe2000bf06300 */
        /* <DEDUP_REMOVED lines=61> */
[----:B------:R-:W-:Y:S01]  /*56d0*/  PRMT R99, R99, 0x7632, R99 ;  /* 0x0000763263637816 */ /* 0x000fe20000000063 */
[----:B----4-:R-:W-:-:S05]  /*56e0*/  @!P1 IMAD R102, R102, 0x200, R103 ;  /* 0x0000020066669824 */ /* 0x010fca00078e0267 */
[----:B------:R-:W-:-:S05]  /*56f0*/  @!P1 SHF.L.U32 R102, R102, 0x1, RZ ;  /* 0x0000000166669819 */ /* 0x000fca00000006ff */
[----:B------:R-:W-:-:S05]  /*5700*/  @!P1 IMAD.WIDE.U32 R102, R102, 0x4, R124 ;  /* 0x0000000466669825 */ /* 0x000fca00078e007c */
[----:B------:R1:W-:Y:S01]  /*5710*/  @!P1 STG.E.64 desc[UR18][R102.64], R100 ;  /* 0x0000006466009986 */ /* 0x0003e2000c101b12 */
[----:B------:R-:W-:Y:S02]  /*5720*/  PLOP3.LUT P1, PT, PT, PT, UP0, 0x80, 0x0 ;  /* 0x000000000000781c */ /* 0x000fe40003f2f008 */
[----:B-1----:R-:W-:Y:S02]  /*5730*/  PRMT R102, R32, 0x7632, R102 ;  /* 0x0000763220667816 */ /* 0x002fe40000000066 */
[----:B------:R-:W-:Y:S02]  /*5740*/  PRMT R101, R33, 0x7632, R101 ;  /* 0x0000763221657816 */ /* 0x000fe40000000065 */
[----:B------:R-:W-:-:S07]  /*5750*/  PRMT R100, R36, 0x7632, R100 ;  /* 0x0000763224647816 */ /* 0x000fce0000000064 */
[----:B------:R-:W-:Y:S05]  /*5760*/  @P1 BRA `(.L_x_207) ;  /* 0x00000000005c1947 */ /* 0x000fea0003800000 */
[----:B------:R-:W-:Y:S01]  /*5770*/  BAR.SYNC.DEFER_BLOCKING 0x0 ;  /* 0x0000000000007b1d */ /* 0x000fe20000010000 */
[----:B0-----:R-:W-:-:S13]  /*5780*/  ISETP.NE.AND P1, PT, R117, RZ, PT ;  /* 0x000000ff7500720c */ /* 0x001fda0003f25270 */
[----:B------:R-:W-:Y:S05]  /*5790*/  @P1 BRA `(.L_x_208) ;  /* 0x0000000000441947 */ /* 0x000fea0003800000 */
[----:B------:R-:W-:Y:S02]  /*57a0*/  ISETP.NE.AND P1, PT, RZ, UR23, PT ;  /* 0x00000017ff007c0c */ /* 0x000fe4000bf25270 */
[----:B------:R-:W-:Y:S02]  /*57b0*/  MOV R36, 0x7fffffe1 ;  /* 0x7fffffe100247802 */ /* 0x000fe40000000f00 */
[----:B------:R-:W-:Y:S02]  /*57c0*/  MOV R32, UR6 ;  /* 0x0000000600207c02 */ /* 0x000fe40008000f00 */
[----:B------:R-:W-:Y:S02]  /*57d0*/  SEL R36, R36, 0x1, !P1 ;  /* 0x0000000124247807 */ /* 0x000fe40004800000 */
[----:B------:R-:W-:Y:S01]  /*57e0*/  MOV R33, UR7 ;  /* 0x0000000700217c02 */ /* 0x000fe20008000f00 */
[----:B------:R-:W-:Y:S06]  /*57f0*/  MEMBAR.ALL.GPU ;  /* 0x0000000000007992 */ /* 0x000fec000000a000 */
[----:B------:R-:W-:-:S00]  /*5800*/  ERRBAR ;  /* 0x00000000000079ab */ /* 0x000fc00000000000 */
[----:B------:R-:W-:Y:S06]  /*5810*/  CGAERRBAR ;  /* 0x00000000000075ab */ /* 0x000fec0000000000 */
[----:B------:R0:W5:Y:S02]  /*5820*/  ATOM.E.ADD.STRONG.GPU PT, R36, desc[UR18][R32.64], R36 ;  /* 0x000000242024798a */ /* 0x00016400081ee1d2 */
.L_x_209:
[----:B0-----:R-:W-:Y:S01]  /*5830*/  IMAD.U32 R32, RZ, RZ, UR6 ;  /* 0x00000006ff207e24 */ /* 0x001fe2000f8e00ff */
[----:B------:R-:W-:-:S05]  /*5840*/  MOV R33, UR7 ;  /* 0x0000000700217c02 */ /* 0x000fca0008000f00 */
[----:B------:R-:W2:Y:S04]  /*5850*/  LD.E.STRONG.GPU R32, desc[UR18][R32.64] ;  /* 0x0000001220207980 */ /* 0x000ea8000c10f900 */
[----:B--2---:R-:W-:Y:S01]  /*5860*/  CCTL.IVALL ;  /* 0x00000000ff00798f */ /* 0x004fe20002000000 */
[----:B------:R-:W-:Y:S05]  /*5870*/  YIELD ;  /* 0x0000000000007946 */ /* 0x000fea0003800000 */
[----:B-----5:R-:W-:-:S04]  /*5880*/  LOP3.LUT R32, R32, R36, RZ, 0x3c, !PT ;  /* 0x0000002420207212 */ /* 0x020fc800078e3cff */
[----:B------:R-:W-:-:S13]  /*5890*/  ISETP.GT.AND P1, PT, R32, -0x1, PT ;  /* 0xffffffff2000780c */ /* 0x000fda0003f24270 */
[----:B------:R-:W-:Y:S05]  /*58a0*/  @P1 BRA `(.L_x_209) ;  /* 0xfffffffc00e01947 */ /* 0x000fea000383ffff */
.L_x_208:
[----:B------:R-:W-:Y:S05]  /*58b0*/  WARPSYNC.ALL ;  /* 0x0000000000007948 */ /* 0x000fea0003800000 */
[----:B------:R-:W-:Y:S06]  /*58c0*/  BAR.SYNC.DEFER_BLOCKING 0x0 ;  /* 0x0000000000007b1d */ /* 0x000fec0000010000 */
[----:B------:R-:W-:Y:S05]  /*58d0*/  BRA `(.L_x_210) ;  /* 0x0000000000547947 */ /* 0x000fea0003800000 */
.L_x_207:
[----:B------:R-:W1:Y:S01]  /*58e0*/  S2R R32, SR_TID.X ;  /* 0x0000000000207919 */ /* 0x000e620000002100 */
[----:B------:R-:W-:Y:S01]  /*58f0*/  BAR.SYNC.DEFER_BLOCKING 0x0 ;  /* 0x0000000000007b1d */ /* 0x000fe20000010000 */
[----:B-1----:R-:W-:-:S13]  /*5900*/  ISETP.NE.AND P1, PT, R32, RZ, PT ;  /* 0x000000ff2000720c */ /* 0x002fda0003f25270 */
[----:B------:R-:W-:Y:S05]  /*5910*/  @P1 BRA `(.L_x_211) ;  /* 0x00000000003c1947 */ /* 0x000fea0003800000 */
[----:B------:R-:W-:Y:S02]  /*5920*/  MOV R36, UR21 ;  /* 0x0000001500247c02 */ /* 0x000fe40008000f00 */
[----:B------:R-:W-:Y:S02]  /*5930*/  MOV R32, UR8 ;  /* 0x0000000800207c02 */ /* 0x000fe40008000f00 */
[----:B------:R-:W-:Y:S01]  /*5940*/  MOV R33, UR9 ;  /* 0x0000000900217c02 */ /* 0x000fe20008000f00 */
[----:B------:R-:W-:Y:S06]  /*5950*/  MEMBAR.ALL.GPU ;  /* 0x0000000000007992 */ /* 0x000fec000000a000 */
[----:B------:R-:W-:-:S00]  /*5960*/  ERRBAR ;  /* 0x00000000000079ab */ /* 0x000fc00000000000 */
[----:B------:R-:W-:Y:S06]  /*5970*/  CGAERRBAR ;  /* 0x00000000000075ab */ /* 0x000fec0000000000 */
[----:B------:R1:W5:Y:S02]  /*5980*/  ATOM.E.ADD.STRONG.GPU PT, R36, desc[UR18][R32.64], R36 ;  /* 0x000000242024798a */ /* 0x00036400081ee1d2 */
.L_x_212:
[----:B-1----:R-:W-:Y:S01]  /*5990*/  IMAD.U32 R32, RZ, RZ, UR8 ;  /* 0x00000008ff207e24 */ /* 0x002fe2000f8e00ff */
[----:B------:R-:W-:-:S05]  /*59a0*/  MOV R33, UR9 ;  /* 0x0000000900217c02 */ /* 0x000fca0008000f00 */
[----:B------:R-:W2:Y:S04]  /*59b0*/  LD.E.STRONG.GPU R32, desc[UR18][R32.64] ;  /* 0x0000001220207980 */ /* 0x000ea8000c10f900 */
[----:B--2---:R-:W-:Y:S01]  /*59c0*/  CCTL.IVALL ;  /* 0x00000000ff00798f */ /* 0x004fe20002000000 */
[----:B------:R-:W-:Y:S05]  /*59d0*/  YIELD ;  /* 0x0000000000007946 */ /* 0x000fea0003800000 */
[----:B-----5:R-:W-:-:S04]  /*59e0*/  LOP3.LUT R32, R32, R36, RZ, 0x3c, !PT ;  /* 0x0000002420207212 */ /* 0x020fc800078e3cff */
[----:B------:R-:W-:-:S13]  /*59f0*/  ISETP.GT.AND P1, PT, R32, -0x1, PT ;  /* 0xffffffff2000780c */ /* 0x000fda0003f24270 */
[----:B------:R-:W-:Y:S05]  /*5a00*/  @P1 BRA `(.L_x_212) ;  /* 0xfffffffc00e01947 */ /* 0x000fea000383ffff */
.L_x_211:
[----:B------:R-:W-:Y:S05]  /*5a10*/  WARPSYNC.ALL ;  /* 0x0000000000007948 */ /* 0x000fea0003800000 */
[----:B------:R-:W-:Y:S06]  /*5a20*/  BAR.SYNC.DEFER_BLOCKING 0x0 ;  /* 0x0000000000007b1d */ /* 0x000fec0000010000 */
.L_x_210:
[----:B------:R-:W1:Y:S01]  /*5a30*/  S2R R125, SR_TID.X ;  /* 0x00000000007d7919 */ /* 0x000e620000002100 */
[----:B------:R-:W2:Y:S01]  /*5a40*/  S2R R32, SR_TID.X ;  /* 0x0000000000207919 */ /* 0x000ea20000002100 */
[----:B------:R-:W3:Y:S01]  /*5a50*/  LDL.LU R124, [R1+0xec] ;  /* 0x0000ec00017c7983 */ /* 0x000ee20000300800 */
[----:B------:R-:W4:Y:S01]  /*5a60*/  S2UR UR20, SR_CgaCtaId ;  /* 0x00000000001479c3 */ /* 0x000f220000008800 */
[----:B------:R-:W-:Y:S01]  /*5a70*/  USHF.L.U32 UR10, UR10, 0x4, URZ ;  /* 0x000000040a0a7899 */ /* 0x000fe2000800063f */
[----:B------:R-:W-:Y:S01]  /*5a80*/  SHF.L.U32 R38, R38, 0x10, RZ ;  /* 0x0000001026267819 */ /* 0x000fe200000006ff */
[----:B------:R-:W-:Y:S01]  /*5a90*/  IMAD.U32 R50, R50, 0x10000, RZ ;  /* 0x0001000032327824 */ /* 0x000fe200078e00ff */
[----:B------:R-:W-:Y:S01]  /*5aa0*/  SHF.L.U32 R102, R102, 0x10, RZ ;  /* 0x0000001066667819 */ /* 0x000fe200000006ff */
[----:B------:R-:W-:Y:S01]  /*5ab0*/  IMAD.U32 R70, R70, 0x10000, RZ ;  /* 0x0001000046467824 */ /* 0x000fe200078e00ff */
[----:B------:R-:W-:Y:S01]  /*5ac0*/  SHF.L.U32 R42, R42, 0x10, RZ ;  /* 0x000000102a2a7819 */ /* 0x000fe200000006ff */
[----:B------:R-:W-:Y:S01]  /*5ad0*/  IMAD.U32 R90, R90, 0x10000, RZ ;  /* 0x000100005a5a7824 */ /* 0x000fe200078e00ff */
[----:B------:R-:W-:-:S02]  /*5ae0*/  SHF.L.U32 R46, R46, 0x10, RZ ;  /* 0x000000102e2e7819 */ /* 0x000fc400000006ff */
[----:B------:R-:W-:Y:S02]  /*5af0*/  SHF.L.U32 R54, R54, 0x10, RZ ;  /* 0x0000001036367819 */ /* 0x000fe400000006ff */
[----:B------:R-:W-:Y:S02]  /*5b00*/  SHF.L.U32 R58, R58, 0x10, RZ ;  /* 0x000000103a3a7819 */ /* 0x000fe400000006ff */
[----:B------:R-:W-:Y:S02]  /*5b10*/  SHF.L.U32 R62, R62, 0x10, RZ ;  /* 0x000000103e3e7819 */ /* 0x000fe400000006ff */
[----:B------:R-:W-:Y:S02]  /*5b20*/  SHF.L.U32 R66, R66, 0x10, RZ ;  /* 0x0000001042427819 */ /* 0x000fe400000006ff */
[----:B------:R-:W-:Y:S02]  /*5b30*/  SHF.L.U32 R74, R74, 0x10, RZ ;  /* 0x000000104a4a7819 */ /* 0x000fe400000006ff */
[----:B------:R-:W-:-:S02]  /*5b40*/  SHF.L.U32 R78, R78, 0x10, RZ ;  /* 0x000000104e4e7819 */ /* 0x000fc400000006ff */
[----:B------:R-:W-:Y:S02]  /*5b50*/  SHF.L.U32 R82, R82, 0x10, RZ ;  /* 0x0000001052527819 */ /* 0x000fe400000006ff */
[----:B------:R-:W-:Y:S02]  /*5b60*/  SHF.L.U32 R86, R86, 0x10, RZ ;  /* 0x0000001056567819 */ /* 0x000fe400000006ff */
[----:B------:R-:W-:Y:S02]  /*5b70*/  SHF.L.U32 R94, R94, 0x10, RZ ;  /* 0x000000105e5e7819 */ /* 0x000fe400000006ff */
[----:B------:R-:W-:Y:S01]  /*5b80*/  SHF.L.U32 R98, R98, 0x10, RZ ;  /* 0x0000001062627819 */ /* 0x000fe200000006ff */
[----:B------:R-:W-:Y:S01]  /*5b90*/  IMAD.U32 R43, R43, 0x10000, RZ ;  /* 0x000100002b2b7824 */ /* 0x000fe200078e00ff */
[----:B-1----:R-:W-:Y:S01]  /*5ba0*/  ISETP.GT.U32.AND P1, PT, R125, 0xff, PT ;  /* 0x000000ff7d00780c */ /* 0x002fe20003f24070 */
[----:B------:R-:W-:Y:S01]  /*5bb0*/  IMAD.U32 R63, R63, 0x10000, RZ ;  /* 0x000100003f3f7824 */ /* 0x000fe200078e00ff */
[----:B--2---:R-:W-:Y:S01]  /*5bc0*/  SHF.L.U32 R32, R32, 0x1, RZ ;  /* 0x0000000120207819 */ /* 0x004fe200000006ff */
[----:B------:R-:W-:Y:S01]  /*5bd0*/  IMAD.U32 R83, R83, 0x10000, RZ ;  /* 0x0001000053537824 */ /* 0x000fe200078e00ff */
[----:B------:R-:W-:-:S02]  /*5be0*/  SHF.L.U32 R39, R39, 0x10, RZ ;  /* 0x0000001027277819 */ /* 0x000fc400000006ff */
[----:B------:R-:W-:Y:S02]  /*5bf0*/  SHF.L.U32 R101, R101, 0x10, RZ ;  /* 0x0000001065657819 */ /* 0x000fe400000006ff */
[----:B------:R-:W-:Y:S02]  /*5c00*/  SHF.L.U32 R47, R47, 0x10, RZ ;  /* 0x000000102f2f7819 */ /* 0x000fe400000006ff */
[----:B------:R-:W-:Y:S02]  /*5c10*/  SHF.L.U32 R51, R51, 0x10, RZ ;  /* 0x0000001033337819 */ /* 0x000fe400000006ff */
[----:B------:R-:W-:Y:S01]  /*5c20*/  SHF.L.U32 R55, R55, 0x10, RZ ;  /* 0x0000001037377819 */ /* 0x000fe200000006ff */
[----:B------:R-:W-:Y:S01]  /*5c30*/  VOTEU.ALL UP0, P1 ;  /* 0x00000000003f7886 */ /* 0x000fe20000800000 */
[----:B0-----:R-:W0:Y:S01]  /*5c40*/  @!P1 LDC.64 R116, c[0x0][0x260] ;  /* 0x00009800ff749b82 */ /* 0x001e220000000a00 */
[----:B------:R-:W-:Y:S02]  /*5c50*/  @!P1 LOP3.LUT R33, R32, 0x7fffffe0, RZ, 0xc0, !PT ;  /* 0x7fffffe020219812 */ /* 0x000fe400078ec0ff */
[----:B------:R-:W-:Y:S01]  /*5c60*/  SHF.L.U32 R59, R59, 0x10, RZ ;  /* 0x000000103b3b7819 */ /* 0x000fe200000006ff */
[----:B------:R-:W-:Y:S01]  /*5c70*/  @!UP0 ULDC UR5, c[0x0][0x10] ;  /* 0x0000040000058ab9 */ /* 0x000fe20000000800 */
[----:B------:R-:W-:Y:S01]  /*5c80*/  SHF.L.U32 R67, R67, 0x10, RZ ;  /* 0x0000001043437819 */ /* 0x000fe200000006ff */
[----:B------:R-:W-:Y:S01]  /*5c90*/  @!UP0 UIMAD UR5, UR5, UR4, UR14 ;  /* 0x00000004050582a4 */ /* 0x000fe2000f8e020e */
[----:B------:R-:W-:-:S02]  /*5ca0*/  SHF.L.U32 R71, R71, 0x10, RZ ;  /* 0x0000001047477819 */ /* 0x000fc400000006ff */
[----:B------:R-:W-:Y:S02]  /*5cb0*/  SHF.L.U32 R75, R75, 0x10, RZ ;  /* 0x000000104b4b7819 */ /* 0x000fe400000006ff */
[----:B------:R-:W-:Y:S02]  /*5cc0*/  SHF.L.U32 R79, R79, 0x10, RZ ;  /* 0x000000104f4f7819 */ /* 0x000fe400000006ff */
[----:B------:R-:W-:Y:S02]  /*5cd0*/  SHF.L.U32 R87, R87, 0x10, RZ ;  /* 0x0000001057577819 */ /* 0x000fe400000006ff */
[----:B------:R-:W-:Y:S02]  /*5ce0*/  SHF.L.U32 R91, R91, 0x10, RZ ;  /* 0x000000105b5b7819 */ /* 0x000fe400000006ff */
[----:B------:R-:W-:Y:S02]  /*5cf0*/  SHF.L.U32 R95, R95, 0x10, RZ ;  /* 0x000000105f5f7819 */ /* 0x000fe400000006ff */
[----:B------:R-:W-:Y:S01]  /*5d00*/  SHF.L.U32 R99, R99, 0x10, RZ ;  /* 0x0000001063637819 */ /* 0x000fe200000006ff */
[----:B------:R-:W-:Y:S01]  /*5d10*/  IMAD.U32 R23, R23, 0x10000, RZ ;  /* 0x0001000017177824 */ /* 0x000fe200078e00ff */
[----:B------:R-:W-:Y:S01]  /*5d20*/  MOV R32, UR5 ;  /* 0x0000000500207c02 */ /* 0x000fe20008000f00 */
[----:B------:R-:W-:Y:S01]  /*5d30*/  IMAD.U32 R49, R49, 0x10000, RZ ;  /* 0x0001000031317824 */ /* 0x000fe200078e00ff */
[----:B------:R-:W-:Y:S01]  /*5d40*/  SHF.L.U32 R100, R100, 0x10, RZ ;  /* 0x0000001064647819 */ /* 0x000fe200000006ff */
[----:B------:R-:W-:Y:S01]  /*5d50*/  IMAD.U32 R61, R61, 0x10000, RZ ;  /* 0x000100003d3d7824 */ /* 0x000fe200078e00ff */
[----:B------:R-:W-:Y:S01]  /*5d60*/  @!P1 LEA R32, R32, R33, 0x9 ;  /* 0x0000002120209211 */ /* 0x000fe200078e48ff */
[----:B------:R-:W-:Y:S01]  /*5d70*/  IMAD.U32 R73, R73, 0x10000, RZ ;  /* 0x0001000049497824 */ /* 0x000fe200078e00ff */
[----:B------:R-:W-:Y:S01]  /*5d80*/  @!P1 LOP3.LUT R33, R125, 0xf, RZ, 0xc0, !PT ;  /* 0x0000000f7d219812 */ /* 0x000fe200078ec0ff */
[----:B------:R-:W-:Y:S01]  /*5d90*/  IMAD.U32 R85, R85, 0x10000, RZ ;  /* 0x0001000055557824 */ /* 0x000fe200078e00ff */
[----:B------:R-:W-:Y:S01]  /*5da0*/  SHF.L.U32 R40, R40, 0x10, RZ ;  /* 0x0000001028287819 */ /* 0x000fe200000006ff */
[----:B------:R-:W-:Y:S01]  /*5db0*/  IMAD.U32 R97, R97, 0x10000, RZ ;  /* 0x0001000061617824 */ /* 0x000fe200078e00ff */
[----:B------:R-:W-:Y:S01]  /*5dc0*/  SHF.L.U32 R41, R41, 0x10, RZ ;  /* 0x0000001029297819 */ /* 0x000fe200000006ff */
[----:B------:R-:W-:Y:S01]  /*5dd0*/  @!P1 IMAD.IADD R32, R32, 0x1, R33 ;  /* 0x0000000120209824 */ /* 0x000fe200078e0221 */
[----:B------:R-:W-:Y:S01]  /*5de0*/  SHF.L.U32 R44, R44, 0x10, RZ ;  /* 0x000000102c2c7819 */ /* 0x000fe200000006ff */
[----:B------:R-:W-:-:S03]  /*5df0*/  ULDC.64 UR26, c[0x0][0x210] ;  /* 0x00008400001a7ab9 */ /* 0x000fc60000000a00 */
[----:B------:R-:W-:-:S04]  /*5e00*/  @!P1 SHF.L.U32 R36, R32, 0x1, RZ ;  /* 0x0000000120249819 */ /* 0x000fc800000006ff */
[C---:B------:R-:W-:Y:S01]  /*5e10*/  @!P1 IADD3 R32, R36.reuse, 0x20, RZ ;  /* 0x0000002024209810 */ /* 0x040fe20007ffe0ff */
[----:B0-----:R-:W-:-:S04]  /*5e20*/  @!P1 IMAD.WIDE.U32 R36, R36, 0x4, R116 ;  /* 0x0000000424249825 */ /* 0x001fc800078e0074 */
[----:B------:R-:W-:Y:S02]  /*5e30*/  @!P1 IMAD.WIDE.U32 R32, R32, 0x4, R116 ;  /* 0x0000000420209825 */ /* 0x000fe400078e0074 */
[----:B------:R-:W2:Y:S04]  /*5e40*/  @!P1 LDG.E.64 R36, desc[UR18][R36.64] ;  /* 0x0000001224249981 */ /* 0x000ea8000c1e1b00 */
[----:B------:R-:W5:Y:S01]  /*5e50*/  @!P1 LDG.E.64 R32, desc[UR18][R32.64] ;  /* 0x0000001220209981 */ /* 0x000f62000c1e1b00 */
[----:B------:R-:W-:Y:S02]  /*5e60*/  UMOV UR5, 0x400 ;  /* 0x0000040000057882 */ /* 0x000fe40000000000 */
[----:B------:R-:W-:-:S04]  /*5e70*/  UIADD3 UR5, UR5, 0x5280, URZ ;  /* 0x0000528005057890 */ /* 0x000fc8000fffe03f */
[----:B----4-:R-:W-:Y:S02]  /*5e80*/  ULEA UR5, UR20, UR5, 0x18 ;  /* 0x0000000514057291 */ /* 0x010fe4000f8ec03f */
[----:B------:R-:W-:Y:S01]  /*5e90*/  ULOP3.LUT UR10, UR10, 0x10, URZ, 0xc0, !UPT ;  /* 0x000000100a0a7892 */ /* 0x000fe2000f8ec03f */
[----:B--2---:R-:W-:Y:S01]  /*5ea0*/  @!P1 FADD.FTZ R103, RZ, R36 ;  /* 0x00000024ff679221 */ /* 0x004fe20000010000 */
[----:B------:R-:W-:Y:S01]  /*5eb0*/  HFMA2.MMA R36, -RZ, RZ, 0, 0 ;  /* 0x00000000ff247435 */ /* 0x000fe200000001ff */
[----:B------:R-:W-:-:S05]  /*5ec0*/  @!P1 FADD.FTZ R37, RZ, R37 ;  /* 0x00000025ff259221 */ /* 0x000fca0000010000 */
[----:B-----5:R-:W-:Y:S01]  /*5ed0*/  @!P1 FADD.FTZ R36, R32, R103 ;  /* 0x0000006720249221 */ /* 0x020fe20000010000 */
[----:B------:R-:W-:Y:S01]  /*5ee0*/  MOV R32, RZ ;  /* 0x000000ff00207202 */ /* 0x000fe20000000f00 */
[----:B------:R-:W-:Y:S01]  /*5ef0*/  @!P1 FADD.FTZ R32, R33, R37 ;  /* 0x0000002521209221 */ /* 0x000fe20000010000 */
[----:B------:R-:W2:Y:S04]  /*5f00*/  LDL.LU R103, [R1+0x38] ;  /* 0x0000380001677983 */ /* 0x000ea80000300800 */
[----:B------:R-:W0:Y:S04]  /*5f10*/  SHFL.BFLY PT, R37, R32, 0x8, 0x1f ;  /* 0x0d001f0020257f89 */ /* 0x000e2800000e0000 */
        /* <DEDUP_REMOVED lines=13> */
[----:B------:R-:W-:Y:S02]  /*5ff0*/  LOP3.LUT P1, RZ, R125, 0xffffff0f, RZ, 0xc0, !PT ;  /* 0xffffff0f7dff7812 */ /* 0x000fe4000782c0ff */
[----:B------:R-:W-:Y:S01]  /*6000*/  SHF.R.U32.HI R125, RZ, 0x1, R125 ;  /* 0x00000001ff7d7819 */ /* 0x000fe2000001167d */
[----:B0-----:R-:W-:Y:S01]  /*6010*/  FADD.FTZ R32, R37, R32 ;  /* 0x0000002025207221 */ /* 0x001fe20000010000 */
[----:B-1----:R-:W-:-:S09]  /*6020*/  FADD.FTZ R36, R33, R36 ;  /* 0x0000002421247221 */ /* 0x002fd20000010000 */
[----:B------:R-:W-:Y:S01]  /*6030*/  @!P1 FMUL.FTZ R33, R32, 1.6276042515528388321e-05 ;  /* 0x3788888920219820 */ /* 0x000fe20000410000 */
[----:B------:R-:W-:Y:S01]  /*6040*/  @!P1 FMUL.FTZ R32, R36, 1.6276042515528388321e-05 ;  /* 0x3788888924209820 */ /* 0x000fe20000410000 */
[----:B------:R-:W-:-:S05]  /*6050*/  @!P1 LOP3.LUT R36, R125, 0x7ffffff8, RZ, 0xc0, !PT ;  /* 0x7ffffff87d249812 */ /* 0x000fca00078ec0ff */
[----:B------:R3:W-:Y:S02]  /*6060*/  @!P1 STS.64 [R36+UR5], R32 ;  /* 0x0000002024009988 */ /* 0x0007e40008000a05 */
[----:B---3--:R-:W-:Y:S02]  /*6070*/  VIADD R32, R124, -UR10 ;  /* 0x8000000a7c207c36 */ /* 0x008fe40008000000 */
[----:B------:R-:W3:Y:S04]  /*6080*/  LDL.LU R124, [R1+0x40] ;  /* 0x00004000017c7983 */ /* 0x000ee80000300800 */
[----:B------:R-:W4:Y:S01]  /*6090*/  LDL.LU R33, [R1+0x48] ;  /* 0x0000480001217983 */ /* 0x000f220000300800 */
[----:B------:R-:W-:Y:S01]  /*60a0*/  LEA R32, R32, UR5, 0x3 ;  /* 0x0000000520207c11 */ /* 0x000fe2000f8e18ff */
[----:B------:R-:W-:Y:S06]  /*60b0*/  BAR.SYNC.DEFER_BLOCKING 0x0 ;  /* 0x0000000000007b1d */ /* 0x000fec0000010000 */
[----:B------:R-:W5:Y:S04]  /*60c0*/  LDL.LU R117, [R1+0x50] ;  /* 0x0000500001757983 */ /* 0x000f680000300800 */
[----:B------:R-:W5:Y:S04]  /*60d0*/  LDL.LU R116, [R1+0x58] ;  /* 0x0000580001747983 */ /* 0x000f680000300800 */
[----:B------:R-:W0:Y:S01]  /*60e0*/  LDS.64 R36, [R32] ;  /* 0x0000000020247984 */ /* 0x000e220000000a00 */
        /* <DEDUP_REMOVED lines=10> */
[----:B------:R-:W-:Y:S02]  /*6190*/  SHF.L.U32 R69, R69, 0x10, RZ ;  /* 0x0000001045457819 */ /* 0x000fe400000006ff */
[----:B------:R-:W-:Y:S02]  /*61a0*/  SHF.L.U32 R72, R72, 0x10, RZ ;  /* 0x0000001048487819 */ /* 0x000fe400000006ff */
[----:B------:R-:W-:-:S02]  /*61b0*/  SHF.L.U32 R76, R76, 0x10, RZ ;  /* 0x000000104c4c7819 */ /* 0x000fc400000006ff */
[----:B------:R-:W-:Y:S01]  /*61c0*/  SHF.L.U32 R77, R77, 0x10, RZ ;  /* 0x000000104d4d7819 */ /* 0x000fe200000006ff */
[--C-:B0-----:R-:W-:Y:S01]  /*61d0*/  FFMA.FTZ R0, R0, R2, -R36.reuse ;  /* 0x0000000200007223 */ /* 0x101fe20000010824 */
[--C-:B------:R-:W-:Y:S01]  /*61e0*/  FFMA.FTZ R38, R38, R102, -R36.reuse ;  /* 0x0000006626267223 */ /* 0x100fe20000010824 */
[C-C-:B------:R-:W-:Y:S01]  /*61f0*/  FFMA.FTZ R42, R102.reuse, R42, -R36.reuse ;  /* 0x0000002a662a7223 */ /* 0x140fe20000010824 */
        /* <DEDUP_REMOVED lines=13> */
[----:B------:R-:W-:Y:S01]  /*62d0*/  FFMA.FTZ R98, R102, R98, -R36 ;  /* 0x0000006266627223 */ /* 0x000fe20000010824 */
        /* <DEDUP_REMOVED lines=8> */
[--C-:B------:R-:W-:Y:S01]  /*6360*/  FFMA.FTZ R114, R2, R114, -R36.reuse ;  /* 0x0000007202727223 */ /* 0x100fe20000010824 */
        /* <DEDUP_REMOVED lines=16> */
[C---:B------:R-:W-:Y:S01]  /*6470*/  FADD.FTZ R100, -R34.reuse, R100 ;  /* 0x0000006422647221 */ /* 0x040fe20000010100 */
        /* <DEDUP_REMOVED lines=19> */
[----:B------:R-:W-:Y:S01]  /*65b0*/  FADD.FTZ R76, -R34, R76 ;  /* 0x0000004c224c7221 */ /* 0x000fe20000010100 */
[----:B--2---:R-:W-:-:S02]  /*65c0*/  FFMA.FTZ R0, R103, -R37, R0 ;  /* 0x8000002567007223 */ /* 0x004fc40000010000 */
[----:B------:R-:W2:Y:S04]  /*65d0*/  LDL.LU R103, [R1+0x60] ;  /* 0x0000600001677983 */ /* 0x000ea80000300800 */
[----:B------:R-:W2:Y:S04]  /*65e0*/  LDL.LU R102, [R1+0x68] ;  /* 0x0000680001667983 */ /* 0x000ea80000300800 */
[----:B------:R-:W3:Y:S01]  /*65f0*/  LDL.LU R32, [R1+0x70] ;  /* 0x0000700001207983 */ /* 0x000ee20000300800 */
        /* <DEDUP_REMOVED lines=11> */
[----:B------:R-:W2:Y:S04]  /*66b0*/  LDL.LU R101, [R1+0x78] ;  /* 0x0000780001657983 */ /* 0x000ea80000300800 */
[----:B------:R-:W5:Y:S01]  /*66c0*/  LDL.LU R34, [R1+0x80] ;  /* 0x0000800001227983 */ /* 0x000f620000300800 */
[----:B----4-:R-:W-:-:S03]  /*66d0*/  FFMA.FTZ R114, R33, -R37, R114 ;  /* 0x8000002521727223 */ /* 0x010fc60000010072 */
[----:B------:R-:W4:Y:S01]  /*66e0*/  LDL.LU R33, [R1+0x7c] ;  /* 0x00007c0001217983 */ /* 0x000f220000300800 */
        /* <DEDUP_REMOVED lines=13> */
[----:B------:R-:W-:Y:S01]  /*67c0*/  FMUL.FTZ R41, R3, R41 ;  /* 0x0000002903297220 */ /* 0x000fe20000410000 */
        /* <DEDUP_REMOVED lines=17> */
[----:B------:R-:W-:Y:S01]  /*68e0*/  FFMA.FTZ R4, R4, R22, -R36 ;  /* 0x0000001604047223 */ /* 0x000fe20000010824 */
[----:B------:R-:W2:Y:S01]  /*68f0*/  LDL.LU R21, [R1+0x74] ;  /* 0x0000740001157983 */ /* 0x000ea20000300800 */
[C---:B------:R-:W-:Y:S01]  /*6900*/  FFMA.FTZ R41, -R37.reuse, R41, R43 ;  /* 0x0000002925297223 */ /* 0x040fe2000001012b */
[----:B------:R-:W-:-:S02]  /*6910*/  FFMA.FTZ R40, -R37, R40, R42 ;  /* 0x0000002825287223 */ /* 0x000fc4000001012a */
[----:B------:R-:W2:Y:S01]  /*6920*/  LDL.LU R22, [R1+0x64] ;  /* 0x0000640001167983 */ /* 0x000ea20000300800 */
[----:B------:R-:W-:-:S03]  /*6930*/  FMUL.FTZ R23, R3, R23 ;  /* 0x0000001703177220 */ /* 0x000fc60000410000 */
[----:B------:R-:W2:Y:S04]  /*6940*/  LDL.LU R43, [R1+0x5c] ;  /* 0x00005c00012b7983 */ /* 0x000ea80000300800 */
[----:B------:R-:W2:Y:S01]  /*6950*/  LDL.LU R42, [R1+0x54] ;  /* 0x00005400012a7983 */ /* 0x000ea20000300800 */
[----:B------:R-:W-:Y:S01]  /*6960*/  FFMA.FTZ R23, -R37, R23, R39 ;  /* 0x0000001725177223 */ /* 0x000fe20000010127 */
[-C--:B---3--:R-:W-:Y:S02]  /*6970*/  FFMA.FTZ R109, R32, -R37.reuse, R109 ;  /* 0x80000025206d7223 */ /* 0x088fe4000001006d */
[----:B------:R-:W3:Y:S04]  /*6980*/  LDL.LU R32, [R1+0x3c] ;  /* 0x00003c0001207983 */ /* 0x000ee80000300800 */
[----:B------:R-:W3:Y:S01]  /*6990*/  LDL.LU R39, [R1+0x34] ;  /* 0x0000340001277983 */ /* 0x000ee20000300800 */
[----:B-----5:R-:W-:-:S03]  /*69a0*/  FFMA.FTZ R107, R34, -R37, R107 ;  /* 0x80000025226b7223 */ /* 0x020fc6000001006b */
[----:B------:R-:W5:Y:S01]  /*69b0*/  LDL.LU R34, [R1+0x30] ;  /* 0x0000300001227983 */ /* 0x000f620000300800 */
[----:B----4-:R-:W-:-:S03]  /*69c0*/  FFMA.FTZ R106, R33, -R37, R106 ;  /* 0x80000025216a7223 */ /* 0x010fc6000001006a */
[----:B------:R-:W4:Y:S01]  /*69d0*/  LDL.LU R33, [R1+0x2c] ;  /* 0x00002c0001217983 */ /* 0x000f220000300800 */
[C---:B------:R-:W-:Y:S01]  /*69e0*/  FMUL.FTZ R45, R3.reuse, R45 ;  /* 0x0000002d032d7220 */ /* 0x040fe20000410000 */
[----:B------:R-:W-:-:S03]  /*69f0*/  FMUL.FTZ R44, R3, R44 ;  /* 0x0000002c032c7220 */ /* 0x000fc60000410000 */
[C---:B------:R-:W-:Y:S01]  /*6a00*/  FFMA.FTZ R45, -R37.reuse, R45, R47 ;  /* 0x0000002d252d7223 */ /* 0x040fe2000001012f */
[----:B------:R-:W-:Y:S01]  /*6a10*/  FFMA.FTZ R44, -R37, R44, R46 ;  /* 0x0000002c252c7223 */ /* 0x000fe2000001012e */
[-C--:B--2---:R-:W-:Y:S02]  /*6a20*/  FFMA.FTZ R105, R21, -R37.reuse, R105 ;  /* 0x8000002515697223 */ /* 0x084fe40000010069 */
[----:B------:R-:W2:Y:S01]  /*6a30*/  LDL.LU R21, [R1+0x28] ;  /* 0x0000280001157983 */ /* 0x000ea20000300800 */
[----:B------:R-:W-:-:S03]  /*6a40*/  FFMA.FTZ R104, R22, -R37, R104 ;  /* 0x8000002516687223 */ /* 0x000fc60000010068 */
[----:B------:R-:W2:Y:S01]  /*6a50*/  LDL.LU R22, [R1+0x24] ;  /* 0x0000240001167983 */ /* 0x000ea20000300800 */
[----:B------:R-:W-:-:S03]  /*6a60*/  FFMA.FTZ R35, R43, -R37, R35 ;  /* 0x800000252b237223 */ /* 0x000fc60000010023 */
[----:B------:R-:W2:Y:S01]  /*6a70*/  LDL.LU R47, [R1+0x20] ;  /* 0x00002000012f7983 */ /* 0x000ea20000300800 */
[----:B------:R-:W-:-:S03]  /*6a80*/  FFMA.FTZ R5, R42, -R37, R5 ;  /* 0x800000252a057223 */ /* 0x000fc60000010005 */
[----:B------:R-:W2:Y:S04]  /*6a90*/  LDL.LU R46, [R1+0x1c] ;  /* 0x00001c00012e7983 */ /* 0x000ea80000300800 */
[----:B------:R-:W2:Y:S01]  /*6aa0*/  LDL.LU R43, [R1+0x18] ;  /* 0x00001800012b7983 */ /* 0x000ea20000300800 */
[----:B---3--:R-:W-:-:S03]  /*6ab0*/  FFMA.FTZ R6, R32, -R37, R6 ;  /* 0x8000002520067223 */ /* 0x008fc60000010006 */
[----:B------:R-:W3:Y:S04]  /*6ac0*/  LDL.LU R32, [R1+0x14] ;  /* 0x0000140001207983 */ /* 0x000ee80000300800 */
[----:B------:R-:W3:Y:S01]  /*6ad0*/  LDL.LU R42, [R1+0x10] ;  /* 0x00001000012a7983 */ /* 0x000ee20000300800 */
[----:B------:R-:W-:-:S03]  /*6ae0*/  FFMA.FTZ R7, R39, -R37, R7 ;  /* 0x8000002527077223 */ /* 0x000fc60000010007 */
[----:B------:R-:W3:Y:S01]  /*6af0*/  LDL.LU R39, [R1+0x8] ;  /* 0x0000080001277983 */ /* 0x000ee20000300800 */
[----:B-----5:R-:W-:-:S03]  /*6b00*/  FFMA.FTZ R8, R34, -R37, R8 ;  /* 0x8000002522087223 */ /* 0x020fc60000010008 */
[----:B------:R-:W5:Y:S01]  /*6b10*/  LDL.LU R34, [R1+0x4] ;  /* 0x0000040001227983 */ /* 0x000f620000300800 */
[----:B----4-:R-:W-:-:S03]  /*6b20*/  FFMA.FTZ R9, R33, -R37, R9 ;  /* 0x8000002521097223 */ /* 0x010fc60000010009 */
[----:B------:R-:W4:Y:S01]  /*6b30*/  LDL.LU R33, [R1] ;  /* 0x0000000001217983 */ /* 0x000f220000300800 */
[----:B------:R-:W-:-:S04]  /*6b40*/  FMUL.FTZ R100, R3, R100 ;  /* 0x0000006403647220 */ /* 0x000fc80000410000 */
[----:B------:R-:W-:Y:S01]  /*6b50*/  FFMA.FTZ R38, -R37, R100, R38 ;  /* 0x0000006425267223 */ /* 0x000fe20000010126 */
[----:B------:R-:W-:-:S03]  /*6b60*/  FMUL.FTZ R0, R3, R0 ;  /* 0x0000000003007220 */ /* 0x000fc60000410000 */
[C---:B------:R-:W-:Y:S01]  /*6b70*/  FMUL.FTZ R38, R3.reuse, R38 ;  /* 0x0000002603267220 */ /* 0x040fe20000410000 */
        /* <DEDUP_REMOVED lines=8> */
[----:B------:R-:W-:Y:S01]  /*6c00*/  FMUL.FTZ R64, R3, R64 ;  /* 0x0000004003407220 */ /* 0x000fe20000410000 */
[----:B--2---:R-:W-:-:S02]  /*6c10*/  FFMA.FTZ R21, R21, -R37, R10 ;  /* 0x8000002515157223 */ /* 0x004fc4000001000a */
[----:B------:R-:W2:Y:S01]  /*6c20*/  LDL.LU R10, [R1+0xc0] ;  /* 0x0000c000010a7983 */ /* 0x000ea20000300800 */
        /* <DEDUP_REMOVED lines=17> */
[----:B------:R-:W-:Y:S01]  /*6d40*/  F2FP.BF16.F32.PACK_AB R0, R38, R0 ;  /* 0x000000002600723e */ /* 0x000fe200000010ff */
[-C--:B------:R-:W-:Y:S01]  /*6d50*/  FFMA.FTZ R115, R124, -R37.reuse, R115 ;  /* 0x800000257c737223 */ /* 0x080fe20000010073 */
[-C--:B------:R-:W-:Y:S01]  /*6d60*/  FFMA.FTZ R113, R117, -R37.reuse, R113 ;  /* 0x8000002575717223 */ /* 0x080fe20000010071 */
[-C--:B------:R-:W-:Y:S01]  /*6d70*/  FFMA.FTZ R112, R116, -R37.reuse, R112 ;  /* 0x8000002574707223 */ /* 0x080fe20000010070 */
[-C--:B------:R-:W-:Y:S01]  /*6d80*/  FFMA.FTZ R111, R103, -R37.reuse, R111 ;  /* 0x80000025676f7223 */ /* 0x080fe2000001006f */
[----:B------:R-:W-:Y:S01]  /*6d90*/  FFMA.FTZ R110, R102, -R37, R110 ;  /* 0x80000025666e7223 */ /* 0x000fe2000001006e */
[C---:B------:R-:W-:Y:S01]  /*6da0*/  FFMA.FTZ R48, -R37.reuse, R48, R50 ;  /* 0x0000003025307223 */ /* 0x040fe20000010132 */
[----:B------:R-:W-:Y:S01]  /*6db0*/  FFMA.FTZ R49, -R37, R49, R51 ;  /* 0x0000003125317223 */ /* 0x000fe20000010133 */
[----:B------:R-:W-:Y:S01]  /*6dc0*/  FFMA.FTZ R108, R101, -R37, R108 ;  /* 0x80000025656c7223 */ /* 0x000fe2000001006c */
[C---:B------:R-:W-:Y:S01]  /*6dd0*/  FFMA.FTZ R52, -R37.reuse, R52, R54 ;  /* 0x0000003425347223 */ /* 0x040fe20000010136 */
        /* <DEDUP_REMOVED lines=11> */
[-C--:B------:R-:W-:Y:S01]  /*6e90*/  FFMA.FTZ R22, R22, -R37.reuse, R11 ;  /* 0x8000002516167223 */ /* 0x080fe2000001000b */
[----:B------:R-:W-:Y:S01]  /*6ea0*/  FFMA.FTZ R76, -R37, R76, R78 ;  /* 0x0000004c254c7223 */ /* 0x000fe2000001014e */
[----:B------:R-:W-:Y:S01]  /*6eb0*/  FFMA.FTZ R12, R47, -R37, R12 ;  /* 0x800000252f0c7223 */ /* 0x000fe2000001000c */
[C---:B------:R-:W-:Y:S01]  /*6ec0*/  FFMA.FTZ R77, -R37.reuse, R77, R79 ;  /* 0x0000004d254d7223 */ /* 0x040fe2000001014f */
[-C--:B------:R-:W-:Y:S01]  /*6ed0*/  FFMA.FTZ R13, R46, -R37.reuse, R13 ;  /* 0x800000252e0d7223 */ /* 0x080fe2000001000d */
[----:B------:R-:W-:Y:S01]  /*6ee0*/  FFMA.FTZ R80, -R37, R80, R82 ;  /* 0x0000005025507223 */ /* 0x000fe20000010152 */
[----:B------:R-:W-:Y:S01]  /*6ef0*/  FFMA.FTZ R14, R43, -R37, R14 ;  /* 0x800000252b0e7223 */ /* 0x000fe2000001000e */
[C---:B------:R-:W-:Y:S01]  /*6f00*/  FFMA.FTZ R81, -R37.reuse, R81, R83 ;  /* 0x0000005125517223 */ /* 0x040fe20000010153 */
[C---:B------:R-:W-:Y:S01]  /*6f10*/  FFMA.FTZ R84, -R37.reuse, R84, R86 ;  /* 0x0000005425547223 */ /* 0x040fe20000010156 */
[C---:B------:R-:W-:Y:S01]  /*6f20*/  FFMA.FTZ R85, -R37.reuse, R85, R87 ;  /* 0x0000005525557223 */ /* 0x040fe20000010157 */
[C---:B------:R-:W-:Y:S01]  /*6f30*/  FFMA.FTZ R88, -R37.reuse, R88, R90 ;  /* 0x0000005825587223 */ /* 0x040fe2000001015a */
[C---:B------:R-:W-:Y:S01]  /*6f40*/  FFMA.FTZ R89, -R37.reuse, R89, R91 ;  /* 0x0000005925597223 */ /* 0x040fe2000001015b */
[----:B------:R-:W-:Y:S01]  /*6f50*/  FFMA.FTZ R94, -R37, R92, R94 ;  /* 0x0000005c255e7223 */ /* 0x000fe2000001015e */
[----:B------:R-:W-:Y:S01]  /*6f60*/  FFMA.FTZ R20, R123, -R37, R20 ;  /* 0x800000257b147223 */ /* 0x000fe20000010014 */
[C---:B------:R-:W-:Y:S01]  /*6f70*/  FFMA.FTZ R95, -R37.reuse, R93, R95 ;  /* 0x0000005d255f7223 */ /* 0x040fe2000001015f */
[-C--:B------:R-:W-:Y:S01]  /*6f80*/  FFMA.FTZ R2, R122, -R37.reuse, R2 ;  /* 0x800000257a027223 */ /* 0x080fe20000010002 */
[----:B------:R-:W-:Y:S01]  /*6f90*/  FFMA.FTZ R98, -R37, R96, R98 ;  /* 0x0000006025627223 */ /* 0x000fe20000010162 */
[----:B------:R-:W-:Y:S01]  /*6fa0*/  FFMA.FTZ R4, R121, -R37, R4 ;  /* 0x8000002579047223 */ /* 0x000fe20000010004 */
[----:B------:R-:W-:Y:S01]  /*6fb0*/  FFMA.FTZ R99, -R37, R97, R99 ;  /* 0x0000006125637223 */ /* 0x000fe20000010163 */
[----:B---3--:R-:W-:-:S02]  /*6fc0*/  FFMA.FTZ R15, R32, -R37, R15 ;  /* 0x80000025200f7223 */ /* 0x008fc4000001000f */
[----:B------:R-:W3:Y:S01]  /*6fd0*/  LDL.LU R32, [R1+0xe8] ;  /* 0x0000e80001207983 */ /* 0x000ee20000300800 */
[----:B------:R-:W-:-:S03]  /*6fe0*/  FFMA.FTZ R16, R42, -R37, R16 ;  /* 0x800000252a107223 */ /* 0x000fc60000010010 */
[----:B------:R-:W3:Y:S01]  /*6ff0*/  LDL.LU R42, [R1+0xe0] ;  /* 0x0000e000012a7983 */ /* 0x000ee20000300800 */
[----:B------:R-:W-:-:S03]  /*7000*/  FFMA.FTZ R17, R39, -R37, R17 ;  /* 0x8000002527117223 */ /* 0x000fc60000010011 */
[----:B------:R-:W3:Y:S04]  /*7010*/  LDL.LU R39, [R1+0xe4] ;  /* 0x0000e40001277983 */ /* 0x000ee80000300800 */
[----:B------:R-:W3:Y:S01]  /*7020*/  LDL.LU R38, [R1+0xd8] ;  /* 0x0000d80001267983 */ /* 0x000ee20000300800 */
[-C--:B-----5:R-:W-:Y:S01]  /*7030*/  FFMA.FTZ R18, R34, -R37.reuse, R18 ;  /* 0x8000002522127223 */ /* 0x0a0fe20000010012 */
[----:B----4-:R-:W-:Y:S02]  /*7040*/  FFMA.FTZ R19, R33, -R37, R19 ;  /* 0x8000002521137223 */ /* 0x010fe40000010013 */
[----:B------:R-:W4:Y:S01]  /*7050*/  LDL.LU R37, [R1+0xdc] ;  /* 0x0000dc0001257983 */ /* 0x000f220000300800 */
[C---:B------:R-:W-:Y:S01]  /*7060*/  FMUL.FTZ R115, R3.reuse, R115 ;  /* 0x0000007303737220 */ /* 0x040fe20000410000 */
[C---:B------:R-:W-:Y:S01]  /*7070*/  FMUL.FTZ R23, R3.reuse, R23 ;  /* 0x0000001703177220 */ /* 0x040fe20000410000 */
[C---:B------:R-:W-:Y:S01]  /*7080*/  FMUL.FTZ R34, R3.reuse, R2 ;  /* 0x0000000203227220 */ /* 0x040fe20000410000 */
[----:B------:R-:W5:Y:S01]  /*7090*/  LDL.LU R43, [R1+0xd0] ;  /* 0x0000d000012b7983 */ /* 0x000f620000300800 */
[C---:B------:R-:W-:Y:S01]  /*70a0*/  FMUL.FTZ R114, R3.reuse, R114 ;  /* 0x0000007203727220 */ /* 0x040fe20000410000 */
[----:B------:R-:W-:Y:S01]  /*70b0*/  FMUL.FTZ R40, R3, R40 ;  /* 0x0000002803287220 */ /* 0x000fe20000410000 */
[----:B------:R-:W-:Y:S01]  /*70c0*/  F2FP.BF16.F32.PACK_AB R23, R23, R115 ;  /* 0x000000731717723e */ /* 0x000fe200000010ff */
        /* <DEDUP_REMOVED lines=16> */
[----:B--2---:R-:W-:Y:S01]  /*71d0*/  IADD3 R10, P1, R10, UR26, RZ ;  /* 0x0000001a0a0a7c10 */ /* 0x004fe2000ff3e0ff */
        /* <DEDUP_REMOVED lines=40> */
[----:B------:R-:W-:-:S02]  /*7460*/  PRMT R7, R23, 0x7632, R7 ;  /* 0x0000763217077816 */ /* 0x000fc40000000007 */
[----:B------:R-:W-:-:S04]  /*7470*/  F2FP.BF16.F32.PACK_AB R40, R40, R114 ;  /* 0x000000722828723e */ /* 0x000fc800000010ff */
[----:B------:R-:W-:Y:S02]  /*7480*/  PRMT R36, R40, 0x7632, R36 ;  /* 0x0000763228247816 */ /* 0x000fe40000000024 */
[----:B---3--:R-:W-:Y:S01]  /*7490*/  IADD3.X R11, R32, UR27, RZ, P1, !PT ;  /* 0x0000001b200b7c10 */ /* 0x008fe20008ffe4ff */
[----:B------:R-:W-:Y:S01]  /*74a0*/  FMUL.FTZ R32, R3, R6 ;  /* 0x0000000603207220 */ /* 0x000fe20000410000 */
[----:B------:R-:W-:Y:S02]  /*74b0*/  PRMT R6, R0, 0x7632, R6 ;  /* 0x0000763200067816 */ /* 0x000fe40000000006 */
[----:B------:R-:W-:Y:S02]  /*74c0*/  IADD3 R2, P1, R42, UR26, RZ ;  /* 0x0000001a2a027c10 */ /* 0x000fe4000ff3e0ff */
[----:B------:R-:W2:Y:S02]  /*74d0*/  LDL.LU R42, [R1+0xd4] ;  /* 0x0000d400012a7983 */ /* 0x000ea40000300800 */
[----:B------:R-:W-:-:S02]  /*74e0*/  IADD3.X R3, R39, UR27, RZ, P1, !PT ;  /* 0x0000001b27037c10 */ /* 0x000fc40008ffe4ff */
[----:B------:R-:W3:Y:S04]  /*74f0*/  LDL.LU R39, [R1+0xc8] ;  /* 0x0000c80001277983 */ /* 0x000ee80000300800 */
[----:B------:R0:W-:Y:S04]  /*7500*/  STG.E.U16 desc[UR18][R10.64+0x2], R6 ;  /* 0x000002060a007986 */ /* 0x0001e8000c101512 */
[----:B------:R4:W-:Y:S01]  /*7510*/  STG.E.U16 desc[UR18][R10.64+0x6], R7 ;  /* 0x000006070a007986 */ /* 0x0009e2000c101512 */
[----:B0-----:R-:W-:-:S03]  /*7520*/  IADD3 R6, P1, R38, UR26, RZ ;  /* 0x0000001a26067c10 */ /* 0x001fc6000ff3e0ff */
[----:B------:R-:W3:Y:S04]  /*7530*/  LDL.LU R38, [R1+0xcc] ;  /* 0x0000cc0001267983 */ /* 0x000ee80000300800 */
[----:B------:R-:W-:Y:S04]  /*7540*/  STG.E.U16 desc[UR18][R10.64], R0 ;  /* 0x000000000a007986 */ /* 0x000fe8000c101512 */
[----:B------:R-:W-:Y:S04]  /*7550*/  STG.E.U16 desc[UR18][R10.64+0x4], R23 ;  /* 0x000004170a007986 */ /* 0x000fe8000c101512 */
[----:B------:R0:W-:Y:S01]  /*7560*/  STG.E.U16 desc[UR18][R2.64+0x2], R36 ;  /* 0x0000022402007986 */ /* 0x0001e2000c101512 */
[----:B----4-:R-:W-:-:S03]  /*7570*/  IADD3.X R7, R37, UR27, RZ, P1, !PT ;  /* 0x0000001b25077c10 */ /* 0x010fc60008ffe4ff */
[----:B------:R-:W4:Y:S04]  /*7580*/  LDL.LU R37, [R1+0xbc] ;  /* 0x0000bc0001257983 */ /* 0x000f280000300800 */
[----:B0-----:R-:W4:Y:S01]  /*7590*/  LDL.LU R36, [R1+0xc4] ;  /* 0x0000c40001247983 */ /* 0x001f220000300800 */
[----:B------:R-:W-:Y:S02]  /*75a0*/  F2FP.BF16.F32.PACK_AB R41, R41, R113 ;  /* 0x000000712929723e */ /* 0x000fe400000010ff */
[----:B------:R-:W-:Y:S02]  /*75b0*/  F2FP.BF16.F32.PACK_AB R44, R44, R112 ;  /* 0x000000702c2c723e */ /* 0x000fe400000010ff */
[----:B------:R-:W-:Y:S02]  /*75c0*/  PRMT R0, R41, 0x7632, R0 ;  /* 0x0000763229007816 */ /* 0x000fe40000000000 */
[----:B------:R-:W-:Y:S01]  /*75d0*/  F2FP.BF16.F32.PACK_AB R45, R45, R111 ;  /* 0x0000006f2d2d723e */ /* 0x000fe200000010ff */
[----:B------:R0:W-:Y:S01]  /*75e0*/  STG.E.U16 desc[UR18][R2.64], R40 ;  /* 0x0000002802007986 */ /* 0x0001e2000c101512 */
[----:B------:R-:W-:-:S02]  /*75f0*/  PRMT R11, R44, 0x7632, R11 ;  /* 0x000076322c0b7816 */ /* 0x000fc4000000000b */
[----:B------:R-:W-:Y:S01]  /*7600*/  PRMT R10, R45, 0x7632, R10 ;  /* 0x000076322d0a7816 */ /* 0x000fe2000000000a */
[----:B------:R-:W-:Y:S04]  /*7610*/  STG.E.U16 desc[UR18][R2.64+0x4], R41 ;  /* 0x0000042902007986 */ /* 0x000fe8000c101512 */
[----:B------:R5:W-:Y:S01]  /*7620*/  STG.E.U16 desc[UR18][R2.64+0x6], R0 ;  /* 0x0000060002007986 */ /* 0x000be2000c101512 */
[----:B------:R-:W-:Y:S02]  /*7630*/  F2FP.BF16.F32.PACK_AB R48, R48, R110 ;  /* 0x0000006e3030723e */ /* 0x000fe400000010ff */
[----:B------:R-:W-:Y:S01]  /*7640*/  F2FP.BF16.F32.PACK_AB R49, R49, R109 ;  /* 0x0000006d3131723e */ /* 0x000fe200000010ff */
[----:B0-----:R-:W4:Y:S01]  /*7650*/  LDL.LU R40, [R1+0xb4] ;  /* 0x0000b40001287983 */ /* 0x001f220000300800 */
[----:B------:R-:W-:-:S03]  /*7660*/  PRMT R23, R48, 0x7632, R23 ;  /* 0x0000763230177816 */ /* 0x000fc60000000017 */
[----:B------:R-:W-:Y:S01]  /*7670*/  STG.E.U16 desc[UR18][R6.64], R44 ;  /* 0x0000002c06007986 */ /* 0x000fe2000c101512 */
[----:B-----5:R-:W-:-:S03]  /*7680*/  IADD3 R2, P1, R43, UR26, RZ ;  /* 0x0000001a2b027c10 */ /* 0x020fc6000ff3e0ff */
[----:B------:R-:W-:Y:S01]  /*7690*/  STG.E.U16 desc[UR18][R6.64+0x2], R11 ;  /* 0x0000020b06007986 */ /* 0x000fe2000c101512 */
[----:B------:R-:W-:-:S03]  /*76a0*/  PRMT R0, R49, 0x7632, R0 ;  /* 0x0000763231007816 */ /* 0x000fc60000000000 */
[----:B------:R-:W-:Y:S04]  /*76b0*/  STG.E.U16 desc[UR18][R6.64+0x4], R45 ;  /* 0x0000042d06007986 */ /* 0x000fe8000c101512 */
[----:B------:R3:W-:Y:S01]  /*76c0*/  STG.E.U16 desc[UR18][R6.64+0x6], R10 ;  /* 0x0000060a06007986 */ /* 0x0007e2000c101512 */
[----:B--2---:R-:W-:Y:S02]  /*76d0*/  IADD3.X R3, R42, UR27, RZ, P1, !PT ;  /* 0x0000001b2a037c10 */ /* 0x004fe40008ffe4ff */
[----:B---3--:R-:W-:Y:S02]  /*76e0*/  IADD3 R6, P1, R39, UR26, RZ ;  /* 0x0000001a27067c10 */ /* 0x008fe4000ff3e0ff */
[----:B------:R-:W2:Y:S04]  /*76f0*/  LDL.LU R39, [R1+0xb8] ;  /* 0x0000b80001277983 */ /* 0x000ea80000300800 */
[----:B------:R-:W-:Y:S04]  /*7700*/  STG.E.U16 desc[UR18][R2.64], R48 ;  /* 0x0000003002007986 */ /* 0x000fe8000c101512 */
[----:B------:R-:W-:Y:S04]  /*7710*/  STG.E.U16 desc[UR18][R2.64+0x2], R23 ;  /* 0x0000021702007986 */ /* 0x000fe8000c101512 */
[----:B------:R-:W-:Y:S01]  /*7720*/  STG.E.U16 desc[UR18][R2.64+0x4], R49 ;  /* 0x0000043102007986 */ /* 0x000fe2000c101512 */
[----:B------:R-:W-:-:S03]  /*7730*/  IADD3.X R7, R38, UR27, RZ, P1, !PT ;  /* 0x0000001b26077c10 */ /* 0x000fc60008ffe4ff */
[----:B------:R-:W3:Y:S04]  /*7740*/  LDL.LU R38, [R1+0xac] ;  /* 0x0000ac0001267983 */ /* 0x000ee80000300800 */
[----:B------:R4:W-:Y:S02]  /*7750*/  STG.E.U16 desc[UR18][R2.64+0x6], R0 ;  /* 0x0000060002007986 */ /* 0x0009e4000c101512 */
[----:B----4-:R-:W-:Y:S02]  /*7760*/  IADD3 R2, P1, R37, UR26, RZ ;  /* 0x0000001a25027c10 */ /* 0x010fe4000ff3e0ff */
[----:B------:R-:W4:Y:S02]  /*7770*/  LDL.LU R37, [R1+0xb0] ;  /* 0x0000b00001257983 */ /* 0x000f240000300800 */
[----:B------:R-:W-:-:S02]  /*7780*/  IADD3.X R3, R36, UR27, RZ, P1, !PT ;  /* 0x0000001b24037c10 */ /* 0x000fc40008ffe4ff */
[----:B------:R-:W5:Y:S01]  /*7790*/  LDL.LU R36, [R1+0xa4] ;  /* 0x0000a40001247983 */ /* 0x000f620000300800 */
[----:B------:R-:W-:Y:S02]  /*77a0*/  F2FP.BF16.F32.PACK_AB R52, R52, R108 ;  /* 0x0000006c3434723e */ /* 0x000fe400000010ff */
[----:B------:R-:W-:Y:S02]  /*77b0*/  F2FP.BF16.F32.PACK_AB R53, R53, R107 ;  /* 0x0000006b3535723e */ /* 0x000fe400000010ff */
[----:B------:R-:W-:Y:S02]  /*77c0*/  PRMT R11, R52, 0x7632, R11 ;  /* 0x00007632340b7816 */ /* 0x000fe4000000000b */
[----:B------:R-:W-:Y:S01]  /*77d0*/  PRMT R10, R53, 0x7632, R10 ;  /* 0x00007632350a7816 */ /* 0x000fe2000000000a */
[----:B------:R-:W-:Y:S01]  /*77e0*/  STG.E.U16 desc[UR18][R6.64], R52 ;  /* 0x0000003406007986 */ /* 0x000fe2000c101512 */
[----:B------:R-:W-:Y:S02]  /*77f0*/  F2FP.BF16.F32.PACK_AB R56, R56, R106 ;  /* 0x0000006a3838723e */ /* 0x000fe400000010ff */
[----:B------:R-:W-:Y:S01]  /*7800*/  F2FP.BF16.F32.PACK_AB R57, R57, R105 ;  /* 0x000000693939723e */ /* 0x000fe200000010ff */
[----:B------:R-:W-:Y:S01]  /*7810*/  STG.E.U16 desc[UR18][R6.64+0x2], R11 ;  /* 0x0000020b06007986 */ /* 0x000fe2000c101512 */
[----:B------:R-:W-:-:S03]  /*7820*/  PRMT R23, R56, 0x7632, R23 ;  /* 0x0000763238177816 */ /* 0x000fc60000000017 */
[----:B------:R-:W-:Y:S01]  /*7830*/  STG.E.U16 desc[UR18][R6.64+0x4], R53 ;  /* 0x0000043506007986 */ /* 0x000fe2000c101512 */
[----:B------:R-:W-:-:S03]  /*7840*/  PRMT R0, R57, 0x7632, R0 ;  /* 0x0000763239007816 */ /* 0x000fc60000000000 */
[----:B------:R0:W-:Y:S01]  /*7850*/  STG.E.U16 desc[UR18][R6.64+0x6], R10 ;  /* 0x0000060a06007986 */ /* 0x0001e2000c101512 */
[----:B------:R-:W-:Y:S02]  /*7860*/  F2FP.BF16.F32.PACK_AB R60, R60, R104 ;  /* 0x000000683c3c723e */ /* 0x000fe400000010ff */
[----:B------:R-:W-:Y:S01]  /*7870*/  F2FP.BF16.F32.PACK_AB R35, R61, R35 ;  /* 0x000000233d23723e */ /* 0x000fe200000010ff */
[----:B------:R-:W-:Y:S01]  /*7880*/  STG.E.U16 desc[UR18][R2.64], R56 ;  /* 0x0000003802007986 */ /* 0x000fe2000c101512 */
[----:B0-----:R-:W-:-:S03]  /*7890*/  IADD3 R6, P1, R40, UR26, RZ ;  /* 0x0000001a28067c10 */ /* 0x001fc6000ff3e0ff */
[----:B------:R-:W5:Y:S01]  /*78a0*/  LDL.LU R40, [R1+0xa8] ;  /* 0x0000a80001287983 */ /* 0x000f620000300800 */
[----:B------:R-:W-:-:S03]  /*78b0*/  PRMT R11, R60, 0x7632, R11 ;  /* 0x000076323c0b7816 */ /* 0x000fc6000000000b */
[----:B------:R-:W-:Y:S01]  /*78c0*/  STG.E.U16 desc[UR18][R2.64+0x2], R23 ;  /* 0x0000021702007986 */ /* 0x000fe2000c101512 */
[----:B------:R-:W-:-:S03]  /*78d0*/  PRMT R10, R35, 0x7632, R10 ;  /* 0x00007632230a7816 */ /* 0x000fc6000000000a */
[----:B------:R-:W-:Y:S04]  /*78e0*/  STG.E.U16 desc[UR18][R2.64+0x4], R57 ;  /* 0x0000043902007986 */ /* 0x000fe8000c101512 */
[----:B------:R3:W-:Y:S01]  /*78f0*/  STG.E.U16 desc[UR18][R2.64+0x6], R0 ;  /* 0x0000060002007986 */ /* 0x0007e2000c101512 */
[----:B--2---:R-:W-:-:S03]  /*7900*/  IADD3.X R7, R39, UR27, RZ, P1, !PT ;  /* 0x0000001b27077c10 */ /* 0x004fc60008ffe4ff */
[----:B------:R-:W2:Y:S04]  /*7910*/  LDL.LU R39, [R1+0x9c] ;  /* 0x00009c0001277983 */ /* 0x000ea80000300800 */
[----:B------:R-:W-:Y:S04]  /*7920*/  STG.E.U16 desc[UR18][R6.64], R60 ;  /* 0x0000003c06007986 */ /* 0x000fe8000c101512 */
[----:B------:R-:W-:Y:S01]  /*7930*/  STG.E.U16 desc[UR18][R6.64+0x2], R11 ;  /* 0x0000020b06007986 */ /* 0x000fe2000c101512 */
[----:B---3--:R-:W-:-:S03]  /*7940*/  IADD3 R2, P1, R38, UR26, RZ ;  /* 0x0000001a26027c10 */ /* 0x008fc6000ff3e0ff */
[----:B------:R-:W3:Y:S04]  /*7950*/  LDL.LU R38, [R1+0xa0] ;  /* 0x0000a00001267983 */ /* 0x000ee80000300800 */
[----:B------:R-:W-:Y:S04]  /*7960*/  STG.E.U16 desc[UR18][R6.64+0x4], R35 ;  /* 0x0000042306007986 */ /* 0x000fe8000c101512 */
[----:B------:R5:W-:Y:S01]  /*7970*/  STG.E.U16 desc[UR18][R6.64+0x6], R10 ;  /* 0x0000060a06007986 */ /* 0x000be2000c101512 */
[----:B----4-:R-:W-:-:S03]  /*7980*/  IADD3.X R3, R37, UR27, RZ, P1, !PT ;  /* 0x0000001b25037c10 */ /* 0x010fc60008ffe4ff */
[----:B------:R-:W4:Y:S01]  /*7990*/  LDL.LU R37, [R1+0x94] ;  /* 0x0000940001257983 */ /* 0x000f220000300800 */
[----:B-----5:R-:W-:-:S03]  /*79a0*/  IADD3 R6, P1, R36, UR26, RZ ;  /* 0x0000001a24067c10 */ /* 0x020fc6000ff3e0ff */
[----:B------:R-:W5:Y:S04]  /*79b0*/  LDL.LU R36, [R1+0x98] ;  /* 0x0000980001247983 */ /* 0x000f680000300800 */
[----:B------:R-:W5:Y:S04]  /*79c0*/  LDL.LU R35, [R1+0x8c] ;  /* 0x00008c0001237983 */ /* 0x000f680000300800 */
[----:B------:R-:W5:Y:S01]  /*79d0*/  LDL.LU R10, [R1+0x90] ;  /* 0x00009000010a7983 */ /* 0x000f620000300800 */
[----:B------:R-:W-:Y:S02]  /*79e0*/  F2FP.BF16.F32.PACK_AB R5, R64, R5 ;  /* 0x000000054005723e */ /* 0x000fe400000010ff */
[----:B------:R-:W-:-:S02]  /*79f0*/  F2FP.BF16.F32.PACK_AB R32, R65, R32 ;  /* 0x000000204120723e */ /* 0x000fc400000010ff */
[----:B------:R-:W-:Y:S02]  /*7a00*/  PRMT R23, R5, 0x7632, R23 ;  /* 0x0000763205177816 */ /* 0x000fe40000000017 */
[----:B------:R-:W-:Y:S02]  /*7a10*/  PRMT R0, R32, 0x7632, R0 ;  /* 0x0000763220007816 */ /* 0x000fe40000000000 */
[----:B------:R-:W-:Y:S02]  /*7a20*/  F2FP.BF16.F32.PACK_AB R33, R68, R33 ;  /* 0x000000214421723e */ /* 0x000fe400000010ff */
[----:B------:R-:W-:Y:S01]  /*7a30*/  F2FP.BF16.F32.PACK_AB R69, R69, R8 ;  /* 0x000000084545723e */ /* 0x000fe200000010ff */
[----:B------:R-:W-:Y:S01]  /*7a40*/  STG.E.U16 desc[UR18][R2.64], R5 ;  /* 0x0000000502007986 */ /* 0x000fe2000c101512 */
[----:B------:R-:W-:Y:S02]  /*7a50*/  PRMT R11, R33, 0x7632, R11 ;  /* 0x00007632210b7816 */ /* 0x000fe4000000000b */
[----:B------:R-:W-:Y:S01]  /*7a60*/  F2FP.BF16.F32.PACK_AB R72, R72, R9 ;  /* 0x000000094848723e */ /* 0x000fe200000010ff */
[----:B------:R-:W-:Y:S01]  /*7a70*/  STG.E.U16 desc[UR18][R2.64+0x2], R23 ;  /* 0x0000021702007986 */ /* 0x000fe2000c101512 */
[----:B------:R-:W-:-:S03]  /*7a80*/  F2FP.BF16.F32.PACK_AB R21, R73, R21 ;  /* 0x000000154915723e */ /* 0x000fc600000010ff */
[----:B------:R0:W-:Y:S01]  /*7a90*/  STG.E.U16 desc[UR18][R2.64+0x4], R32 ;  /* 0x0000042002007986 */ /* 0x0001e2000c101512 */
[----:B------:R-:W-:-:S03]  /*7aa0*/  IADD3.X R7, R40, UR27, RZ, P1, !PT ;  /* 0x0000001b28077c10 */ /* 0x000fc60008ffe4ff */
[----:B------:R1:W-:Y:S01]  /*7ab0*/  STG.E.U16 desc[UR18][R2.64+0x6], R0 ;  /* 0x0000060002007986 */ /* 0x0003e2000c101512 */
[----:B------:R-:W-:-:S03]  /*7ac0*/  F2FP.BF16.F32.PACK_AB R22, R76, R22 ;  /* 0x000000164c16723e */ /* 0x000fc600000010ff */
[----:B------:R-:W-:Y:S04]  /*7ad0*/  STG.E.U16 desc[UR18][R6.64], R33 ;  /* 0x0000002106007986 */ /* 0x000fe8000c101512 */
[----:B0-----:R-:W5:Y:S01]  /*7ae0*/  LDL.LU R32, [R1+0x84] ;  /* 0x0000840001207983 */ /* 0x001f620000300800 */
[----:B-1----:R-:W-:-:S03]  /*7af0*/  PRMT R3, R69, 0x7632, R3 ;  /* 0x0000763245037816 */ /* 0x002fc60000000003 */
[----:B------:R-:W-:Y:S01]  /*7b00*/  STG.E.U16 desc[UR18][R6.64+0x2], R11 ;  /* 0x0000020b06007986 */ /* 0x000fe2000c101512 */
[----:B------:R-:W-:-:S03]  /*7b10*/  PRMT R0, R21, 0x7632, R0 ;  /* 0x0000763215007816 */ /* 0x000fc60000000000 */
[----:B------:R-:W-:Y:S01]  /*7b20*/  STG.E.U16 desc[UR18][R6.64+0x4], R69 ;  /* 0x0000044506007986 */ /* 0x000fe2000c101512 */
[----:B------:R-:W-:-:S03]  /*7b30*/  PRMT R5, R72, 0x7632, R5 ;  /* 0x0000763248057816 */ /* 0x000fc60000000005 */
[----:B------:R0:W-:Y:S04]  /*7b40*/  STG.E.U16 desc[UR18][R6.64+0x6], R3 ;  /* 0x0000060306007986 */ /* 0x0001e8000c101512 */
[----:B------:R-:W5:Y:S01]  /*7b50*/  LDL.LU R23, [R1+0x88] ;  /* 0x0000880001177983 */ /* 0x000f620000300800 */
[----:B0-----:R-:W-:Y:S02]  /*7b60*/  PRMT R7, R22, 0x7632, R7 ;  /* 0x0000763216077816 */ /* 0x001fe40000000007 */
[----:B--2---:R-:W-:-:S04]  /*7b70*/  IADD3 R8, P1, R39, UR26, RZ ;  /* 0x0000001a27087c10 */ /* 0x004fc8000ff3e0ff */
[----:B---3--:R-:W-:-:S05]  /*7b80*/  IADD3.X R9, R38, UR27, RZ, P1, !PT ;  /* 0x0000001b26097c10 */ /* 0x008fca0008ffe4ff */
[----:B------:R0:W-:Y:S04]  /*7b90*/  STG.E.U16 desc[UR18][R8.64+0x4], R21 ;  /* 0x0000041508007986 */ /* 0x0001e8000c101512 */
[----:B------:R-:W-:Y:S04]  /*7ba0*/  STG.E.U16 desc[UR18][R8.64], R72 ;  /* 0x0000004808007986 */ /* 0x000fe8000c101512 */
[----:B0-----:R-:W2:Y:S04]  /*7bb0*/  LDL.LU R21, [R1+0x4c] ;  /* 0x00004c0001157983 */ /* 0x001ea80000300800 */
[----:B------:R-:W3:Y:S04]  /*7bc0*/  LDL.LU R11, [R1+0x6c] ;  /* 0x00006c00010b7983 */ /* 0x000ee80000300800 */
[----:B------:R-:W-:Y:S04]  /*7bd0*/  STG.E.U16 desc[UR18][R8.64+0x2], R5 ;  /* 0x0000020508007986 */ /* 0x000fe8000c101512 */
[----:B------:R-:W-:Y:S01]  /*7be0*/  STG.E.U16 desc[UR18][R8.64+0x6], R0 ;  /* 0x0000060008007986 */ /* 0x000fe2000c101512 */
[----:B----4-:R-:W-:-:S04]  /*7bf0*/  IADD3 R2, P1, R37, UR26, RZ ;  /* 0x0000001a25027c10 */ /* 0x010fc8000ff3e0ff */
[----:B-----5:R-:W-:Y:S02]  /*7c00*/  IADD3.X R3, R36, UR27, RZ, P1, !PT ;  /* 0x0000001b24037c10 */ /* 0x020fe40008ffe4ff */
[----:B------:R-:W-:-:S03]  /*7c10*/  IADD3 R6, P1, R35, UR26, RZ ;  /* 0x0000001a23067c10 */ /* 0x000fc6000ff3e0ff */
[----:B------:R0:W-:Y:S02]  /*7c20*/  STG.E.U16 desc[UR18][R2.64+0x2], R7 ;  /* 0x0000020702007986 */ /* 0x0001e4000c101512 */
[----:B0-----:R-:W-:Y:S02]  /*7c30*/  IADD3.X R7, R10, UR27, RZ, P1, !PT ;  /* 0x0000001b0a077c10 */ /* 0x001fe40008ffe4ff */
[----:B------:R-:W4:Y:S01]  /*7c40*/  LDL.LU R10, [R1+0x44] ;  /* 0x00004400010a7983 */ /* 0x000f220000300800 */
[----:B------:R-:W-:Y:S02]  /*7c50*/  F2FP.BF16.F32.PACK_AB R12, R77, R12 ;  /* 0x0000000c4d0c723e */ /* 0x000fe400000010ff */
[----:B------:R-:W-:Y:S02]  /*7c60*/  F2FP.BF16.F32.PACK_AB R13, R80, R13 ;  /* 0x0000000d500d723e */ /* 0x000fe400000010ff */
[----:B------:R-:W-:Y:S02]  /*7c70*/  PRMT R5, R12, 0x7632, R5 ;  /* 0x000076320c057816 */ /* 0x000fe40000000005 */
[----:B------:R-:W-:-:S02]  /*7c80*/  PRMT R9, R13, 0x7632, R9 ;  /* 0x000076320d097816 */ /* 0x000fc40000000009 */
[----:B------:R-:W-:Y:S01]  /*7c90*/  F2FP.BF16.F32.PACK_AB R14, R81, R14 ;  /* 0x0000000e510e723e */ /* 0x000fe200000010ff */
[----:B------:R-:W-:Y:S01]  /*7ca0*/  STG.E.U16 desc[UR18][R2.64], R22 ;  /* 0x0000001602007986 */ /* 0x000fe2000c101512 */
[----:B------:R-:W-:-:S03]  /*7cb0*/  F2FP.BF16.F32.PACK_AB R15, R84, R15 ;  /* 0x0000000f540f723e */ /* 0x000fc600000010ff */
[----:B------:R-:W-:Y:S04]  /*7cc0*/  STG.E.U16 desc[UR18][R2.64+0x4], R12 ;  /* 0x0000040c02007986 */ /* 0x000fe8000c101512 */
[----:B------:R0:W-:Y:S01]  /*7cd0*/  STG.E.U16 desc[UR18][R2.64+0x6], R5 ;  /* 0x0000060502007986 */ /* 0x0001e2000c101512 */
[----:B------:R-:W-:-:S03]  /*7ce0*/  IADD3 R8, P1, R32, UR26, RZ ;  /* 0x0000001a20087c10 */ /* 0x000fc6000ff3e0ff */
[----:B------:R1:W-:Y:S01]  /*7cf0*/  STG.E.U16 desc[UR18][R6.64+0x2], R9 ;  /* 0x0000020906007986 */ /* 0x0003e2000c101512 */
[----:B------:R-:W-:Y:S02]  /*7d00*/  PRMT R0, R15, 0x7632, R0 ;  /* 0x000076320f007816 */ /* 0x000fe40000000000 */
[----:B------:R-:W-:Y:S02]  /*7d10*/  F2FP.BF16.F32.PACK_AB R16, R85, R16 ;  /* 0x000000105510723e */ /* 0x000fe400000010ff */
[----:B0-----:R-:W-:Y:S02]  /*7d20*/  PRMT R3, R14, 0x7632, R3 ;  /* 0x000076320e037816 */ /* 0x001fe40000000003 */
[----:B------:R-:W-:Y:S02]  /*7d30*/  F2FP.BF16.F32.PACK_AB R17, R88, R17 ;  /* 0x000000115811723e */ /* 0x000fe400000010ff */
[----:B------:R-:W-:Y:S01]  /*7d40*/  F2FP.BF16.F32.PACK_AB R18, R89, R18 ;  /* 0x000000125912723e */ /* 0x000fe200000010ff */
[----:B------:R-:W-:Y:S01]  /*7d50*/  STG.E.U16 desc[UR18][R6.64+0x6], R3 ;  /* 0x0000060306007986 */ /* 0x000fe2000c101512 */
[----:B-1----:R-:W-:-:S03]  /*7d60*/  IADD3.X R9, R23, UR27, RZ, P1, !PT ;  /* 0x0000001b17097c10 */ /* 0x002fc60008ffe4ff */
[----:B------:R-:W-:Y:S01]  /*7d70*/  STG.E.U16 desc[UR18][R6.64], R13 ;  /* 0x0000000d06007986 */ /* 0x000fe2000c101512 */
[----:B------:R-:W-:-:S03]  /*7d80*/  PRMT R5, R16, 0x7632, R5 ;  /* 0x0000763210057816 */ /* 0x000fc60000000005 */
[----:B------:R0:W-:Y:S01]  /*7d90*/  STG.E.U16 desc[UR18][R6.64+0x4], R14 ;  /* 0x0000040e06007986 */ /* 0x0001e2000c101512 */
[----:B------:R-:W-:-:S03]  /*7da0*/  F2FP.BF16.F32.PACK_AB R19, R94, R19 ;  /* 0x000000135e13723e */ /* 0x000fc600000010ff */
[----:B------:R1:W-:Y:S01]  /*7db0*/  STG.E.U16 desc[UR18][R8.64+0x2], R0 ;  /* 0x0000020008007986 */ /* 0x0003e2000c101512 */
[----:B------:R-:W-:Y:S02]  /*7dc0*/  F2FP.BF16.F32.PACK_AB R20, R95, R20 ;  /* 0x000000145f14723e */ /* 0x000fe400000010ff */
[----:B------:R-:W-:Y:S01]  /*7dd0*/  F2FP.BF16.F32.PACK_AB R34, R98, R34 ;  /* 0x000000226222723e */ /* 0x000fe200000010ff */
[----:B------:R-:W-:Y:S01]  /*7de0*/  STG.E.U16 desc[UR18][R8.64], R15 ;  /* 0x0000000f08007986 */ /* 0x000fe2000c101512 */
[----:B------:R-:W-:Y:S02]  /*7df0*/  F2FP.BF16.F32.PACK_AB R4, R99, R4 ;  /* 0x000000046304723e */ /* 0x000fe400000010ff */
[----:B0-----:R-:W-:Y:S02]  /*7e00*/  PRMT R6, R17, 0x7632, R6 ;  /* 0x0000763211067816 */ /* 0x001fe40000000006 */
[----:B-1----:R-:W-:Y:S01]  /*7e10*/  PRMT R0, R18, 0x7632, R0 ;  /* 0x0000763212007816 */ /* 0x002fe20000000000 */
[----:B------:R-:W-:Y:S01]  /*7e20*/  STG.E.U16 desc[UR18][R8.64+0x4], R16 ;  /* 0x0000041008007986 */ /* 0x000fe2000c101512 */
[----:B------:R-:W-:-:S03]  /*7e30*/  PRMT R60, R19, 0x7632, R60 ;  /* 0x00007632133c7816 */ /* 0x000fc6000000003c */
[----:B------:R-:W-:Y:S01]  /*7e40*/  STG.E.U16 desc[UR18][R8.64+0x6], R5 ;  /* 0x0000060508007986 */ /* 0x000fe2000c101512 */
[----:B------:R-:W-:Y:S01]  /*7e50*/  PRMT R59, R34, 0x7632, R59 ;  /* 0x00007632223b7816 */ /* 0x000fe2000000003b */
[----:B------:R-:W-:Y:S01]  /*7e60*/  ULOP3.LUT UR4, UR4, 0x1, URZ, 0x3c, !UPT ;  /* 0x0000000104047892 */ /* 0x000fe2000f8e3c3f */
[----:B------:R-:W-:Y:S01]  /*7e70*/  UMOV UR5, UR16 ;  /* 0x0000001000057c82 */ /* 0x000fe20008000000 */
[----:B------:R-:W-:Y:S01]  /*7e80*/  UMOV UR10, UR15 ;  /* 0x0000000f000a7c82 */ /* 0x000fe20008000000 */
[----:B--2---:R-:W-:-:S04]  /*7e90*/  IADD3 R2, P1, R21, UR26, RZ ;  /* 0x0000001a15027c10 */ /* 0x004fc8000ff3e0ff */
[----:B---3--:R-:W-:Y:S02]  /*7ea0*/  IADD3.X R3, R11, UR27, RZ, P1, !PT ;  /* 0x0000001b0b037c10 */ /* 0x008fe40008ffe4ff */
[----:B------:R-:W-:-:S03]  /*7eb0*/  IADD3 R120, P1, R120, UR26, RZ ;  /* 0x0000001a78787c10 */ /* 0x000fc6000ff3e0ff */
[----:B------:R-:W-:Y:S04]  /*7ec0*/  STG.E.U16 desc[UR18][R2.64], R17 ;  /* 0x0000001102007986 */ /* 0x000fe8000c101512 */
[----:B------:R-:W-:Y:S04]  /*7ed0*/  STG.E.U16 desc[UR18][R2.64+0x2], R6 ;  /* 0x0000020602007986 */ /* 0x000fe8000c101512 */
[----:B------:R-:W-:Y:S04]  /*7ee0*/  STG.E.U16 desc[UR18][R2.64+0x4], R18 ;  /* 0x0000041202007986 */ /* 0x000fe8000c101512 */
[----:B------:R0:W-:Y:S02]  /*7ef0*/  STG.E.U16 desc[UR18][R2.64+0x6], R0 ;  /* 0x0000060002007986 */ /* 0x0001e4000c101512 */
[----:B0-----:R-:W-:-:S02]  /*7f00*/  PRMT R3, R20, 0x7632, R3 ;  /* 0x0000763214037816 */ /* 0x001fc40000000003 */
[----:B------:R-:W-:Y:S02]  /*7f10*/  PRMT R0, R4, 0x7632, R0 ;  /* 0x0000763204007816 */ /* 0x000fe40000000000 */
[----:B----4-:R-:W-:Y:S02]  /*7f20*/  IADD3.X R121, R10, UR27, RZ, P1, !PT ;  /* 0x0000001b0a797c10 */ /* 0x010fe40008ffe4ff */
[----:B------:R-:W-:-:S04]  /*7f30*/  IADD3 R118, P1, R118, UR26, RZ ;  /* 0x0000001a76767c10 */ /* 0x000fc8000ff3e0ff */
[----:B------:R-:W-:Y:S01]  /*7f40*/  IADD3.X R119, R119, UR27, RZ, P1, !PT ;  /* 0x0000001b77777c10 */ /* 0x000fe20008ffe4ff */
        /* <DEDUP_REMOVED lines=9> */
.L_x_203:
        /* <DEDUP_REMOVED lines=27> */
[----:B------:R-:W-:Y:S01]  /*8190*/  UIADD3.X UR5, URZ, UR5, URZ, UP0, !UPT ;  /* 0x000000053f057290 */ /* 0x000fe200087fe43f */
[----:B------:R-:W-:-:S02]  /*81a0*/  MOV R5, 0xffffffff ;  /* 0xffffffff00057802 */ /* 0x000fc40000000f00 */
[----:B------:R-:W-:Y:S02]  /*81b0*/  IADD3 R3, P0, P1, -R3, -0x21, -R2 ;  /* 0xffffffdf03037810 */ /* 0x000fe4000791e902 */
[----:B------:R-:W-:Y:S02]  /*81c0*/  SHF.L.U32 R7, R2, 0x1, RZ ;  /* 0x0000000102077819 */ /* 0x000fe400000006ff */
[----:B------:R-:W-:Y:S02]  /*81d0*/  IADD3.X R4, ~R4, -0x1, R5, P0, P1 ;  /* 0xffffffff04047810 */ /* 0x000fe400007e2505 */
[----:B------:R-:W-:Y:S02]  /*81e0*/  SHF.R.U32.HI R5, RZ, 0x4, R0 ;  /* 0x00000004ff057819 */ /* 0x000fe40000011600 */
[----:B------:R-:W-:Y:S01]  /*81f0*/  LEA R12, R2, UR6, 0x7 ;  /* 0x00000006020c7c11 */ /* 0x000fe2000f8e38ff */
[----:B------:R-:W-:Y:S01]  /*8200*/  IMAD.WIDE.U32 R8, R4, -0x77777777, RZ ;  /* 0x8888888904087825 */ /* 0x000fe200078e00ff */
[----:B------:R-:W-:-:S02]  /*8210*/  IADD3 R6, R5, 0x1e, RZ ;  /* 0x0000001e05067810 */ /* 0x000fc40007ffe0ff */
[----:B------:R-:W-:Y:S02]  /*8220*/  LOP3.LUT R7, R7, 0x1f, R0, 0x78, !PT ;  /* 0x0000001f07077812 */ /* 0x000fe400078e7800 */
[----:B------:R-:W-:Y:S01]  /*8230*/  LOP3.LUT R14, RZ, R5, RZ, 0x33, !PT ;  /* 0x00000005ff0e7212 */ /* 0x000fe200078e33ff */
[----:B------:R-:W-:Y:S01]  /*8240*/  IMAD.WIDE.U32 R10, P0, R3, -0x77777778, R8 ;  /* 0x88888888030a7825 */ /* 0x000fe20007800008 */
[----:B------:R-:W-:Y:S02]  /*8250*/  VIMNMX.U32 R13, R6, 0x20, !PT ;  /* 0x00000020060d7848 */ /* 0x000fe40007fe0000 */
[----:B------:R-:W-:Y:S01]  /*8260*/  LEA R7, R7, R12, 0x2 ;  /* 0x0000000c07077211 */ /* 0x000fe200078e10ff */
[----:B------:R-:W-:Y:S01]  /*8270*/  IMAD.WIDE.U32 R8, R3, -0x77777777, RZ ;  /* 0x8888888903087825 */ /* 0x000fe200078e00ff */
[----:B------:R-:W-:Y:S02]  /*8280*/  MOV R16, R11 ;  /* 0x0000000b00107202 */ /* 0x000fe40000000f00 */
[----:B------:R-:W-:Y:S01]  /*8290*/  SHF.L.U32 R12, R0, 0x7, RZ ;  /* 0x00000007000c7819 */ /* 0x000fe200000006ff */
[----:B------:R-:W-:Y:S01]  /*82a0*/  IMAD.X R17, RZ, RZ, RZ, P0 ;  /* 0x000000ffff117224 */ /* 0x000fe200000e06ff */
[----:B------:R-:W-:-:S02]  /*82b0*/  IADD3 RZ, P1, R9, R10, RZ ;  /* 0x0000000a09ff7210 */ /* 0x000fc40007f3e0ff */
[----:B------:R-:W-:Y:S02]  /*82c0*/  IADD3 R8, R13, R14, RZ ;  /* 0x0000000e0d087210 */ /* 0x000fe40007ffe0ff */
[----:B------:R-:W-:Y:S01]  /*82d0*/  SHF.L.U32 R13, R0, 0x1, RZ ;  /* 0x00000001000d7819 */ /* 0x000fe200000006ff */
[----:B------:R-:W-:Y:S01]  /*82e0*/  IMAD.WIDE.U32.X R16, R4, -0x77777778, R16, P1 ;  /* 0x8888888804107825 */ /* 0x000fe200008e0410 */
[----:B------:R-:W-:Y:S02]  /*82f0*/  ISETP.LT.U32.AND P0, PT, R20, 0x2, PT ;  /* 0x000000021400780c */ /* 0x000fe40003f01070 */
[----:B------:R-:W-:Y:S01]  /*8300*/  LOP3.LUT R12, R12, 0x780, RZ, 0xc0, !PT ;  /* 0x000007800c0c7812 */ /* 0x000fe200078ec0ff */
[----:B------:R-:W-:Y:S01]  /*8310*/  IMAD.WIDE.U32 R14, R8, -0x77777777, RZ ;  /* 0x88888889080e7825 */ /* 0x000fe200078e00ff */
[----:B------:R-:W-:Y:S02]  /*8320*/  LOP3.LUT R10, R13, 0x1e, RZ, 0xc0, !PT ;  /* 0x0000001e0d0a7812 */ /* 0x000fe400078ec0ff */
[----:B------:R-:W-:Y:S01]  /*8330*/  ISETP.LT.AND.EX P0, PT, R21, RZ, PT, P0 ;  /* 0x000000ff1500720c */ /* 0x000fe20003f01300 */
[----:B------:R-:W-:Y:S01]  /*8340*/  VIADD R18, R12, UR6 ;  /* 0x000000060c127c36 */ /* 0x000fe20008000000 */
[----:B------:R-:W-:-:S02]  /*8350*/  IADD3 R9, R5, 0x3c, RZ ;  /* 0x0000003c05097810 */ /* 0x000fc40007ffe0ff */
[----:B------:R-:W-:Y:S02]  /*8360*/  SHF.R.U64 R24, R16, 0x3, R17 ;  /* 0x0000000310187819 */ /* 0x000fe40000001211 */
[-C--:B------:R-:W-:Y:S02]  /*8370*/  LOP3.LUT R13, R6, R10.reuse, RZ, 0x3c, !PT ;  /* 0x0000000a060d7212 */ /* 0x080fe400078e3cff */
[----:B------:R-:W-:Y:S02]  /*8380*/  SEL R23, R20, 0x2, P0 ;  /* 0x0000000214177807 */ /* 0x000fe40000000000 */
[----:B------:R-:W-:Y:S02]  /*8390*/  SEL R26, R21, RZ, P0 ;  /* 0x000000ff151a7207 */ /* 0x000fe40000000000 */
[-C--:B------:R-:W-:Y:S02]  /*83a0*/  LOP3.LUT R11, R5, R10.reuse, RZ, 0x3c, !PT ;  /* 0x0000000a050b7212 */ /* 0x080fe400078e3cff */
[----:B------:R-:W-:-:S02]  /*83b0*/  LOP3.LUT R19, R9, R10, RZ, 0x3c, !PT ;  /* 0x0000000a09137212 */ /* 0x000fc400078e3cff */
[C---:B------:R-:W-:Y:S02]  /*83c0*/  IADD3 R16, P0, R2.reuse, 0xf, RZ ;  /* 0x0000000f02107810 */ /* 0x040fe40007f1e0ff */
[----:B------:R-:W-:Y:S02]  /*83d0*/  LEA.HI R22, R15, 0x1, RZ, 0x1c ;  /* 0x000000010f167811 */ /* 0x000fe400078fe0ff */
[C---:B------:R-:W-:Y:S02]  /*83e0*/  IADD3 R17, P1, R2.reuse, 0x1e, RZ ;  /* 0x0000001e02117810 */ /* 0x040fe40007f3e0ff */
[----:B------:R-:W-:Y:S02]  /*83f0*/  IADD3 R49, P2, R2, 0x2d, RZ ;  /* 0x0000002d02317810 */ /* 0x000fe40007f5e0ff */
[----:B------:R-:W-:Y:S02]  /*8400*/  IADD3 R24, R24, 0x1, RZ ;  /* 0x0000000118187810 */ /* 0x000fe40007ffe0ff */
[----:B------:R-:W-:-:S02]  /*8410*/  LEA R12, R13, R18, 0x2 ;  /* 0x000000120d0c7211 */ /* 0x000fc400078e10ff */
[-C--:B------:R-:W-:Y:S02]  /*8420*/  LEA R11, R11, R18.reuse, 0x2 ;  /* 0x000000120b0b7211 */ /* 0x080fe400078e10ff */
[----:B------:R-:W-:Y:S01]  /*8430*/  LEA R13, R19, R18, 0x2 ;  /* 0x00000012130d7211 */ /* 0x000fe200078e10ff */
[----:B------:R-:W-:Y:S01]  /*8440*/  IMAD.X R19, RZ, RZ, RZ, P0 ;  /* 0x000000ffff137224 */ /* 0x000fe200000e06ff */
[----:B------:R-:W-:Y:S02]  /*8450*/  SHF.L.U64.HI R21, R23, 0x5, R26 ;  /* 0x0000000517157819 */ /* 0x000fe4000001021a */
[----:B------:R-:W-:Y:S02]  /*8460*/  MOV R14, UR15 ;  /* 0x0000000f000e7c02 */ /* 0x000fe40008000f00 */
[C---:B------:R-:W-:Y:S02]  /*8470*/  LOP3.LUT R15, R0.reuse, 0x1f, RZ, 0xc0, !PT ;  /* 0x0000001f000f7812 */ /* 0x040fe400078ec0ff */
[----:B------:R-:W-:-:S02]  /*8480*/  LOP3.LUT R47, R0, 0xf, RZ, 0xc0, !PT ;  /* 0x0000000f002f7812 */ /* 0x000fc400078ec0ff */
[----:B------:R-:W-:Y:S02]  /*8490*/  IADD3 R18, R5, 0x5a, RZ ;  /* 0x0000005a05127810 */ /* 0x000fe40007ffe0ff */
[----:B------:R-:W-:Y:S02]  /*84a0*/  IADD3.X R20, RZ, RZ, RZ, P1, !PT ;  /* 0x000000ffff147210 */ /* 0x000fe40000ffe4ff */
[----:B------:R-:W-:Y:S02]  /*84b0*/  IADD3.X R53, RZ, RZ, RZ, P2, !PT ;  /* 0x000000ffff357210 */ /* 0x000fe400017fe4ff */
[----:B------:R-:W-:Y:S02]  /*84c0*/  SHF.L.U32 R23, R23, 0x5, RZ ;  /* 0x0000000517177819 */ /* 0x000fe400000006ff */
[----:B------:R-:W-:Y:S02]  /*84d0*/  LOP3.LUT R22, R22, 0x3, RZ, 0xc0, !PT ;  /* 0x0000000316167812 */ /* 0x000fe400078ec0ff */
[----:B------:R-:W-:-:S07]  /*84e0*/  LOP3.LUT R24, R24, 0x3, RZ, 0xc0, !PT ;  /* 0x0000000318187812 */ /* 0x000fce00078ec0ff */
.L_x_230:
[----:B------:R-:W-:Y:S01]  /*84f0*/  ISETP.GT.U32.AND P0, PT, R23, R2, PT ;  /* 0x000000021700720c */ /* 0x000fe20003f04070 */
[----:B------:R-:W-:Y:S01]  /*8500*/  BSSY B0, `(.L_x_214) ;  /* 0x00000a7000007945 */ /* 0x000fe20003800000 */
[----:B0-2-4-:R-:W-:Y:S01]  /*8510*/  HFMA2.MMA R25, -RZ, RZ, 0, 0 ;  /* 0x00000000ff197435 */ /* 0x015fe200000001ff */
[----:B------:R-:W-:Y:S01]  /*8520*/  IMAD.MOV.U32 R52, RZ, RZ, RZ ;  /* 0x000000ffff347224 */ /* 0x000fe200078e00ff */
[----:B------:R-:W-:-:S13]  /*8530*/  ISETP.GT.AND.EX P0, PT, R21, RZ, PT, P0 ;  /* 0x000000ff1500720c */ /* 0x000fda0003f04300 */
[----:B-1-3--:R-:W-:Y:S05]  /*8540*/  @!P0 BRA `(.L_x_215) ;  /* 0x0000000800888947 */ /* 0x00afea0003800000 */
[----:B------:R-:W-:Y:S01]  /*8550*/  ISETP.NE.U32.AND P1, PT, R24, RZ, PT ;  /* 0x000000ff1800720c */ /* 0x000fe20003f25070 */
[----:B------:R-:W-:Y:S01]  /*8560*/  BSSY B1, `(.L_x_216) ;  /* 0x0000023000017945 */ /* 0x000fe20003800000 */
[----:B------:R-:W-:Y:S02]  /*8570*/  ISETP.GE.U32.AND P0, PT, R3, 0x2d, PT ;  /* 0x0000002d0300780c */ /* 0x000fe40003f06070 */
[----:B------:R-:W-:Y:S02]  /*8580*/  ISETP.NE.AND.EX P1, PT, RZ, RZ, PT, P1 ;  /* 0x000000ffff00720c */ /* 0x000fe40003f25310 */
[----:B------:R-:W-:Y:S02]  /*8590*/  IADD3 R26, P2, R15, R14, RZ ;  /* 0x0000000e0f1a7210 */ /* 0x000fe40007f5e0ff */
[----:B------:R-:W-:Y:S02]  /*85a0*/  ISETP.GE.U32.AND.EX P0, PT, R4, RZ, PT, P0 ;  /* 0x000000ff0400720c */ /* 0x000fe40003f06100 */
[----:B------:R-:W-:-:S02]  /*85b0*/  MOV R52, RZ ;  /* 0x000000ff00347202 */ /* 0x000fc40000000f00 */
[----:B------:R-:W-:Y:S02]  /*85c0*/  MOV R48, R2 ;  /* 0x0000000200307202 */ /* 0x000fe40000000f00 */
        /* <DEDUP_REMOVED lines=21> */
[----:B------:R-:W-:Y:S02]  /*8720*/  MOV R46, R20 ;  /* 0x00000014002e7202 */ /* 0x000fe40000000f00 */
[----:B------:R-:W-:Y:S02]  /*8730*/  @P1 MOV R48, R49 ;  /* 0x0000003100301202 */ /* 0x000fe40000000f00 */
[----:B------:R-:W-:Y:S01]  /*8740*/  @P1 MOV R46, R53 ;  /* 0x00000035002e1202 */ /* 0x000fe20000000f00 */
[----:B--2---:R-:W-:Y:S01]  /*8750*/  FADD.FTZ R25, R25, R30 ;  /* 0x0000001e19197221 */ /* 0x004fe20000010000 */
[----:B------:R-:W-:-:S03]  /*8760*/  FADD.FTZ R52, R52, R31 ;  /* 0x0000001f34347221 */ /* 0x000fc60000010000 */
[----:B---3--:R-:W-:Y:S01]  /*8770*/  @P1 FADD.FTZ R25, R25, R32 ;  /* 0x0000002019191221 */ /* 0x008fe20000010000 */
[----:B------:R-:W-:-:S07]  /*8780*/  @P1 FADD.FTZ R52, R52, R33 ;  /* 0x0000002134341221 */ /* 0x000fce0000010000 */
.L_x_217:
[----:B------:R-:W-:Y:S05]  /*8790*/  BSYNC B1 ;  /* 0x0000000000017941 */ /* 0x000fea0003800000 */
.L_x_216:
[----:B------:R-:W-:Y:S05]  /*87a0*/  @!P0 BRA `(.L_x_215) ;  /* 0x0000000400f08947 */ /* 0x000fea0003800000 */
[----:B------:R-:W-:Y:S01]  /*87b0*/  SHF.L.U64.HI R29, R26, 0x1, R27 ;  /* 0x000000011a1d7819 */ /* 0x000fe2000001021b */
[----:B------:R-:W-:Y:S01]  /*87c0*/  IMAD R27, R46, 0xf00, RZ ;  /* 0x00000f002e1b7824 */ /* 0x000fe200078e02ff */
[----:B------:R-:W-:Y:S01]  /*87d0*/  SHF.L.U32 R28, R26, 0x1, RZ ;  /* 0x000000011a1c7819 */ /* 0x000fe200000006ff */
[----:B------:R-:W-:Y:S01]  /*87e0*/  BSSY B1, `(.L_x_218) ;  /* 0x0000045000017945 */ /* 0x000fe20003800000 */
[----:B------:R-:W-:-:S03]  /*87f0*/  IADD3 R26, P0, -R48, R23, RZ ;  /* 0x00000017301a7210 */ /* 0x000fc60007f1e1ff */
[----:B------:R-:W-:Y:S01]  /*8800*/  IMAD.WIDE.U32 R28, R48, 0xf00, R28 ;  /* 0x00000f00301c7825 */ /* 0x000fe200078e001c */
[----:B------:R-:W-:-:S03]  /*8810*/  ISETP.GT.U32.AND P1, PT, R26, 0xb4, PT ;  /* 0x000000b41a00780c */ /* 0x000fc60003f24070 */
[----:B------:R-:W-:Y:S01]  /*8820*/  IMAD.X R30, R21, 0x1, ~R46, P0 ;  /* 0x00000001151e7824 */ /* 0x000fe200000e0e2e */
[----:B------:R-:W-:Y:S02]  /*8830*/  IADD3 R27, R29, R27, RZ ;  /* 0x0000001b1d1b7210 */ /* 0x000fe40007ffe0ff */
[----:B------:R-:W-:Y:S02]  /*8840*/  LEA R26, P0, R28, UR4, 0x2 ;  /* 0x000000041c1a7c11 */ /* 0x000fe4000f8010ff */
[----:B------:R-:W-:Y:S02]  /*8850*/  ISETP.GT.AND.EX P1, PT, R30, RZ, PT, P1 ;  /* 0x000000ff1e00720c */ /* 0x000fe40003f24310 */
[----:B------:R-:W-:Y:S02]  /*8860*/  LEA.HI.X R27, R28, UR5, R27, 0x2, P0 ;  /* 0x000000051c1b7c11 */ /* 0x000fe400080f141b */
[----:B------:R-:W-:-:S09]  /*8870*/  PLOP3.LUT P0, PT, PT, PT, PT, 0x80, 0x0 ;  /* 0x000000000000781c */ /* 0x000fd20003f0f070 */
[----:B------:R-:W-:Y:S05]  /*8880*/  @!P1 BRA `(.L_x_219) ;  /* 0x0000000000e89947 */ /* 0x000fea0003800000 */
[----:B------:R-:W-:Y:S02]  /*8890*/  IADD3 R67, P1, R23, -0xb4, RZ ;  /* 0xffffff4c17437810 */ /* 0x000fe40007f3e0ff */
[----:B------:R-:W-:Y:S02]  /*88a0*/  PLOP3.LUT P0, PT, PT, PT, PT, 0x8, 0x0 ;  /* 0x000000000000781c */ /* 0x000fe40003f0e170 */
[----:B------:R-:W-:-:S11]  /*88b0*/  IADD3.X R69, R21, -0x1, RZ, P1, !PT ;  /* 0xffffffff15457810 */ /* 0x000fd60000ffe4ff */
.L_x_220:
        /* <DEDUP_REMOVED lines=16> */
[----:B------:R-:W-:-:S04]  /*89c0*/  IADD3 R48, P1, R48, 0xf0, RZ ;  /* 0x000000f030307810 */ /* 0x000fc80007f3e0ff */
[----:B------:R-:W-:Y:S02]  /*89d0*/  IADD3.X R46, RZ, R46, RZ, P1, !PT ;  /* 0x0000002eff2e7210 */ /* 0x000fe40000ffe4ff */
        /* <DEDUP_REMOVED lines=37> */
.L_x_219:
[----:B------:R-:W-:Y:S05]  /*8c30*/  BSYNC B1 ;  /* 0x0000000000017941 */ /* 0x000fea0003800000 */
.L_x_218:
        /* <DEDUP_REMOVED lines=35> */
.L_x_222:
[----:B------:R-:W-:Y:S05]  /*8e70*/  BSYNC B1 ;  /* 0x0000000000017941 */ /* 0x000fea0003800000 */
.L_x_221:
        /* <DEDUP_REMOVED lines=15> */
.L_x_215:
[----:B------:R-:W-:Y:S05]  /*8f70*/  BSYNC B0 ;  /* 0x0000000000007941 */ /* 0x000fea0003800000 */
.L_x_214:
        /* <DEDUP_REMOVED lines=36> */
.L_x_239:
[----:B------:R-:W0:Y:S01]  /*91c0*/  LDC.64 R26, c[0x0][0x218] ;  /* 0x00008600ff1a7b82 */ /* 0x000e220000000a00 */
[----:B------:R-:W-:Y:S01]  /*91d0*/  ISETP.NE.AND P2, PT, R47, RZ, PT ;  /* 0x000000ff2f00720c */ /* 0x000fe20003f45270 */
[----:B---3--:R-:W-:Y:S01]  /*91e0*/  FADD.FTZ R31, R37, R32 ;  /* 0x00000020251f7221 */ /* 0x008fe20000010000 */
[----:B------:R-:W-:Y:S02]  /*91f0*/  IADD3 R25, R5, R14, RZ ;  /* 0x0000000e05197210 */ /* 0x000fe40007ffe0ff */
[----:B------:R-:W-:Y:S02]  /*9200*/  ISETP.NE.AND P0, PT, R22, 0x1, PT ;  /* 0x000000011600780c */ /* 0x000fe40003f05270 */
[----:B------:R-:W-:Y:S01]  /*9210*/  MOV R33, R6 ;  /* 0x0000000600217202 */ /* 0x000fe20000000f00 */
        /* <DEDUP_REMOVED lines=15> */
[----:B------:R-:W-:Y:S02]  /*9310*/  MOV R32, 0xffff ;  /* 0x0000ffff00207802 */ /* 0x000fe40000000f00 */
[----:B------:R-:W-:Y:S01]  /*9320*/  MOV R25, 0xffff ;  /* 0x0000ffff00197802 */ /* 0x000fe20000000f00 */
[----:B----4-:R-:W3:Y:S01]  /*9330*/  SHFL.BFLY PT, R36, R33, 0x8, 0x101f ;  /* 0x0d101f0021247f89 */ /* 0x010ee200000e0000 */
[----:B------:R-:W-:Y:S02]  /*9340*/  MOV R31, 0xffff ;  /* 0x0000ffff001f7802 */ /* 0x000fe40000000f00 */
[----:B------:R-:W-:Y:S01]  /*9350*/  MOV R34, 0xffff ;  /* 0x0000ffff00227802 */ /* 0x000fe20000000f00 */
        /* <DEDUP_REMOVED lines=15> */
.L_x_249:
[----:B----4-:R-:W-:Y:S01]  /*9450*/  FADD.FTZ R30, R42, R32 ;  /* 0x000000202a1e7221 */ /* 0x010fe20000010000 */
[----:B------:R-:W-:Y:S01]  /*9460*/  @!P2 F2FP.BF16.F32.PACK_AB R25, RZ, R33 ;  /* 0x00000021ff19a23e */ /* 0x000fe200000010ff */
[----:B------:R-:W-:Y:S01]  /*9470*/  IMAD.MOV.U32 R33, RZ, RZ, R9 ;  /* 0x000000ffff217224 */ /* 0x000fe200078e0009 */
[----:B------:R-:W-:Y:S02]  /*9480*/  ISETP.NE.AND P0, PT, R22, 0x2, PT ;  /* 0x000000021600780c */ /* 0x000fe40003f05270 */
[----:B------:R-:W-:Y:S01]  /*9490*/  @!P2 F2FP.BF16.F32.PACK_AB R30, RZ, R30 ;  /* 0x0000001eff1ea23e */ /* 0x000fe200000010ff */
[----:B------:R2:W-:Y:S04]  /*94a0*/  @!P2 STG.E.U16 desc[UR18][R26.64+0x3c], R25 ;  /* 0x00003c191a00a986 */ /* 0x0005e8000c101512 */
[----:B------:R2:W-:Y:S06]  /*94b0*/  @!P2 STG.E.U16 desc[UR18][R28.64+0x3c], R30 ;  /* 0x00003c1e1c00a986 */ /* 0x0005ec000c101512 */
[----:B------:R-:W-:Y:S05]  /*94c0*/  @!P0 BRA `(.L_x_225) ;  /* 0x0000000000848947 */ /* 0x000fea0003800000 */
[----:B------:R-:W-:Y:S01]  /*94d0*/  HFMA2.MMA R33, -RZ, RZ, 0, 0 ;  /* 0x00000000ff217435 */ /* 0x000fe200000001ff */
[----:B------:R-:W-:Y:S01]  /*94e0*/  MOV R35, RZ ;  /* 0x000000ff00237202 */ /* 0x000fe20000000f00 */
        /* <DEDUP_REMOVED lines=25> */
.L_x_259:
[----:B----4-:R-:W-:Y:S01]  /*9680*/  FADD.FTZ R30, R42, R32 ;  /* 0x000000202a1e7221 */ /* 0x010fe20000010000 */
[----:B------:R-:W-:Y:S02]  /*9690*/  @!P2 F2FP.BF16.F32.PACK_AB R25, RZ, R33 ;  /* 0x00000021ff19a23e */ /* 0x000fe400000010ff */
[----:B------:R-:W-:Y:S02]  /*96a0*/  MOV R33, R18 ;  /* 0x0000001200217202 */ /* 0x000fe40000000f00 */
[----:B------:R-:W-:Y:S01]  /*96b0*/  @!P2 F2FP.BF16.F32.PACK_AB R30, RZ, R30 ;  /* 0x0000001eff1ea23e */ /* 0x000fe200000010ff */
[----:B------:R4:W-:Y:S04]  /*96c0*/  @!P2 STG.E.U16 desc[UR18][R26.64+0x78], R25 ;  /* 0x000078191a00a986 */ /* 0x0009e8000c101512 */
[----:B------:R4:W-:Y:S02]  /*96d0*/  @!P2 STG.E.U16 desc[UR18][R28.64+0x78], R30 ;  /* 0x0000781e1c00a986 */ /* 0x0009e4000c101512 */
.L_x_225:
[----:B------:R-:W-:Y:S05]  /*96e0*/  BSYNC B0 ;  /* 0x0000000000007941 */ /* 0x000fea0003800000 */
.L_x_224:
[----:B------:R-:W-:-:S13]  /*96f0*/  ISETP.GE.U32.AND P0, PT, R8, 0x5a, PT ;  /* 0x0000005a0800780c */ /* 0x000fda0003f06070 */
[----:B------:R-:W-:Y:S05]  /*9700*/  @!P0 BRA `(.L_x_223) ;  /* 0x0000000800548947 */ /* 0x000fea0003800000 */
[----:B------:R-:W-:Y:S02]  /*9710*/  ISETP.NE.AND P0, PT, R47, 0xf, PT ;  /* 0x0000000f2f00780c */ /* 0x000fe40003f05270 */
[----:B--234-:R-:W-:Y:S01]  /*9720*/  CS2R R26, SRZ ;  /* 0x00000000001a7805 */ /* 0x01cfe2000001ff00 */
[----:B------:R-:W-:-:S10]  /*9730*/  UMOV UR7, 0xffff ;  /* 0x0000ffff00077882 */ /* 0x000fd40000000000 */
[----:B0-----:R-:W-:Y:S02]  /*9740*/  @P0 LOP3.LUT R25, R33, R10, RZ, 0x3c, !PT ;  /* 0x0000000a21190212 */ /* 0x001fe400078e3cff */
[----:B------:R-:W-:-:S04]  /*9750*/  @P0 LEA R28, R47, UR6, 0x7 ;  /* 0x000000062f1c0c11 */ /* 0x000fc8000f8e38ff */
[----:B------:R-:W-:-:S05]  /*9760*/  @P0 LEA R25, R25, R28, 0x2 ;  /* 0x0000001c19190211 */ /* 0x000fca00078e10ff */
[----:B------:R0:W2:Y:S04]  /*9770*/  @P0 LDS R26, [R25] ;  /* 0x00000000191a0984 */ /* 0x0000a80000000800 */
[----:B------:R0:W3:Y:S01]  /*9780*/  @P0 LDS R27, [R25+0x780] ;  /* 0x00078000191b0984 */ /* 0x0000e20000000800 */
[----:B------:R-:W-:Y:S05]  /*9790*/  BRA.DIV UR7, `(.L_x_229) ;  /* 0x0000001207ec7947 */ /* 0x000fea000b800000 */
[C---:B------:R-:W-:Y:S01]  /*97a0*/  @P0 IADD3 R35, R33.reuse, 0x1e, RZ ;  /* 0x0000001e21230810 */ /* 0x040fe20007ffe0ff */
[----:B------:R-:W-:Y:S01]  /*97b0*/  @P0 VIADD R29, R33, 0x3c ;  /* 0x0000003c211d0836 */ /* 0x000fe20000000000 */
[----:B------:R-:W-:Y:S01]  /*97c0*/  @P0 LEA R36, R47, UR6, 0x7 ;  /* 0x000000062f240c11 */ /* 0x000fe2000f8e38ff */
[----:B------:R-:W-:Y:S01]  /*97d0*/  IMAD.MOV.U32 R32, RZ, RZ, 0xffff ;  /* 0x0000ffffff207424 */ /* 0x000fe200078e00ff */
[----:B------:R-:W-:Y:S01]  /*97e0*/  @P0 LOP3.LUT R35, R35, R10, RZ, 0x3c, !PT ;  /* 0x0000000a23230212 */ /* 0x000fe200078e3cff */
[----:B------:R-:W-:Y:S01]  /*97f0*/  IMAD.MOV.U32 R40, RZ, RZ, RZ ;  /* 0x000000ffff287224 */ /* 0x000fe200078e00ff */
[----:B------:R-:W-:Y:S02]  /*9800*/  @P0 LEA R28, R47, UR6, 0x7 ;  /* 0x000000062f1c0c11 */ /* 0x000fe4000f8e38ff */
[----:B------:R-:W-:Y:S02]  /*9810*/  CS2R R44, SRZ ;  /* 0x00000000002c7805 */ /* 0x000fe4000001ff00 */
[----:B------:R-:W-:Y:S01]  /*9820*/  @P0 LEA R35, R35, R36, 0x2 ;  /* 0x0000002423230211 */ /* 0x000fe200078e10ff */
[----:B---3--:R-:W3:Y:S01]  /*9830*/  SHFL.BFLY PT, R32, R27, 0x8, 0x101f ;  /* 0x0d101f001b207f89 */ /* 0x008ee200000e0000 */
[----:B------:R-:W-:Y:S01]  /*9840*/  @P0 LOP3.LUT R29, R29, R10, RZ, 0x3c, !PT ;  /* 0x0000000a1d1d0212 */ /* 0x000fe200078e3cff */
[----:B------:R-:W-:Y:S01]  /*9850*/  IMAD.MOV.U32 R50, RZ, RZ, RZ ;  /* 0x000000ffff327224 */ /* 0x000fe200078e00ff */
[----:B------:R-:W-:Y:S01]  /*9860*/  @P0 IADD3 R39, R33, 0x5a, RZ ;  /* 0x0000005a21270810 */ /* 0x000fe20007ffe0ff */
[----:B------:R-:W4:Y:S01]  /*9870*/  @P0 LDS R38, [R35+0x780] ;  /* 0x0007800023260984 */ /* 0x000f220000000800 */
[----:B------:R-:W-:-:S02]  /*9880*/  @P0 LEA R29, R29, R28, 0x2 ;  /* 0x0000001c1d1d0211 */ /* 0x000fc400078e10ff */
[----:B------:R-:W-:Y:S01]  /*9890*/  @P0 LOP3.LUT R39, R39, R10, RZ, 0x3c, !PT ;  /* 0x0000000a27270212 */ /* 0x000fe200078e3cff */
[----:B------:R5:W1:Y:S01]  /*98a0*/  @P0 LDS R37, [R35] ;  /* 0x0000000023250984 */ /* 0x000a620000000800 */
[----:B0-----:R-:W-:Y:S02]  /*98b0*/  MOV R25, 0xffff ;  /* 0x0000ffff00197802 */ /* 0x001fe40000000f00 */
[----:B------:R-:W-:Y:S01]  /*98c0*/  @P0 LEA R28, R39, R28, 0x2 ;  /* 0x0000001c271c0211 */ /* 0x000fe200078e10ff */
[----:B------:R-:W0:Y:S01]  /*98d0*/  @P0 LDS R48, [R29+0x780] ;  /* 0x000780001d300984 */ /* 0x000e220000000800 */
[----:B------:R-:W-:Y:S01]  /*98e0*/  HFMA2.MMA R39, -RZ, RZ, 0, 0 ;  /* 0x00000000ff277435 */ /* 0x000fe200000001ff */
[----:B------:R-:W-:Y:S02]  /*98f0*/  MOV R31, 0xffff ;  /* 0x0000ffff001f7802 */ /* 0x000fe40000000f00 */
[----:B------:R-:W-:Y:S01]  /*9900*/  @P0 LDS R46, [R29] ;  /* 0x000000001d2e0984 */ /* 0x000fe20000000800 */
[----:B------:R-:W-:-:S02]  /*9910*/  MOV R30, 0xffff ;  /* 0x0000ffff001e7802 */ /* 0x000fc40000000f00 */
[----:B------:R-:W-:Y:S01]  /*9920*/  MOV R34, 0xffff ;  /* 0x0000ffff00227802 */ /* 0x000fe20000000f00 */
[----:B------:R-:W-:Y:S01]  /*9930*/  @P0 LDS R52, [R28] ;  /* 0x000000001c340984 */ /* 0x000fe20000000800 */
[----:B-----5:R-:W-:Y:S02]  /*9940*/  MOV R35, 0xffff ;  /* 0x0000ffff00237802 */ /* 0x020fe40000000f00 */
[----:B------:R-:W-:Y:S01]  /*9950*/  MOV R36, 0xffff ;  /* 0x0000ffff00247802 */ /* 0x000fe20000000f00 */
[----:B------:R3:W-:Y:S01]  /*9960*/  @P0 LDS R54, [R28+0x780] ;  /* 0x000780001c360984 */ /* 0x0007e20000000800 */
[----:B------:R-:W-:-:S03]  /*9970*/  MOV R43, 0xffff ;  /* 0x0000ffff002b7802 */ /* 0x000fc60000000f00 */
[----:B--2---:R-:W2:Y:S01]  /*9980*/  SHFL.BFLY PT, R29, R26, 0x8, 0x101f ;  /* 0x0d101f001a1d7f89 */ /* 0x004ea200000e0000 */
[----:B---3--:R-:W-:-:S05]  /*9990*/  FADD.FTZ R28, R32, R27 ;  /* 0x0000001b201c7221 */ /* 0x008fca0000010000 */
[----:B------:R-:W3:Y:S01]  /*99a0*/  SHFL.BFLY PT, R32, R28, 0x4, 0x101f ;  /* 0x0c901f001c207f89 */ /* 0x000ee200000e0000 */
[----:B----4-:R-:W-:Y:S01]  /*99b0*/  @P0 MOV R40, R38 ;  /* 0x0000002600280202 */ /* 0x010fe20000000f00 */
[----:B------:R-:W-:Y:S01]  /*99c0*/  IMAD.MOV.U32 R38, RZ, RZ, 0xffff ;  /* 0x0000ffffff267424 */ /* 0x000fe200078e00ff */
[----:B-1----:R-:W-:-:S03]  /*99d0*/  @P0 MOV R39, R37 ;  /* 0x0000002500270202 */ /* 0x002fc60000000f00 */
[----:B------:R-:W1:Y:S01]  /*99e0*/  SHFL.BFLY PT, R41, R40, 0x8, 0x101f ;  /* 0x0d101f0028297f89 */ /* 0x000e6200000e0000 */
[----:B------:R-:W-:Y:S02]  /*99f0*/  MOV R37, 0xffff ;  /* 0x0000ffff00257802 */ /* 0x000fe40000000f00 */
[----:B0-----:R-:W-:Y:S01]  /*9a00*/  @P0 MOV R45, R48 ;  /* 0x00000030002d0202 */ /* 0x001fe20000000f00 */
[----:B------:R-:W0:Y:S01]  /*9a10*/  SHFL.BFLY PT, R42, R39, 0x8, 0x101f ;  /* 0x0d101f00272a7f89 */ /* 0x000e2200000e0000 */
[----:B--2---:R-:W-:Y:S01]  /*9a20*/  FADD.FTZ R29, R29, R26 ;  /* 0x0000001a1d1d7221 */ /* 0x004fe20000010000 */
[----:B------:R-:W-:Y:S01]  /*9a30*/  HFMA2.MMA R48, -RZ, RZ, 0, 0 ;  /* 0x00000000ff307435 */ /* 0x000fe200000001ff */
[----:B------:R-:W-:Y:S02]  /*9a40*/  @P0 MOV R44, R46 ;  /* 0x0000002e002c0202 */ /* 0x000fe40000000f00 */
[----:B------:R-:W2:Y:S03]  /*9a50*/  SHFL.BFLY PT, R46, R45, 0x8, 0x101f ;  /* 0x0d101f002d2e7f89 */ /* 0x000ea600000e0000 */
[----:B------:R-:W-:Y:S01]  /*9a60*/  @P0 MOV R48, R52 ;  /* 0x0000003400300202 */ /* 0x000fe20000000f00 */
[----:B------:R-:W4:Y:S01]  /*9a70*/  SHFL.BFLY PT, R51, R44, 0x8, 0x101f ;  /* 0x0d101f002c337f89 */ /* 0x000f2200000e0000 */
[----:B---3--:R-:W-:Y:S01]  /*9a80*/  FADD.FTZ R27, R28, R32 ;  /* 0x000000201c1b7221 */ /* 0x008fe20000010000 */
[----:B------:R-:W-:-:S02]  /*9a90*/  @P0 MOV R50, R54 ;  /* 0x0000003600320202 */ /* 0x000fc40000000f00 */
[----:B------:R-:W3:Y:S01]  /*9aa0*/  SHFL.BFLY PT, R26, R29, 0x4, 0x101f ;  /* 0x0c901f001d1a7f89 */ /* 0x000ee200000e0000 */
[----:B------:R-:W-:Y:S02]  /*9ab0*/  MOV R32, 0xffff ;  /* 0x0000ffff00207802 */ /* 0x000fe40000000f00 */
[----:B------:R-:W-:Y:S01]  /*9ac0*/  MOV R28, 0xffff ;  /* 0x0000ffff001c7802 */ /* 0x000fe20000000f00 */
[----:B------:R-:W5:Y:S01]  /*9ad0*/  SHFL.BFLY PT, R55, R48, 0x8, 0x101f ;  /* 0x0d101f0030377f89 */ /* 0x000f6200000e0000 */
[----:B------:R-:W-:Y:S01]  /*9ae0*/  ISETP.NE.AND P0, PT, R47, RZ, PT ;  /* 0x000000ff2f00720c */ /* 0x000fe20003f05270 */
[----:B-1----:R-:W-:Y:S02]  /*9af0*/  FADD.FTZ R41, R41, R40 ;  /* 0x0000002829297221 */ /* 0x002fe40000010000 */
[----:B------:R-:W1:Y:S01]  /*9b00*/  SHFL.BFLY PT, R57, R50, 0x8, 0x101f ;  /* 0x0d101f0032397f89 */ /* 0x000e6200000e0000 */
[----:B0-----:R-:W-:-:S03]  /*9b10*/  FADD.FTZ R42, R42, R39 ;  /* 0x000000272a2a7221 */ /* 0x001fc60000010000 */
[----:B------:R-:W0:Y:S01]  /*9b20*/  SHFL.BFLY PT, R40, R41, 0x4, 0x101f ;  /* 0x0c901f0029287f89 */ /* 0x000e2200000e0000 */
[----:B--2---:R-:W-:-:S03]  /*9b30*/  FADD.FTZ R46, R46, R45 ;  /* 0x0000002d2e2e7221 */ /* 0x004fc60000010000 */
[----:B------:R-:W2:Y:S01]  /*9b40*/  SHFL.BFLY PT, R39, R42, 0x4, 0x101f ;  /* 0x0c901f002a277f89 */ /* 0x000ea200000e0000 */
[----:B----4-:R-:W-:-:S03]  /*9b50*/  FADD.FTZ R51, R51, R44 ;  /* 0x0000002c33337221 */ /* 0x010fc60000010000 */
[----:B------:R-:W4:Y:S01]  /*9b60*/  SHFL.BFLY PT, R45, R46, 0x4, 0x101f ;  /* 0x0c901f002e2d7f89 */ /* 0x000f2200000e0000 */
[----:B---3--:R-:W-:-:S03]  /*9b70*/  FADD.FTZ R26, R29, R26 ;  /* 0x0000001a1d1a7221 */ /* 0x008fc60000010000 */
[----:B------:R-:W3:Y:S01]  /*9b80*/  SHFL.BFLY PT, R44, R51, 0x4, 0x101f ;  /* 0x0c901f00332c7f89 */ /* 0x000ee200000e0000 */
[----:B------:R-:W-:Y:S02]  /*9b90*/  IMAD.MOV.U32 R29, RZ, RZ, 0xffff ;  /* 0x0000ffffff1d7424 */ /* 0x000fe400078e00ff */
[----:B-----5:R-:W-:Y:S01]  /*9ba0*/  FADD.FTZ R55, R55, R48 ;  /* 0x0000003037377221 */ /* 0x020fe20000010000 */
[----:B------:R-:W5:Y:S01]  /*9bb0*/  SHFL.BFLY PT, R32, R27, 0x2, 0x101f ;  /* 0x0c501f001b207f89 */ /* 0x000f6200000e0000 */
[----:B------:R-:W-:Y:S01]  /*9bc0*/  MOV R48, 0xffff ;  /* 0x0000ffff00307802 */ /* 0x000fe20000000f00 */
[----:B-1----:R-:W-:Y:S02]  /*9bd0*/  FADD.FTZ R57, R57, R50 ;  /* 0x0000003239397221 */ /* 0x002fe40000010000 */
[----:B------:R-:W1:Y:S01]  /*9be0*/  SHFL.BFLY PT, R29, R26, 0x2, 0x101f ;  /* 0x0c501f001a1d7f89 */ /* 0x000e6200000e0000 */
        /* <DEDUP_REMOVED lines=9> */
[----:B---3--:R-:W-:-:S03]  /*9c80*/  FADD.FTZ R44, R51, R44 ;  /* 0x0000002c332c7221 */ /* 0x008fc60000010000 */
[----:B------:R-:W3:Y:S01]  /*9c90*/  SHFL.BFLY PT, R50, R57, 0x4, 0x101f ;  /* 0x0c901f0039327f89 */ /* 0x000ee200000e0000 */
[----:B------:R-:W-:Y:S01]  /*9ca0*/  IADD3 R25, R33, R14, RZ ;  /* 0x0000000e21197210 */ /* 0x000fe20007ffe0ff */
[----:B-----5:R-:W-:Y:S02]  /*9cb0*/  FADD.FTZ R36, R27, R32 ;  /* 0x000000201b247221 */ /* 0x020fe40000010000 */
[----:B------:R-:W5:Y:S01]  /*9cc0*/  SHFL.BFLY PT, R51, R44, 0x2, 0x101f ;  /* 0x0c501f002c337f89 */ /* 0x000f6200000e0000 */
[----:B-1----:R-:W-:-:S03]  /*9cd0*/  FADD.FTZ R35, R26, R29 ;  /* 0x0000001d1a237221 */ /* 0x002fc60000010000 */
[----:B------:R-:W1:Y:S01]  /*9ce0*/  SHFL.BFLY PT, R46, R45, 0x2, 0x101f ;  /* 0x0c501f002d2e7f89 */ /* 0x000e6200000e0000 */
[----:B------:R-:W1:Y:S01]  /*9cf0*/  LDC.64 R26, c[0x0][0x218] ;  /* 0x00008600ff1a7b82 */ /* 0x000e620000000a00 */
[----:B0-----:R-:W-:Y:S01]  /*9d00*/  FADD.FTZ R48, R55, R48 ;  /* 0x0000003037307221 */ /* 0x001fe20000010000 */
[----:B------:R-:W-:Y:S01]  /*9d10*/  IMAD.MOV.U32 R55, RZ, RZ, 0xffff ;  /* 0x0000ffffff377424 */ /* 0x000fe200078e00ff */
[----:B------:R-:W0:Y:S01]  /*9d20*/  SHFL.BFLY PT, R37, R36, 0x1, 0x101f ;  /* 0x0c301f0024257f89 */ /* 0x000e2200000e0000 */
[----:B--2---:R-:W-:Y:S01]  /*9d30*/  FADD.FTZ R43, R40, R43 ;  /* 0x0000002b282b7221 */ /* 0x004fe20000010000 */
[----:B------:R-:W-:Y:S02]  /*9d40*/  MOV R40, 0xffff ;  /* 0x0000ffff00287802 */ /* 0x000fe40000000f00 */
[----:B------:R-:W2:Y:S01]  /*9d50*/  SHFL.BFLY PT, R38, R35, 0x1, 0x101f ;  /* 0x0c301f0023267f89 */ /* 0x000ea200000e0000 */
[----:B----4-:R-:W-:Y:S01]  /*9d60*/  FADD.FTZ R41, R39, R28 ;  /* 0x0000001c27297221 */ /* 0x010fe20000010000 */
[----:B------:R-:W-:Y:S01]  /*9d70*/  MOV R39, 0xffff ;  /* 0x0000ffff00277802 */ /* 0x000fe20000000f00 */
[----:B------:R-:W4:Y:S01]  /*9d80*/  LDC.64 R28, c[0x0][0x220] ;  /* 0x00008800ff1c7b82 */ /* 0x000f220000000a00 */
[----:B------:R-:W4:Y:S01]  /*9d90*/  SHFL.BFLY PT, R42, R43, 0x1, 0x101f ;  /* 0x0c301f002b2a7f89 */ /* 0x000f2200000e0000 */
[----:B---3--:R-:W-:-:S03]  /*9da0*/  FADD.FTZ R50, R57, R50 ;  /* 0x0000003239327221 */ /* 0x008fc60000010000 */
[----:B------:R-:W3:Y:S01]  /*9db0*/  SHFL.BFLY PT, R40, R41, 0x1, 0x101f ;  /* 0x0c301f0029287f89 */ /* 0x000ee200000e0000 */
[----:B-----5:R-:W-:Y:S01]  /*9dc0*/  FADD.FTZ R51, R44, R51 ;  /* 0x000000332c337221 */ /* 0x020fe20000010000 */
[----:B------:R-:W-:Y:S02]  /*9dd0*/  MOV R44, 0xffff ;  /* 0x0000ffff002c7802 */ /* 0x000fe40000000f00 */
[----:B------:R-:W5:Y:S01]  /*9de0*/  SHFL.BFLY PT, R39, R48, 0x2, 0x101f ;  /* 0x0c501f0030277f89 */ /* 0x000f6200000e0000 */
[----:B-1----:R-:W-:Y:S01]  /*9df0*/  FADD.FTZ R45, R45, R46 ;  /* 0x0000002e2d2d7221 */ /* 0x002fe20000010000 */
[----:B------:R-:W-:Y:S01]  /*9e00*/  MOV R46, 0xffff ;  /* 0x0000ffff002e7802 */ /* 0x000fe20000000f00 */
[----:B------:R-:W-:Y:S01]  /*9e10*/  IMAD.WIDE R26, R25, 0x2, R26 ;  /* 0x00000002191a7825 */ /* 0x000fe200078e021a */
[----:B------:R-:W1:Y:S03]  /*9e20*/  SHFL.BFLY PT, R44, R51, 0x1, 0x101f ;  /* 0x0c301f00332c7f89 */ /* 0x000e6600000e0000 */
[----:B0-----:R-:W-:Y:S01]  /*9e30*/  FADD.FTZ R36, R36, R37 ;  /* 0x0000002524247221 */ /* 0x001fe20000010000 */
[----:B------:R-:W0:Y:S01]  /*9e40*/  SHFL.BFLY PT, R46, R45, 0x1, 0x101f ;  /* 0x0c301f002d2e7f89 */ /* 0x000e2200000e0000 */
[----:B--2---:R-:W-:-:S03]  /*9e50*/  FADD.FTZ R35, R35, R38 ;  /* 0x0000002623237221 */ /* 0x004fc60000010000 */
[----:B------:R-:W-:Y:S01]  /*9e60*/  @!P0 F2FP.BF16.F32.PACK_AB R33, RZ, R36 ;  /* 0x00000024ff21823e */ /* 0x000fe200000010ff */
[----:B------:R-:W2:Y:S01]  /*9e70*/  SHFL.BFLY PT, R55, R50, 0x2, 0x101f ;  /* 0x0c501f0032377f89 */ /* 0x000ea200000e0000 */
[----:B------:R-:W-:Y:S02]  /*9e80*/  MOV R36, 0xffff ;  /* 0x0000ffff00247802 */ /* 0x000fe40000000f00 */
[----:B------:R-:W-:Y:S01]  /*9e90*/  @!P0 F2FP.BF16.F32.PACK_AB R32, RZ, R35 ;  /* 0x00000023ff20823e */ /* 0x000fe200000010ff */
[----:B----4-:R-:W-:Y:S01]  /*9ea0*/  IMAD.WIDE R28, R25, 0x2, R28 ;  /* 0x00000002191c7825 */ /* 0x010fe200078e021c */
[----:B------:R-:W-:-:S03]  /*9eb0*/  PRMT R34, R33, 0x7610, R34 ;  /* 0x0000761021227816 */ /* 0x000fc60000000022 */
[----:B------:R-:W-:Y:S01]  /*9ec0*/  FADD.FTZ R30, R43, R42 ;  /* 0x0000002a2b1e7221 */ /* 0x000fe20000010000 */
[----:B---3--:R-:W-:Y:S01]  /*9ed0*/  FADD.FTZ R40, R41, R40 ;  /* 0x0000002829287221 */ /* 0x008fe20000010000 */
[----:B------:R-:W-:Y:S03]  /*9ee0*/  @!P0 STG.E.U16 desc[UR18][R26.64], R32 ;  /* 0x000000201a008986 */ /* 0x000fe6000c101512 */
[----:B------:R-:W-:Y:S01]  /*9ef0*/  @!P0 F2FP.BF16.F32.PACK_AB R30, RZ, R30 ;  /* 0x0000001eff1e823e */ /* 0x000fe200000010ff */
[----:B-----5:R-:W-:Y:S01]  /*9f00*/  FADD.FTZ R39, R48, R39 ;  /* 0x0000002730277221 */ /* 0x020fe20000010000 */
[----:B------:R-:W-:Y:S01]  /*9f10*/  @!P0 F2FP.BF16.F32.PACK_AB R25, RZ, R40 ;  /* 0x00000028ff19823e */ /* 0x000fe200000010ff */
[----:B------:R3:W-:Y:S01]  /*9f20*/  @!P0 STG.E.U16 desc[UR18][R28.64], R34 ;  /* 0x000000221c008986 */ /* 0x0007e2000c101512 */
[----:B-1----:R-:W-:-:S03]  /*9f30*/  FADD.FTZ R31, R51, R44 ;  /* 0x0000002c331f7221 */ /* 0x002fc60000010000 */
[----:B------:R-:W1:Y:S01]  /*9f40*/  SHFL.BFLY PT, R36, R39, 0x1, 0x101f ;  /* 0x0c301f0027247f89 */ /* 0x000e6200000e0000 */
[----:B0-----:R-:W-:Y:S01]  /*9f50*/  FADD.FTZ R33, R45, R46 ;  /* 0x0000002e2d217221 */ /* 0x001fe20000010000 */
[----:B------:R-:W-:Y:S01]  /*9f60*/  @!P0 F2FP.BF16.F32.PACK_AB R31, RZ, R31 ;  /* 0x0000001fff1f823e */ /* 0x000fe200000010ff */
[----:B--2---:R-:W-:-:S03]  /*9f70*/  FADD.FTZ R50, R50, R55 ;  /* 0x0000003732327221 */ /* 0x004fc60000010000 */
[----:B------:R-:W-:Y:S02]  /*9f80*/  @!P0 F2FP.BF16.F32.PACK_AB R33, RZ, R33 ;  /* 0x00000021ff21823e */ /* 0x000fe400000010ff */
[----:B---3--:R-:W-:Y:S02]  /*9f90*/  PRMT R34, R25, 0x7610, R34 ;  /* 0x0000761019227816 */ /* 0x008fe40000000022 */
[----:B------:R-:W-:-:S03]  /*9fa0*/  MOV R25, 0xffff ;  /* 0x0000ffff00197802 */ /* 0x000fc60000000f00 */
[----:B------:R0:W-:Y:S04]  /*9fb0*/  @!P0 STG.E.U16 desc[UR18][R26.64+0x3c], R34 ;  /* 0x00003c221a008986 */ /* 0x0001e8000c101512 */
[----:B------:R0:W-:Y:S04]  /*9fc0*/  @!P0 STG.E.U16 desc[UR18][R28.64+0x3c], R30 ;  /* 0x00003c1e1c008986 */ /* 0x0001e8000c101512 */
[----:B------:R0:W-:Y:S01]  /*9fd0*/  @!P0 STG.E.U16 desc[UR18][R26.64+0x78], R31 ;  /* 0x0000781f1a008986 */ /* 0x0001e2000c101512 */
[----:B-1----:R-:W-:-:S03]  /*9fe0*/  FADD.FTZ R36, R39, R36 ;  /* 0x0000002427247221 */ /* 0x002fc60000010000 */
[----:B------:R0:W1:Y:S04]  /*9ff0*/  SHFL.BFLY PT, R32, R50, 0x1, 0x101f ;  /* 0x0c301f0032207f89 */ /* 0x00006800000e0000 */
[----:B------:R0:W-:Y:S02]  /*a000*/  @!P0 STG.E.U16 desc[UR18][R28.64+0x78], R33 ;  /* 0x000078211c008986 */ /* 0x0001e4000c101512 */
.L_x_293:
[----:B01----:R-:W-:Y:S01]  /*a010*/  FADD.FTZ R30, R50, R32 ;  /* 0x00000020321e7221 */ /* 0x003fe20000010000 */
[----:B------:R-:W-:-:S04]  /*a020*/  @!P0 F2FP.BF16.F32.PACK_AB R25, RZ, R36 ;  /* 0x00000024ff19823e */ /* 0x000fc800000010ff */
[----:B------:R-:W-:Y:S01]  /*a030*/  @!P0 F2FP.BF16.F32.PACK_AB R30, RZ, R30 ;  /* 0x0000001eff1e823e */ /* 0x000fe200000010ff */
[----:B------:R0:W-:Y:S04]  /*a040*/  @!P0 STG.E.U16 desc[UR18][R26.64+0xb4], R25 ;  /* 0x0000b4191a008986 */ /* 0x0001e8000c101512 */
[----:B------:R0:W-:Y:S02]  /*a050*/  @!P0 STG.E.U16 desc[UR18][R28.64+0xb4], R30 ;  /* 0x0000b41e1c008986 */ /* 0x0001e4000c101512 */
.L_x_223:
[----:B------:R-:W-:Y:S05]  /*a060*/  WARPSYNC.ALL ;  /* 0x0000000000007948 */ /* 0x000fea0003800000 */
[----:B------:R-:W-:Y:S01]  /*a070*/  IADD3 R14, R14, 0x800, RZ ;  /* 0x000008000e0e7810 */ /* 0x000fe20007ffe0ff */
[----:B------:R-:W-:Y:S03]  /*a080*/  BAR.SYNC.DEFER_BLOCKING 0x0 ;  /* 0x0000000000007b1d */ /* 0x000fe60000010000 */
[----:B------:R-:W-:-:S13]  /*a090*/  ISETP.GE.AND P0, PT, R14, UR20, PT ;  /* 0x000000140e007c0c */ /* 0x000fda000bf06270 */
[----:B------:R-:W-:Y:S05]  /*a0a0*/  @!P0 BRA `(.L_x_230) ;  /* 0xffffffe400108947 */ /* 0x000fea000383ffff */
[----:B------:R-:W-:Y:S05]  /*a0b0*/  EXIT ;  /* 0x000000000000794d */ /* 0x000fea0003800000 */
.L_x_226:
[----:B------:R-:W-:Y:S01]  /*a0c0*/  HFMA2.MMA R30, -RZ, RZ, 0, 0.000503063201904296875 ;  /* 0x0000101fff1e7435 */ /* 0x000fe200000001ff */
[----:B--2---:R-:W-:Y:S01]  /*a0d0*/  MOV R34, R26 ;  /* 0x0000001a00227202 */ /* 0x004fe20000000f00 */
[----:B------:R-:W-:Y:S01]  /*a0e0*/  IMAD.MOV.U32 R31, RZ, RZ, 0x8 ;  /* 0x00000008ff1f7424 */ /* 0x000fe200078e00ff */
[----:B0-----:R-:W-:-:S08]  /*a0f0*/  MOV R25, 0xffff ;  /* 0x0000ffff00197802 */ /* 0x001fd00000000f00 */
[----:B-1-3--:R-:W-:Y:S05]  /*a100*/  WARPSYNC.COLLECTIVE R25, `(.L_x_231) ;  /* 0x0000000019087348 */ /* 0x00afea0003c00000 */
[----:B------:R0:W2:Y:S02]  /*a110*/  SHFL.BFLY P3, R32, R34, R31, R30 ;  /* 0x0c00001f22207389 */ /* 0x0000a4000006001e */
[----:B0123--:R-:W-:Y:S01]  /*a120*/  ENDCOLLECTIVE ;  /* 0x000000000000791b */ /* 0x00ffe20003800000 */
.L_x_231:
[----:B------:R-:W-:Y:S02]  /*a130*/  MOV R34, R27 ;  /* 0x0000001b00227202 */ /* 0x000fe40000000f00 */
[----:B------:R-:W-:-:S07]  /*a140*/  MOV R29, R32 ;  /* 0x00000020001d7202 */ /* 0x000fce0000000f00 */
[----:B------:R-:W-:Y:S05]  /*a150*/  WARPSYNC.COLLECTIVE R25, `(.L_x_232) ;  /* 0x0000000019087348 */ /* 0x000fea0003c00000 */
[----:B------:R0:W1:Y:S02]  /*a160*/  SHFL.BFLY P3, R32, R34, R31, R30 ;  /* 0x0c00001f22207389 */ /* 0x000064000006001e */
[----:B01----:R-:W-:Y:S01]  /*a170*/  ENDCOLLECTIVE ;  /* 0x000000000000791b */ /* 0x003fe20003800000 */
.L_x_232:
[----:B------:R-:W-:Y:S01]  /*a180*/  FADD.FTZ R29, R29, R26 ;  /* 0x0000001a1d1d7221 */ /* 0x000fe20000010000 */
[----:B------:R-:W-:-:S03]  /*a190*/  HFMA2.MMA R31, -RZ, RZ, 0, 2.384185791015625e-07 ;  /* 0x00000004ff1f7435 */ /* 0x000fc600000001ff */
[----:B------:R-:W-:Y:S01]  /*a1a0*/  IMAD.MOV.U32 R34, RZ, RZ, R29 ;  /* 0x000000ffff227224 */ /* 0x000fe200078e001d */
[----:B------:R-:W-:-:S07]  /*a1b0*/  MOV R28, R32 ;  /* 0x00000020001c7202 */ /* 0x000fce0000000f00 */
[----:B------:R-:W-:Y:S05]  /*a1c0*/  WARPSYNC.COLLECTIVE R25, `(.L_x_233) ;  /* 0x0000000019087348 */ /* 0x000fea0003c00000 */
[----:B------:R0:W1:Y:S02]  /*a1d0*/  SHFL.BFLY P3, R32, R34, R31, R30 ;  /* 0x0c00001f22207389 */ /* 0x000064000006001e */
[----:B01----:R-:W-:Y:S01]  /*a1e0*/  ENDCOLLECTIVE ;  /* 0x000000000000791b */ /* 0x003fe20003800000 */
.L_x_233:
[----:B------:R-:W-:-:S05]  /*a1f0*/  FADD.FTZ R28, R28, R27 ;  /* 0x0000001b1c1c7221 */ /* 0x000fca0000010000 */
[----:B------:R-:W-:Y:S02]  /*a200*/  MOV R34, R28 ;  /* 0x0000001c00227202 */ /* 0x000fe40000000f00 */
[----:B------:R-:W-:-:S07]  /*a210*/  MOV R36, R32 ;  /* 0x0000002000247202 */ /* 0x000fce0000000f00 */
[----:B------:R-:W-:Y:S05]  /*a220*/  WARPSYNC.COLLECTIVE R25, `(.L_x_234) ;  /* 0x0000000019087348 */ /* 0x000fea0003c00000 */
[----:B------:R0:W1:Y:S02]  /*a230*/  SHFL.BFLY P3, R32, R34, R31, R30 ;  /* 0x0c00001f22207389 */ /* 0x000064000006001e */
[----:B01----:R-:W-:Y:S01]  /*a240*/  ENDCOLLECTIVE ;  /* 0x000000000000791b */ /* 0x003fe20003800000 */
.L_x_234:
[----:B------:R-:W-:-:S05]  /*a250*/  FADD.FTZ R36, R29, R36 ;  /* 0x000000241d247221 */ /* 0x000fca0000010000 */
[----:B------:R-:W-:Y:S01]  /*a260*/  MOV R34, R36 ;  /* 0x0000002400227202 */ /* 0x000fe20000000f00 */
[----:B------:R-:W-:Y:S01]  /*a270*/  IMAD.MOV.U32 R31, RZ, RZ, 0x2 ;  /* 0x00000002ff1f7424 */ /* 0x000fe200078e00ff */
[----:B------:R-:W-:-:S07]  /*a280*/  MOV R33, R32 ;  /* 0x0000002000217202 */ /* 0x000fce0000000f00 */
[----:B------:R-:W-:Y:S05]  /*a290*/  WARPSYNC.COLLECTIVE R25, `(.L_x_235) ;  /* 0x0000000019087348 */ /* 0x000fea0003c00000 */
[----:B------:R0:W1:Y:S02]  /*a2a0*/  SHFL.BFLY P3, R32, R34, R31, R30 ;  /* 0x0c00001f22207389 */ /* 0x000064000006001e */
[----:B01----:R-:W-:Y:S01]  /*a2b0*/  ENDCOLLECTIVE ;  /* 0x000000000000791b */ /* 0x003fe20003800000 */
.L_x_235:
[----:B------:R-:W-:-:S05]  /*a2c0*/  FADD.FTZ R33, R28, R33 ;  /* 0x000000211c217221 */ /* 0x000fca0000010000 */
[----:B------:R-:W-:Y:S02]  /*a2d0*/  MOV R34, R33 ;  /* 0x0000002100227202 */ /* 0x000fe40000000f00 */
[----:B------:R-:W-:-:S07]  /*a2e0*/  MOV R35, R32 ;  /* 0x0000002000237202 */ /* 0x000fce0000000f00 */
[----:B------:R-:W-:Y:S05]  /*a2f0*/  WARPSYNC.COLLECTIVE R25, `(.L_x_236) ;  /* 0x0000000019087348 */ /* 0x000fea0003c00000 */
[----:B------:R0:W1:Y:S02]  /*a300*/  SHFL.BFLY P3, R32, R34, R31, R30 ;  /* 0x0c00001f22207389 */ /* 0x000064000006001e */
[----:B01----:R-:W-:Y:S01]  /*a310*/  ENDCOLLECTIVE ;  /* 0x000000000000791b */ /* 0x003fe20003800000 */
.L_x_236:
[----:B------:R-:W-:Y:S01]  /*a320*/  FADD.FTZ R35, R36, R35 ;  /* 0x0000002324237221 */ /* 0x000fe20000010000 */
[----:B------:R-:W-:-:S04]  /*a330*/  HFMA2.MMA R31, -RZ, RZ, 0, 5.9604644775390625e-08 ;  /* 0x00000001ff1f7435 */ /* 0x000fc800000001ff */
[----:B------:R-:W-:Y:S02]  /*a340*/  MOV R34, R35 ;  /* 0x0000002300227202 */ /* 0x000fe40000000f00 */
[----:B------:R-:W-:-:S07]  /*a350*/  MOV R26, R32 ;  /* 0x00000020001a7202 */ /* 0x000fce0000000f00 */
[----:B------:R-:W-:Y:S05]  /*a360*/  WARPSYNC.COLLECTIVE R25, `(.L_x_237) ;  /* 0x0000000019087348 */ /* 0x000fea0003c00000 */
[----:B------:R0:W1:Y:S02]  /*a370*/  SHFL.BFLY P3, R32, R34, R31, R30 ;  /* 0x0c00001f22207389 */ /* 0x000064000006001e */
[----:B01----:R-:W-:Y:S01]  /*a380*/  ENDCOLLECTIVE ;  /* 0x000000000000791b */ /* 0x003fe20003800000 */
.L_x_237:
[----:B------:R-:W-:-:S05]  /*a390*/  FADD.FTZ R37, R33, R26 ;  /* 0x0000001a21257221 */ /* 0x000fca0000010000 */
[----:B------:R-:W-:Y:S01]  /*a3a0*/  MOV R34, R37 ;  /* 0x0000002500227202 */ /* 0x000fe20000000f00 */
[----:B------:R-:W-:-:S07]  /*a3b0*/  IMAD.MOV.U32 R38, RZ, RZ, R32 ;  /* 0x000000ffff267224 */ /* 0x000fce00078e0020 */
[----:B------:R-:W-:Y:S05]  /*a3c0*/  WARPSYNC.COLLECTIVE R25, `(.L_x_238) ;  /* 0x0000000019087348 */ /* 0x000fea0003c00000 */
[----:B------:R0:W1:Y:S02]  /*a3d0*/  SHFL.BFLY P3, R32, R34, R31, R30 ;  /* 0x0c00001f22207389 */ /* 0x000064000006001e */
[----:B01----:R-:W-:Y:S01]  /*a3e0*/  ENDCOLLECTIVE ;  /* 0x000000000000791b */ /* 0x003fe20003800000 */
.L_x_238:
[----:B------:R-:W-:Y:S01]  /*a3f0*/  FADD.FTZ R38, R35, R38 ;  /* 0x0000002623267221 */ /* 0x000fe20000010000 */
[----:B------:R-:W-:Y:S06]  /*a400*/  BRA `(.L_x_239) ;  /* 0xffffffec006c7947 */ /* 0x000fec000383ffff */
.L_x_227:
[----:B------:R-:W-:Y:S01]  /*a410*/  BSSY B1, `(.L_x_240) ;  /* 0x0000008000017945 */ /* 0x000fe20003800000 */
[----:B----4-:R-:W-:Y:S02]  /*a420*/  MOV R34, R33 ;  /* 0x0000002100227202 */ /* 0x010fe40000000f00 */
[----:B---3--:R-:W-:Y:S02]  /*a430*/  MOV R31, 0x8 ;  /* 0x00000008001f7802 */ /* 0x008fe40000000f00 */
[----:B------:R-:W-:Y:S02]  /*a440*/  MOV R30, 0x101f ;  /* 0x0000101f001e7802 */ /* 0x000fe40000000f00 */
[----:B------:R-:W-:-:S07]  /*a450*/  MOV R25, 0xffff ;  /* 0x0000ffff00197802 */ /* 0x000fce0000000f00 */
[----:B012---:R-:W-:Y:S05]  /*a460*/  WARPSYNC.COLLECTIVE R25, `(.L_x_241) ;  /* 0x0000000019087348 */ /* 0x007fea0003c00000 */
[----:B------:R3:W4:Y:S02]  /*a470*/  SHFL.BFLY P3, R32, R34, R31, R30 ;  /* 0x0c00001f22207389 */ /* 0x000724000006001e */
[----:B01234-:R-:W-:Y:S01]  /*a480*/  ENDCOLLECTIVE ;  /* 0x000000000000791b */ /* 0x01ffe20003800000 */
.L_x_241:
[----:B------:R-:W-:Y:S05]  /*a490*/  BSYNC B1 ;  /* 0x0000000000017941 */ /* 0x000fea0003800000 */
.L_x_240:
[----:B------:R-:W-:Y:S01]  /*a4a0*/  HFMA2.MMA R31, -RZ, RZ, 0, 4.76837158203125e-07 ;  /* 0x00000008ff1f7435 */ /* 0x000fe200000001ff */
[----:B------:R-:W-:Y:S01]  /*a4b0*/  MOV R34, R35 ;  /* 0x0000002300227202 */ /* 0x000fe20000000f00 */
[----:B------:R-:W-:Y:S01]  /*a4c0*/  IMAD.MOV.U32 R36, RZ, RZ, R32 ;  /* 0x000000ffff247224 */ /* 0x000fe200078e0020 */
[----:B------:R-:W-:Y:S02]  /*a4d0*/  MOV R30, 0x101f ;  /* 0x0000101f001e7802 */ /* 0x000fe40000000f00 */
[----:B------:R-:W-:Y:S01]  /*a4e0*/  MOV R25, 0xffff ;  /* 0x0000ffff00197802 */ /* 0x000fe20000000f00 */
[----:B------:R-:W-:-:S07]  /*a4f0*/  FADD.FTZ R36, R36, R33 ;  /* 0x0000002124247221 */ /* 0x000fce0000010000 */
[----:B------:R-:W-:Y:S05]  /*a500*/  WARPSYNC.COLLECTIVE R25, `(.L_x_242) ;  /* 0x0000000019087348 */ /* 0x000fea0003c00000 */
[----:B------:R0:W1:Y:S02]  /*a510*/  SHFL.BFLY P3, R32, R34, R31, R30 ;  /* 0x0c00001f22207389 */ /* 0x000064000006001e */
[----:B01----:R-:W-:Y:S01]  /*a520*/  ENDCOLLECTIVE ;  /* 0x000000000000791b */ /* 0x003fe20003800000 */
.L_x_242:
[----:B------:R-:W-:Y:S01]  /*a530*/  HFMA2.MMA R31, -RZ, RZ, 0, 2.384185791015625e-07 ;  /* 0x00000004ff1f7435 */ /* 0x000fe200000001ff */
[----:B------:R-:W-:Y:S01]  /*a540*/  IMAD.MOV.U32 R34, RZ, RZ, R36 ;  /* 0x000000ffff227224 */ /* 0x000fe200078e0024 */
[----:B------:R-:W-:-:S09]  /*a550*/  MOV R38, R32 ;  /* 0x0000002000267202 */ /* 0x000fd20000000f00 */
[----:B------:R-:W-:Y:S05]  /*a560*/  WARPSYNC.COLLECTIVE R25, `(.L_x_243) ;  /* 0x0000000019087348 */ /* 0x000fea0003c00000 */
[----:B------:R0:W1:Y:S02]  /*a570*/  SHFL.BFLY P3, R32, R34, R31, R30 ;  /* 0x0c00001f22207389 */ /* 0x000064000006001e */
[----:B01----:R-:W-:Y:S01]  /*a580*/  ENDCOLLECTIVE ;  /* 0x000000000000791b */ /* 0x003fe20003800000 */
.L_x_243:
[----:B------:R-:W-:-:S05]  /*a590*/  FADD.FTZ R38, R38, R35 ;  /* 0x0000002326267221 */ /* 0x000fca0000010000 */
[----:B------:R-:W-:Y:S02]  /*a5a0*/  MOV R34, R38 ;  /* 0x0000002600227202 */ /* 0x000fe40000000f00 */
[----:B------:R-:W-:-:S07]  /*a5b0*/  MOV R37, R32 ;  /* 0x0000002000257202 */ /* 0x000fce0000000f00 */
[----:B------:R-:W-:Y:S05]  /*a5c0*/  WARPSYNC.COLLECTIVE R25, `(.L_x_244) ;  /* 0x0000000019087348 */ /* 0x000fea0003c00000 */
[----:B------:R0:W1:Y:S02]  /*a5d0*/  SHFL.BFLY P3, R32, R34, R31, R30 ;  /* 0x0c00001f22207389 */ /* 0x000064000006001e */
[----:B01----:R-:W-:Y:S01]  /*a5e0*/  ENDCOLLECTIVE ;  /* 0x000000000000791b */ /* 0x003fe20003800000 */
.L_x_244:
[----:B------:R-:W-:-:S05]  /*a5f0*/  FADD.FTZ R37, R36, R37 ;  /* 0x0000002524257221 */ /* 0x000fca0000010000 */
[----:B------:R-:W-:Y:S01]  /*a600*/  MOV R34, R37 ;  /* 0x0000002500227202 */ /* 0x000fe20000000f00 */
[----:B------:R-:W-:Y:S01]  /*a610*/  IMAD.MOV.U32 R31, RZ, RZ, 0x2 ;  /* 0x00000002ff1f7424 */ /* 0x000fe200078e00ff */
[----:B------:R-:W-:-:S07]  /*a620*/  MOV R39, R32 ;  /* 0x0000002000277202 */ /* 0x000fce0000000f00 */
[----:B------:R-:W-:Y:S05]  /*a630*/  WARPSYNC.COLLECTIVE R25, `(.L_x_245) ;  /* 0x0000000019087348 */ /* 0x000fea0003c00000 */
[----:B------:R0:W1:Y:S02]  /*a640*/  SHFL.BFLY P3, R32, R34, R31, R30 ;  /* 0x0c00001f22207389 */ /* 0x000064000006001e */
[----:B01----:R-:W-:Y:S01]  /*a650*/  ENDCOLLECTIVE ;  /* 0x000000000000791b */ /* 0x003fe20003800000 */
.L_x_245:
[----:B------:R-:W-:-:S05]  /*a660*/  FADD.FTZ R39, R38, R39 ;  /* 0x0000002726277221 */ /* 0x000fca0000010000 */
[----:B------:R-:W-:Y:S02]  /*a670*/  MOV R34, R39 ;  /* 0x0000002700227202 */ /* 0x000fe40000000f00 */
[----:B------:R-:W-:-:S07]  /*a680*/  MOV R40, R32 ;  /* 0x0000002000287202 */ /* 0x000fce0000000f00 */
[----:B------:R-:W-:Y:S05]  /*a690*/  WARPSYNC.COLLECTIVE R25, `(.L_x_246) ;  /* 0x0000000019087348 */ /* 0x000fea0003c00000 */
[----:B------:R0:W1:Y:S02]  /*a6a0*/  SHFL.BFLY P3, R32, R34, R31, R30 ;  /* 0x0c00001f22207389 */ /* 0x000064000006001e */
[----:B01----:R-:W-:Y:S01]  /*a6b0*/  ENDCOLLECTIVE ;  /* 0x000000000000791b */ /* 0x003fe20003800000 */
.L_x_246:
[----:B------:R-:W-:Y:S01]  /*a6c0*/  FADD.FTZ R40, R37, R40 ;  /* 0x0000002825287221 */ /* 0x000fe20000010000 */
[----:B------:R-:W-:-:S04]  /*a6d0*/  HFMA2.MMA R31, -RZ, RZ, 0, 5.9604644775390625e-08 ;  /* 0x00000001ff1f7435 */ /* 0x000fc800000001ff */
[----:B------:R-:W-:Y:S02]  /*a6e0*/  MOV R34, R40 ;  /* 0x0000002800227202 */ /* 0x000fe40000000f00 */
[----:B------:R-:W-:-:S07]  /*a6f0*/  MOV R42, R32 ;  /* 0x00000020002a7202 */ /* 0x000fce0000000f00 */
[----:B------:R-:W-:Y:S05]  /*a700*/  WARPSYNC.COLLECTIVE R25, `(.L_x_247) ;  /* 0x0000000019087348 */ /* 0x000fea0003c00000 */
[----:B------:R0:W1:Y:S02]  /*a710*/  SHFL.BFLY P3, R32, R34, R31, R30 ;  /* 0x0c00001f22207389 */ /* 0x000064000006001e */
[----:B01----:R-:W-:Y:S01]  /*a720*/  ENDCOLLECTIVE ;  /* 0x000000000000791b */ /* 0x003fe20003800000 */
.L_x_247:
[----:B------:R-:W-:-:S05]  /*a730*/  FADD.FTZ R42, R39, R42 ;  /* 0x0000002a272a7221 */ /* 0x000fca0000010000 */
[----:B------:R-:W-:Y:S01]  /*a740*/  MOV R34, R42 ;  /* 0x0000002a00227202 */ /* 0x000fe20000000f00 */
[----:B------:R-:W-:-:S07]  /*a750*/  IMAD.MOV.U32 R33, RZ, RZ, R32 ;  /* 0x000000ffff217224 */ /* 0x000fce00078e0020 */
[----:B------:R-:W-:Y:S05]  /*a760*/  WARPSYNC.COLLECTIVE R25, `(.L_x_248) ;  /* 0x0000000019087348 */ /* 0x000fea0003c00000 */
[----:B------:R0:W1:Y:S02]  /*a770*/  SHFL.BFLY P3, R32, R34, R31, R30 ;  /* 0x0c00001f22207389 */ /* 0x000064000006001e */
[----:B01----:R-:W-:Y:S01]  /*a780*/  ENDCOLLECTIVE ;  /* 0x000000000000791b */ /* 0x003fe20003800000 */
.L_x_248:
[----:B------:R-:W-:Y:S01]  /*a790*/  FADD.FTZ R33, R40, R33 ;  /* 0x0000002128217221 */ /* 0x000fe20000010000 */
[----:B------:R-:W-:Y:S06]  /*a7a0*/  BRA `(.L_x_249) ;  /* 0xffffffec00287947 */ /* 0x000fec000383ffff */
.L_x_228:
[----:B------:R-:W-:Y:S01]  /*a7b0*/  BSSY B1, `(.L_x_250) ;  /* 0x0000008000017945 */ /* 0x000fe20003800000 */
[----:B0-----:R-:W-:Y:S02]  /*a7c0*/  MOV R34, R33 ;  /* 0x0000002100227202 */ /* 0x001fe40000000f00 */
[----:B------:R-:W-:Y:S02]  /*a7d0*/  MOV R31, 0x8 ;  /* 0x00000008001f7802 */ /* 0x000fe40000000f00 */
[----:B--2---:R-:W-:Y:S02]  /*a7e0*/  MOV R30, 0x101f ;  /* 0x0000101f001e7802 */ /* 0x004fe40000000f00 */
[----:B------:R-:W-:-:S07]  /*a7f0*/  MOV R25, 0xffff ;  /* 0x0000ffff00197802 */ /* 0x000fce0000000f00 */
[----:B-1-34-:R-:W-:Y:S05]  /*a800*/  WARPSYNC.COLLECTIVE R25, `(.L_x_251) ;  /* 0x0000000019087348 */ /* 0x01afea0003c00000 */
[----:B------:R0:W2:Y:S02]  /*a810*/  SHFL.BFLY P3, R32, R34, R31, R30 ;  /* 0x0c00001f22207389 */ /* 0x0000a4000006001e */
[----:B01234-:R-:W-:Y:S01]  /*a820*/  ENDCOLLECTIVE ;  /* 0x000000000000791b */ /* 0x01ffe20003800000 */
.L_x_251:
[----:B------:R-:W-:Y:S05]  /*a830*/  BSYNC B1 ;  /* 0x0000000000017941 */ /* 0x000fea0003800000 */
.L_x_250:
        /* <DEDUP_REMOVED lines=9> */
.L_x_252:
[----:B------:R-:W-:Y:S01]  /*a8d0*/  HFMA2.MMA R31, -RZ, RZ, 0, 2.384185791015625e-07 ;  /* 0x00000004ff1f7435 */ /* 0x000fe200000001ff */
[----:B------:R-:W-:Y:S01]  /*a8e0*/  IMAD.MOV.U32 R34, RZ, RZ, R36 ;  /* 0x000000ffff227224 */ /* 0x000fe200078e0024 */
[----:B------:R-:W-:-:S09]  /*a8f0*/  MOV R38, R32 ;  /* 0x0000002000267202 */ /* 0x000fd20000000f00 */
[----:B------:R-:W-:Y:S05]  /*a900*/  WARPSYNC.COLLECTIVE R25, `(.L_x_253) ;  /* 0x0000000019087348 */ /* 0x000fea0003c00000 */
[----:B------:R0:W1:Y:S02]  /*a910*/  SHFL.BFLY P3, R32, R34, R31, R30 ;  /* 0x0c00001f22207389 */ /* 0x000064000006001e */
[----:B01----:R-:W-:Y:S01]  /*a920*/  ENDCOLLECTIVE ;  /* 0x000000000000791b */ /* 0x003fe20003800000 */
.L_x_253:
[----:B------:R-:W-:-:S05]  /*a930*/  FADD.FTZ R38, R38, R35 ;  /* 0x0000002326267221 */ /* 0x000fca0000010000 */
[----:B------:R-:W-:Y:S02]  /*a940*/  MOV R34, R38 ;  /* 0x0000002600227202 */ /* 0x000fe40000000f00 */
[----:B------:R-:W-:-:S07]  /*a950*/  MOV R37, R32 ;  /* 0x0000002000257202 */ /* 0x000fce0000000f00 */
[----:B------:R-:W-:Y:S05]  /*a960*/  WARPSYNC.COLLECTIVE R25, `(.L_x_254) ;  /* 0x0000000019087348 */ /* 0x000fea0003c00000 */
[----:B------:R0:W1:Y:S02]  /*a970*/  SHFL.BFLY P3, R32, R34, R31, R30 ;  /* 0x0c00001f22207389 */ /* 0x000064000006001e */
[----:B01----:R-:W-:Y:S01]  /*a980*/  ENDCOLLECTIVE ;  /* 0x000000000000791b */ /* 0x003fe20003800000 */
.L_x_254:
[----:B------:R-:W-:-:S05]  /*a990*/  FADD.FTZ R37, R36, R37 ;  /* 0x0000002524257221 */ /* 0x000fca0000010000 */
[----:B------:R-:W-:Y:S01]  /*a9a0*/  MOV R34, R37 ;  /* 0x0000002500227202 */ /* 0x000fe20000000f00 */
[----:B------:R-:W-:Y:S01]  /*a9b0*/  IMAD.MOV.U32 R31, RZ, RZ, 0x2 ;  /* 0x00000002ff1f7424 */ /* 0x000fe200078e00ff */
[----:B------:R-:W-:-:S07]  /*a9c0*/  MOV R39, R32 ;  /* 0x0000002000277202 */ /* 0x000fce0000000f00 */
[----:B------:R-:W-:Y:S05]  /*a9d0*/  WARPSYNC.COLLECTIVE R25, `(.L_x_255) ;  /* 0x0000000019087348 */ /* 0x000fea0003c00000 */
[----:B------:R0:W1:Y:S02]  /*a9e0*/  SHFL.BFLY P3, R32, R34, R31, R30 ;  /* 0x0c00001f22207389 */ /* 0x000064000006001e */
[----:B01----:R-:W-:Y:S01]  /*a9f0*/  ENDCOLLECTIVE ;  /* 0x000000000000791b */ /* 0x003fe20003800000 */
.L_x_255:
[----:B------:R-:W-:-:S05]  /*aa00*/  FADD.FTZ R39, R38, R39 ;  /* 0x0000002726277221 */ /* 0x000fca0000010000 */
[----:B------:R-:W-:Y:S02]  /*aa10*/  MOV R34, R39 ;  /* 0x0000002700227202 */ /* 0x000fe40000000f00 */
[----:B------:R-:W-:-:S07]  /*aa20*/  MOV R40, R32 ;  /* 0x0000002000287202 */ /* 0x000fce0000000f00 */
[----:B------:R-:W-:Y:S05]  /*aa30*/  WARPSYNC.COLLECTIVE R25, `(.L_x_256) ;  /* 0x0000000019087348 */ /* 0x000fea0003c00000 */
[----:B------:R0:W1:Y:S02]  /*aa40*/  SHFL.BFLY P3, R32, R34, R31, R30 ;  /* 0x0c00001f22207389 */ /* 0x000064000006001e */
[----:B01----:R-:W-:Y:S01]  /*aa50*/  ENDCOLLECTIVE ;  /* 0x000000000000791b */ /* 0x003fe20003800000 */
.L_x_256:
[----:B------:R-:W-:Y:S01]  /*aa60*/  FADD.FTZ R40, R37, R40 ;  /* 0x0000002825287221 */ /* 0x000fe20000010000 */
[----:B------:R-:W-:-:S04]  /*aa70*/  HFMA2.MMA R31, -RZ, RZ, 0, 5.9604644775390625e-08 ;  /* 0x00000001ff1f7435 */ /* 0x000fc800000001ff */
[----:B------:R-:W-:Y:S02]  /*aa80*/  MOV R34, R40 ;  /* 0x0000002800227202 */ /* 0x000fe40000000f00 */
[----:B------:R-:W-:-:S07]  /*aa90*/  MOV R42, R32 ;  /* 0x00000020002a7202 */ /* 0x000fce0000000f00 */
[----:B------:R-:W-:Y:S05]  /*aaa0*/  WARPSYNC.COLLECTIVE R25, `(.L_x_257) ;  /* 0x0000000019087348 */ /* 0x000fea0003c00000 */
[----:B------:R0:W1:Y:S02]  /*aab0*/  SHFL.BFLY P3, R32, R34, R31, R30 ;  /* 0x0c00001f22207389 */ /* 0x000064000006001e */
[----:B01----:R-:W-:Y:S01]  /*aac0*/  ENDCOLLECTIVE ;  /* 0x000000000000791b */ /* 0x003fe20003800000 */
.L_x_257:
[----:B------:R-:W-:-:S05]  /*aad0*/  FADD.FTZ R42, R39, R42 ;  /* 0x0000002a272a7221 */ /* 0x000fca0000010000 */
[----:B------:R-:W-:Y:S01]  /*aae0*/  MOV R34, R42 ;  /* 0x0000002a00227202 */ /* 0x000fe20000000f00 */
[----:B------:R-:W-:-:S07]  /*aaf0*/  IMAD.MOV.U32 R33, RZ, RZ, R32 ;  /* 0x000000ffff217224 */ /* 0x000fce00078e0020 */
[----:B------:R-:W-:Y:S05]  /*ab00*/  WARPSYNC.COLLECTIVE R25, `(.L_x_258) ;  /* 0x0000000019087348 */ /* 0x000fea0003c00000 */
[----:B------:R0:W1:Y:S02]  /*ab10*/  SHFL.BFLY P3, R32, R34, R31, R30 ;  /* 0x0c00001f22207389 */ /* 0x000064000006001e */
[----:B01----:R-:W-:Y:S01]  /*ab20*/  ENDCOLLECTIVE ;  /* 0x000000000000791b */ /* 0x003fe20003800000 */
.L_x_258:
[----:B------:R-:W-:Y:S01]  /*ab30*/  FADD.FTZ R33, R40, R33 ;  /* 0x0000002128217221 */ /* 0x000fe20000010000 */
[----:B------:R-:W-:Y:S06]  /*ab40*/  BRA `(.L_x_259) ;  /* 0xffffffe800cc7947 */ /* 0x000fec000383ffff */
.L_x_229:
[----:B------:R-:W-:Y:S01]  /*ab50*/  HFMA2.MMA R31, -RZ, RZ, 0, 4.76837158203125e-07 ;  /* 0x00000008ff1f7435 */ /* 0x000fe200000001ff */
[----:B------:R-:W-:Y:S01]  /*ab60*/  BSSY B0, `(.L_x_260) ;  /* 0x0000007000007945 */ /* 0x000fe20003800000 */
[----:B--2---:R-:W-:Y:S02]  /*ab70*/  MOV R34, R26 ;  /* 0x0000001a00227202 */ /* 0x004fe40000000f00 */
[----:B------:R-:W-:Y:S02]  /*ab80*/  MOV R30, 0x101f ;  /* 0x0000101f001e7802 */ /* 0x000fe40000000f00 */
[----:B0-----:R-:W-:-:S07]  /*ab90*/  MOV R25, 0xffff ;  /* 0x0000ffff00197802 */ /* 0x001fce0000000f00 */
[----:B-1-3--:R-:W-:Y:S05]  /*aba0*/  WARPSYNC.COLLECTIVE R25, `(.L_x_261) ;  /* 0x0000000019087348 */ /* 0x00afea0003c00000 */
[----:B------:R0:W2:Y:S02]  /*abb0*/  SHFL.BFLY P3, R32, R34, R31, R30 ;  /* 0x0c00001f22207389 */ /* 0x0000a4000006001e */
[----:B0123--:R-:W-:Y:S01]  /*abc0*/  ENDCOLLECTIVE ;  /* 0x000000000000791b */ /* 0x00ffe20003800000 */
.L_x_261:
[----:B------:R-:W-:Y:S05]  /*abd0*/  BSYNC B0 ;  /* 0x0000000000007941 */ /* 0x000fea0003800000 */
.L_x_260:
[----:B------:R-:W-:Y:S01]  /*abe0*/  HFMA2.MMA R31, -RZ, RZ, 0, 4.76837158203125e-07 ;  /* 0x00000008ff1f7435 */ /* 0x000fe200000001ff */
[----:B------:R-:W-:Y:S01]  /*abf0*/  MOV R34, R27 ;  /* 0x0000001b00227202 */ /* 0x000fe20000000f00 */
[----:B------:R-:W-:Y:S01]  /*ac00*/  IMAD.MOV.U32 R29, RZ, RZ, R32 ;  /* 0x000000ffff1d7224 */ /* 0x000fe200078e0020 */
[----:B------:R-:W-:Y:S01]  /*ac10*/  MOV R30, 0x101f ;  /* 0x0000101f001e7802 */ /* 0x000fe20000000f00 */
[----:B------:R-:W-:Y:S01]  /*ac20*/  HFMA2.MMA R39, -RZ, RZ, 0, 0 ;  /* 0x00000000ff277435 */ /* 0x000fe200000001ff */
[----:B------:R-:W-:Y:S01]  /*ac30*/  MOV R25, 0xffff ;  /* 0x0000ffff00197802 */ /* 0x000fe20000000f00 */
[----:B------:R-:W-:Y:S01]  /*ac40*/  FADD.FTZ R29, R29, R26 ;  /* 0x0000001a1d1d7221 */ /* 0x000fe20000010000 */
[----:B------:R-:W-:Y:S02]  /*ac50*/  @P0 IADD3 R35, R33, 0x1e, RZ ;  /* 0x0000001e21230810 */ /* 0x000fe40007ffe0ff */
[----:B------:R-:W-:Y:S02]  /*ac60*/  CS2R R44, SRZ ;  /* 0x00000000002c7805 */ /* 0x000fe4000001ff00 */
[----:B------:R-:W-:-:S07]  /*ac70*/  @P0 LEA R36, R47, UR6, 0x7 ;  /* 0x000000062f240c11 */ /* 0x000fce000f8e38ff */
[----:B------:R-:W-:Y:S05]  /*ac80*/  WARPSYNC.COLLECTIVE R25, `(.L_x_262) ;  /* 0x0000000019087348 */ /* 0x000fea0003c00000 */
[----:B------:R0:W1:Y:S02]  /*ac90*/  SHFL.BFLY P3, R32, R34, R31, R30 ;  /* 0x0c00001f22207389 */ /* 0x000064000006001e */
[----:B01----:R-:W-:Y:S01]  /*aca0*/  ENDCOLLECTIVE ;  /* 0x000000000000791b */ /* 0x003fe20003800000 */
.L_x_262:
[----:B------:R-:W-:Y:S01]  /*acb0*/  @P0 LOP3.LUT R35, R35, R10, RZ, 0x3c, !PT ;  /* 0x0000000a23230212 */ /* 0x000fe200078e3cff */
[----:B------:R-:W-:Y:S01]  /*acc0*/  HFMA2.MMA R50, -RZ, RZ, 0, 0 ;  /* 0x00000000ff327435 */ /* 0x000fe200000001ff */
[----:B------:R-:W-:Y:S02]  /*acd0*/  MOV R40, RZ ;  /* 0x000000ff00287202 */ /* 0x000fe40000000f00 */
[----:B------:R-:W-:-:S05]  /*ace0*/  @P0 LEA R35, R35, R36, 0x2 ;  /* 0x0000002423230211 */ /* 0x000fca00078e10ff */
[----:B------:R0:W1:Y:S01]  /*acf0*/  @P0 LDS R38, [R35+0x780] ;  /* 0x0007800023260984 */ /* 0x0000620000000800 */
[----:B------:R-:W-:Y:S01]  /*ad00*/  MOV R34, R29 ;  /* 0x0000001d00227202 */ /* 0x000fe20000000f00 */
[----:B------:R-:W-:Y:S02]  /*ad10*/  IMAD.MOV.U32 R31, RZ, RZ, 0x4 ;  /* 0x00000004ff1f7424 */ /* 0x000fe400078e00ff */
[----:B------:R0:W2:Y:S01]  /*ad20*/  @P0 LDS R37, [R35] ;  /* 0x0000000023250984 */ /* 0x0000a20000000800 */
[----:B------:R-:W-:-:S07]  /*ad30*/  FADD.FTZ R28, R32, R27 ;  /* 0x0000001b201c7221 */ /* 0x000fce0000010000 */
[----:B012---:R-:W-:Y:S05]  /*ad40*/  WARPSYNC.COLLECTIVE R25, `(.L_x_263) ;  /* 0x0000000019087348 */ /* 0x007fea0003c00000 */
[----:B------:R3:W4:Y:S02]  /*ad50*/  SHFL.BFLY P3, R32, R34, R31, R30 ;  /* 0x0c00001f22207389 */ /* 0x000724000006001e */
[----:B01234-:R-:W-:Y:S01]  /*ad60*/  ENDCOLLECTIVE ;  /* 0x000000000000791b */ /* 0x01ffe20003800000 */
.L_x_263:
[----:B------:R-:W-:Y:S02]  /*ad70*/  MOV R34, R28 ;  /* 0x0000001c00227202 */ /* 0x000fe40000000f00 */
[----:B------:R-:W-:Y:S01]  /*ad80*/  MOV R26, R32 ;  /* 0x00000020001a7202 */ /* 0x000fe20000000f00 */
[----:B------:R-:W-:-:S07]  /*ad90*/  @P0 IMAD.MOV.U32 R40, RZ, RZ, R38 ;  /* 0x000000ffff280224 */ /* 0x000fce00078e0026 */
[----:B------:R-:W-:Y:S05]  /*ada0*/  WARPSYNC.COLLECTIVE R25, `(.L_x_264) ;  /* 0x0000000019087348 */ /* 0x000fea0003c00000 */
[----:B------:R0:W1:Y:S02]  /*adb0*/  SHFL.BFLY P3, R32, R34, R31, R30 ;  /* 0x0c00001f22207389 */ /* 0x000064000006001e */
[----:B01----:R-:W-:Y:S01]  /*adc0*/  ENDCOLLECTIVE ;  /* 0x000000000000791b */ /* 0x003fe20003800000 */
.L_x_264:
        /* <DEDUP_REMOVED lines=9> */
.L_x_265:
[----:B------:R-:W-:Y:S02]  /*ae60*/  MOV R34, R27 ;  /* 0x0000001b00227202 */ /* 0x000fe40000000f00 */
[----:B------:R-:W-:-:S07]  /*ae70*/  MOV R29, R32 ;  /* 0x00000020001d7202 */ /* 0x000fce0000000f00 */
[----:B------:R-:W-:Y:S05]  /*ae80*/  WARPSYNC.COLLECTIVE R25, `(.L_x_266) ;  /* 0x0000000019087348 */ /* 0x000fea0003c00000 */
[----:B------:R0:W1:Y:S02]  /*ae90*/  SHFL.BFLY P3, R32, R34, R31, R30 ;  /* 0x0c00001f22207389 */ /* 0x000064000006001e */
[----:B01----:R-:W-:Y:S01]  /*aea0*/  ENDCOLLECTIVE ;  /* 0x000000000000791b */ /* 0x003fe20003800000 */
.L_x_266:
[----:B------:R-:W-:Y:S01]  /*aeb0*/  FADD.FTZ R35, R26, R29 ;  /* 0x0000001d1a237221 */ /* 0x000fe20000010000 */
[----:B------:R-:W-:-:S04]  /*aec0*/  @P0 IADD3 R29, R33, 0x3c, RZ ;  /* 0x0000003c211d0810 */ /* 0x000fc80007ffe0ff */
[----:B------:R-:W-:-:S04]  /*aed0*/  @P0 LOP3.LUT R29, R29, R10, RZ, 0x3c, !PT ;  /* 0x0000000a1d1d0212 */ /* 0x000fc800078e3cff */
[----:B------:R-:W-:Y:S01]  /*aee0*/  @P0 LEA R29, R29, R28, 0x2 ;  /* 0x0000001c1d1d0211 */ /* 0x000fe200078e10ff */
[----:B------:R-:W-:Y:S01]  /*aef0*/  HFMA2.MMA R31, -RZ, RZ, 0, 5.9604644775390625e-08 ;  /* 0x00000001ff1f7435 */ /* 0x000fe200000001ff */
[----:B------:R-:W-:-:S03]  /*af00*/  MOV R34, R35 ;  /* 0x0000002300227202 */ /* 0x000fc60000000f00 */
[----:B------:R0:W1:Y:S04]  /*af10*/  @P0 LDS R46, [R29] ;  /* 0x000000001d2e0984 */ /* 0x0000680000000800 */
[----:B------:R0:W2:Y:S01]  /*af20*/  @P0 LDS R48, [R29+0x780] ;  /* 0x000780001d300984 */ /* 0x0000a20000000800 */
[----:B------:R-:W-:-:S07]  /*af30*/  FADD.FTZ R36, R27, R32 ;  /* 0x000000201b247221 */ /* 0x000fce0000010000 */
[----:B012---:R-:W-:Y:S05]  /*af40*/  WARPSYNC.COLLECTIVE R25, `(.L_x_267) ;  /* 0x0000000019087348 */ /* 0x007fea0003c00000 */
[----:B------:R3:W4:Y:S02]  /*af50*/  SHFL.BFLY P3, R32, R34, R31, R30 ;  /* 0x0c00001f22207389 */ /* 0x000724000006001e */
[----:B01234-:R-:W-:Y:S01]  /*af60*/  ENDCOLLECTIVE ;  /* 0x000000000000791b */ /* 0x01ffe20003800000 */
.L_x_267:
[----:B------:R-:W0:Y:S01]  /*af70*/  LDC.64 R26, c[0x0][0x218] ;  /* 0x00008600ff1a7b82 */ /* 0x000e220000000a00 */
[----:B------:R-:W-:Y:S02]  /*af80*/  MOV R34, R36 ;  /* 0x0000002400227202 */ /* 0x000fe40000000f00 */
[----:B------:R-:W-:-:S07]  /*af90*/  MOV R38, R32 ;  /* 0x0000002000267202 */ /* 0x000fce0000000f00 */
[----:B0-----:R-:W-:Y:S05]  /*afa0*/  WARPSYNC.COLLECTIVE R25, `(.L_x_268) ;  /* 0x0000000019087348 */ /* 0x001fea0003c00000 */
[----:B------:R1:W2:Y:S02]  /*afb0*/  SHFL.BFLY P3, R32, R34, R31, R30 ;  /* 0x0c00001f22207389 */ /* 0x0002a4000006001e */
[----:B012---:R-:W-:Y:S01]  /*afc0*/  ENDCOLLECTIVE ;  /* 0x000000000000791b */ /* 0x007fe20003800000 */
.L_x_268:
[----:B------:R-:W-:Y:S01]  /*afd0*/  FADD.FTZ R35, R35, R38 ;  /* 0x0000002623237221 */ /* 0x000fe20000010000 */
[----:B------:R-:W-:Y:S01]  /*afe0*/  @P0 MOV R44, R46 ;  /* 0x0000002e002c0202 */ /* 0x000fe20000000f00 */
[----:B------:R-:W-:Y:S01]  /*aff0*/  @P0 IMAD.MOV.U32 R45, RZ, RZ, R48 ;  /* 0x000000ffff2d0224 */ /* 0x000fe200078e0030 */
[----:B------:R-:W-:Y:S02]  /*b000*/  HFMA2.MMA R48, -RZ, RZ, 0, 0 ;  /* 0x00000000ff307435 */ /* 0x000fe400000001ff */
[----:B------:R-:W-:Y:S01]  /*b010*/  HFMA2.MMA R31, -RZ, RZ, 0, 4.76837158203125e-07 ;  /* 0x00000008ff1f7435 */ /* 0x000fe200000001ff */
[----:B------:R-:W-:Y:S01]  /*b020*/  IMAD.MOV.U32 R34, RZ, RZ, R39 ;  /* 0x000000ffff227224 */ /* 0x000fe200078e0027 */
[----:B------:R-:W-:-:S09]  /*b030*/  MOV R37, R32 ;  /* 0x0000002000257202 */ /* 0x000fd20000000f00 */
[----:B------:R-:W-:Y:S05]  /*b040*/  WARPSYNC.COLLECTIVE R25, `(.L_x_269) ;  /* 0x0000000019087348 */ /* 0x000fea0003c00000 */
[----:B------:R0:W1:Y:S02]  /*b050*/  SHFL.BFLY P3, R32, R34, R31, R30 ;  /* 0x0c00001f22207389 */ /* 0x000064000006001e */
[----:B01----:R-:W-:Y:S01]  /*b060*/  ENDCOLLECTIVE ;  /* 0x000000000000791b */ /* 0x003fe20003800000 */
.L_x_269:
        /* <DEDUP_REMOVED lines=8> */
.L_x_270:
[----:B------:R-:W-:-:S05]  /*b0f0*/  FADD.FTZ R42, R42, R39 ;  /* 0x000000272a2a7221 */ /* 0x000fca0000010000 */
[----:B------:R-:W-:Y:S01]  /*b100*/  MOV R34, R42 ;  /* 0x0000002a00227202 */ /* 0x000fe20000000f00 */
[----:B------:R-:W-:Y:S01]  /*b110*/  IMAD.MOV.U32 R31, RZ, RZ, 0x4 ;  /* 0x00000004ff1f7424 */ /* 0x000fe200078e00ff */
[----:B------:R-:W-:-:S07]  /*b120*/  MOV R41, R32 ;  /* 0x0000002000297202 */ /* 0x000fce0000000f00 */
[----:B------:R-:W-:Y:S05]  /*b130*/  WARPSYNC.COLLECTIVE R25, `(.L_x_271) ;  /* 0x0000000019087348 */ /* 0x000fea0003c00000 */
[----:B------:R0:W1:Y:S02]  /*b140*/  SHFL.BFLY P3, R32, R34, R31, R30 ;  /* 0x0c00001f22207389 */ /* 0x000064000006001e */
[----:B01----:R-:W-:Y:S01]  /*b150*/  ENDCOLLECTIVE ;  /* 0x000000000000791b */ /* 0x003fe20003800000 */
.L_x_271:
[----:B------:R-:W-:-:S05]  /*b160*/  FADD.FTZ R41, R41, R40 ;  /* 0x0000002829297221 */ /* 0x000fca0000010000 */
[----:B------:R-:W-:Y:S02]  /*b170*/  MOV R34, R41 ;  /* 0x0000002900227202 */ /* 0x000fe40000000f00 */
[----:B------:R-:W-:-:S07]  /*b180*/  MOV R39, R32 ;  /* 0x0000002000277202 */ /* 0x000fce0000000f00 */
[----:B------:R-:W-:Y:S05]  /*b190*/  WARPSYNC.COLLECTIVE R25, `(.L_x_272) ;  /* 0x0000000019087348 */ /* 0x000fea0003c00000 */
[----:B------:R0:W1:Y:S02]  /*b1a0*/  SHFL.BFLY P3, R32, R34, R31, R30 ;  /* 0x0c00001f22207389 */ /* 0x000064000006001e */
[----:B01----:R-:W-:Y:S01]  /*b1b0*/  ENDCOLLECTIVE ;  /* 0x000000000000791b */ /* 0x003fe20003800000 */
.L_x_272:
[----:B------:R-:W-:Y:S01]  /*b1c0*/  FADD.FTZ R39, R42, R39 ;  /* 0x000000272a277221 */ /* 0x000fe20000010000 */
[----:B------:R-:W-:-:S03]  /*b1d0*/  HFMA2.MMA R31, -RZ, RZ, 0, 1.1920928955078125e-07 ;  /* 0x00000002ff1f7435 */ /* 0x000fc600000001ff */
[----:B------:R-:W-:Y:S01]  /*b1e0*/  IMAD.MOV.U32 R34, RZ, RZ, R39 ;  /* 0x000000ffff227224 */ /* 0x000fe200078e0027 */
[----:B------:R-:W-:-:S07]  /*b1f0*/  MOV R40, R32 ;  /* 0x0000002000287202 */ /* 0x000fce0000000f00 */
[----:B------:R-:W-:Y:S05]  /*b200*/  WARPSYNC.COLLECTIVE R25, `(.L_x_273) ;  /* 0x0000000019087348 */ /* 0x000fea0003c00000 */
[----:B------:R0:W1:Y:S02]  /*b210*/  SHFL.BFLY P3, R32, R34, R31, R30 ;  /* 0x0c00001f22207389 */ /* 0x000064000006001e */
[----:B01----:R-:W-:Y:S01]  /*b220*/  ENDCOLLECTIVE ;  /* 0x000000000000791b */ /* 0x003fe20003800000 */
.L_x_273:
[----:B------:R-:W-:-:S05]  /*b230*/  FADD.FTZ R40, R41, R40 ;  /* 0x0000002829287221 */ /* 0x000fca0000010000 */
[----:B------:R-:W-:Y:S02]  /*b240*/  MOV R34, R40 ;  /* 0x0000002800227202 */ /* 0x000fe40000000f00 */
[----:B------:R-:W-:-:S07]  /*b250*/  MOV R28, R32 ;  /* 0x00000020001c7202 */ /* 0x000fce0000000f00 */
[----:B------:R-:W-:Y:S05]  /*b260*/  WARPSYNC.COLLECTIVE R25, `(.L_x_274) ;  /* 0x0000000019087348 */ /* 0x000fea0003c00000 */
[----:B------:R0:W1:Y:S02]  /*b270*/  SHFL.BFLY P3, R32, R34, R31, R30 ;  /* 0x0c00001f22207389 */ /* 0x000064000006001e */
[----:B01----:R-:W-:Y:S01]  /*b280*/  ENDCOLLECTIVE ;  /* 0x000000000000791b */ /* 0x003fe20003800000 */
.L_x_274:
[----:B------:R-:W-:Y:S01]  /*b290*/  FADD.FTZ R41, R39, R28 ;  /* 0x0000001c27297221 */ /* 0x000fe20000010000 */
[----:B------:R-:W-:Y:S02]  /*b2a0*/  @P0 IADD3 R39, R33, 0x5a, RZ ;  /* 0x0000005a21270810 */ /* 0x000fe40007ffe0ff */
[----:B------:R-:W-:Y:S02]  /*b2b0*/  @P0 LEA R28, R47, UR6, 0x7 ;  /* 0x000000062f1c0c11 */ /* 0x000fe4000f8e38ff */
[----:B------:R-:W-:-:S04]  /*b2c0*/  @P0 LOP3.LUT R39, R39, R10, RZ, 0x3c, !PT ;  /* 0x0000000a27270212 */ /* 0x000fc800078e3cff */
[----:B------:R-:W-:Y:S01]  /*b2d0*/  @P0 LEA R28, R39, R28, 0x2 ;  /* 0x0000001c271c0211 */ /* 0x000fe200078e10ff */
[----:B------:R-:W-:Y:S01]  /*b2e0*/  HFMA2.MMA R31, -RZ, RZ, 0, 5.9604644775390625e-08 ;  /* 0x00000001ff1f7435 */ /* 0x000fe200000001ff */
[----:B------:R-:W-:-:S03]  /*b2f0*/  MOV R34, R41 ;  /* 0x0000002900227202 */ /* 0x000fc60000000f00 */
[----:B------:R0:W1:Y:S04]  /*b300*/  @P0 LDS R52, [R28] ;  /* 0x000000001c340984 */ /* 0x0000680000000800 */
[----:B------:R0:W2:Y:S01]  /*b310*/  @P0 LDS R54, [R28+0x780] ;  /* 0x000780001c360984 */ /* 0x0000a20000000800 */
[----:B------:R-:W-:-:S07]  /*b320*/  MOV R43, R32 ;  /* 0x00000020002b7202 */ /* 0x000fce0000000f00 */
[----:B012---:R-:W-:Y:S05]  /*b330*/  WARPSYNC.COLLECTIVE R25, `(.L_x_275) ;  /* 0x0000000019087348 */ /* 0x007fea0003c00000 */
[----:B------:R3:W4:Y:S02]  /*b340*/  SHFL.BFLY P3, R32, R34, R31, R30 ;  /* 0x0c00001f22207389 */ /* 0x000724000006001e */
[----:B01234-:R-:W-:Y:S01]  /*b350*/  ENDCOLLECTIVE ;  /* 0x000000000000791b */ /* 0x01ffe20003800000 */
.L_x_275:
[----:B------:R-:W-:Y:S01]  /*b360*/  FADD.FTZ R43, R40, R43 ;  /* 0x0000002b282b7221 */ /* 0x000fe20000010000 */
[----:B------:R-:W0:Y:S04]  /*b370*/  LDC.64 R28, c[0x0][0x220] ;  /* 0x00008800ff1c7b82 */ /* 0x000e280000000a00 */
[----:B------:R-:W-:Y:S02]  /*b380*/  MOV R34, R43 ;  /* 0x0000002b00227202 */ /* 0x000fe40000000f00 */
[----:B------:R-:W-:-:S07]  /*b390*/  MOV R40, R32 ;  /* 0x0000002000287202 */ /* 0x000fce0000000f00 */
[----:B0-----:R-:W-:Y:S05]  /*b3a0*/  WARPSYNC.COLLECTIVE R25, `(.L_x_276) ;  /* 0x0000000019087348 */ /* 0x001fea0003c00000 */
[----:B------:R1:W2:Y:S02]  /*b3b0*/  SHFL.BFLY P3, R32, R34, R31, R30 ;  /* 0x0c00001f22207389 */ /* 0x0002a4000006001e */
[----:B012---:R-:W-:Y:S01]  /*b3c0*/  ENDCOLLECTIVE ;  /* 0x000000000000791b */ /* 0x007fe20003800000 */
.L_x_276:
[----:B------:R-:W-:-:S04]  /*b3d0*/  IMAD.WIDE R28, R37, 0x2, R28 ;  /* 0x00000002251c7825 */ /* 0x000fc800078e021c */
[----:B------:R-:W-:Y:S01]  /*b3e0*/  FADD.FTZ R40, R41, R40 ;  /* 0x0000002829287221 */ /* 0x000fe20000010000 */
[----:B------:R-:W-:Y:S01]  /*b3f0*/  @P0 IMAD.MOV.U32 R48, RZ, RZ, R52 ;  /* 0x000000ffff300224 */ /* 0x000fe200078e0034 */
[----:B------:R-:W-:Y:S02]  /*b400*/  @P0 MOV R50, R54 ;  /* 0x0000003600320202 */ /* 0x000fe40000000f00 */
[----:B------:R-:W-:Y:S01]  /*b410*/  ISETP.NE.AND P0, PT, R47, RZ, PT ;  /* 0x000000ff2f00720c */ /* 0x000fe20003f05270 */
[----:B------:R-:W-:Y:S01]  /*b420*/  HFMA2.MMA R31, -RZ, RZ, 0, 4.76837158203125e-07 ;  /* 0x00000008ff1f7435 */ /* 0x000fe200000001ff */
[----:B------:R-:W-:Y:S01]  /*b430*/  IMAD.MOV.U32 R34, RZ, RZ, R44 ;  /* 0x000000ffff227224 */ /* 0x000fe200078e002c */
[----:B------:R-:W-:-:S10]  /*b440*/  MOV R42, R32 ;  /* 0x00000020002a7202 */ /* 0x000fd40000000f00 */
[----:B------:R-:W-:Y:S05]  /*b450*/  WARPSYNC.COLLECTIVE R25, `(.L_x_277) ;  /* 0x0000000019087348 */ /* 0x000fea0003c00000 */
[----:B------:R0:W1:Y:S02]  /*b460*/  SHFL.BFLY P3, R32, R34, R31, R30 ;  /* 0x0c00001f22207389 */ /* 0x000064000006001e */
[----:B01----:R-:W-:Y:S01]  /*b470*/  ENDCOLLECTIVE ;  /* 0x000000000000791b */ /* 0x003fe20003800000 */
.L_x_277:
[----:B------:R-:W-:Y:S01]  /*b480*/  @!P0 F2FP.BF16.F32.PACK_AB R33, RZ, R36 ;  /* 0x00000024ff21823e */ /* 0x000fe200000010ff */
[----:B------:R-:W-:Y:S01]  /*b490*/  FADD.FTZ R42, R43, R42 ;  /* 0x0000002a2b2a7221 */ /* 0x000fe20000010000 */
[----:B------:R-:W-:Y:S02]  /*b4a0*/  MOV R34, R45 ;  /* 0x0000002d00227202 */ /* 0x000fe40000000f00 */
[----:B------:R-:W-:-:S07]  /*b4b0*/  MOV R51, R32 ;  /* 0x0000002000337202 */ /* 0x000fce0000000f00 */
[----:B------:R-:W-:Y:S05]  /*b4c0*/  WARPSYNC.COLLECTIVE R25, `(.L_x_278) ;  /* 0x0000000019087348 */ /* 0x000fea0003c00000 */
[----:B------:R0:W1:Y:S02]  /*b4d0*/  SHFL.BFLY P3, R32, R34, R31, R30 ;  /* 0x0c00001f22207389 */ /* 0x000064000006001e */
[----:B01----:R-:W-:Y:S01]  /*b4e0*/  ENDCOLLECTIVE ;  /* 0x000000000000791b */ /* 0x003fe20003800000 */
.L_x_278:
[----:B------:R-:W-:-:S05]  /*b4f0*/  FADD.FTZ R51, R51, R44 ;  /* 0x0000002c33337221 */ /* 0x000fca0000010000 */
[----:B------:R-:W-:Y:S01]  /*b500*/  MOV R34, R51 ;  /* 0x0000003300227202 */ /* 0x000fe20000000f00 */
[----:B------:R-:W-:Y:S01]  /*b510*/  IMAD.MOV.U32 R31, RZ, RZ, 0x4 ;  /* 0x00000004ff1f7424 */ /* 0x000fe200078e00ff */
[----:B------:R-:W-:-:S07]  /*b520*/  MOV R46, R32 ;  /* 0x00000020002e7202 */ /* 0x000fce0000000f00 */
[----:B------:R-:W-:Y:S05]  /*b530*/  WARPSYNC.COLLECTIVE R25, `(.L_x_279) ;  /* 0x0000000019087348 */ /* 0x000fea0003c00000 */
[----:B------:R0:W1:Y:S02]  /*b540*/  SHFL.BFLY P3, R32, R34, R31, R30 ;  /* 0x0c00001f22207389 */ /* 0x000064000006001e */
[----:B01----:R-:W-:Y:S01]  /*b550*/  ENDCOLLECTIVE ;  /* 0x000000000000791b */ /* 0x003fe20003800000 */
.L_x_279:
[----:B------:R-:W-:-:S05]  /*b560*/  FADD.FTZ R46, R46, R45 ;  /* 0x0000002d2e2e7221 */ /* 0x000fca0000010000 */
[----:B------:R-:W-:Y:S02]  /*b570*/  MOV R34, R46 ;  /* 0x0000002e00227202 */ /* 0x000fe40000000f00 */
[----:B------:R-:W-:-:S07]  /*b580*/  MOV R44, R32 ;  /* 0x00000020002c7202 */ /* 0x000fce0000000f00 */
[----:B------:R-:W-:Y:S05]  /*b590*/  WARPSYNC.COLLECTIVE R25, `(.L_x_280) ;  /* 0x0000000019087348 */ /* 0x000fea0003c00000 */
[----:B------:R0:W1:Y:S02]  /*b5a0*/  SHFL.BFLY P3, R32, R34, R31, R30 ;  /* 0x0c00001f22207389 */ /* 0x000064000006001e */
[----:B01----:R-:W-:Y:S01]  /*b5b0*/  ENDCOLLECTIVE ;  /* 0x000000000000791b */ /* 0x003fe20003800000 */
.L_x_280:
[----:B------:R-:W-:Y:S01]  /*b5c0*/  FADD.FTZ R44, R51, R44 ;  /* 0x0000002c332c7221 */ /* 0x000fe20000010000 */
[----:B------:R-:W-:-:S03]  /*b5d0*/  HFMA2.MMA R31, -RZ, RZ, 0, 1.1920928955078125e-07 ;  /* 0x00000002ff1f7435 */ /* 0x000fc600000001ff */
[----:B------:R-:W-:Y:S01]  /*b5e0*/  IMAD.MOV.U32 R34, RZ, RZ, R44 ;  /* 0x000000ffff227224 */ /* 0x000fe200078e002c */
[----:B------:R-:W-:-:S07]  /*b5f0*/  MOV R45, R32 ;  /* 0x00000020002d7202 */ /* 0x000fce0000000f00 */
[----:B------:R-:W-:Y:S05]  /*b600*/  WARPSYNC.COLLECTIVE R25, `(.L_x_281) ;  /* 0x0000000019087348 */ /* 0x000fea0003c00000 */
[----:B------:R0:W1:Y:S02]  /*b610*/  SHFL.BFLY P3, R32, R34, R31, R30 ;  /* 0x0c00001f22207389 */ /* 0x000064000006001e */
[----:B01----:R-:W-:Y:S01]  /*b620*/  ENDCOLLECTIVE ;  /* 0x000000000000791b */ /* 0x003fe20003800000 */
.L_x_281:
[----:B------:R-:W-:-:S05]  /*b630*/  FADD.FTZ R45, R46, R45 ;  /* 0x0000002d2e2d7221 */ /* 0x000fca0000010000 */
[----:B------:R-:W-:Y:S02]  /*b640*/  MOV R34, R45 ;  /* 0x0000002d00227202 */ /* 0x000fe40000000f00 */
[----:B------:R-:W-:-:S07]  /*b650*/  MOV R51, R32 ;  /* 0x0000002000337202 */ /* 0x000fce0000000f00 */
[----:B------:R-:W-:Y:S05]  /*b660*/  WARPSYNC.COLLECTIVE R25, `(.L_x_282) ;  /* 0x0000000019087348 */ /* 0x000fea0003c00000 */
[----:B------:R0:W1:Y:S02]  /*b670*/  SHFL.BFLY P3, R32, R34, R31, R30 ;  /* 0x0c00001f22207389 */ /* 0x000064000006001e */
[----:B01----:R-:W-:Y:S01]  /*b680*/  ENDCOLLECTIVE ;  /* 0x000000000000791b */ /* 0x003fe20003800000 */
.L_x_282:
[----:B------:R-:W-:Y:S01]  /*b690*/  FADD.FTZ R51, R44, R51 ;  /* 0x000000332c337221 */ /* 0x000fe20000010000 */
[----:B------:R-:W-:-:S04]  /*b6a0*/  HFMA2.MMA R31, -RZ, RZ, 0, 5.9604644775390625e-08 ;  /* 0x00000001ff1f7435 */ /* 0x000fc800000001ff */
[----:B------:R-:W-:Y:S02]  /*b6b0*/  MOV R34, R51 ;  /* 0x0000003300227202 */ /* 0x000fe40000000f00 */
[----:B------:R-:W-:-:S07]  /*b6c0*/  MOV R46, R32 ;  /* 0x00000020002e7202 */ /* 0x000fce0000000f00 */
[----:B------:R-:W-:Y:S05]  /*b6d0*/  WARPSYNC.COLLECTIVE R25, `(.L_x_283) ;  /* 0x0000000019087348 */ /* 0x000fea0003c00000 */
[----:B------:R0:W1:Y:S02]  /*b6e0*/  SHFL.BFLY P3, R32, R34, R31, R30 ;  /* 0x0c00001f22207389 */ /* 0x000064000006001e */
[----:B01----:R-:W-:Y:S01]  /*b6f0*/  ENDCOLLECTIVE ;  /* 0x000000000000791b */ /* 0x003fe20003800000 */
.L_x_283:
[----:B------:R-:W-:-:S05]  /*b700*/  FADD.FTZ R45, R45, R46 ;  /* 0x0000002e2d2d7221 */ /* 0x000fca0000010000 */
[----:B------:R-:W-:Y:S02]  /*b710*/  MOV R34, R45 ;  /* 0x0000002d00227202 */ /* 0x000fe40000000f00 */
[----:B------:R-:W-:-:S07]  /*b720*/  MOV R44, R32 ;  /* 0x00000020002c7202 */ /* 0x000fce0000000f00 */
[----:B------:R-:W-:Y:S05]  /*b730*/  WARPSYNC.COLLECTIVE R25, `(.L_x_284) ;  /* 0x0000000019087348 */ /* 0x000fea0003c00000 */
[----:B------:R0:W1:Y:S02]  /*b740*/  SHFL.BFLY P3, R32, R34, R31, R30 ;  /* 0x0c00001f22207389 */ /* 0x000064000006001e */
[----:B01----:R-:W-:Y:S01]  /*b750*/  ENDCOLLECTIVE ;  /* 0x000000000000791b */ /* 0x003fe20003800000 */
.L_x_284:
[----:B------:R-:W-:Y:S01]  /*b760*/  HFMA2.MMA R31, -RZ, RZ, 0, 4.76837158203125e-07 ;  /* 0x00000008ff1f7435 */ /* 0x000fe200000001ff */
[----:B------:R-:W-:Y:S01]  /*b770*/  IMAD.MOV.U32 R34, RZ, RZ, R48 ;  /* 0x000000ffff227224 */ /* 0x000fe200078e0030 */
[----:B------:R-:W-:-:S09]  /*b780*/  MOV R46, R32 ;  /* 0x00000020002e7202 */ /* 0x000fd20000000f00 */
[----:B------:R-:W-:Y:S05]  /*b790*/  WARPSYNC.COLLECTIVE R25, `(.L_x_285) ;  /* 0x0000000019087348 */ /* 0x000fea0003c00000 */
[----:B------:R0:W1:Y:S02]  /*b7a0*/  SHFL.BFLY P3, R32, R34, R31, R30 ;  /* 0x0c00001f22207389 */ /* 0x000064000006001e */
[----:B01----:R-:W-:Y:S01]  /*b7b0*/  ENDCOLLECTIVE ;  /* 0x000000000000791b */ /* 0x003fe20003800000 */
.L_x_285:
[----:B------:R-:W-:Y:S02]  /*b7c0*/  MOV R34, R50 ;  /* 0x0000003200227202 */ /* 0x000fe40000000f00 */
[----:B------:R-:W-:-:S07]  /*b7d0*/  MOV R55, R32 ;  /* 0x0000002000377202 */ /* 0x000fce0000000f00 */
[----:B------:R-:W-:Y:S05]  /*b7e0*/  WARPSYNC.COLLECTIVE R25, `(.L_x_286) ;  /* 0x0000000019087348 */ /* 0x000fea0003c00000 */
[----:B------:R0:W1:Y:S02]  /*b7f0*/  SHFL.BFLY P3, R32, R34, R31, R30 ;  /* 0x0c00001f22207389 */ /* 0x000064000006001e */
[----:B01----:R-:W-:Y:S01]  /*b800*/  ENDCOLLECTIVE ;  /* 0x000000000000791b */ /* 0x003fe20003800000 */
.L_x_286:
[----:B------:R-:W-:Y:S01]  /*b810*/  FADD.FTZ R55, R55, R48 ;  /* 0x0000003037377221 */ /* 0x000fe20000010000 */
[----:B------:R-:W-:-:S04]  /*b820*/  HFMA2.MMA R31, -RZ, RZ, 0, 2.384185791015625e-07 ;  /* 0x00000004ff1f7435 */ /* 0x000fc800000001ff */
[----:B------:R-:W-:Y:S01]  /*b830*/  MOV R34, R55 ;  /* 0x0000003700227202 */ /* 0x000fe20000000f00 */
[----:B------:R-:W-:-:S07]  /*b840*/  IMAD.MOV.U32 R57, RZ, RZ, R32 ;  /* 0x000000ffff397224 */ /* 0x000fce00078e0020 */
[----:B------:R-:W-:Y:S05]  /*b850*/  WARPSYNC.COLLECTIVE R25, `(.L_x_287) ;  /* 0x0000000019087348 */ /* 0x000fea0003c00000 */
[----:B------:R0:W1:Y:S02]  /*b860*/  SHFL.BFLY P3, R32, R34, R31, R30 ;  /* 0x0c00001f22207389 */ /* 0x000064000006001e */
[----:B01----:R-:W-:Y:S01]  /*b870*/  ENDCOLLECTIVE ;  /* 0x000000000000791b */ /* 0x003fe20003800000 */
.L_x_287:
[----:B------:R-:W-:-:S05]  /*b880*/  FADD.FTZ R57, R57, R50 ;  /* 0x0000003239397221 */ /* 0x000fca0000010000 */
[----:B------:R-:W-:Y:S02]  /*b890*/  MOV R34, R57 ;  /* 0x0000003900227202 */ /* 0x000fe40000000f00 */
[----:B------:R-:W-:-:S07]  /*b8a0*/  MOV R48, R32 ;  /* 0x0000002000307202 */ /* 0x000fce0000000f00 */
[----:B------:R-:W-:Y:S05]  /*b8b0*/  WARPSYNC.COLLECTIVE R25, `(.L_x_288) ;  /* 0x0000000019087348 */ /* 0x000fea0003c00000 */
[----:B------:R0:W1:Y:S02]  /*b8c0*/  SHFL.BFLY P3, R32, R34, R31, R30 ;  /* 0x0c00001f22207389 */ /* 0x000064000006001e */
[----:B01----:R-:W-:Y:S01]  /*b8d0*/  ENDCOLLECTIVE ;  /* 0x000000000000791b */ /* 0x003fe20003800000 */
.L_x_288:
[----:B------:R-:W-:Y:S01]  /*b8e0*/  FADD.FTZ R48, R55, R48 ;  /* 0x0000003037307221 */ /* 0x000fe20000010000 */
[----:B------:R-:W-:-:S03]  /*b8f0*/  HFMA2.MMA R31, -RZ, RZ, 0, 1.1920928955078125e-07 ;  /* 0x00000002ff1f7435 */ /* 0x000fc600000001ff */
[----:B------:R-:W-:Y:S01]  /*b900*/  IMAD.MOV.U32 R34, RZ, RZ, R48 ;  /* 0x000000ffff227224 */ /* 0x000fe200078e0030 */
[----:B------:R-:W-:-:S07]  /*b910*/  MOV R50, R32 ;  /* 0x0000002000327202 */ /* 0x000fce0000000f00 */
[----:B------:R-:W-:Y:S05]  /*b920*/  WARPSYNC.COLLECTIVE R25, `(.L_x_289) ;  /* 0x0000000019087348 */ /* 0x000fea0003c00000 */
[----:B------:R0:W1:Y:S02]  /*b930*/  SHFL.BFLY P3, R32, R34, R31, R30 ;  /* 0x0c00001f22207389 */ /* 0x000064000006001e */
[----:B01----:R-:W-:Y:S01]  /*b940*/  ENDCOLLECTIVE ;  /* 0x000000000000791b */ /* 0x003fe20003800000 */
.L_x_289:
[----:B------:R-:W-:-:S05]  /*b950*/  FADD.FTZ R50, R57, R50 ;  /* 0x0000003239327221 */ /* 0x000fca0000010000 */
[----:B------:R-:W-:Y:S02]  /*b960*/  MOV R34, R50 ;  /* 0x0000003200227202 */ /* 0x000fe40000000f00 */
[----:B------:R-:W-:-:S07]  /*b970*/  MOV R39, R32 ;  /* 0x0000002000277202 */ /* 0x000fce0000000f00 */
[----:B------:R-:W-:Y:S05]  /*b980*/  WARPSYNC.COLLECTIVE R25, `(.L_x_290) ;  /* 0x0000000019087348 */ /* 0x000fea0003c00000 */
[----:B------:R0:W1:Y:S02]  /*b990*/  SHFL.BFLY P3, R32, R34, R31, R30 ;  /* 0x0c00001f22207389 */ /* 0x000064000006001e */
[----:B01----:R-:W-:Y:S01]  /*b9a0*/  ENDCOLLECTIVE ;  /* 0x000000000000791b */ /* 0x003fe20003800000 */
.L_x_290:
[----:B------:R-:W-:Y:S01]  /*b9b0*/  FADD.FTZ R39, R48, R39 ;  /* 0x0000002730277221 */ /* 0x000fe20000010000 */
[----:B------:R-:W-:Y:S01]  /*b9c0*/  FADD.FTZ R31, R51, R44 ;  /* 0x0000002c331f7221 */ /* 0x000fe20000010000 */
[----:B------:R-:W-:Y:S02]  /*b9d0*/  @!P0 F2FP.BF16.F32.PACK_AB R25, RZ, R40 ;  /* 0x00000028ff19823e */ /* 0x000fe400000010ff */
[----:B------:R-:W-:Y:S01]  /*b9e0*/  IMAD.MOV.U32 R34, RZ, RZ, R39 ;  /* 0x000000ffff227224 */ /* 0x000fe200078e0027 */
        /* <DEDUP_REMOVED lines=8> */
[----:B------:R-:W-:Y:S01]  /*ba70*/  FADD.FTZ R50, R50, R55 ;  /* 0x0000003732327221 */ /* 0x000fe20000010000 */
[----:B------:R-:W-:Y:S01]  /*ba80*/  MOV R30, 0x101f ;  /* 0x0000101f001e7802 */ /* 0x000fe20000000f00 */
[----:B------:R0:W-:Y:S01]  /*ba90*/  @!P0 STG.E.U16 desc[UR18][R26.64], R32 ;  /* 0x000000201a008986 */ /* 0x0001e2000c101512 */
[----:B------:R-:W-:Y:S02]  /*baa0*/  MOV R25, 0xffff ;  /* 0x0000ffff00197802 */ /* 0x000fe40000000f00 */
[----:B------:R-:W-:Y:S01]  /*bab0*/  PRMT R35, R33, 0x7610, R35 ;  /* 0x0000761021237816 */ /* 0x000fe20000000023 */
[----:B------:R-:W-:-:S07]  /*bac0*/  FADD.FTZ R33, R45, R46 ;  /* 0x0000002e2d217221 */ /* 0x000fce0000010000 */
[----:B0-----:R-:W-:Y:S05]  /*bad0*/  WARPSYNC.COLLECTIVE R25, `(.L_x_291) ;  /* 0x0000000019087348 */ /* 0x001fea0003c00000 */
[----:B0-----:R0:W1:Y:S02]  /*bae0*/  SHFL.BFLY P3, R32, R34, R31, R30 ;  /* 0x0c00001f22207389 */ /* 0x001064000006001e */
[----:B01----:R-:W-:Y:S01]  /*baf0*/  ENDCOLLECTIVE ;  /* 0x000000000000791b */ /* 0x003fe20003800000 */
.L_x_291:
        /* <DEDUP_REMOVED lines=11> */
.L_x_292:
[----:B------:R-:W-:Y:S01]  /*bbb0*/  FADD.FTZ R36, R39, R36 ;  /* 0x0000002427247221 */ /* 0x000fe20000010000 */
[----:B------:R-:W-:Y:S06]  /*bbc0*/  BRA `(.L_x_293) ;  /* 0xffffffe400107947 */ /* 0x000fec000383ffff */
.L_x_294:
        /* <DEDUP_REMOVED lines=11> */
.L_x_2230:


//--------------------- .text._ZN13group_norm_v218gn_bwd_cuda_kernelI13__nv_bfloat16Li480ELi2ELi32ELi60ELi1024ELb0ELb1ELi16ELi960ELi960ELi4ELb1ELi3ELb0ELb0ELNS_15WgradSyncMethodE2ENS_16CompileConditionILi900EEEEEvPT_S6_S6_PKS5_S8_S8_S8_PKfflPfPj --------------------------
	.section	.text._ZN13group_norm_v218gn_bwd_cuda_kernelI13__nv_bfloat16Li480ELi2ELi32ELi60ELi1024ELb0ELb1ELi16ELi960ELi960ELi4ELb1ELi3ELb0ELb0ELNS_15WgradSyncMethodE2ENS_16CompileConditionILi900EEEEEvPT_S6_S6_PKS5_S8_S8_S8_PKfflPfPj,"ax",@progbits
	.align	128
        .global         _ZN13group_norm_v218gn_bwd_cuda_kernelI13__nv_bfloat16Li480ELi2ELi32ELi60ELi1024ELb0ELb1ELi16ELi960ELi960ELi4ELb1ELi3ELb0ELb0ELNS_15WgradSyncMethodE2ENS_16CompileConditionILi900EEEEEvPT_S6_S6_PKS5_S8_S8_S8_PKfflPfPj
        .type           _ZN13group_norm_v218gn_bwd_cuda_kernelI13__nv_bfloat16Li480ELi2ELi32ELi60ELi1024ELb0ELb1ELi16ELi960ELi960ELi4ELb1ELi3ELb0ELb0ELNS_15WgradSyncMethodE2ENS_16CompileConditionILi900EEEEEvPT_S6_S6_PKS5_S8_S8_S8_PKfflPfPj,@function
        .size           _ZN13group_norm_v218gn_bwd_cuda_kernelI13__nv_bfloat16Li480ELi2ELi32ELi60ELi1024ELb0ELb1ELi16ELi960ELi960ELi4ELb1ELi3ELb0ELb0ELNS_15WgradSyncMethodE2ENS_16CompileConditionILi900EEEEEvPT_S6_S6_PKS5_S8_S8_S8_PKfflPfPj,(.L_x_2231 - _ZN13group_norm_v218gn_bwd_cuda_kernelI13__nv_bfloat16Li480ELi2ELi32ELi60ELi1024ELb0ELb1ELi16ELi960ELi960ELi4ELb1ELi3ELb0ELb0ELNS_15WgradSyncMethodE2ENS_16CompileConditionILi900EEEEEvPT_S6_S6_PKS5_S8_S8_S8_PKfflPfPj)
        .other          _ZN13group_norm_v218gn_bwd_cuda_kernelI13__nv_bfloat16Li480ELi2ELi32ELi60ELi1024ELb0ELb1ELi16ELi960ELi960ELi4ELb1ELi3ELb0ELb0ELNS_15WgradSyncMethodE2ENS_16CompileConditionILi900EEEEEvPT_S6_S6_PKS5_S8_S8_S8_PKfflPfPj,@"STO_CUDA_ENTRY STV_DEFAULT"
_ZN13group_norm_v218gn_bwd_cuda_kernelI13__nv_bfloat16Li480ELi2ELi32ELi60ELi1024ELb0ELb1ELi16ELi960ELi960ELi4ELb1ELi3ELb0ELb0ELNS_15WgradSyncMethodE2ENS_16CompileConditionILi900EEEEEvPT_S6_S6_PKS5_S8_S8_S8_PKfflPfPj:
.text._ZN13group_norm_v218gn_bwd_cuda_kernelI13__nv_bfloat16Li480ELi2ELi32ELi60ELi1024ELb0ELb1ELi16ELi960ELi960ELi4ELb1ELi3ELb0ELb0ELNS_15WgradSyncMethodE2ENS_16CompileConditionILi900EEEEEvPT_S6_S6_PKS5_S8_S8_S8_PKfflPfPj:
[----:B------:R-:W0:Y:S08]  /*0000*/  LDC R1, c[0x0][0x28] ;  /* 0x00000a00ff017b82 */ /* 0x000e300000000800 */
[----:B------:R-:W1:Y:S01]  /*0010*/  S2UR UR8, SR_CTAID.Y ;  /* 0x00000000000879c3 */ /* 0x000e620000002600 */
[----:B------:R-:W-:Y:S01]  /*0020*/  ULDC.64 UR4, c[0x0][0x258] ;  /* 0x0000960000047ab9 */ /* 0x000fe20000000a00 */
[----:B------:R-:W-:Y:S01]  /*0030*/  ULDC.64 UR16, c[0x0][0x208] ;  /* 0x0000820000107ab9 */ /* 0x000fe20000000a00 */
[----:B------:R-:W-:Y:S01]  /*0040*/  USHF.L.U32 UR19, UR4, 0x1, URZ ;  /* 0x0000000104137899 */ /* 0x000fe2000800063f */
[----:B0-----:R-:W-:Y:S01]  /*0050*/  IADD3 R1, R1, -0x100, RZ ;  /* 0xffffff0001017810 */ /* 0x001fe20007ffe0ff */
[----:B------:R-:W-:Y:S01]  /*0060*/  USHF.L.U64.HI UR9, UR4, 0x1, UR5 ;  /* 0x0000000104097899 */ /* 0x000fe20008010205 */
[----:B------:R-:W-:-:S02]  /*0070*/  UMOV UR7, URZ ;  /* 0x0000003f00077c82 */ /* 0x000fc40008000000 */
[----:B------:R-:W0:Y:S01]  /*0080*/  S2UR UR20, SR_CTAID.X ;  /* 0x00000000001479c3 */ /* 0x000e220000002500 */
        /* <DEDUP_REMOVED lines=9> */
[----:B------:R-:W-:Y:S01]  /*0120*/  ULDC.64 UR4, c[0x0][0x268] ;  /* 0x00009a0000047ab9 */ /* 0x000fe20000000a00 */
[----:B------:R-:W-:Y:S01]  /*0130*/  IADD3 R0, RZ, -UR10, RZ ;  /* 0x8000000aff007c10 */ /* 0x000fe2000fffe0ff */
[----:B------:R-:W-:Y:S01]  /*0140*/  UIADD3 UR4, UP0, UR4, 0xc, URZ ;  /* 0x0000000c04047890 */ /* 0x000fe2000ff1e03f */
[----:B------:R-:W-:Y:S02]  /*0150*/  IMAD.MOV.U32 R5, RZ, RZ, 0x7fffff41 ;  /* 0x7fffff41ff057424 */ /* 0x000fe400078e00ff */
[----:B------:R-:W-:Y:S01]  /*0160*/  ISETP.NE.AND P0, PT, R0, UR20, PT ;  /* 0x0000001400007c0c */ /* 0x000fe2000bf05270 */
[----:B------:R-:W-:Y:S02]  /*0170*/  UIADD3.X UR5, URZ, UR5, URZ, UP0, !UPT ;  /* 0x000000053f057290 */ /* 0x000fe400087fe43f */
[----:B------:R-:W-:Y:S02]  /*0180*/  MOV R2, UR4 ;  /* 0x0000000400027c02 */ /* 0x000fe40008000f00 */
[----:B------:R-:W-:-:S02]  /*0190*/  SEL R5, R5, 0x1, !P0 ;  /* 0x0000000105057807 */ /* 0x000fc40004000000 */
[----:B------:R-:W-:Y:S01]  /*01a0*/  MOV R3, UR5 ;  /* 0x0000000500037c02 */ /* 0x000fe20008000f00 */
[----:B------:R-:W-:Y:S06]  /*01b0*/  MEMBAR.ALL.GPU ;  /* 0x0000000000007992 */ /* 0x000fec000000a000 */
[----:B------:R-:W-:-:S00]  /*01c0*/  ERRBAR ;  /* 0x00000000000079ab */ /* 0x000fc00000000000 */
[----:B------:R-:W-:Y:S06]  /*01d0*/  CGAERRBAR ;  /* 0x00000000000075ab */ /* 0x000fec0000000000 */
[----:B------:R0:W5:Y:S02]  /*01e0*/  ATOM.E.ADD.STRONG.GPU PT, R5, desc[UR16][R2.64], R5 ;  /* 0x000000050205798a */ /* 0x00016400081ee1d0 */
.L_x_297:
[----:B------:R-:W2:Y:S04]  /*01f0*/  LD.E.STRONG.GPU R0, desc[UR16][R2.64] ;  /* 0x0000001002007980 */ /* 0x000ea8000c10f900 */
[----:B--2---:R-:W-:Y:S01]  /*0200*/  CCTL.IVALL ;  /* 0x00000000ff00798f */ /* 0x004fe20002000000 */
[----:B------:R-:W-:Y:S05]  /*0210*/  YIELD ;  /* 0x0000000000007946 */ /* 0x000fea0003800000 */
[----:B-----5:R-:W-:-:S04]  /*0220*/  LOP3.LUT R0, R0, R5, RZ, 0x3c, !PT ;  /* 0x0000000500007212 */ /* 0x020fc800078e3cff */
[----:B------:R-:W-:-:S13]  /*0230*/  ISETP.GT.AND P0, PT, R0, -0x1, PT ;  /* 0xffffffff0000780c */ /* 0x000fda0003f04270 */
[----:B------:R-:W-:Y:S05]  /*0240*/  @P0 BRA `(.L_x_297) ;  /* 0xfffffffc00e80947 */ /* 0x000fea000383ffff */
.L_x_296:
[----:B------:R-:W-:Y:S05]  /*0250*/  WARPSYNC.ALL ;  /* 0x0000000000007948 */ /* 0x000fea0003800000 */
[----:B------:R-:W-:Y:S06]  /*0260*/  BAR.SYNC.DEFER_BLOCKING 0x0 ;  /* 0x0000000000007b1d */ /* 0x000fec0000010000 */
[----:B------:R-:W-:Y:S05]  /*0270*/  BRA `(.L_x_298) ;  /* 0x0000004c00d47947 */ /* 0x000fea0003800000 */
.L_x_295:
[----:B------:R-:W0:Y:S01]  /*0280*/  S2UR UR11, SR_CgaCtaId ;  /* 0x00000000000b79c3 */ /* 0x000e220000008800 */
[----:B------:R-:W-:Y:S01]  /*0290*/  UMOV UR4, 0x400 ;  /* 0x0000040000047882 */ /* 0x000fe20000000000 */
[----:B------:R-:W-:Y:S01]  /*02a0*/  UMOV UR6, URZ ;  /* 0x0000003f00067c82 */ /* 0x000fe20008000000 */
[----:B------:R-:W-:-:S04]  /*02b0*/  UIADD3 UR4, UR4, 0x3c00, URZ ;  /* 0x00003c0004047890 */ /* 0x000fc8000fffe03f */
[----:B0-----:R-:W-:-:S12]  /*02c0*/  ULEA UR11, UR11, UR4, 0x18 ;  /* 0x000000040b0b7291 */ /* 0x001fd8000f8ec03f */
.L_x_311:
[----:B------:R-:W0:Y:S01]  /*02d0*/  S2R R0, SR_TID.X ;  /* 0x0000000000007919 */ /* 0x000e220000002100 */
        /* <DEDUP_REMOVED lines=8> */
[----:B------:R-:W-:Y:S01]  /*0360*/  ULDC.64 UR14, c[0x0][0x228] ;  /* 0x00008a00000e7ab9 */ /* 0x000fe20000000a00 */
[----:B------:R-:W-:-:S02]  /*0370*/  HFMA2.MMA R58, -RZ, RZ, 0, 1.430511474609375e-06 ;  /* 0x00000018ff3a7435 */ /* 0x000fc400000001ff */
[----:B------:R-:W-:Y:S01]  /*0380*/  MOV R10, UR13 ;  /* 0x0000000d000a7c02 */ /* 0x000fe20008000f00 */
[----:B------:R-:W2:Y:S01]  /*0390*/  S2UR UR18, SR_CgaCtaId ;  /* 0x00000000001279c3 */ /* 0x000ea20000008800 */
[----:B------:R-:W-:Y:S01]  /*03a0*/  ULDC.64 UR22, c[0x0][0x260] ;  /* 0x0000980000167ab9 */ /* 0x000fe20000000a00 */
[----:B0-----:R-:W-:-:S05]  /*03b0*/  IMAD.WIDE.U32 R50, R0, -0x77777777, RZ ;  /* 0x8888888900327825 */ /* 0x001fca00078e00ff */
[----:B------:R-:W-:-:S05]  /*03c0*/  SHF.R.U32.HI R50, RZ, 0x7, R51 ;  /* 0x00000007ff327819 */ /* 0x000fca0000011633 */
[C---:B------:R-:W-:Y:S01]  /*03d0*/  IMAD R51, R50.reuse, -0xf0, R0 ;  /* 0xffffff1032337824 */ /* 0x040fe200078e0200 */
[----:B------:R-:W-:Y:S01]  /*03e0*/  IADD3 R0, R50, UR5, RZ ;  /* 0x0000000532007c10 */ /* 0x000fe2000fffe0ff */
[----:B------:R-:W-:-:S03]  /*03f0*/  UIMAD UR5, UR13, 0x1e0000, URZ ;  /* 0x001e00000d0578a4 */ /* 0x000fc6000f8e023f */
[----:B------:R-:W-:Y:S01]  /*0400*/  LEA R40, R51, UR4, 0x2 ;  /* 0x0000000433287c11 */ /* 0x000fe2000f8e10ff */
[----:B------:R-:W-:Y:S01]  /*0410*/  ULDC.64 UR12, c[0x0][0x248] ;  /* 0x00009200000c7ab9 */ /* 0x000fe20000000a00 */
[----:B------:R-:W-:Y:S02]  /*0420*/  IMAD R0, R0, 0x780, RZ ;  /* 0x0000078000007824 */ /* 0x000fe400078e02ff */
[----:B------:R-:W-:Y:S01]  /*0430*/  SHF.R.S32.HI R41, RZ, 0x1f, R40 ;  /* 0x0000001fff297819 */ /* 0x000fe20000011428 */
[----:B------:R-:W-:-:S05]  /*0440*/  IMAD.WIDE.U32 R2, R40, -0x77777777, RZ ;  /* 0x8888888928027825 */ /* 0x000fca00078e00ff */
[----:B------:R-:W-:Y:S01]  /*0450*/  SHF.R.U32.HI R6, RZ, 0x5, R3 ;  /* 0x00000005ff067819 */ /* 0x000fe20000011603 */
[----:B------:R-:W-:-:S03]  /*0460*/  IMAD.WIDE.U32 R2, R9, 0x1e0000, R40 ;  /* 0x001e000009027825 */ /* 0x000fc600078e0028 */
[----:B------:R-:W-:Y:S01]  /*0470*/  LEA R8, P0, R9, R6, 0x5 ;  /* 0x0000000609087211 */ /* 0x000fe200078028ff */
[----:B------:R0:W-:Y:S01]  /*0480*/  STL [R1+0x98], R6 ;  /* 0x0000980601007387 */ /* 0x0001e20000100800 */
[----:B------:R-:W-:Y:S01]  /*0490*/  VIADD R3, R3, UR5 ;  /* 0x0000000503037c36 */ /* 0x000fe20008000000 */
[----:B------:R-:W-:Y:S01]  /*04a0*/  ULDC UR5, c[0x0][0x250] ;  /* 0x0000940000057ab9 */ /* 0x000fe20000000800 */
[----:B------:R-:W-:Y:S02]  /*04b0*/  LEA.HI.X R9, R9, RZ, R10, 0x5, P0 ;  /* 0x000000ff09097211 */ /* 0x000fe400000f2c0a */
[----:B------:R-:W-:-:S04]  /*04c0*/  LEA R42, P0, R8, UR12, 0x3 ;  /* 0x0000000c082a7c11 */ /* 0x000fc8000f8018ff */
[----:B------:R-:W-:Y:S01]  /*04d0*/  LEA.HI.X R43, R8, UR13, R9, 0x3, P0 ;  /* 0x0000000d082b7c11 */ /* 0x000fe200080f1c09 */
[----:B------:R-:W-:Y:S01]  /*04e0*/  ULDC.64 UR12, c[0x0][0x230] ;  /* 0x00008c00000c7ab9 */ /* 0x000fe20000000a00 */
[----:B0-----:R-:W-:-:S04]  /*04f0*/  IADD3 R6, P1, R0, R2, RZ ;  /* 0x0000000200067210 */ /* 0x001fc80007f3e0ff */
[----:B------:R-:W-:Y:S01]  /*0500*/  IADD3.X R7, RZ, R3, RZ, P1, !PT ;  /* 0x00000003ff077210 */ /* 0x000fe20000ffe4ff */
[----:B------:R-:W3:Y:S01]  /*0510*/  LDG.E.64.CONSTANT R42, desc[UR16][R42.64] ;  /* 0x000000102a2a7981 */ /* 0x000ee2000c1e9b00 */
[C---:B------:R-:W-:Y:S02]  /*0520*/  SHF.L.U32 R12, R6.reuse, 0x1, RZ ;  /* 0x00000001060c7819 */ /* 0x040fe400000006ff */
[----:B------:R-:W-:Y:S02]  /*0530*/  SHF.L.U64.HI R11, R6, 0x1, R7 ;  /* 0x00000001060b7819 */ /* 0x000fe40000010207 */
[C---:B------:R-:W-:Y:S02]  /*0540*/  IADD3 R38, P0, R12.reuse, UR12, RZ ;  /* 0x0000000c0c267c10 */ /* 0x040fe4000ff1e0ff */
[----:B------:R-:W-:Y:S02]  /*0550*/  IADD3 R36, P1, R12, UR14, RZ ;  /* 0x0000000e0c247c10 */ /* 0x000fe4000ff3e0ff */
[C---:B------:R-:W-:Y:S01]  /*0560*/  IADD3.X R39, R11.reuse, UR13, RZ, P0, !PT ;  /* 0x0000000d0b277c10 */ /* 0x040fe200087fe4ff */
[----:B-1----:R-:W-:Y:S01]  /*0570*/  IMAD.WIDE R40, R40, 0x2, R4 ;  /* 0x0000000228287825 */ /* 0x002fe200078e0204 */
[----:B------:R-:W-:-:S03]  /*0580*/  IADD3.X R37, R11, UR15, RZ, P1, !PT ;  /* 0x0000000f0b257c10 */ /* 0x000fc60008ffe4ff */
[----:B------:R-:W-:Y:S01]  /*0590*/  VIADD R5, R0, 0xf00 ;  /* 0x00000f0000057836 */ /* 0x000fe20000000000 */
[----:B------:R-:W4:Y:S04]  /*05a0*/  LDG.E.64.CONSTANT R38, desc[UR16][R38.64] ;  /* 0x0000001026267981 */ /* 0x000f28000c1e9b00 */
[----:B------:R-:W2:Y:S01]  /*05b0*/  LDG.E.64.CONSTANT R40, desc[UR16][R40.64] ;  /* 0x0000001028287981 */ /* 0x000ea2000c1e9b00 */
[----:B------:R-:W-:-:S03]  /*05c0*/  IADD3 R5, P0, R5, R2, RZ ;  /* 0x0000000205057210 */ /* 0x000fc60007f1e0ff */
[----:B------:R-:W2:Y:S01]  /*05d0*/  LDG.E.64.CONSTANT R36, desc[UR16][R36.64] ;  /* 0x0000001024247981 */ /* 0x000ea2000c1e9b00 */
[-C--:B------:R-:W-:Y:S02]  /*05e0*/  IADD3.X R4, RZ, R3.reuse, RZ, P0, !PT ;  /* 0x00000003ff047210 */ /* 0x080fe400007fe4ff */
[C---:B------:R-:W-:Y:S02]  /*05f0*/  SHF.L.U32 R8, R5.reuse, 0x1, RZ ;  /* 0x0000000105087819 */ /* 0x040fe400000006ff */
[----:B------:R-:W-:Y:S02]  /*0600*/  SHF.L.U64.HI R6, R5, 0x1, R4 ;  /* 0x0000000105067819 */ /* 0x000fe40000010204 */
[C---:B------:R-:W-:Y:S02]  /*0610*/  IADD3 R34, P0, R8.reuse, UR12, RZ ;  /* 0x0000000c08227c10 */ /* 0x040fe4000ff1e0ff */
[----:B------:R-:W-:Y:S02]  /*0620*/  IADD3 R32, P1, R8, UR14, RZ ;  /* 0x0000000e08207c10 */ /* 0x000fe4000ff3e0ff */
[----:B------:R-:W-:Y:S01]  /*0630*/  IADD3.X R35, R6, UR13, RZ, P0, !PT ;  /* 0x0000000d06237c10 */ /* 0x000fe200087fe4ff */
[----:B------:R-:W-:Y:S01]  /*0640*/  VIADD R5, R0, 0x1e00 ;  /* 0x00001e0000057836 */ /* 0x000fe20000000000 */
[----:B------:R-:W-:Y:S01]  /*0650*/  IADD3.X R33, R6, UR15, RZ, P1, !PT ;  /* 0x0000000f06217c10 */ /* 0x000fe20008ffe4ff */
[----:B------:R-:W-:Y:S03]  /*0660*/  STL [R1+0x94], R11 ;  /* 0x0000940b01007387 */ /* 0x000fe60000100800 */
[----:B------:R-:W-:Y:S01]  /*0670*/  IADD3 R5, P0, R5, R2, RZ ;  /* 0x0000000205057210 */ /* 0x000fe20007f1e0ff */
[----:B------:R-:W2:Y:S04]  /*0680*/  LDG.E.64.CONSTANT R34, desc[UR16][R34.64] ;  /* 0x0000001022227981 */ /* 0x000ea8000c1e9b00 */
[----:B------:R-:W-:Y:S01]  /*0690*/  STL [R1+0x84], R12 ;  /* 0x0000840c01007387 */ /* 0x000fe20000100800 */
[----:B------:R-:W-:-:S03]  /*06a0*/  IADD3.X R4, RZ, R3, RZ, P0, !PT ;  /* 0x00000003ff047210 */ /* 0x000fc600007fe4ff */
[----:B------:R0:W-:Y:S04]  /*06b0*/  STL [R1+0x8c], R8 ;  /* 0x00008c0801007387 */ /* 0x0001e80000100800 */
[----:B------:R-:W2:Y:S01]  /*06c0*/  LDG.E.64.CONSTANT R32, desc[UR16][R32.64] ;  /* 0x0000001020207981 */ /* 0x000ea2000c1e9b00 */
[----:B0-----:R-:W-:-:S03]  /*06d0*/  SHF.L.U32 R8, R5, 0x1, RZ ;  /* 0x0000000105087819 */ /* 0x001fc600000006ff */
[----:B------:R0:W-:Y:S01]  /*06e0*/  STL [R1+0x90], R6 ;  /* 0x0000900601007387 */ /* 0x0001e20000100800 */
[C---:B------:R-:W-:Y:S02]  /*06f0*/  IADD3 R30, P0, R8.reuse, UR12, RZ ;  /* 0x0000000c081e7c10 */ /* 0x040fe4000ff1e0ff */
[----:B0-----:R-:W-:Y:S02]  /*0700*/  SHF.L.U64.HI R6, R5, 0x1, R4 ;  /* 0x0000000105067819 */ /* 0x001fe40000010204 */
[----:B------:R-:W-:Y:S02]  /*0710*/  IADD3 R28, P1, R8, UR14, RZ ;  /* 0x0000000e081c7c10 */ /* 0x000fe4000ff3e0ff */
[C---:B------:R-:W-:Y:S02]  /*0720*/  IADD3.X R31, R6.reuse, UR13, RZ, P0, !PT ;  /* 0x0000000d061f7c10 */ /* 0x040fe400087fe4ff */
[----:B------:R-:W-:-:S04]  /*0730*/  IADD3.X R29, R6, UR15, RZ, P1, !PT ;  /* 0x0000000f061d7c10 */ /* 0x000fc80008ffe4ff */
[----:B------:R-:W2:Y:S04]  /*0740*/  LDG.E.64.CONSTANT R30, desc[UR16][R30.64] ;  /* 0x000000101e1e7981 */ /* 0x000ea8000c1e9b00 */
[----:B------:R-:W2:Y:S01]  /*0750*/  LDG.E.64.CONSTANT R28, desc[UR16][R28.64] ;  /* 0x000000101c1c7981 */ /* 0x000ea2000c1e9b00 */
[----:B------:R-:W-:-:S05]  /*0760*/  VIADD R5, R0, 0x2d00 ;  /* 0x00002d0000057836 */ /* 0x000fca0000000000 */
        /* <DEDUP_REMOVED lines=18> */
[----:B-1----:R-:W-:Y:S01]  /*0890*/  SHF.L.U64.HI R6, R5, 0x1, R4 ;  /* 0x0000000105067819 */ /* 0x002fe20000010204 */
[----:B------:R-:W-:Y:S01]  /*08a0*/  VIADD R5, R0, 0x4b00 ;  /* 0x00004b0000057836 */ /* 0x000fe20000000000 */
[----:B------:R-:W-:-:S04]  /*08b0*/  IADD3 R22, P0, R8, UR12, RZ ;  /* 0x0000000c08167c10 */ /* 0x000fc8000ff1e0ff */
[----:B------:R-:W-:Y:S02]  /*08c0*/  IADD3.X R23, R6, UR13, RZ, P0, !PT ;  /* 0x0000000d06177c10 */ /* 0x000fe400087fe4ff */
[----:B------:R-:W-:Y:S01]  /*08d0*/  IADD3 R5, P0, R5, R2, RZ ;  /* 0x0000000205057210 */ /* 0x000fe20007f1e0ff */
[----:B------:R0:W-:Y:S01]  /*08e0*/  STL [R1+0x70], R8 ;  /* 0x0000700801007387 */ /* 0x0001e20000100800 */
[----:B------:R-:W-:Y:S02]  /*08f0*/  IADD3 R20, P1, R8, UR14, RZ ;  /* 0x0000000e08147c10 */ /* 0x000fe4000ff3e0ff */
[----:B------:R-:W-:Y:S01]  /*0900*/  IADD3.X R4, RZ, R3, RZ, P0, !PT ;  /* 0x00000003ff047210 */ /* 0x000fe200007fe4ff */
[----:B------:R1:W-:Y:S01]  /*0910*/  STL [R1+0x74], R6 ;  /* 0x0000740601007387 */ /* 0x0003e20000100800 */
[----:B------:R-:W-:Y:S01]  /*0920*/  IADD3.X R21, R6, UR15, RZ, P1, !PT ;  /* 0x0000000f06157c10 */ /* 0x000fe20008ffe4ff */
[----:B------:R-:W-:Y:S02]  /*0930*/  IMAD R51, R51, R58, UR11 ;  /* 0x0000000b33337e24 */ /* 0x000fe4000f8e023a */
[----:B------:R-:W2:Y:S01]  /*0940*/  LDG.E.64.CONSTANT R22, desc[UR16][R22.64] ;  /* 0x0000001016167981 */ /* 0x000ea2000c1e9b00 */
[----:B0-----:R-:W-:-:S03]  /*0950*/  SHF.L.U32 R8, R5, 0x1, RZ ;  /* 0x0000000105087819 */ /* 0x001fc600000006ff */
[----:B------:R-:W2:Y:S01]  /*0960*/  LDG.E.64.CONSTANT R20, desc[UR16][R20.64] ;  /* 0x0000001014147981 */ /* 0x000ea2000c1e9b00 */
        /* <DEDUP_REMOVED lines=9> */
[----:B------:R-:W-:-:S03]  /*0a00*/  IADD3.X R17, R6, UR15, RZ, P1, !PT ;  /* 0x0000000f06117c10 */ /* 0x000fc60008ffe4ff */
[----:B------:R-:W2:Y:S01]  /*0a10*/  LDG.E.64.CONSTANT R18, desc[UR16][R18.64] ;  /* 0x0000001012127981 */ /* 0x000ea2000c1e9b00 */
[----:B0-----:R-:W-:-:S03]  /*0a20*/  SHF.L.U32 R8, R5, 0x1, RZ ;  /* 0x0000000105087819 */ /* 0x001fc600000006ff */
[----:B------:R-:W2:Y:S01]  /*0a30*/  LDG.E.64.CONSTANT R16, desc[UR16][R16.64] ;  /* 0x0000001010107981 */ /* 0x000ea2000c1e9b00 */
[----:B-1----:R-:W-:Y:S01]  /*0a40*/  SHF.L.U64.HI R6, R5, 0x1, R4 ;  /* 0x0000000105067819 */ /* 0x002fe20000010204 */
[----:B------:R-:W-:Y:S01]  /*0a50*/  VIADD R5, R0, 0x6900 ;  /* 0x0000690000057836 */ /* 0x000fe20000000000 */
[----:B------:R-:W-:-:S04]  /*0a60*/  IADD3 R14, P0, R8, UR12, RZ ;  /* 0x0000000c080e7c10 */ /* 0x000fc8000ff1e0ff */
[----:B------:R-:W-:Y:S02]  /*0a70*/  IADD3.X R15, R6, UR13, RZ, P0, !PT ;  /* 0x0000000d060f7c10 */ /* 0x000fe400087fe4ff */
[----:B------:R-:W-:Y:S02]  /*0a80*/  IADD3 R5, P0, R5, R2, RZ ;  /* 0x0000000205057210 */ /* 0x000fe40007f1e0ff */
[----:B------:R-:W-:Y:S02]  /*0a90*/  IADD3 R12, P1, R8, UR14, RZ ;  /* 0x0000000e080c7c10 */ /* 0x000fe4000ff3e0ff */
[----:B------:R-:W-:Y:S01]  /*0aa0*/  IADD3.X R0, RZ, R3, RZ, P0, !PT ;  /* 0x00000003ff007210 */ /* 0x000fe200007fe4ff */
[----:B------:R-:W-:Y:S01]  /*0ab0*/  STL [R1+0x60], R8 ;  /* 0x0000600801007387 */ /* 0x000fe20000100800 */
[----:B------:R-:W-:Y:S02]  /*0ac0*/  IADD3.X R13, R6, UR15, RZ, P1, !PT ;  /* 0x0000000f060d7c10 */ /* 0x000fe40008ffe4ff */
[C---:B------:R-:W-:Y:S01]  /*0ad0*/  SHF.L.U64.HI R4, R5.reuse, 0x1, R0 ;  /* 0x0000000105047819 */ /* 0x040fe20000010200 */
[----:B------:R0:W-:Y:S04]  /*0ae0*/  STL [R1+0x64], R6 ;  /* 0x0000640601007387 */ /* 0x0001e80000100800 */
[----:B------:R-:W2:Y:S04]  /*0af0*/  LDG.E.64.CONSTANT R14, desc[UR16][R14.64] ;  /* 0x000000100e0e7981 */ /* 0x000ea8000c1e9b00 */
[----:B------:R-:W2:Y:S01]  /*0b00*/  LDG.E.64.CONSTANT R12, desc[UR16][R12.64] ;  /* 0x000000100c0c7981 */ /* 0x000ea2000c1e9b00 */
[----:B0-----:R-:W-:-:S04]  /*0b10*/  SHF.L.U32 R6, R5, 0x1, RZ ;  /* 0x0000000105067819 */ /* 0x001fc800000006ff */
[C---:B------:R-:W-:Y:S02]  /*0b20*/  IADD3 R10, P0, R6.reuse, UR12, RZ ;  /* 0x0000000c060a7c10 */ /* 0x040fe4000ff1e0ff */
[----:B------:R-:W-:Y:S01]  /*0b30*/  IADD3 R8, P1, R6, UR14, RZ ;  /* 0x0000000e06087c10 */ /* 0x000fe2000ff3e0ff */
[----:B------:R0:W-:Y:S01]  /*0b40*/  STL [R1+0x58], R6 ;  /* 0x0000580601007387 */ /* 0x0001e20000100800 */
[C---:B------:R-:W-:Y:S02]  /*0b50*/  IADD3.X R11, R4.reuse, UR13, RZ, P0, !PT ;  /* 0x0000000d040b7c10 */ /* 0x040fe400087fe4ff */
[----:B------:R-:W-:Y:S01]  /*0b60*/  IADD3.X R9, R4, UR15, RZ, P1, !PT ;  /* 0x0000000f04097c10 */ /* 0x000fe20008ffe4ff */
[----:B------:R1:W-:Y:S04]  /*0b70*/  STL [R1+0x5c], R4 ;  /* 0x00005c0401007387 */ /* 0x0003e80000100800 */
[----:B------:R-:W2:Y:S04]  /*0b80*/  LDG.E.64.CONSTANT R10, desc[UR16][R10.64] ;  /* 0x000000100a0a7981 */ /* 0x000ea8000c1e9b00 */
[----:B------:R-:W2:Y:S01]  /*0b90*/  LDG.E.64.CONSTANT R8, desc[UR16][R8.64] ;  /* 0x0000001008087981 */ /* 0x000ea2000c1e9b00 */
[----:B---3--:R-:W-:-:S06]  /*0ba0*/  FADD.FTZ R2, R43, UR5 ;  /* 0x000000052b027e21 */ /* 0x008fcc0008010000 */
[----:B------:R-:W0:Y:S01]  /*0bb0*/  MUFU.RSQ R2, R2 ;  /* 0x0000000200027308 */ /* 0x000e220000001400 */
[C---:B----4-:R-:W-:Y:S02]  /*0bc0*/  PRMT R43, R38.reuse, 0x7632, R43 ;  /* 0x00007632262b7816 */ /* 0x050fe4000000002b */
[----:B------:R-:W-:Y:S02]  /*0bd0*/  SHF.L.U32 R5, R38, 0x10, RZ ;  /* 0x0000001026057819 */ /* 0x000fe400000006ff */
[C---:B--2---:R-:W-:Y:S01]  /*0be0*/  PRMT R48, R40.reuse, 0x7632, R48 ;  /* 0x0000763228307816 */ /* 0x044fe20000000030 */
[----:B------:R-:W-:Y:S02]  /*0bf0*/  IMAD.U32 R3, R40, 0x10000, RZ ;  /* 0x0001000028037824 */ /* 0x000fe400078e00ff */
[----:B------:R-:W-:Y:S01]  /*0c00*/  IMAD.U32 R43, R43, 0x10000, RZ ;  /* 0x000100002b2b7824 */ /* 0x000fe200078e00ff */
[----:B------:R-:W-:Y:S01]  /*0c10*/  PRMT R7, R36, 0x7632, R7 ;  /* 0x0000763224077816 */ /* 0x000fe20000000007 */
[----:B------:R-:W-:Y:S01]  /*0c20*/  FADD.FTZ R5, -R42, R5 ;  /* 0x000000052a057221 */ /* 0x000fe20000010100 */
[----:B------:R-:W-:Y:S01]  /*0c30*/  SHF.L.U32 R0, R36, 0x10, RZ ;  /* 0x0000001024007819 */ /* 0x000fe200000006ff */
[----:B------:R-:W-:Y:S01]  /*0c40*/  FADD.FTZ R43, -R42, R43 ;  /* 0x0000002b2a2b7221 */ /* 0x000fe20000010100 */
[----:B------:R-:W-:Y:S01]  /*0c50*/  SHF.L.U32 R48, R48, 0x10, RZ ;  /* 0x0000001030307819 */ /* 0x000fe200000006ff */
[----:B0-----:R-:W-:Y:S01]  /*0c60*/  FMUL.FTZ R6, R2, R5 ;  /* 0x0000000502067220 */ /* 0x001fe20000410000 */
[----:B------:R-:W-:Y:S01]  /*0c70*/  SHF.L.U32 R7, R7, 0x10, RZ ;  /* 0x0000001007077819 */ /* 0x000fe200000006ff */
[----:B-1----:R-:W-:Y:S01]  /*0c80*/  FMUL.FTZ R4, R0, R3 ;  /* 0x0000000300047220 */ /* 0x002fe20000410000 */
[----:B------:R-:W-:Y:S01]  /*0c90*/  FMUL.FTZ R43, R2, R43 ;  /* 0x0000002b022b7220 */ /* 0x000fe20000410000 */
[----:B------:R-:W-:-:S02]  /*0ca0*/  IMAD.U32 R45, R39, 0x10000, RZ ;  /* 0x00010000272d7824 */ /* 0x000fc400078e00ff */
[----:B------:R-:W-:Y:S01]  /*0cb0*/  FMUL.FTZ R44, R7, R48 ;  /* 0x00000030072c7220 */ /* 0x000fe20000410000 */
[----:B------:R-:W-:Y:S01]  /*0cc0*/  FFMA.FTZ R4, R6, R4, RZ ;  /* 0x0000000406047223 */ /* 0x000fe200000100ff */
[----:B------:R-:W-:Y:S01]  /*0cd0*/  PRMT R55, R39, 0x7632, R55 ;  /* 0x0000763227377816 */ /* 0x000fe20000000037 */
[----:B------:R-:W-:Y:S01]  /*0ce0*/  STL [R1+0x9c], R40 ;  /* 0x00009c2801007387 */ /* 0x000fe20000100800 */
[----:B------:R-:W-:Y:S01]  /*0cf0*/  SHF.L.U32 R5, R37, 0x10, RZ ;  /* 0x0000001025057819 */ /* 0x000fe200000006ff */
[----:B------:R-:W-:Y:S01]  /*0d00*/  FFMA.FTZ R44, R43, R44, R4 ;  /* 0x0000002c2b2c7223 */ /* 0x000fe20000010004 */
[C---:B------:R-:W-:Y:S01]  /*0d10*/  SHF.L.U32 R4, R41.reuse, 0x10, RZ ;  /* 0x0000001029047819 */ /* 0x040fe200000006ff */
[----:B------:R-:W-:Y:S01]  /*0d20*/  FADD.FTZ R45, -R42, R45 ;  /* 0x0000002d2a2d7221 */ /* 0x000fe20000010100 */
[----:B------:R-:W-:Y:S01]  /*0d30*/  PRMT R46, R41, 0x7632, R46 ;  /* 0x00007632292e7816 */ /* 0x000fe2000000002e */
[----:B------:R-:W-:Y:S01]  /*0d40*/  STL [R1+0xa0], R38 ;  /* 0x0000a02601007387 */ /* 0x000fe20000100800 */
[----:B------:R-:W-:-:S02]  /*0d50*/  PRMT R56, R37, 0x7632, R56 ;  /* 0x0000763225387816 */ /* 0x000fc40000000038 */
[----:B------:R-:W-:Y:S01]  /*0d60*/  SHF.L.U32 R55, R55, 0x10, RZ ;  /* 0x0000001037377819 */ /* 0x000fe200000006ff */
[----:B------:R0:W-:Y:S01]  /*0d70*/  STL [R1+0xa4], R36 ;  /* 0x0000a42401007387 */ /* 0x0001e20000100800 */
[----:B------:R-:W-:Y:S01]  /*0d80*/  SHF.L.U32 R56, R56, 0x10, RZ ;  /* 0x0000001038387819 */ /* 0x000fe200000006ff */
[----:B------:R-:W-:Y:S02]  /*0d90*/  IMAD.U32 R46, R46, 0x10000, RZ ;  /* 0x000100002e2e7824 */ /* 0x000fe400078e00ff */
[----:B------:R1:W-:Y:S01]  /*0da0*/  STL [R1+0x38], R6 ;  /* 0x0000380601007387 */ /* 0x0003e20000100800 */
[----:B------:R-:W-:Y:S01]  /*0db0*/  FADD.FTZ R55, -R42, R55 ;  /* 0x000000372a377221 */ /* 0x000fe20000010100 */
[----:B------:R-:W-:Y:S02]  /*0dc0*/  PRMT R54, R34, 0x7632, R54 ;  /* 0x0000763222367816 */ /* 0x000fe40000000036 */
[----:B------:R-:W-:Y:S01]  /*0dd0*/  STL [R1+0xa8], R41 ;  /* 0x0000a82901007387 */ /* 0x000fe20000100800 */
[----:B0-----:R-:W-:Y:S01]  /*0de0*/  FMUL.FTZ R36, R2, R45 ;  /* 0x0000002d02247220 */ /* 0x001fe20000410000 */
[----:B------:R-:W-:-:S02]  /*0df0*/  IMAD.U32 R45, R34, 0x10000, RZ ;  /* 0x00010000222d7824 */ /* 0x000fc400078e00ff */
[----:B-1----:R-:W-:Y:S01]  /*0e00*/  FMUL.FTZ R6, R5, R4 ;  /* 0x0000000405067220 */ /* 0x002fe20000410000 */
[----:B------:R-:W-:Y:S01]  /*0e10*/  STL [R1+0xac], R39 ;  /* 0x0000ac2701007387 */ /* 0x000fe20000100800 */
[----:B------:R-:W-:Y:S01]  /*0e20*/  FMUL.FTZ R55, R2, R55 ;  /* 0x0000003702377220 */ /* 0x000fe20000410000 */
[----:B------:R-:W-:Y:S01]  /*0e30*/  FADD.FTZ R45, -R42, R45 ;  /* 0x0000002d2a2d7221 */ /* 0x000fe20000010100 */
[----:B------:R-:W-:Y:S01]  /*0e40*/  FFMA.FTZ R44, R36, R6, R44 ;  /* 0x00000006242c7223 */ /* 0x000fe2000001002c */
[----:B------:R0:W-:Y:S01]  /*0e50*/  STL [R1+0xb0], R37 ;  /* 0x0000b02501007387 */ /* 0x0001e20000100800 */
[----:B------:R-:W-:Y:S01]  /*0e60*/  FMUL.FTZ R6, R56, R46 ;  /* 0x0000002e38067220 */ /* 0x000fe20000410000 */
[----:B------:R-:W-:Y:S02]  /*0e70*/  PRMT R49, R32, 0x7632, R49 ;  /* 0x0000763220317816 */ /* 0x000fe40000000031 */
[----:B------:R-:W-:Y:S01]  /*0e80*/  SHF.L.U32 R54, R54, 0x10, RZ ;  /* 0x0000001036367819 */ /* 0x000fe200000006ff */
[----:B------:R1:W-:Y:S01]  /*0e90*/  STL [R1+0x48], R36 ;  /* 0x0000482401007387 */ /* 0x0003e20000100800 */
[----:B------:R-:W-:Y:S01]  /*0ea0*/  FFMA.FTZ R44, R55, R6, R44 ;  /* 0x00000006372c7223 */ /* 0x000fe2000001002c */
[----:B0-----:R-:W-:-:S02]  /*0eb0*/  SHF.L.U32 R37, R32, 0x10, RZ ;  /* 0x0000001020257819 */ /* 0x001fc400000006ff */
[----:B------:R-:W-:Y:S01]  /*0ec0*/  STL [R1+0xb4], R34 ;  /* 0x0000b42201007387 */ /* 0x000fe20000100800 */
[----:B------:R-:W-:Y:S02]  /*0ed0*/  IMAD.U32 R49, R49, 0x10000, RZ ;  /* 0x0001000031317824 */ /* 0x000fe400078e00ff */
[----:B------:R-:W-:Y:S01]  /*0ee0*/  FADD.FTZ R54, -R42, R54 ;  /* 0x000000362a367221 */ /* 0x000fe20000010100 */
[----:B-1----:R-:W-:Y:S01]  /*0ef0*/  FMUL.FTZ R36, R2, R45 ;  /* 0x0000002d02247220 */ /* 0x002fe20000410000 */
[----:B------:R-:W-:Y:S01]  /*0f00*/  FMUL.FTZ R6, R3, R37 ;  /* 0x0000002503067220 */ /* 0x000fe20000410000 */
[C---:B------:R-:W-:Y:S01]  /*0f10*/  SHF.L.U32 R47, R35.reuse, 0x10, RZ ;  /* 0x00000010232f7819 */ /* 0x040fe200000006ff */
[----:B------:R-:W-:Y:S01]  /*0f20*/  STL [R1+0x14], R37 ;  /* 0x0000142501007387 */ /* 0x000fe20000100800 */
[----:B------:R-:W-:Y:S01]  /*0f30*/  PRMT R52, R35, 0x7632, R52 ;  /* 0x0000763223347816 */ /* 0x000fe20000000034 */
[----:B------:R-:W-:Y:S02]  /*0f40*/  FFMA.FTZ R44, R36, R6, R44 ;  /* 0x00000006242c7223 */ /* 0x000fe4000001002c */
[----:B------:R-:W-:Y:S01]  /*0f50*/  STL [R1+0xb8], R32 ;  /* 0x0000b82001007387 */ /* 0x000fe20000100800 */
[----:B------:R-:W-:Y:S01]  /*0f60*/  FMUL.FTZ R45, R48, R49 ;  /* 0x00000031302d7220 */ /* 0x000fe20000410000 */
[----:B------:R-:W-:-:S02]  /*0f70*/  FMUL.FTZ R54, R2, R54 ;  /* 0x0000003602367220 */ /* 0x000fc40000410000 */
[----:B------:R0:W-:Y:S01]  /*0f80*/  STL [R1+0x54], R36 ;  /* 0x0000542401007387 */ /* 0x0001e20000100800 */
[C---:B------:R-:W-:Y:S01]  /*0f90*/  PRMT R6, R33.reuse, 0x7632, R6 ;  /* 0x0000763221067816 */ /* 0x040fe20000000006 */
[----:B------:R-:W-:Y:S01]  /*0fa0*/  FADD.FTZ R47, -R42, R47 ;  /* 0x0000002f2a2f7221 */ /* 0x000fe20000010100 */
[----:B------:R-:W-:Y:S02]  /*0fb0*/  IMAD.U32 R52, R52, 0x10000, RZ ;  /* 0x0001000034347824 */ /* 0x000fe400078e00ff */
[----:B------:R-:W-:Y:S01]  /*0fc0*/  FFMA.FTZ R44, R54, R45, R44 ;  /* 0x0000002d362c7223 */ /* 0x000fe2000001002c */
[----:B------:R-:W-:Y:S02]  /*0fd0*/  SHF.L.U32 R6, R6, 0x10, RZ ;  /* 0x0000001006067819 */ /* 0x000fe400000006ff */
[----:B0-----:R-:W-:Y:S01]  /*0fe0*/  SHF.L.U32 R36, R33, 0x10, RZ ;  /* 0x0000001021247819 */ /* 0x001fe200000006ff */
[----:B------:R-:W-:Y:S01]  /*0ff0*/  FMUL.FTZ R32, R2, R47 ;  /* 0x0000002f02207220 */ /* 0x000fe20000410000 */
[----:B------:R-:W-:Y:S01]  /*1000*/  SHF.L.U32 R53, R30, 0x10, RZ ;  /* 0x000000101e357819 */ /* 0x000fe200000006ff */
[----:B------:R-:W-:-:S02]  /*1010*/  FADD.FTZ R52, -R42, R52 ;  /* 0x000000342a347221 */ /* 0x000fc40000010100 */
[----:B------:R-:W-:Y:S01]  /*1020*/  FMUL.FTZ R45, R4, R36 ;  /* 0x00000024042d7220 */ /* 0x000fe20000410000 */
[----:B------:R-:W-:Y:S01]  /*1030*/  STL [R1+0xbc], R35 ;  /* 0x0000bc2301007387 */ /* 0x000fe20000100800 */
[----:B------:R-:W-:Y:S01]  /*1040*/  PRMT R47, R30, 0x7632, R47 ;  /* 0x000076321e2f7816 */ /* 0x000fe2000000002f */
[----:B------:R-:W-:Y:S01]  /*1050*/  FMUL.FTZ R52, R2, R52 ;  /* 0x0000003402347220 */ /* 0x000fe20000410000 */
[----:B------:R-:W-:Y:S01]  /*1060*/  FFMA.FTZ R44, R32, R45, R44 ;  /* 0x0000002d202c7223 */ /* 0x000fe2000001002c */
[----:B------:R-:W-:Y:S01]  /*1070*/  STL [R1+0xc0], R33 ;  /* 0x0000c02101007387 */ /* 0x000fe20000100800 */
[----:B------:R-:W-:Y:S01]  /*1080*/  FMUL.FTZ R45, R46, R6 ;  /* 0x000000062e2d7220 */ /* 0x000fe20000410000 */
[----:B------:R-:W-:Y:S02]  /*1090*/  FADD.FTZ R53, -R42, R53 ;  /* 0x000000352a357221 */ /* 0x000fe40000010100 */
[----:B------:R-:W-:Y:S01]  /*10a0*/  STL [R1+0x10], R36 ;  /* 0x0000102401007387 */ /* 0x000fe20000100800 */
[C---:B------:R-:W-:Y:S01]  /*10b0*/  IMAD.U32 R34, R28.reuse, 0x10000, RZ ;  /* 0x000100001c227824 */ /* 0x040fe200078e00ff */
[----:B------:R-:W-:-:S02]  /*10c0*/  PRMT R57, R28, 0x7632, R57 ;  /* 0x000076321c397816 */ /* 0x000fc40000000039 */
[----:B------:R-:W-:Y:S01]  /*10d0*/  STL [R1+0x50], R32 ;  /* 0x0000502001007387 */ /* 0x000fe20000100800 */
[----:B------:R-:W-:-:S03]  /*10e0*/  SHF.L.U32 R47, R47, 0x10, RZ ;  /* 0x000000102f2f7819 */ /* 0x000fc600000006ff */
[----:B------:R-:W-:Y:S01]  /*10f0*/  STL [R1+0xc4], R32 ;  /* 0x0000c42001007387 */ /* 0x000fe20000100800 */
[----:B------:R-:W-:-:S03]  /*1100*/  FFMA.FTZ R44, R52, R45, R44 ;  /* 0x0000002d342c7223 */ /* 0x000fc6000001002c */
[----:B------:R-:W-:Y:S01]  /*1110*/  STL [R1+0xc8], R30 ;  /* 0x0000c81e01007387 */ /* 0x000fe20000100800 */
[----:B------:R-:W-:-:S03]  /*1120*/  FMUL.FTZ R45, R3, R34 ;  /* 0x00000022032d7220 */ /* 0x000fc60000410000 */
[----:B------:R0:W-:Y:S01]  /*1130*/  STL [R1+0xcc], R28 ;  /* 0x0000cc1c01007387 */ /* 0x0001e20000100800 */
[----:B------:R-:W-:Y:S02]  /*1140*/  IMAD.U32 R57, R57, 0x10000, RZ ;  /* 0x0001000039397824 */ /* 0x000fe400078e00ff */
[----:B------:R-:W-:Y:S01]  /*1150*/  FADD.FTZ R47, -R42, R47 ;  /* 0x0000002f2a2f7221 */ /* 0x000fe20000010100 */
[----:B------:R-:W-:Y:S01]  /*1160*/  FFMA.FTZ R43, R43, R7, RZ ;  /* 0x000000072b2b7223 */ /* 0x000fe200000100ff */
[----:B------:R-:W-:Y:S01]  /*1170*/  STL [R1+0xc], R34 ;  /* 0x00000c2201007387 */ /* 0x000fe20000100800 */
[C---:B0-----:R-:W-:Y:S01]  /*1180*/  FMUL.FTZ R28, R2.reuse, R53 ;  /* 0x00000035021c7220 */ /* 0x041fe20000410000 */
[----:B------:R-:W-:-:S03]  /*1190*/  FMUL.FTZ R47, R2, R47 ;  /* 0x0000002f022f7220 */ /* 0x000fc60000410000 */
[----:B------:R-:W-:Y:S01]  /*11a0*/  FFMA.FTZ R44, R28, R45, R44 ;  /* 0x0000002d1c2c7223 */ /* 0x000fe2000001002c */
[----:B------:R0:W-:Y:S01]  /*11b0*/  STL [R1+0x4c], R28 ;  /* 0x00004c1c01007387 */ /* 0x0001e20000100800 */
[----:B------:R-:W-:Y:S01]  /*11c0*/  FMUL.FTZ R45, R48, R57 ;  /* 0x00000039302d7220 */ /* 0x000fe20000410000 */
[----:B------:R-:W-:Y:S01]  /*11d0*/  FFMA.FTZ R54, R54, R49, R43 ;  /* 0x0000003136367223 */ /* 0x000fe2000001002b */
[----:B------:R-:W-:Y:S02]  /*11e0*/  SHF.L.U32 R53, R31, 0x10, RZ ;  /* 0x000000101f357819 */ /* 0x000fe400000006ff */
[--C-:B------:R-:W-:Y:S01]  /*11f0*/  FFMA.FTZ R43, R47, R45, R44.reuse ;  /* 0x0000002d2f2b7223 */ /* 0x100fe2000001002c */
[----:B0-----:R-:W-:Y:S01]  /*1200*/  LEA R28, R50, R51, 0x3 ;  /* 0x00000033321c7211 */ /* 0x001fe200078e18ff */
[----:B------:R-:W-:Y:S01]  /*1210*/  FFMA.FTZ R50, R0, R3, RZ ;  /* 0x0000000300327223 */ /* 0x000fe200000100ff */
[----:B------:R-:W-:-:S03]  /*1220*/  PRMT R44, R31, 0x7632, R44 ;  /* 0x000076321f2c7816 */ /* 0x000fc6000000002c */
[----:B------:R-:W-:Y:S01]  /*1230*/  FFMA.FTZ R50, R7, R48, R50 ;  /* 0x0000003007327223 */ /* 0x000fe20000010032 */
[----:B------:R-:W-:Y:S02]  /*1240*/  IMAD.U32 R61, R29, 0x10000, RZ ;  /* 0x000100001d3d7824 */ /* 0x000fe400078e00ff */
[----:B------:R-:W-:Y:S01]  /*1250*/  FADD.FTZ R53, -R42, R53 ;  /* 0x000000352a357221 */ /* 0x000fe20000010100 */
[----:B------:R-:W-:Y:S01]  /*1260*/  SHF.L.U32 R44, R44, 0x10, RZ ;  /* 0x000000102c2c7819 */ /* 0x000fe200000006ff */
[----:B------:R-:W-:Y:S01]  /*1270*/  FFMA.FTZ R50, R5, R4, R50 ;  /* 0x0000000405327223 */ /* 0x000fe20000010032 */
[----:B------:R-:W-:Y:S01]  /*1280*/  STL [R1+0x28], R28 ;  /* 0x0000281c01007387 */ /* 0x000fe20000100800 */
[----:B------:R-:W-:Y:S01]  /*1290*/  FMUL.FTZ R45, R4, R61 ;  /* 0x0000003d042d7220 */ /* 0x000fe20000410000 */
[----:B------:R-:W-:Y:S01]  /*12a0*/  FMUL.FTZ R34, R2, R53 ;  /* 0x0000003502227220 */ /* 0x000fe20000410000 */
[----:B------:R-:W-:Y:S01]  /*12b0*/  FFMA.FTZ R50, R56, R46, R50 ;  /* 0x0000002e38327223 */ /* 0x000fe20000010032 */
[----:B------:R-:W-:Y:S01]  /*12c0*/  STL [R1+0xd0], R31 ;  /* 0x0000d01f01007387 */ /* 0x000fe20000100800 */
[----:B------:R-:W-:Y:S01]  /*12d0*/  FADD.FTZ R44, -R42, R44 ;  /* 0x0000002c2a2c7221 */ /* 0x000fe20000010100 */
[----:B------:R-:W-:-:S02]  /*12e0*/  FADD.FTZ R7, RZ, R7 ;  /* 0x00000007ff077221 */ /* 0x000fc40000010000 */
[----:B------:R-:W-:Y:S01]  /*12f0*/  STL [R1+0xf0], R0 ;  /* 0x0000f00001007387 */ /* 0x000fe20000100800 */
[----:B------:R-:W-:Y:S01]  /*1300*/  FFMA.FTZ R43, R34, R45, R43 ;  /* 0x0000002d222b7223 */ /* 0x000fe2000001002b */
[----:B------:R-:W-:Y:S02]  /*1310*/  FFMA.FTZ R45, R3, R37, R50 ;  /* 0x00000025032d7223 */ /* 0x000fe40000010032 */
[----:B------:R-:W-:Y:S01]  /*1320*/  STL [R1+0xd4], R29 ;  /* 0x0000d41d01007387 */ /* 0x000fe20000100800 */
[----:B------:R-:W-:-:S03]  /*1330*/  FMUL.FTZ R50, R2, R44 ;  /* 0x0000002c02327220 */ /* 0x000fc60000410000 */
[----:B------:R-:W-:Y:S01]  /*1340*/  STL [R1+0xd8], R5 ;  /* 0x0000d80501007387 */ /* 0x000fe20000100800 */
[----:B------:R-:W-:-:S03]  /*1350*/  FADD.FTZ R44, R7, R49 ;  /* 0x00000031072c7221 */ /* 0x000fc60000010000 */
[----:B------:R-:W-:Y:S01]  /*1360*/  STL [R1+0x44], R34 ;  /* 0x0000442201007387 */ /* 0x000fe20000100800 */
[----:B------:R-:W-:-:S03]  /*1370*/  PRMT R7, R24, 0x7632, R7 ;  /* 0x0000763218077816 */ /* 0x000fc60000000007 */
[----:B------:R-:W-:Y:S01]  /*1380*/  STL [R1+0xdc], R34 ;  /* 0x0000dc2201007387 */ /* 0x000fe20000100800 */
[----:B------:R-:W-:-:S03]  /*1390*/  SHF.L.U32 R60, R24, 0x10, RZ ;  /* 0x00000010183c7819 */ /* 0x000fc600000006ff */
[----:B------:R-:W-:Y:S04]  /*13a0*/  STL [R1+0xe0], R26 ;  /* 0x0000e01a01007387 */ /* 0x000fe80000100800 */
[----:B------:R0:W-:Y:S04]  /*13b0*/  STL [R1+0xe4], R24 ;  /* 0x0000e41801007387 */ /* 0x0001e80000100800 */
[----:B0-----:R-:W2:Y:S01]  /*13c0*/  LDL R24, [R1+0xc] ;  /* 0x00000c0001187983 */ /* 0x001ea20000100800 */
[----:B------:R-:W-:Y:S01]  /*13d0*/  PRMT R51, R29, 0x7632, R51 ;  /* 0x000076321d337816 */ /* 0x000fe20000000033 */
[----:B------:R-:W-:-:S02]  /*13e0*/  FFMA.FTZ R55, R55, R56, RZ ;  /* 0x0000003837377223 */ /* 0x000fc400000100ff */
[----:B------:R-:W3:Y:S01]  /*13f0*/  LDL.LU R0, [R1+0x28] ;  /* 0x0000280001007983 */ /* 0x000ee20000300800 */
[----:B------:R-:W-:Y:S01]  /*1400*/  SHF.L.U32 R51, R51, 0x10, RZ ;  /* 0x0000001033337819 */ /* 0x000fe200000006ff */
[----:B------:R-:W-:-:S04]  /*1410*/  FFMA.FTZ R52, R52, R6, R55 ;  /* 0x0000000634347223 */ /* 0x000fc80000010037 */
[----:B------:R-:W-:Y:S01]  /*1420*/  FMUL.FTZ R53, R46, R51 ;  /* 0x000000332e357220 */ /* 0x000fe20000410000 */
[----:B------:R-:W-:-:S03]  /*1430*/  IMAD.U32 R55, R26, 0x10000, RZ ;  /* 0x000100001a377824 */ /* 0x000fc600078e00ff */
[--C-:B------:R-:W-:Y:S01]  /*1440*/  FFMA.FTZ R53, R50, R53, R43.reuse ;  /* 0x0000003532357223 */ /* 0x100fe2000001002b */
[----:B------:R-:W-:Y:S02]  /*1450*/  PRMT R43, R26, 0x7632, R43 ;  /* 0x000076321a2b7816 */ /* 0x000fe4000000002b */
[----:B------:R-:W4:Y:S01]  /*1460*/  LDL R26, [R1+0x4c] ;  /* 0x00004c00011a7983 */ /* 0x000f220000100800 */
[----:B------:R-:W-:Y:S01]  /*1470*/  FFMA.FTZ R49, R48, R49, R45 ;  /* 0x0000003130317223 */ /* 0x000fe2000001002d */
[----:B------:R-:W-:Y:S01]  /*1480*/  FADD.FTZ R55, -R42, R55 ;  /* 0x000000372a377221 */ /* 0x000fe20000010100 */
[----:B------:R-:W-:Y:S01]  /*1490*/  FADD.FTZ R56, RZ, R56 ;  /* 0x00000038ff387221 */ /* 0x000fe20000010000 */
[----:B------:R-:W-:Y:S01]  /*14a0*/  SHF.L.U32 R43, R43, 0x10, RZ ;  /* 0x000000102b2b7819 */ /* 0x000fe200000006ff */
[----:B------:R-:W-:Y:S01]  /*14b0*/  FFMA.FTZ R49, R4, R36, R49 ;  /* 0x0000002404317223 */ /* 0x000fe20000010031 */
[----:B------:R-:W-:Y:S01]  /*14c0*/  FMUL.FTZ R30, R2, R55 ;  /* 0x00000037021e7220 */ /* 0x000fe20000410000 */
[----:B------:R-:W-:Y:S01]  /*14d0*/  FADD.FTZ R55, R56, R6 ;  /* 0x0000000638377221 */ /* 0x000fe20000010000 */
[----:B------:R-:W-:Y:S01]  /*14e0*/  FMUL.FTZ R45, R3, R60 ;  /* 0x0000003c032d7220 */ /* 0x000fe20000410000 */
[----:B------:R-:W-:Y:S01]  /*14f0*/  FFMA.FTZ R6, R46, R6, R49 ;  /* 0x000000062e067223 */ /* 0x000fe20000010031 */
[----:B------:R-:W-:-:S02]  /*1500*/  IMAD.U32 R7, R7, 0x10000, RZ ;  /* 0x0001000007077824 */ /* 0x000fc400078e00ff */
[----:B------:R-:W-:Y:S01]  /*1510*/  FADD.FTZ R43, -R42, R43 ;  /* 0x0000002b2a2b7221 */ /* 0x000fe20000010100 */
[----:B------:R-:W-:Y:S01]  /*1520*/  SHF.L.U32 R49, R27, 0x10, RZ ;  /* 0x000000101b317819 */ /* 0x000fe200000006ff */
[----:B------:R-:W-:Y:S01]  /*1530*/  FFMA.FTZ R53, R30, R45, R53 ;  /* 0x0000002d1e357223 */ /* 0x000fe20000010035 */
[----:B------:R-:W-:Y:S01]  /*1540*/  FMUL.FTZ R45, R48, R7 ;  /* 0x00000007302d7220 */ /* 0x000fe20000410000 */
[----:B------:R-:W-:Y:S01]  /*1550*/  FMUL.FTZ R43, R2, R43 ;  /* 0x0000002b022b7220 */ /* 0x000fe20000410000 */
[----:B------:R-:W-:Y:S01]  /*1560*/  FFMA.FTZ R54, R47, R57, R54 ;  /* 0x000000392f367223 */ /* 0x000fe20000010036 */
[----:B------:R-:W-:Y:S01]  /*1570*/  SHF.L.U32 R59, R25, 0x10, RZ ;  /* 0x00000010193b7819 */ /* 0x000fe200000006ff */
[----:B------:R-:W-:Y:S01]  /*1580*/  FADD.FTZ R49, -R42, R49 ;  /* 0x000000312a317221 */ /* 0x000fe20000010100 */
[----:B------:R-:W-:Y:S01]  /*1590*/  PRMT R47, R27, 0x7632, R47 ;  /* 0x000076321b2f7816 */ /* 0x000fe2000000002f */
[----:B------:R-:W-:Y:S01]  /*15a0*/  FFMA.FTZ R53, R43, R45, R53 ;  /* 0x0000002d2b357223 */ /* 0x000fe20000010035 */
[----:B------:R-:W-:Y:S01]  /*15b0*/  PRMT R56, R25, 0x7632, R56 ;  /* 0x0000763219387816 */ /* 0x000fe20000000038 */
[----:B------:R-:W-:Y:S01]  /*15c0*/  FMUL.FTZ R45, R4, R59 ;  /* 0x0000003b042d7220 */ /* 0x000fe20000410000 */
[----:B------:R-:W-:Y:S01]  /*15d0*/  FMUL.FTZ R37, R2, R49 ;  /* 0x0000003102257220 */ /* 0x000fe20000410000 */
[----:B------:R-:W-:Y:S01]  /*15e0*/  IMAD.U32 R47, R47, 0x10000, RZ ;  /* 0x000100002f2f7824 */ /* 0x000fe200078e00ff */
[----:B------:R-:W-:-:S02]  /*15f0*/  SHF.L.U32 R49, R56, 0x10, RZ ;  /* 0x0000001038317819 */ /* 0x000fc400000006ff */
[----:B------:R-:W-:Y:S01]  /*1600*/  FFMA.FTZ R53, R37, R45, R53 ;  /* 0x0000002d25357223 */ /* 0x000fe20000010035 */
[----:B------:R-:W-:Y:S01]  /*1610*/  FADD.FTZ R47, -R42, R47 ;  /* 0x0000002f2a2f7221 */ /* 0x000fe20000010100 */
[----:B------:R-:W-:Y:S01]  /*1620*/  SHF.L.U32 R56, R22, 0x10, RZ ;  /* 0x0000001016387819 */ /* 0x000fe200000006ff */
[----:B------:R-:W-:Y:S01]  /*1630*/  FADD.FTZ R44, R44, R57 ;  /* 0x000000392c2c7221 */ /* 0x000fe20000010000 */
[----:B------:R-:W-:Y:S02]  /*1640*/  IMAD.U32 R58, R20, 0x10000, RZ ;  /* 0x00010000143a7824 */ /* 0x000fe400078e00ff */
[----:B------:R-:W-:Y:S01]  /*1650*/  FMUL.FTZ R47, R2, R47 ;  /* 0x0000002f022f7220 */ /* 0x000fe20000410000 */
[----:B------:R-:W-:Y:S01]  /*1660*/  FADD.FTZ R56, -R42, R56 ;  /* 0x000000382a387221 */ /* 0x000fe20000010100 */
[----:B------:R-:W-:Y:S01]  /*1670*/  FFMA.FTZ R52, R50, R51, R52 ;  /* 0x0000003332347223 */ /* 0x000fe20000010034 */
[----:B------:R-:W-:Y:S02]  /*1680*/  FMUL.FTZ R50, R3, R58 ;  /* 0x0000003a03327220 */ /* 0x000fe40000410000 */
[----:B------:R-:W-:Y:S01]  /*1690*/  FMUL.FTZ R29, R2, R56 ;  /* 0x00000038021d7220 */ /* 0x000fe20000410000 */
[--C-:B------:R-:W-:Y:S01]  /*16a0*/  FFMA.FTZ R43, R43, R7, R54.reuse ;  /* 0x000000072b2b7223 */ /* 0x100fe20000010036 */
[----:B------:R-:W-:Y:S01]  /*16b0*/  PRMT R54, R23, 0x7632, R54 ;  /* 0x0000763217367816 */ /* 0x000fe20000000036 */
[----:B------:R-:W-:Y:S01]  /*16c0*/  FADD.FTZ R32, R55, R51 ;  /* 0x0000003337207221 */ /* 0x000fe20000010000 */
[----:B------:R-:W-:-:S02]  /*16d0*/  PRMT R56, R21, 0x7632, R56 ;  /* 0x0000763215387816 */ /* 0x000fc40000000038 */
[----:B------:R-:W-:Y:S01]  /*16e0*/  SHF.L.U32 R54, R54, 0x10, RZ ;  /* 0x0000001036367819 */ /* 0x000fe200000006ff */
[----:B------:R-:W-:-:S04]  /*16f0*/  FFMA.FTZ R31, R47, R49, R52 ;  /* 0x000000312f1f7223 */ /* 0x000fc80000010034 */
[----:B------:R-:W-:Y:S01]  /*1700*/  FADD.FTZ R54, -R42, R54 ;  /* 0x000000362a367221 */ /* 0x000fe20000010100 */
[----:B------:R-:W-:-:S03]  /*1710*/  FADD.FTZ R44, R44, R7 ;  /* 0x000000072c2c7221 */ /* 0x000fc60000010000 */
[----:B------:R-:W-:Y:S01]  /*1720*/  FMUL.FTZ R28, R2, R54 ;  /* 0x00000036021c7220 */ /* 0x000fe20000410000 */
[----:B------:R-:W-:-:S05]  /*1730*/  PRMT R52, R18, 0x7632, R52 ;  /* 0x0000763212347816 */ /* 0x000fca0000000034 */
[----:B------:R-:W-:-:S04]  /*1740*/  IMAD.U32 R52, R52, 0x10000, RZ ;  /* 0x0001000034347824 */ /* 0x000fc800078e00ff */
[----:B------:R-:W-:Y:S01]  /*1750*/  FADD.FTZ R52, -R42, R52 ;  /* 0x000000342a347221 */ /* 0x000fe20000010100 */
[----:B--2---:R-:W-:Y:S01]  /*1760*/  FFMA.FTZ R45, R3, R24, R6 ;  /* 0x00000018032d7223 */ /* 0x004fe20000010006 */
[----:B------:R-:W-:-:S03]  /*1770*/  FMUL.FTZ R6, R46, R49 ;  /* 0x000000312e067220 */ /* 0x000fc60000410000 */
[--C-:B------:R-:W-:Y:S01]  /*1780*/  FFMA.FTZ R57, R48, R57, R45.reuse ;  /* 0x0000003930397223 */ /* 0x100fe2000001002d */
[----:B------:R-:W-:Y:S01]  /*1790*/  PRMT R45, R22, 0x7632, R45 ;  /* 0x00007632162d7816 */ /* 0x000fe2000000002d */
[----:B------:R-:W-:Y:S01]  /*17a0*/  FFMA.FTZ R53, R47, R6, R53 ;  /* 0x000000062f357223 */ /* 0x000fe20000010035 */
[----:B------:R-:W-:Y:S02]  /*17b0*/  PRMT R6, R20, 0x7632, R6 ;  /* 0x0000763214067816 */ /* 0x000fe40000000006 */
[----:B------:R-:W-:Y:S01]  /*17c0*/  SHF.L.U32 R45, R45, 0x10, RZ ;  /* 0x000000102d2d7819 */ /* 0x000fe200000006ff */
[----:B------:R-:W-:Y:S01]  /*17d0*/  FFMA.FTZ R57, R4, R61, R57 ;  /* 0x0000003d04397223 */ /* 0x000fe20000010039 */
[----:B------:R-:W-:Y:S01]  /*17e0*/  SHF.L.U32 R6, R6, 0x10, RZ ;  /* 0x0000001006067819 */ /* 0x000fe200000006ff */
[----:B------:R-:W-:Y:S01]  /*17f0*/  FFMA.FTZ R53, R29, R50, R53 ;  /* 0x000000321d357223 */ /* 0x000fe20000010035 */
[----:B------:R-:W-:Y:S02]  /*1800*/  IMAD.U32 R50, R23, 0x10000, RZ ;  /* 0x0001000017327824 */ /* 0x000fe400078e00ff */
[----:B------:R-:W-:Y:S01]  /*1810*/  FADD.FTZ R45, -R42, R45 ;  /* 0x0000002d2a2d7221 */ /* 0x000fe20000010100 */
[----:B------:R-:W-:Y:S01]  /*1820*/  FFMA.FTZ R51, R46, R51, R57 ;  /* 0x000000332e337223 */ /* 0x000fe20000010039 */
[----:B------:R-:W-:Y:S01]  /*1830*/  FMUL.FTZ R55, R48, R6 ;  /* 0x0000000630377220 */ /* 0x000fe20000410000 */
[----:B------:R-:W-:Y:S01]  /*1840*/  SHF.L.U32 R57, R21, 0x10, RZ ;  /* 0x0000001015397819 */ /* 0x000fe200000006ff */
[----:B------:R-:W-:Y:S01]  /*1850*/  FMUL.FTZ R45, R2, R45 ;  /* 0x0000002d022d7220 */ /* 0x000fe20000410000 */
[----:B------:R-:W-:Y:S01]  /*1860*/  FADD.FTZ R50, -R42, R50 ;  /* 0x000000322a327221 */ /* 0x000fe20000010100 */
[----:B------:R-:W-:-:S02]  /*1870*/  FFMA.FTZ R51, R3, R60, R51 ;  /* 0x0000003c03337223 */ /* 0x000fc40000010033 */
[----:B------:R-:W-:Y:S01]  /*1880*/  FFMA.FTZ R53, R45, R55, R53 ;  /* 0x000000372d357223 */ /* 0x000fe20000010035 */
[----:B------:R-:W-:Y:S01]  /*1890*/  FMUL.FTZ R41, R2, R50 ;  /* 0x0000003202297220 */ /* 0x000fe20000410000 */
[----:B------:R-:W-:Y:S01]  /*18a0*/  FMUL.FTZ R55, R4, R57 ;  /* 0x0000003904377220 */ /* 0x000fe20000410000 */
[----:B------:R-:W-:Y:S02]  /*18b0*/  IMAD.U32 R50, R56, 0x10000, RZ ;  /* 0x0001000038327824 */ /* 0x000fe400078e00ff */
[----:B------:R-:W-:Y:S01]  /*18c0*/  FFMA.FTZ R51, R48, R7, R51 ;  /* 0x0000000730337223 */ /* 0x000fe20000010033 */
[----:B------:R-:W-:Y:S01]  /*18d0*/  FFMA.FTZ R53, R41, R55, R53 ;  /* 0x0000003729357223 */ /* 0x000fe20000010035 */
[----:B------:R-:W-:-:S04]  /*18e0*/  FMUL.FTZ R47, R46, R50 ;  /* 0x000000322e2f7220 */ /* 0x000fc80000410000 */
[----:B------:R-:W-:Y:S01]  /*18f0*/  FFMA.FTZ R7, R28, R47, R53 ;  /* 0x0000002f1c077223 */ /* 0x000fe20000010035 */
[----:B------:R-:W-:Y:S01]  /*1900*/  FFMA.FTZ R47, R4, R59, R51 ;  /* 0x0000003b042f7223 */ /* 0x000fe20000010033 */
[----:B------:R-:W-:Y:S01]  /*1910*/  FFMA.FTZ R54, R45, R6, R43 ;  /* 0x000000062d367223 */ /* 0x000fe2000001002b */
[----:B------:R-:W-:Y:S02]  /*1920*/  SHF.L.U32 R43, R18, 0x10, RZ ;  /* 0x00000010122b7819 */ /* 0x000fe400000006ff */
[----:B------:R-:W-:Y:S01]  /*1930*/  FFMA.FTZ R47, R46, R49, R47 ;  /* 0x000000312e2f7223 */ /* 0x000fe2000001002f */
[C---:B------:R-:W-:Y:S02]  /*1940*/  SHF.L.U32 R56, R16.reuse, 0x10, RZ ;  /* 0x0000001010387819 */ /* 0x040fe400000006ff */
[----:B------:R-:W-:Y:S01]  /*1950*/  PRMT R45, R16, 0x7632, R45 ;  /* 0x00007632102d7816 */ /* 0x000fe2000000002d */
[C---:B------:R-:W-:Y:S01]  /*1960*/  FFMA.FTZ R47, R3.reuse, R58, R47 ;  /* 0x0000003a032f7223 */ /* 0x040fe2000001002f */
[----:B------:R-:W-:Y:S01]  /*1970*/  FADD.FTZ R43, -R42, R43 ;  /* 0x0000002b2a2b7221 */ /* 0x000fe20000010100 */
[----:B------:R-:W-:Y:S01]  /*1980*/  FMUL.FTZ R51, R3, R56 ;  /* 0x0000003803337220 */ /* 0x000fe20000410000 */
[----:B------:R-:W-:Y:S01]  /*1990*/  SHF.L.U32 R45, R45, 0x10, RZ ;  /* 0x000000102d2d7819 */ /* 0x000fe200000006ff */
[----:B------:R-:W-:Y:S01]  /*19a0*/  FFMA.FTZ R47, R48, R6, R47 ;  /* 0x00000006302f7223 */ /* 0x000fe2000001002f */
[----:B------:R-:W-:Y:S01]  /*19b0*/  FMUL.FTZ R34, R2, R43 ;  /* 0x0000002b02227220 */ /* 0x000fe20000410000 */
[----:B------:R-:W-:Y:S01]  /*19c0*/  FADD.FTZ R43, R44, R6 ;  /* 0x000000062c2b7221 */ /* 0x000fe20000010000 */
[----:B------:R-:W-:Y:S01]  /*19d0*/  FMUL.FTZ R44, R2, R52 ;  /* 0x00000034022c7220 */ /* 0x000fe20000410000 */
[----:B------:R-:W-:Y:S01]  /*19e0*/  FFMA.FTZ R47, R4, R57, R47 ;  /* 0x00000039042f7223 */ /* 0x000fe2000001002f */
[----:B------:R-:W-:Y:S01]  /*19f0*/  FFMA.FTZ R6, R34, R51, R7 ;  /* 0x0000003322067223 */ /* 0x000fe20000010007 */
[-C--:B------:R-:W-:Y:S01]  /*1a00*/  FMUL.FTZ R7, R48, R45.reuse ;  /* 0x0000002d30077220 */ /* 0x080fe20000410000 */
[C---:B------:R-:W-:Y:S01]  /*1a10*/  SHF.L.U32 R52, R19.reuse, 0x10, RZ ;  /* 0x0000001013347819 */ /* 0x040fe200000006ff */
[----:B------:R-:W-:Y:S01]  /*1a20*/  FFMA.FTZ R47, R46, R50, R47 ;  /* 0x000000322e2f7223 */ /* 0x000fe2000001002f */
[----:B------:R-:W-:Y:S01]  /*1a30*/  PRMT R53, R19, 0x7632, R53 ;  /* 0x0000763213357816 */ /* 0x000fe20000000035 */
[C---:B------:R-:W-:Y:S01]  /*1a40*/  FFMA.FTZ R54, R44.reuse, R45, R54 ;  /* 0x0000002d2c367223 */ /* 0x040fe20000010036 */
[----:B------:R-:W-:Y:S01]  /*1a50*/  FFMA.FTZ R44, R44, R7, R6 ;  /* 0x000000072c2c7223 */ /* 0x000fe20000010006 */
[----:B------:R-:W-:-:S02]  /*1a60*/  IMAD.U32 R6, R17, 0x10000, RZ ;  /* 0x0001000011067824 */ /* 0x000fc400078e00ff */
[----:B------:R-:W-:Y:S01]  /*1a70*/  FADD.FTZ R52, -R42, R52 ;  /* 0x000000342a347221 */ /* 0x000fe20000010100 */
[----:B------:R-:W-:Y:S01]  /*1a80*/  PRMT R51, R17, 0x7632, R51 ;  /* 0x0000763211337816 */ /* 0x000fe20000000033 */
[----:B------:R-:W-:Y:S01]  /*1a90*/  FFMA.FTZ R47, R3, R56, R47 ;  /* 0x00000038032f7223 */ /* 0x000fe2000001002f */
[----:B------:R-:W-:Y:S01]  /*1aa0*/  SHF.L.U32 R53, R53, 0x10, RZ ;  /* 0x0000001035357819 */ /* 0x000fe200000006ff */
[----:B------:R-:W-:Y:S01]  /*1ab0*/  FMUL.FTZ R7, R4, R6 ;  /* 0x0000000604077220 */ /* 0x000fe20000410000 */
[----:B------:R-:W-:Y:S01]  /*1ac0*/  FMUL.FTZ R39, R2, R52 ;  /* 0x0000003402277220 */ /* 0x000fe20000410000 */
[----:B------:R-:W-:Y:S01]  /*1ad0*/  FADD.FTZ R43, R43, R45 ;  /* 0x0000002d2b2b7221 */ /* 0x000fe20000010000 */
[----:B------:R-:W-:Y:S01]  /*1ae0*/  SHF.L.U32 R51, R51, 0x10, RZ ;  /* 0x0000001033337819 */ /* 0x000fe200000006ff */
[----:B------:R-:W-:Y:S01]  /*1af0*/  FFMA.FTZ R45, R48, R45, R47 ;  /* 0x0000002d302d7223 */ /* 0x000fe2000001002f */
[----:B------:R-:W-:Y:S01]  /*1b00*/  FADD.FTZ R53, -R42, R53 ;  /* 0x000000352a357221 */ /* 0x000fe20000010100 */
[C---:B------:R-:W-:Y:S01]  /*1b10*/  IMAD.U32 R47, R14.reuse, 0x10000, RZ ;  /* 0x000100000e2f7824 */ /* 0x040fe200078e00ff */
[----:B------:R-:W-:Y:S01]  /*1b20*/  PRMT R55, R14, 0x7632, R55 ;  /* 0x000076320e377816 */ /* 0x000fe20000000037 */
[----:B------:R-:W-:Y:S01]  /*1b30*/  FFMA.FTZ R44, R39, R7, R44 ;  /* 0x00000007272c7223 */ /* 0x000fe2000001002c */
[----:B------:R-:W-:Y:S01]  /*1b40*/  SHF.L.U32 R7, R12, 0x10, RZ ;  /* 0x000000100c077819 */ /* 0x000fe200000006ff */
[----:B------:R-:W-:Y:S01]  /*1b50*/  FMUL.FTZ R52, R46, R51 ;  /* 0x000000332e347220 */ /* 0x000fe20000410000 */
[----:B------:R-:W-:Y:S01]  /*1b60*/  FMUL.FTZ R33, R2, R53 ;  /* 0x0000003502217220 */ /* 0x000fe20000410000 */
[----:B------:R-:W-:Y:S01]  /*1b70*/  PRMT R53, R12, 0x7632, R53 ;  /* 0x000076320c357816 */ /* 0x000fe20000000035 */
[----:B------:R-:W-:Y:S01]  /*1b80*/  FADD.FTZ R47, -R42, R47 ;  /* 0x0000002f2a2f7221 */ /* 0x000fe20000010100 */
[----:B------:R-:W-:Y:S01]  /*1b90*/  SHF.L.U32 R55, R55, 0x10, RZ ;  /* 0x0000001037377819 */ /* 0x000fe200000006ff */
[----:B------:R-:W-:Y:S01]  /*1ba0*/  FFMA.FTZ R44, R33, R52, R44 ;  /* 0x00000034212c7223 */ /* 0x000fe2000001002c */
[----:B------:R-:W-:Y:S01]  /*1bb0*/  FMUL.FTZ R52, R3, R7 ;  /* 0x0000000703347220 */ /* 0x000fe20000410000 */
[----:B------:R-:W-:Y:S01]  /*1bc0*/  FMUL.FTZ R40, R2, R47 ;  /* 0x0000002f02287220 */ /* 0x000fe20000410000 */
[----:B------:R-:W-:-:S02]  /*1bd0*/  IMAD.U32 R53, R53, 0x10000, RZ ;  /* 0x0001000035357824 */ /* 0x000fc400078e00ff */
[----:B------:R-:W-:Y:S01]  /*1be0*/  FADD.FTZ R47, -R42, R55 ;  /* 0x000000372a2f7221 */ /* 0x000fe20000010100 */
[----:B------:R-:W-:Y:S01]  /*1bf0*/  FFMA.FTZ R45, R4, R6, R45 ;  /* 0x00000006042d7223 */ /* 0x000fe2000001002d */
[----:B------:R-:W-:Y:S01]  /*1c00*/  FFMA.FTZ R44, R40, R52, R44 ;  /* 0x00000034282c7223 */ /* 0x000fe2000001002c */
[----:B------:R-:W-:Y:S01]  /*1c10*/  FMUL.FTZ R52, R48, R53 ;  /* 0x0000003530347220 */ /* 0x000fe20000410000 */
[----:B------:R-:W-:Y:S01]  /*1c20*/  FMUL.FTZ R47, R2, R47 ;  /* 0x0000002f022f7220 */ /* 0x000fe20000410000 */
[----:B------:R-:W-:-:S03]  /*1c30*/  FFMA.FTZ R45, R46, R51, R45 ;  /* 0x000000332e2d7223 */ /* 0x000fc6000001002d */
[C---:B------:R-:W-:Y:S01]  /*1c40*/  FFMA.FTZ R44, R47.reuse, R52, R44 ;  /* 0x000000342f2c7223 */ /* 0x040fe2000001002c */
[----:B------:R-:W-:Y:S01]  /*1c50*/  FFMA.FTZ R5, R47, R53, R54 ;  /* 0x000000352f057223 */ /* 0x000fe20000010036 */
[----:B------:R-:W-:Y:S01]  /*1c60*/  FFMA.FTZ R52, R3, R7, R45 ;  /* 0x0000000703347223 */ /* 0x000fe2000001002d */
[C---:B------:R-:W-:Y:S02]  /*1c70*/  SHF.L.U32 R45, R15.reuse, 0x10, RZ ;  /* 0x000000100f2d7819 */ /* 0x040fe400000006ff */
[----:B------:R-:W-:Y:S01]  /*1c80*/  PRMT R47, R15, 0x7632, R47 ;  /* 0x000076320f2f7816 */ /* 0x000fe2000000002f */
[----:B----4-:R0:W-:Y:S01]  /*1c90*/  STL [R1+0xe8], R26 ;  /* 0x0000e81a01007387 */ /* 0x0101e20000100800 */
[----:B------:R-:W-:Y:S01]  /*1ca0*/  FADD.FTZ R38, R43, R53 ;  /* 0x000000352b267221 */ /* 0x000fe20000010000 */
[--C-:B------:R-:W-:Y:S01]  /*1cb0*/  FFMA.FTZ R53, R48, R53, R52.reuse ;  /* 0x0000003530357223 */ /* 0x100fe20000010034 */
[----:B------:R-:W-:Y:S01]  /*1cc0*/  SHF.L.U32 R47, R47, 0x10, RZ ;  /* 0x000000102f2f7819 */ /* 0x000fe200000006ff */
[----:B------:R-:W-:Y:S01]  /*1cd0*/  FADD.FTZ R45, -R42, R45 ;  /* 0x0000002d2a2d7221 */ /* 0x000fe20000010100 */
[C---:B------:R-:W-:Y:S01]  /*1ce0*/  PRMT R52, R13.reuse, 0x7632, R52 ;  /* 0x000076320d347816 */ /* 0x040fe20000000034 */
[----:B------:R-:W-:Y:S01]  /*1cf0*/  IMAD.U32 R43, R13, 0x10000, RZ ;  /* 0x000100000d2b7824 */ /* 0x000fe200078e00ff */
[----:B0-----:R-:W2:Y:S01]  /*1d00*/  LDL R26, [R1+0x54] ;  /* 0x00005400011a7983 */ /* 0x001ea20000100800 */
[----:B------:R-:W-:-:S03]  /*1d10*/  SHF.L.U32 R55, R10, 0x10, RZ ;  /* 0x000000100a377819 */ /* 0x000fc600000006ff */
[----:B------:R-:W-:Y:S01]  /*1d20*/  STL [R1+0x40], R30 ;  /* 0x0000401e01007387 */ /* 0x000fe20000100800 */
[----:B------:R-:W-:-:S03]  /*1d30*/  SHF.L.U32 R52, R52, 0x10, RZ ;  /* 0x0000001034347819 */ /* 0x000fc600000006ff */
[----:B------:R0:W-:Y:S01]  /*1d40*/  STL [R1+0xec], R30 ;  /* 0x0000ec1e01007387 */ /* 0x0001e20000100800 */
[----:B------:R-:W-:Y:S01]  /*1d50*/  FMUL.FTZ R36, R2, R45 ;  /* 0x0000002d02247220 */ /* 0x000fe20000410000 */
[----:B------:R-:W-:Y:S01]  /*1d60*/  FADD.FTZ R47, -R42, R47 ;  /* 0x0000002f2a2f7221 */ /* 0x000fe20000010100 */
[----:B------:R-:W-:Y:S01]  /*1d70*/  FMUL.FTZ R45, R4, R43 ;  /* 0x0000002b042d7220 */ /* 0x000fe20000410000 */
[----:B------:R-:W-:Y:S01]  /*1d80*/  FADD.FTZ R55, -R42, R55 ;  /* 0x000000372a377221 */ /* 0x000fe20000010100 */
[----:B0-----:R-:W4:Y:S04]  /*1d90*/  LDL R30, [R1+0x14] ;  /* 0x00001400011e7983 */ /* 0x001f280000100800 */
[----:B------:R-:W-:Y:S04]  /*1da0*/  STL [R1+0xf4], R27 ;  /* 0x0000f41b01007387 */ /* 0x000fe80000100800 */
[----:B------:R-:W-:Y:S01]  /*1db0*/  STL [R1+0xf8], R25 ;  /* 0x0000f81901007387 */ /* 0x000fe20000100800 */
[----:B------:R-:W-:-:S03]  /*1dc0*/  FMUL.FTZ R35, R2, R47 ;  /* 0x0000002f02237220 */ /* 0x000fc60000410000 */
[----:B------:R-:W-:Y:S01]  /*1dd0*/  STL [R1+0x3c], R37 ;  /* 0x00003c2501007387 */ /* 0x000fe20000100800 */
[----:B------:R-:W-:-:S03]  /*1de0*/  SHF.L.U32 R54, R8, 0x10, RZ ;  /* 0x0000001008367819 */ /* 0x000fc600000006ff */
[----:B------:R-:W-:Y:S01]  /*1df0*/  STL [R1+0x34], R29 ;  /* 0x0000341d01007387 */ /* 0x000fe20000100800 */
[----:B------:R-:W-:Y:S01]  /*1e00*/  FFMA.FTZ R44, R36, R45, R44 ;  /* 0x0000002d242c7223 */ /* 0x000fe2000001002c */
[----:B------:R-:W-:Y:S02]  /*1e10*/  FMUL.FTZ R47, R46, R52 ;  /* 0x000000342e2f7220 */ /* 0x000fe40000410000 */
[----:B------:R-:W-:Y:S01]  /*1e20*/  STL [R1+0x30], R41 ;  /* 0x0000302901007387 */ /* 0x000fe20000100800 */
[----:B------:R-:W-:-:S03]  /*1e30*/  FFMA.FTZ R53, R4, R43, R53 ;  /* 0x0000002b04357223 */ /* 0x000fc60000010035 */
[----:B------:R-:W-:Y:S04]  /*1e40*/  STL [R1+0x2c], R34 ;  /* 0x00002c2201007387 */ /* 0x000fe80000100800 */
[----:B------:R-:W-:Y:S01]  /*1e50*/  STL [R1+0x24], R39 ;  /* 0x0000242701007387 */ /* 0x000fe20000100800 */
[----:B------:R-:W-:-:S03]  /*1e60*/  FFMA.FTZ R47, R35, R47, R44 ;  /* 0x0000002f232f7223 */ /* 0x000fc6000001002c */
[----:B------:R-:W-:Y:S01]  /*1e70*/  STL [R1+0x20], R40 ;  /* 0x0000202801007387 */ /* 0x000fe20000100800 */
[----:B------:R-:W-:-:S03]  /*1e80*/  PRMT R45, R8, 0x7632, R45 ;  /* 0x00007632082d7816 */ /* 0x000fc6000000002d */
[----:B------:R0:W-:Y:S01]  /*1e90*/  STL [R1], R5 ;  /* 0x0000000501007387 */ /* 0x0001e20000100800 */
[----:B------:R-:W-:Y:S01]  /*1ea0*/  FFMA.FTZ R53, R46, R52, R53 ;  /* 0x000000342e357223 */ /* 0x000fe20000010035 */
[----:B------:R-:W-:Y:S01]  /*1eb0*/  SHF.L.U32 R45, R45, 0x10, RZ ;  /* 0x000000102d2d7819 */ /* 0x000fe200000006ff */
[----:B0-----:R-:W-:Y:S01]  /*1ec0*/  FMUL.FTZ R5, R2, R55 ;  /* 0x0000003702057220 */ /* 0x001fe20000410000 */
[----:B------:R-:W-:-:S04]  /*1ed0*/  FMUL.FTZ R55, R3, R54 ;  /* 0x0000003603377220 */ /* 0x000fc80000410000 */
[----:B------:R-:W-:Y:S01]  /*1ee0*/  FFMA.FTZ R47, R5, R55, R47 ;  /* 0x00000037052f7223 */ /* 0x000fe2000001002f */
[----:B------:R-:W-:Y:S01]  /*1ef0*/  FFMA.FTZ R55, R3, R54, R53 ;  /* 0x0000003603377223 */ /* 0x000fe20000010035 */
[----:B------:R-:W-:Y:S03]  /*1f00*/  STL [R1+0x1c], R36 ;  /* 0x00001c2401007387 */ /* 0x000fe60000100800 */
[----:B------:R-:W-:Y:S01]  /*1f10*/  FFMA.FTZ R27, R48, R45, R55 ;  /* 0x0000002d301b7223 */ /* 0x000fe20000010037 */
[----:B------:R-:W-:Y:S04]  /*1f20*/  STL [R1+0x18], R5 ;  /* 0x0000180501007387 */ /* 0x000fe80000100800 */
[----:B------:R-:W3:Y:S01]  /*1f30*/  LDL.LU R55, [R1] ;  /* 0x0000000001377983 */ /* 0x000ee20000300800 */
[----:B------:R-:W-:-:S05]  /*1f40*/  PRMT R44, R10, 0x7632, R44 ;  /* 0x000076320a2c7816 */ /* 0x000fca000000002c */
[----:B------:R-:W-:-:S04]  /*1f50*/  IMAD.U32 R44, R44, 0x10000, RZ ;  /* 0x000100002c2c7824 */ /* 0x000fc800078e00ff */
[----:B------:R-:W-:Y:S01]  /*1f60*/  FADD.FTZ R44, -R42, R44 ;  /* 0x0000002c2a2c7221 */ /* 0x000fe20000010100 */
[----:B------:R-:W-:-:S03]  /*1f70*/  FMUL.FTZ R53, R48, R45 ;  /* 0x0000002d30357220 */ /* 0x000fc60000410000 */
[----:B------:R-:W-:-:S04]  /*1f80*/  FMUL.FTZ R44, R2, R44 ;  /* 0x0000002c022c7220 */ /* 0x000fc80000410000 */
[----:B------:R-:W-:Y:S01]  /*1f90*/  FFMA.FTZ R25, R44, R53, R47 ;  /* 0x000000352c197223 */ /* 0x000fe2000001002f */
[C---:B------:R-:W-:Y:S01]  /*1fa0*/  IMAD.U32 R47, R11.reuse, 0x10000, RZ ;  /* 0x000100000b2f7824 */ /* 0x040fe200078e00ff */
[----:B------:R-:W-:-:S03]  /*1fb0*/  PRMT R53, R11, 0x7632, R53 ;  /* 0x000076320b357816 */ /* 0x000fc60000000035 */
[----:B------:R-:W-:Y:S01]  /*1fc0*/  FADD.FTZ R47, -R42, R47 ;  /* 0x0000002f2a2f7221 */ /* 0x000fe20000010100 */
[----:B------:R-:W-:Y:S02]  /*1fd0*/  SHF.L.U32 R53, R53, 0x10, RZ ;  /* 0x0000001035357819 */ /* 0x000fe400000006ff */
[----:B------:R-:W-:-:S03]  /*1fe0*/  PRMT R48, R9, 0x7632, R48 ;  /* 0x0000763209307816 */ /* 0x000fc60000000030 */
[----:B------:R-:W-:Y:S02]  /*1ff0*/  FADD.FTZ R53, -R42, R53 ;  /* 0x000000352a357221 */ /* 0x000fe40000010100 */
[----:B------:R-:W-:Y:S02]  /*2000*/  IMAD.U32 R48, R48, 0x10000, RZ ;  /* 0x0001000030307824 */ /* 0x000fe400078e00ff */
[----:B------:R-:W-:Y:S01]  /*2010*/  FMUL.FTZ R53, R2, R53 ;  /* 0x0000003502357220 */ /* 0x000fe20000410000 */
[----:B---3--:R-:W-:Y:S01]  /*2020*/  FFMA.FTZ R44, R44, R45, R55 ;  /* 0x0000002d2c2c7223 */ /* 0x008fe20000010037 */
[----:B------:R-:W-:Y:S01]  /*2030*/  SHF.L.U32 R55, R9, 0x10, RZ ;  /* 0x0000001009377819 */ /* 0x000fe200000006ff */
[----:B------:R-:W-:Y:S01]  /*2040*/  FADD.FTZ R45, R38, R45 ;  /* 0x0000002d262d7221 */ /* 0x000fe20000010000 */
[----:B------:R-:W-:-:S03]  /*2050*/  FMUL.FTZ R38, R2, R47 ;  /* 0x0000002f02267220 */ /* 0x000fc60000410000 */
[----:B------:R-:W-:-:S04]  /*2060*/  FMUL.FTZ R47, R4, R55 ;  /* 0x00000037042f7220 */ /* 0x000fc80000410000 */
[----:B------:R-:W-:Y:S01]  /*2070*/  FFMA.FTZ R25, R38, R47, R25 ;  /* 0x0000002f26197223 */ /* 0x000fe20000010019 */
[----:B------:R-:W-:Y:S01]  /*2080*/  FFMA.FTZ R47, R4, R55, R27 ;  /* 0x00000037042f7223 */ /* 0x000fe2000001001b */
[----:B------:R-:W-:-:S03]  /*2090*/  FMUL.FTZ R27, R46, R48 ;  /* 0x000000302e1b7220 */ /* 0x000fc60000410000 */
[----:B------:R-:W-:Y:S01]  /*20a0*/  FFMA.FTZ R46, R46, R48, R47 ;  /* 0x000000302e2e7223 */ /* 0x000fe2000001002f */
[----:B------:R-:W-:Y:S01]  /*20b0*/  FFMA.FTZ R47, R53, R27, R25 ;  /* 0x0000001b352f7223 */ /* 0x000fe20000010019 */
[----:B------:R-:W-:Y:S04]  /*20c0*/  STL [R1+0x8], R38 ;  /* 0x0000082601007387 */ /* 0x000fe80000100800 */
[----:B------:R0:W5:Y:S04]  /*20d0*/  LDL.LU R25, [R1+0xf8] ;  /* 0x0000f80001197983 */ /* 0x0001680000300800 */
[----:B------:R0:W5:Y:S04]  /*20e0*/  LDL.LU R27, [R1+0xf4] ;  /* 0x0000f400011b7983 */ /* 0x0001680000300800 */
[----:B------:R1:W-:Y:S04]  /*20f0*/  STS.64 [R0], R46 ;  /* 0x0000002e00007388 */ /* 0x0003e80000000a00 */
[----:B-1----:R-:W3:Y:S04]  /*2100*/  LDL.LU R0, [R1+0xf0] ;  /* 0x0000f00001007983 */ /* 0x002ee80000300800 */
[----:B------:R-:W2:Y:S01]  /*2110*/  LDL R46, [R1+0x38] ;  /* 0x00003800012e7983 */ /* 0x000ea20000100800 */
[----:B------:R-:W-:Y:S01]  /*2120*/  UMOV UR15, 0x400 ;  /* 0x00000400000f7882 */ /* 0x000fe20000000000 */
[----:B------:R-:W-:Y:S01]  /*2130*/  FADD.FTZ R32, R32, R49 ;  /* 0x0000003120207221 */ /* 0x000fe20000010000 */
[----:B------:R-:W-:Y:S01]  /*2140*/  BAR.SYNC.DEFER_BLOCKING 0x0 ;  /* 0x0000000000007b1d */ /* 0x000fe20000010000 */
[----:B---3--:R-:W-:Y:S01]  /*2150*/  FADD.FTZ R47, RZ, R0 ;  /* 0x00000000ff2f7221 */ /* 0x008fe20000010000 */
[----:B--2---:R-:W-:-:S03]  /*2160*/  FFMA.FTZ R46, R46, R0, RZ ;  /* 0x000000002e2e7223 */ /* 0x004fc600000100ff */
[----:B----4-:R-:W-:Y:S01]  /*2170*/  FADD.FTZ R47, R47, R30 ;  /* 0x0000001e2f2f7221 */ /* 0x010fe20000010000 */
[----:B------:R-:W-:Y:S02]  /*2180*/  FFMA.FTZ R46, R26, R30, R46 ;  /* 0x0000001e1a2e7223 */ /* 0x000fe4000001002e */
[----:B------:R-:W2:Y:S04]  /*2190*/  LDL.LU R30, [R1+0xec] ;  /* 0x0000ec00011e7983 */ /* 0x000ea80000300800 */
[----:B------:R-:W3:Y:S01]  /*21a0*/  LDL.LU R26, [R1+0xe8] ;  /* 0x0000e800011a7983 */ /* 0x000ee20000300800 */
[----:B------:R-:W-:-:S04]  /*21b0*/  FADD.FTZ R47, R47, R24 ;  /* 0x000000182f2f7221 */ /* 0x000fc80000010000 */
[----:B------:R-:W-:Y:S01]  /*21c0*/  FADD.FTZ R47, R47, R60 ;  /* 0x0000003c2f2f7221 */ /* 0x000fe20000010000 */
[----:B------:R-:W-:-:S03]  /*21d0*/  ULEA UR5, UR18, UR15, 0x18 ;  /* 0x0000000f12057291 */ /* 0x000fc6000f8ec03f */
[----:B------:R-:W-:-:S04]  /*21e0*/  FADD.FTZ R47, R47, R58 ;  /* 0x0000003a2f2f7221 */ /* 0x000fc80000010000 */
[----:B------:R-:W-:-:S04]  /*21f0*/  FADD.FTZ R47, R47, R56 ;  /* 0x000000382f2f7221 */ /* 0x000fc80000010000 */
[----:B------:R-:W-:-:S04]  /*2200*/  FADD.FTZ R47, R47, R7 ;  /* 0x000000072f2f7221 */ /* 0x000fc80000010000 */
[----:B------:R-:W-:Y:S01]  /*2210*/  FADD.FTZ R47, R47, R54 ;  /* 0x000000362f2f7221 */ /* 0x000fe20000010000 */
[----:B---3--:R-:W-:Y:S02]  /*2220*/  FFMA.FTZ R46, R26, R24, R46 ;  /* 0x000000181a2e7223 */ /* 0x008fe4000001002e */
[----:B------:R0:W5:Y:S02]  /*2230*/  LDL.LU R24, [R1+0xe4] ;  /* 0x0000e40001187983 */ /* 0x0001640000300800 */
[----:B--2---:R-:W-:Y:S02]  /*2240*/  FFMA.FTZ R46, R30, R60, R46 ;  /* 0x0000003c1e2e7223 */ /* 0x004fe4000001002e */
[----:B------:R-:W1:Y:S02]  /*2250*/  S2R R30, SR_TID.X ;  /* 0x00000000001e7919 */ /* 0x000e640000002100 */
[----:B------:R-:W-:Y:S01]  /*2260*/  FFMA.FTZ R46, R29, R58, R46 ;  /* 0x0000003a1d2e7223 */ /* 0x000fe2000001002e */
[----:B------:R0:W5:Y:S03]  /*2270*/  LDL.LU R26, [R1+0xe0] ;  /* 0x0000e000011a7983 */ /* 0x0001660000300800 */
[----:B------:R-:W-:-:S02]  /*2280*/  FFMA.FTZ R46, R34, R56, R46 ;  /* 0x00000038222e7223 */ /* 0x000fc4000001002e */
[----:B------:R-:W2:Y:S02]  /*2290*/  LDL.LU R34, [R1+0xdc] ;  /* 0x0000dc0001227983 */ /* 0x000ea40000300800 */
[----:B------:R-:W-:-:S04]  /*22a0*/  FFMA.FTZ R46, R40, R7, R46 ;  /* 0x00000007282e7223 */ /* 0x000fc8000001002e */
[----:B------:R-:W-:Y:S02]  /*22b0*/  FFMA.FTZ R46, R5, R54, R46 ;  /* 0x00000036052e7223 */ /* 0x000fe4000001002e */
[----:B------:R-:W3:Y:S01]  /*22c0*/  LDL.LU R5, [R1+0xd8] ;  /* 0x0000d80001057983 */ /* 0x000ee20000300800 */
[C---:B-1----:R-:W-:Y:S02]  /*22d0*/  SHF.L.U32 R29, R30.reuse, 0x1, RZ ;  /* 0x000000011e1d7819 */ /* 0x042fe400000006ff */
[----:B------:R-:W-:Y:S02]  /*22e0*/  LEA R40, R30, UR5, 0x5 ;  /* 0x000000051e287c11 */ /* 0x000fe4000f8e28ff */
[----:B------:R-:W-:-:S04]  /*22f0*/  LOP3.LUT R29, R29, 0x18, RZ, 0xc0, !PT ;  /* 0x000000181d1d7812 */ /* 0x000fc800078ec0ff */
[----:B------:R-:W-:-:S05]  /*2300*/  IADD3 R29, R40, R29, RZ ;  /* 0x0000001d281d7210 */ /* 0x000fca0007ffe0ff */
[----:B------:R1:W-:Y:S02]  /*2310*/  STS.64 [R29], R46 ;  /* 0x0000002e1d007388 */ /* 0x0003e40000000a00 */
[----:B-1----:R-:W-:Y:S02]  /*2320*/  IMAD.SHL.U32 R47, R30, 0x2, RZ ;  /* 0x000000021e2f7824 */ /* 0x002fe400078e00ff */
[----:B------:R0:W5:Y:S03]  /*2330*/  LDL.LU R29, [R1+0xd4] ;  /* 0x0000d400011d7983 */ /* 0x0001660000300800 */
[----:B------:R-:W-:-:S04]  /*2340*/  LOP3.LUT R47, R47, 0x18, RZ, 0xc0, !PT ;  /* 0x000000182f2f7812 */ /* 0x000fc800078ec0ff */
[----:B------:R-:W-:-:S04]  /*2350*/  LOP3.LUT R46, R47, 0x8, RZ, 0x3c, !PT ;  /* 0x000000082f2e7812 */ /* 0x000fc800078e3cff */
[----:B------:R-:W-:-:S05]  /*2360*/  IADD3 R46, R40, R46, RZ ;  /* 0x0000002e282e7210 */ /* 0x000fca0007ffe0ff */
[----:B------:R1:W-:Y:S02]  /*2370*/  STS.64 [R46], R44 ;  /* 0x0000002c2e007388 */ /* 0x0003e40000000a00 */
[----:B-1----:R-:W-:-:S04]  /*2380*/  LOP3.LUT R44, R47, 0x10, RZ, 0x3c, !PT ;  /* 0x000000102f2c7812 */ /* 0x002fc800078e3cff */
[----:B------:R-:W-:-:S05]  /*2390*/  IADD3 R44, R40, R44, RZ ;  /* 0x0000002c282c7210 */ /* 0x000fca0007ffe0ff */
[----:B------:R1:W-:Y:S02]  /*23a0*/  STL [R1+0x4], R44 ;  /* 0x0000042c01007387 */ /* 0x0003e40000100800 */
[----:B-1----:R-:W-:-:S04]  /*23b0*/  SHF.R.S32.HI R44, RZ, 0x1f, R30 ;  /* 0x0000001fff2c7819 */ /* 0x002fc8000001141e */
[----:B------:R-:W-:-:S04]  /*23c0*/  LEA.HI R46, R44, R30, RZ, 0x2 ;  /* 0x0000001e2c2e7211 */ /* 0x000fc800078f10ff */
[----:B------:R-:W-:-:S04]  /*23d0*/  SHF.R.S32.HI R44, RZ, 0x2, R46 ;  /* 0x00000002ff2c7819 */ /* 0x000fc8000001142e */
[----:B------:R-:W-:Y:S02]  /*23e0*/  IADD3 R49, R44, 0xf0, RZ ;  /* 0x000000f02c317810 */ /* 0x000fe40007ffe0ff */
[----:B------:R-:W-:Y:S02]  /*23f0*/  LOP3.LUT R45, R47, 0x18, RZ, 0x3c, !PT ;  /* 0x000000182f2d7812 */ /* 0x000fe400078e3cff */
[----:B------:R-:W-:-:S04]  /*2400*/  SHF.R.S32.HI R47, RZ, 0x1f, R49 ;  /* 0x0000001fff2f7819 */ /* 0x000fc80000011431 */
[----:B------:R-:W-:Y:S02]  /*2410*/  LEA.HI R49, R47, R49, RZ, 0x2 ;  /* 0x000000312f317211 */ /* 0x000fe400078f10ff */
[----:B------:R-:W-:Y:S01]  /*2420*/  SHF.R.S32.HI R47, RZ, 0x1f, R30 ;  /* 0x0000001fff2f7819 */ /* 0x000fe2000001141e */
[----:B------:R-:W-:Y:S01]  /*2430*/  IMAD.IADD R40, R40, 0x1, R45 ;  /* 0x0000000128287824 */ /* 0x000fe200078e022d */
[----:B------:R-:W-:Y:S01]  /*2440*/  LOP3.LUT R46, R46, 0xfffffffc, RZ, 0xc0, !PT ;  /* 0xfffffffc2e2e7812 */ /* 0x000fe200078ec0ff */
[----:B------:R-:W-:Y:S01]  /*2450*/  FFMA.FTZ R45, R28, R50, R31 ;  /* 0x000000321c2d7223 */ /* 0x000fe2000001001f */
[-C--:B------:R-:W-:Y:S01]  /*2460*/  LEA.HI R47, R47, R30.reuse, RZ, 0x4 ;  /* 0x0000001e2f2f7211 */ /* 0x080fe200078f20ff */
[----:B------:R-:W-:Y:S01]  /*2470*/  FADD.FTZ R50, R32, R50 ;  /* 0x0000003220327221 */ /* 0x000fe20000010000 */
[----:B------:R-:W-:Y:S01]  /*2480*/  IADD3 R46, -R46, R30, RZ ;  /* 0x0000001e2e2e7210 */ /* 0x000fe20007ffe1ff */
[----:B------:R-:W-:Y:S01]  /*2490*/  FFMA.FTZ R45, R33, R51, R45 ;  /* 0x00000033212d7223 */ /* 0x000fe2000001002d */
[----:B------:R-:W-:Y:S01]  /*24a0*/  SHF.R.U32.HI R47, RZ, 0x4, R47 ;  /* 0x00000004ff2f7819 */ /* 0x000fe2000001162f */
[----:B------:R-:W-:Y:S01]  /*24b0*/  FADD.FTZ R51, R50, R51 ;  /* 0x0000003332337221 */ /* 0x000fe20000010000 */
[----:B------:R-:W-:Y:S01]  /*24c0*/  SHF.R.U32.HI R49, RZ, 0x2, R49 ;  /* 0x00000002ff317819 */ /* 0x000fe20000011631 */
[----:B------:R0:W5:Y:S01]  /*24d0*/  LDL.LU R31, [R1+0xd0] ;  /* 0x0000d000011f7983 */ /* 0x0001620000300800 */
[----:B------:R-:W-:-:S02]  /*24e0*/  LOP3.LUT R47, R46, 0x3, R47, 0x78, !PT ;  /* 0x000000032e2f7812 */ /* 0x000fc400078e782f */
[----:B------:R-:W-:Y:S01]  /*24f0*/  LEA R44, R44, UR5, 0x5 ;  /* 0x000000052c2c7c11 */ /* 0x000fe2000f8e28ff */
[----:B------:R-:W-:Y:S01]  /*2500*/  FADD.FTZ R51, R51, R52 ;  /* 0x0000003433337221 */ /* 0x000fe20000010000 */
[----:B------:R-:W-:Y:S01]  /*2510*/  LOP3.LUT R49, R46, 0x3, R49, 0x78, !PT ;  /* 0x000000032e317812 */ /* 0x000fe200078e7831 */
[----:B------:R0:W5:Y:S02]  /*2520*/  LDL.LU R28, [R1+0xcc] ;  /* 0x0000cc00011c7983 */ /* 0x0001640000300800 */
[----:B------:R-:W-:Y:S01]  /*2530*/  IMAD R50, R47, 0x8, R44 ;  /* 0x000000082f327824 */ /* 0x000fe200078e022c */
[----:B------:R-:W-:Y:S01]  /*2540*/  LEA R49, R49, R44, 0x3 ;  /* 0x0000002c31317211 */ /* 0x000fe200078e18ff */
[----:B------:R-:W1:Y:S01]  /*2550*/  S2R R46, SR_TID.X ;  /* 0x00000000002e7919 */ /* 0x000e620000002100 */
[----:B------:R-:W-:Y:S01]  /*2560*/  FFMA.FTZ R44, R35, R52, R45 ;  /* 0x00000034232c7223 */ /* 0x000fe2000001002d */
[----:B------:R-:W-:Y:S02]  /*2570*/  FADD.FTZ R45, R51, R48 ;  /* 0x00000030332d7221 */ /* 0x000fe40000010000 */
[----:B------:R-:W4:Y:S01]  /*2580*/  S2R R51, SR_TID.X ;  /* 0x0000000000337919 */ /* 0x000f220000002100 */
[----:B------:R0:W5:Y:S01]  /*2590*/  LDL.LU R30, [R1+0xc8] ;  /* 0x0000c800011e7983 */ /* 0x0001620000300800 */
[----:B------:R-:W-:-:S03]  /*25a0*/  FFMA.FTZ R44, R53, R48, R44 ;  /* 0x00000030352c7223 */ /* 0x000fc6000001002c */
[----:B------:R-:W2:Y:S04]  /*25b0*/  LDL.LU R32, [R1+0xc4] ;  /* 0x0000c40001207983 */ /* 0x000ea80000300800 */
[----:B------:R0:W5:Y:S04]  /*25c0*/  LDL.LU R33, [R1+0xc0] ;  /* 0x0000c00001217983 */ /* 0x0001680000300800 */
[----:B------:R-:W2:Y:S04]  /*25d0*/  LDL R47, [R1+0x48] ;  /* 0x00004800012f7983 */ /* 0x000ea80000100800 */
[----:B------:R0:W5:Y:S01]  /*25e0*/  LDL.LU R35, [R1+0xbc] ;  /* 0x0000bc0001237983 */ /* 0x0001620000300800 */
[----:B-1----:R-:W-:-:S04]  /*25f0*/  IADD3 R46, R46, 0x1e0, RZ ;  /* 0x000001e02e2e7810 */ /* 0x002fc80007ffe0ff */
[----:B------:R-:W-:Y:S01]  /*2600*/  SHF.R.S32.HI R52, RZ, 0x1f, R46 ;  /* 0x0000001fff347819 */ /* 0x000fe2000001142e */
[----:B----4-:R-:W-:-:S05]  /*2610*/  VIADD R51, R51, 0x1e0 ;  /* 0x000001e033337836 */ /* 0x010fca0000000000 */
[----:B------:R-:W-:Y:S02]  /*2620*/  LEA.HI R48, R52, R51, RZ, 0x2 ;  /* 0x0000003334307211 */ /* 0x000fe400078f10ff */
[----:B------:R-:W4:Y:S02]  /*2630*/  LDL R52, [R1+0x10] ;  /* 0x0000100001347983 */ /* 0x000f240000100800 */
[----:B------:R-:W-:Y:S02]  /*2640*/  LOP3.LUT R53, R48, 0xfffffffc, RZ, 0xc0, !PT ;  /* 0xfffffffc30357812 */ /* 0x000fe400078ec0ff */
[----:B------:R-:W-:Y:S01]  /*2650*/  SHF.R.S32.HI R48, RZ, 0x2, R48 ;  /* 0x00000002ff307819 */ /* 0x000fe20000011430 */
[----:B---3--:R-:W-:Y:S01]  /*2660*/  FADD.FTZ R46, RZ, R5 ;  /* 0x00000005ff2e7221 */ /* 0x008fe20000010000 */
[----:B--2---:R-:W-:-:S03]  /*2670*/  FFMA.FTZ R47, R47, R5, RZ ;  /* 0x000000052f2f7223 */ /* 0x004fc600000100ff */
[----:B----4-:R-:W-:Y:S01]  /*2680*/  FADD.FTZ R51, R46, R52 ;  /* 0x000000342e337221 */ /* 0x010fe20000010000 */
[----:B------:R-:W-:Y:S02]  /*2690*/  FFMA.FTZ R46, R32, R52, R47 ;  /* 0x00000034202e7223 */ /* 0x000fe4000001002f */
[----:B------:R-:W1:Y:S01]  /*26a0*/  S2R R52, SR_TID.X ;  /* 0x0000000000347919 */ /* 0x000e620000002100 */
[----:B------:R-:W-:Y:S02]  /*26b0*/  FADD.FTZ R47, R51, R61 ;  /* 0x0000003d332f7221 */ /* 0x000fe40000010000 */
[----:B------:R-:W2:Y:S01]  /*26c0*/  S2R R51, SR_TID.X ;  /* 0x0000000000337919 */ /* 0x000ea20000002100 */
[----:B------:R-:W-:Y:S01]  /*26d0*/  FFMA.FTZ R46, R34, R61, R46 ;  /* 0x0000003d222e7223 */ /* 0x000fe2000001002e */
[----:B------:R0:W5:Y:S03]  /*26e0*/  LDL.LU R32, [R1+0xb8] ;  /* 0x0000b80001207983 */ /* 0x0001660000300800 */
[----:B------:R-:W-:Y:S01]  /*26f0*/  FFMA.FTZ R46, R37, R59, R46 ;  /* 0x0000003b252e7223 */ /* 0x000fe2000001002e */
[----:B------:R0:W5:Y:S03]  /*2700*/  LDL.LU R34, [R1+0xb4] ;  /* 0x0000b40001227983 */ /* 0x0001660000300800 */
[----:B------:R-:W-:Y:S01]  /*2710*/  FFMA.FTZ R46, R41, R57, R46 ;  /* 0x00000039292e7223 */ /* 0x000fe2000001002e */
[----:B------:R0:W5:Y:S01]  /*2720*/  LDL.LU R37, [R1+0xb0] ;  /* 0x0000b00001257983 */ /* 0x0001620000300800 */
[----:B-1----:R-:W-:-:S04]  /*2730*/  IADD3 R52, R52, 0x1e0, RZ ;  /* 0x000001e034347810 */ /* 0x002fc80007ffe0ff */
[----:B------:R-:W-:Y:S02]  /*2740*/  SHF.R.S32.HI R52, RZ, 0x1f, R52 ;  /* 0x0000001fff347819 */ /* 0x000fe40000011434 */
[----:B--2---:R-:W-:-:S04]  /*2750*/  IADD3 R51, R51, 0x1e0, RZ ;  /* 0x000001e033337810 */ /* 0x004fc80007ffe0ff */
[----:B------:R-:W-:Y:S01]  /*2760*/  LEA.HI R52, R52, R51, RZ, 0x4 ;  /* 0x0000003334347211 */ /* 0x000fe200078f20ff */
[----:B------:R-:W-:Y:S01]  /*2770*/  IMAD.IADD R51, R51, 0x1, -R53 ;  /* 0x0000000133337824 */ /* 0x000fe200078e0a35 */
[----:B------:R-:W-:-:S04]  /*2780*/  IADD3 R53, R48, 0xf0, RZ ;  /* 0x000000f030357810 */ /* 0x000fc80007ffe0ff */
[----:B------:R-:W-:Y:S01]  /*2790*/  SHF.R.S32.HI R41, RZ, 0x1f, R53 ;  /* 0x0000001fff297819 */ /* 0x000fe20000011435 */
[----:B------:R-:W-:Y:S01]  /*27a0*/  FFMA.FTZ R46, R39, R6, R46 ;  /* 0x00000006272e7223 */ /* 0x000fe2000001002e */
[----:B------:R-:W-:Y:S01]  /*27b0*/  SHF.R.U32.HI R52, RZ, 0x4, R52 ;  /* 0x00000004ff347819 */ /* 0x000fe20000011634 */
[----:B------:R0:W5:Y:S01]  /*27c0*/  LDL.LU R39, [R1+0xac] ;  /* 0x0000ac0001277983 */ /* 0x0001620000300800 */
[----:B------:R-:W-:Y:S01]  /*27d0*/  LEA.HI R53, R41, R53, RZ, 0x2 ;  /* 0x0000003529357211 */ /* 0x000fe200078f10ff */
[----:B------:R-:W-:Y:S01]  /*27e0*/  FFMA.FTZ R46, R36, R43, R46 ;  /* 0x0000002b242e7223 */ /* 0x000fe2000001002e */
[C---:B------:R-:W-:Y:S01]  /*27f0*/  LOP3.LUT R52, R51.reuse, 0x3, R52, 0x78, !PT ;  /* 0x0000000333347812 */ /* 0x040fe200078e7834 */
[----:B------:R0:W5:Y:S01]  /*2800*/  LDL.LU R41, [R1+0xa8] ;  /* 0x0000a80001297983 */ /* 0x0001620000300800 */
[----:B------:R-:W-:Y:S01]  /*2810*/  SHF.R.U32.HI R53, RZ, 0x2, R53 ;  /* 0x00000002ff357819 */ /* 0x000fe20000011635 */
[----:B------:R-:W-:Y:S02]  /*2820*/  FFMA.FTZ R46, R38, R55, R46 ;  /* 0x00000037262e7223 */ /* 0x000fe4000001002e */
[----:B------:R0:W5:Y:S01]  /*2830*/  LDL.LU R36, [R1+0xa4] ;  /* 0x0000a40001247983 */ /* 0x0001620000300800 */
[----:B------:R-:W-:-:S03]  /*2840*/  LOP3.LUT R51, R51, 0x3, R53, 0x78, !PT ;  /* 0x0000000333337812 */ /* 0x000fc600078e7835 */
[----:B------:R0:W5:Y:S04]  /*2850*/  LDL.LU R38, [R1+0xa0] ;  /* 0x0000a00001267983 */ /* 0x0001680000300800 */
[----:B------:R-:W2:Y:S01]  /*2860*/  LDL.LU R53, [R1+0x4] ;  /* 0x0000040001357983 */ /* 0x000ea20000300800 */
[----:B------:R-:W-:-:S04]  /*2870*/  FADD.FTZ R47, R47, R59 ;  /* 0x0000003b2f2f7221 */ /* 0x000fc80000010000 */
[----:B------:R-:W-:-:S04]  /*2880*/  FADD.FTZ R47, R47, R57 ;  /* 0x000000392f2f7221 */ /* 0x000fc80000010000 */
[----:B------:R-:W-:-:S04]  /*2890*/  FADD.FTZ R47, R47, R6 ;  /* 0x000000062f2f7221 */ /* 0x000fc80000010000 */
[----:B------:R-:W-:-:S04]  /*28a0*/  FADD.FTZ R47, R47, R43 ;  /* 0x0000002b2f2f7221 */ /* 0x000fc80000010000 */
[----:B------:R-:W-:Y:S01]  /*28b0*/  FADD.FTZ R47, R47, R55 ;  /* 0x000000372f2f7221 */ /* 0x000fe20000010000 */
[----:B------:R-:W-:Y:S01]  /*28c0*/  LEA R48, R48, UR5, 0x5 ;  /* 0x0000000530307c11 */ /* 0x000fe2000f8e28ff */
[----:B------:R-:W-:Y:S02]  /*28d0*/  USHF.R.U64 UR5, UR10, 0x1, UR7 ;  /* 0x000000010a057899 */ /* 0x000fe40008001207 */
[----:B------:R-:W-:Y:S02]  /*28e0*/  USHF.R.U32.HI UR13, URZ, 0x1, UR7 ;  /* 0x000000013f0d7899 */ /* 0x000fe40008011607 */
[----:B------:R-:W-:Y:S02]  /*28f0*/  USHF.L.U32 UR12, UR5, 0x6, URZ ;  /* 0x00000006050c7899 */ /* 0x000fe4000800063f */
[----:B------:R-:W-:Y:S02]  /*2900*/  USHF.L.U64.HI UR5, UR5, 0x6, UR13 ;  /* 0x0000000605057899 */ /* 0x000fe4000801020d */
[----:B------:R-:W-:-:S02]  /*2910*/  ULOP3.LUT UR12, UR12, 0x3f, UR20, 0xf8, !UPT ;  /* 0x0000003f0c0c7892 */ /* 0x000fc4000f8ef814 */
[----:B------:R-:W-:-:S03]  /*2920*/  UIMAD UR14, UR5, 0x780, URZ ;  /* 0x00000780050e78a4 */ /* 0x000fc6000f8e023f */
[----:B------:R-:W-:Y:S02]  /*2930*/  UMOV UR5, URZ ;  /* 0x0000003f00057c82 */ /* 0x000fe40008000000 */
[----:B------:R-:W-:Y:S01]  /*2940*/  UIMAD.WIDE.U32 UR12, UR12, 0x780, UR4 ;  /* 0x000007800c0c78a5 */ /* 0x000fe2000f8e0004 */
[----:B------:R-:W-:Y:S01]  /*2950*/  IMAD R51, R51, 0x8, R48 ;  /* 0x0000000833337824 */ /* 0x000fe200078e0230 */
[----:B--2---:R1:W-:Y:S02]  /*2960*/  STS.64 [R53], R46 ;  /* 0x0000002e35007388 */ /* 0x0043e40000000a00 */
[----:B-1----:R-:W1:Y:S01]  /*2970*/  S2R R53, SR_TID.X ;  /* 0x0000000000357919 */ /* 0x002e620000002100 */
[----:B------:R-:W-:Y:S01]  /*2980*/  LEA R46, R52, R48, 0x3 ;  /* 0x00000030342e7211 */ /* 0x000fe200078e18ff */
[----:B------:R1:W-:Y:S01]  /*2990*/  STS.64 [R40], R44 ;  /* 0x0000002c28007388 */ /* 0x0003e20000000a00 */
[----:B------:R-:W-:Y:S01]  /*29a0*/  MOV R52, UR14 ;  /* 0x0000000e00347c02 */ /* 0x000fe20008000f00 */
[----:B------:R-:W-:Y:S01]  /*29b0*/  BAR.SYNC.DEFER_BLOCKING 0x0 ;  /* 0x0000000000007b1d */ /* 0x000fe20000010000 */
[----:B-1----:R-:W-:-:S05]  /*29c0*/  SHF.R.S32.HI R40, RZ, 0x1f, R53 ;  /* 0x0000001fff287819 */ /* 0x002fca0000011435 */
[----:B------:R-:W1:Y:S01]  /*29d0*/  LDS.64 R44, [R50] ;  /* 0x00000000322c7984 */ /* 0x000e620000000a00 */
[----:B------:R-:W-:-:S03]  /*29e0*/  IADD3 R53, P0, R53, UR12, RZ ;  /* 0x0000000c35357c10 */ /* 0x000fc6000ff1e0ff */
[----:B------:R-:W2:Y:S01]  /*29f0*/  LDS.64 R46, [R46] ;  /* 0x000000002e2e7984 */ /* 0x000ea20000000a00 */
[----:B------:R-:W-:Y:S02]  /*2a00*/  IADD3.X R40, R40, UR13, R52, P0, !PT ;  /* 0x0000000d28287c10 */ /* 0x000fe400087fe434 */
[C---:B------:R-:W-:Y:S01]  /*2a10*/  LEA R52, P0, R53.reuse, UR22, 0x3 ;  /* 0x0000001635347c11 */ /* 0x040fe2000f8018ff */
[----:B------:R-:W3:Y:S03]  /*2a20*/  LDS.64 R48, [R49+0x1e00] ;  /* 0x001e000031307984 */ /* 0x000ee60000000a00 */
[----:B------:R-:W-:Y:S01]  /*2a30*/  LEA.HI.X R53, R53, UR23, R40, 0x3, P0 ;  /* 0x0000001735357c11 */ /* 0x000fe200080f1c28 */
[----:B------:R-:W4:Y:S04]  /*2a40*/  LDS.64 R50, [R51+0x1e00] ;  /* 0x001e000033327984 */ /* 0x000f280000000a00 */
[----:B------:R0:W5:Y:S01]  /*2a50*/  LDL.LU R40, [R1+0x9c] ;  /* 0x00009c0001287983 */ /* 0x0001620000300800 */
[----:B-1----:R-:W-:Y:S01]  /*2a60*/  FADD.FTZ R45, RZ, R45 ;  /* 0x0000002dff2d7221 */ /* 0x002fe20000010000 */
[----:B------:R-:W-:Y:S01]  /*2a70*/  FADD.FTZ R44, RZ, R44 ;  /* 0x0000002cff2c7221 */ /* 0x000fe20000010000 */
[----:B--2---:R-:W-:Y:S01]  /*2a80*/  FADD.FTZ R47, RZ, R47 ;  /* 0x0000002fff2f7221 */ /* 0x004fe20000010000 */
[----:B------:R-:W-:Y:S01]  /*2a90*/  FADD.FTZ R46, RZ, R46 ;  /* 0x0000002eff2e7221 */ /* 0x000fe20000010000 */
[----:B---3--:R-:W-:Y:S01]  /*2aa0*/  FADD.FTZ R49, R45, R49 ;  /* 0x000000312d317221 */ /* 0x008fe20000010000 */
[----:B------:R-:W-:Y:S01]  /*2ab0*/  FADD.FTZ R48, R44, R48 ;  /* 0x000000302c307221 */ /* 0x000fe20000010000 */
[----:B----4-:R-:W-:Y:S01]  /*2ac0*/  FADD.FTZ R51, R47, R51 ;  /* 0x000000332f337221 */ /* 0x010fe20000010000 */
[----:B------:R-:W-:-:S03]  /*2ad0*/  FADD.FTZ R50, R46, R50 ;  /* 0x000000322e327221 */ /* 0x000fc60000010000 */
[----:B------:R-:W-:Y:S04]  /*2ae0*/  STG.E.64 desc[UR16][R52.64+0xc000], R48 ;  /* 0x00c0003034007986 */ /* 0x000fe8000c101b10 */
[----:B------:R1:W-:Y:S02]  /*2af0*/  STG.E.64 desc[UR16][R52.64+0xcf00], R50 ;  /* 0x00cf003234007986 */ /* 0x0003e4000c101b10 */
[----:B-1----:R-:W1:Y:S01]  /*2b00*/  S2R R53, SR_TID.X ;  /* 0x0000000000357919 */ /* 0x002e620000002100 */
[----:B------:R-:W-:Y:S01]  /*2b10*/  BSSY B0, `(.L_x_299) ;  /* 0x00000a0000007945 */ /* 0x000fe20003800000 */
[----:B------:R-:W-:Y:S02]  /*2b20*/  CS2R R44, SRZ ;  /* 0x00000000002c7805 */ /* 0x000fe4000001ff00 */
[----:B-1----:R-:W-:-:S13]  /*2b30*/  ISETP.GT.U32.AND P0, PT, R53, 0x1f, PT ;  /* 0x0000001f3500780c */ /* 0x002fda0003f04070 */
[----:B0-----:R-:W-:Y:S05]  /*2b40*/  @P0 BRA `(.L_x_300) ;  /* 0x0000000800700947 */ /* 0x001fea0003800000 */
        /* <DEDUP_REMOVED lines=156> */
.L_x_300:
[----:B------:R-:W-:Y:S05]  /*3510*/  BSYNC B0 ;  /* 0x0000000000007941 */ /* 0x000fea0003800000 */
.L_x_299:
[----:B------:R-:W0:Y:S01]  /*3520*/  SHFL.BFLY PT, R47, R44, 0x1, 0x1f ;  /* 0x0c201f002c2f7f89 */ /* 0x000e2200000e0000 */
[----:B------:R-:W-:Y:S01]  /*3530*/  LOP3.LUT P0, RZ, R53, 0xffffffe1, RZ, 0xc0, !PT ;  /* 0xffffffe135ff7812 */ /* 0x000fe2000780c0ff */
[----:B------:R-:W-:Y:S01]  /*3540*/  BSSY B0, `(.L_x_301) ;  /* 0x0000013000007945 */ /* 0x000fe20003800000 */
[----:B-----5:R-:W-:Y:S01]  /*3550*/  PRMT R51, R40, 0x7632, R51 ;  /* 0x0000763228337816 */ /* 0x020fe20000000033 */
[----:B------:R-:W1:Y:S01]  /*3560*/  SHFL.BFLY PT, R46, R45, 0x1, 0x1f ;  /* 0x0c201f002d2e7f89 */ /* 0x000e6200000e0000 */
[----:B------:R-:W-:Y:S01]  /*3570*/  PRMT R50, R41, 0x7632, R50 ;  /* 0x0000763229327816 */ /* 0x000fe20000000032 */
[----:B0-----:R-:W-:Y:S01]  /*3580*/  FADD.FTZ R40, R47, R44 ;  /* 0x0000002c2f287221 */ /* 0x001fe20000010000 */
[----:B-1----:R-:W-:-:S07]  /*3590*/  FADD.FTZ R41, R46, R45 ;  /* 0x0000002d2e297221 */ /* 0x002fce0000010000 */
[----:B------:R-:W-:Y:S05]  /*35a0*/  @P0 BRA `(.L_x_302) ;  /* 0x0000000000300947 */ /* 0x000fea0003800000 */
        /* <DEDUP_REMOVED lines=12> */
.L_x_302:
[----:B------:R-:W-:Y:S05]  /*3670*/  BSYNC B0 ;  /* 0x0000000000007941 */ /* 0x000fea0003800000 */
.L_x_301:
[----:B------:R-:W-:Y:S01]  /*3680*/  UIADD3 UR5, UP0, UR10, 0x3, URZ ;  /* 0x000000030a057890 */ /* 0x000fe2000ff1e03f */
[----:B------:R-:W-:Y:S02]  /*3690*/  PRMT R49, R38, 0x7632, R49 ;  /* 0x0000763226317816 */ /* 0x000fe40000000031 */
[----:B------:R-:W-:Y:S01]  /*36a0*/  PRMT R48, R39, 0x7632, R48 ;  /* 0x0000763227307816 */ /* 0x000fe20000000030 */
[----:B------:R-:W-:Y:S01]  /*36b0*/  UIADD3.X UR7, URZ, UR7, URZ, UP0, !UPT ;  /* 0x000000073f077290 */ /* 0x000fe200087fe43f */
[----:B------:R-:W-:Y:S01]  /*36c0*/  PRMT R47, R36, 0x7632, R47 ;  /* 0x00007632242f7816 */ /* 0x000fe2000000002f */
[----:B------:R-:W-:Y:S01]  /*36d0*/  UISETP.GE.U32.AND UP0, UPT, UR5, UR19, UPT ;  /* 0x000000130500728c */ /* 0x000fe2000bf06070 */
[----:B------:R-:W-:Y:S02]  /*36e0*/  PRMT R46, R37, 0x7632, R46 ;  /* 0x00007632252e7816 */ /* 0x000fe4000000002e */
[----:B0-----:R-:W-:Y:S01]  /*36f0*/  PRMT R45, R34, 0x7632, R45 ;  /* 0x00007632222d7816 */ /* 0x001fe2000000002d */
[----:B------:R-:W-:Y:S01]  /*3700*/  UISETP.GE.AND.EX UP0, UPT, UR7, UR9, UPT, UP0 ;  /* 0x000000090700728c */ /* 0x000fe2000bf06300 */
[----:B------:R-:W-:-:S02]  /*3710*/  PRMT R44, R35, 0x7632, R44 ;  /* 0x00007632232c7816 */ /* 0x000fc4000000002c */
[----:B------:R-:W-:Y:S02]  /*3720*/  PRMT R41, R32, 0x7632, R41 ;  /* 0x0000763220297816 */ /* 0x000fe40000000029 */
[----:B------:R-:W-:Y:S02]  /*3730*/  PRMT R40, R33, 0x7632, R40 ;  /* 0x0000763221287816 */ /* 0x000fe40000000028 */
[----:B------:R-:W-:Y:S02]  /*3740*/  PLOP3.LUT P0, PT, PT, PT, UP0, 0x80, 0x0 ;  /* 0x000000000000781c */ /* 0x000fe40003f0f008 */
        /* <DEDUP_REMOVED lines=38> */
.L_x_305:
[----:B------:R-:W2:Y:S04]  /*39b0*/  LD.E.STRONG.GPU R11, desc[UR16][R8.64] ;  /* 0x00000010080b7980 */ /* 0x000ea8000c10f900 */
[----:B--2---:R-:W-:Y:S01]  /*39c0*/  CCTL.IVALL ;  /* 0x00000000ff00798f */ /* 0x004fe20002000000 */
[----:B------:R-:W-:Y:S05]  /*39d0*/  YIELD ;  /* 0x0000000000007946 */ /* 0x000fea0003800000 */
[----:B-----5:R-:W-:-:S04]  /*39e0*/  LOP3.LUT R11, R11, R10, RZ, 0x3c, !PT ;  /* 0x0000000a0b0b7212 */ /* 0x020fc800078e3cff */
[----:B------:R-:W-:-:S13]  /*39f0*/  ISETP.GT.AND P0, PT, R11, -0x1, PT ;  /* 0xffffffff0b00780c */ /* 0x000fda0003f04270 */
[----:B------:R-:W-:Y:S05]  /*3a00*/  @P0 BRA `(.L_x_305) ;  /* 0xfffffffc00e80947 */ /* 0x000fea000383ffff */
.L_x_304:
[----:B------:R-:W-:Y:S05]  /*3a10*/  WARPSYNC.ALL ;  /* 0x0000000000007948 */ /* 0x000fea0003800000 */
[----:B------:R-:W-:Y:S06]  /*3a20*/  BAR.SYNC.DEFER_BLOCKING 0x0 ;  /* 0x0000000000007b1d */ /* 0x000fec0000010000 */
[----:B------:R-:W-:Y:S05]  /*3a30*/  BRA `(.L_x_306) ;  /* 0x0000000000647947 */ /* 0x000fea0003800000 */
.L_x_303:
[----:B------:R-:W0:Y:S01]  /*3a40*/  S2R R8, SR_TID.X ;  /* 0x0000000000087919 */ /* 0x000e220000002100 */
[----:B------:R-:W-:Y:S01]  /*3a50*/  BAR.SYNC.DEFER_BLOCKING 0x0 ;  /* 0x0000000000007b1d */ /* 0x000fe20000010000 */
[----:B0-----:R-:W-:-:S13]  /*3a60*/  ISETP.NE.AND P0, PT, R8, RZ, PT ;  /* 0x000000ff0800720c */ /* 0x001fda0003f05270 */
[----:B------:R-:W-:Y:S05]  /*3a70*/  @P0 BRA `(.L_x_307) ;  /* 0x00000000004c0947 */ /* 0x000fea0003800000 */
[----:B------:R-:W-:Y:S01]  /*3a80*/  ULDC.64 UR12, c[0x0][0x268] ;  /* 0x00009a00000c7ab9 */ /* 0x000fe20000000a00 */
[----:B------:R-:W-:Y:S01]  /*3a90*/  IADD3 R8, RZ, -UR8, RZ ;  /* 0x80000008ff087c10 */ /* 0x000fe2000fffe0ff */
[----:B------:R-:W-:Y:S01]  /*3aa0*/  UIADD3 UR12, UP0, UR12, 0xc, URZ ;  /* 0x0000000c0c0c7890 */ /* 0x000fe2000ff1e03f */
[----:B------:R-:W-:Y:S02]  /*3ab0*/  MOV R10, 0x7fffff41 ;  /* 0x7fffff41000a7802 */ /* 0x000fe40000000f00 */
[----:B------:R-:W-:Y:S01]  /*3ac0*/  ISETP.NE.AND P0, PT, R8, UR20, PT ;  /* 0x0000001408007c0c */ /* 0x000fe2000bf05270 */
[----:B------:R-:W-:Y:S02]  /*3ad0*/  UIADD3.X UR13, URZ, UR13, URZ, UP0, !UPT ;  /* 0x0000000d3f0d7290 */ /* 0x000fe400087fe43f */
[----:B------:R-:W-:Y:S01]  /*3ae0*/  IMAD.U32 R8, RZ, RZ, UR12 ;  /* 0x0000000cff087e24 */ /* 0x000fe2000f8e00ff */
[----:B------:R-:W-:-:S03]  /*3af0*/  SEL R10, R10, 0x1, !P0 ;  /* 0x000000010a0a7807 */ /* 0x000fc60004000000 */
[----:B------:R-:W-:Y:S01]  /*3b00*/  MOV R9, UR13 ;  /* 0x0000000d00097c02 */ /* 0x000fe20008000f00 */
[----:B------:R-:W-:Y:S06]  /*3b10*/  MEMBAR.ALL.GPU ;  /* 0x0000000000007992 */ /* 0x000fec000000a000 */
[----:B------:R-:W-:-:S00]  /*3b20*/  ERRBAR ;  /* 0x00000000000079ab */ /* 0x000fc00000000000 */
[----:B------:R-:W-:Y:S06]  /*3b30*/  CGAERRBAR ;  /* 0x00000000000075ab */ /* 0x000fec0000000000 */
[----:B------:R0:W5:Y:S02]  /*3b40*/  ATOM.E.ADD.STRONG.GPU PT, R10, desc[UR16][R8.64], R10 ;  /* 0x0000000a080a798a */ /* 0x00016400081ee1d0 */
.L_x_308:
[----:B------:R-:W2:Y:S04]  /*3b50*/  LD.E.STRONG.GPU R11, desc[UR16][R8.64] ;  /* 0x00000010080b7980 */ /* 0x000ea8000c10f900 */
[----:B--2---:R-:W-:Y:S01]  /*3b60*/  CCTL.IVALL ;  /* 0x00000000ff00798f */ /* 0x004fe20002000000 */
[----:B------:R-:W-:Y:S05]  /*3b70*/  YIELD ;  /* 0x0000000000007946 */ /* 0x000fea0003800000 */
[----:B-----5:R-:W-:-:S04]  /*3b80*/  LOP3.LUT R11, R11, R10, RZ, 0x3c, !PT ;  /* 0x0000000a0b0b7212 */ /* 0x020fc800078e3cff */
[----:B------:R-:W-:-:S13]  /*3b90*/  ISETP.GT.AND P0, PT, R11, -0x1, PT ;  /* 0xffffffff0b00780c */ /* 0x000fda0003f04270 */
[----:B------:R-:W-:Y:S05]  /*3ba0*/  @P0 BRA `(.L_x_308) ;  /* 0xfffffffc00e80947 */ /* 0x000fea000383ffff */
.L_x_307:
[----:B------:R-:W-:Y:S05]  /*3bb0*/  WARPSYNC.ALL ;  /* 0x0000000000007948 */ /* 0x000fea0003800000 */
[----:B------:R-:W-:Y:S06]  /*3bc0*/  BAR.SYNC.DEFER_BLOCKING 0x0 ;  /* 0x0000000000007b1d */ /* 0x000fec0000010000 */
.L_x_306:
[----:B------:R-:W1:Y:S01]  /*3bd0*/  S2R R10, SR_TID.X ;  /* 0x00000000000a7919 */ /* 0x000e620000002100 */
[----:B------:R-:W-:Y:S01]  /*3be0*/  BSSY B0, `(.L_x_309) ;  /* 0x0000021000007945 */ /* 0x000fe20003800000 */
[----:B0-----:R-:W-:Y:S02]  /*3bf0*/  CS2R R8, SRZ ;  /* 0x0000000000087805 */ /* 0x001fe4000001ff00 */
[----:B-1----:R-:W-:-:S13]  /*3c00*/  ISETP.GT.U32.AND P0, PT, R10, 0xff, PT ;  /* 0x000000ff0a00780c */ /* 0x002fda0003f04070 */
[----:B------:R-:W-:Y:S05]  /*3c10*/  @P0 BRA `(.L_x_310) ;  /* 0x0000000000740947 */ /* 0x000fea0003800000 */
[----:B------:R-:W-:Y:S01]  /*3c20*/  ULDC UR4, c[0x0][0x10] ;  /* 0x0000040000047ab9 */ /* 0x000fe20000000800 */
[----:B------:R-:W0:Y:S01]  /*3c30*/  LDC.64 R52, c[0x0][0x260] ;  /* 0x00009800ff347b82 */ /* 0x000e220000000a00 */
[----:B------:R-:W-:Y:S01]  /*3c40*/  UIMAD UR4, UR4, UR6, UR8 ;  /* 0x00000006040472a4 */ /* 0x000fe2000f8e0208 */
[----:B------:R-:W-:-:S04]  /*3c50*/  SHF.L.U32 R9, R10, 0x2, RZ ;  /* 0x000000020a097819 */ /* 0x000fc800000006ff */
[----:B------:R-:W-:Y:S01]  /*3c60*/  LOP3.LUT R9, R9, 0x7fffffc0, RZ, 0xc0, !PT ;  /* 0x7fffffc009097812 */ /* 0x000fe200078ec0ff */
[----:B------:R-:W-:-:S05]  /*3c70*/  IMAD.U32 R8, RZ, RZ, UR4 ;  /* 0x00000004ff087e24 */ /* 0x000fca000f8e00ff */
[----:B------:R-:W-:Y:S02]  /*3c80*/  LEA R8, R8, R9, 0xa ;  /* 0x0000000908087211 */ /* 0x000fe400078e50ff */
[----:B------:R-:W-:-:S04]  /*3c90*/  LOP3.LUT R9, R10, 0xf, RZ, 0xc0, !PT ;  /* 0x0000000f0a097812 */ /* 0x000fc800078ec0ff */
[----:B------:R-:W-:-:S05]  /*3ca0*/  IADD3 R8, R8, R9, RZ ;  /* 0x0000000908087210 */ /* 0x000fca0007ffe0ff */
[----:B------:R-:W-:-:S04]  /*3cb0*/  IMAD.SHL.U32 R12, R8, 0x2, RZ ;  /* 0x00000002080c7824 */ /* 0x000fc800078e00ff */
[C---:B0-----:R-:W-:Y:S01]  /*3cc0*/  IMAD.WIDE.U32 R10, R12.reuse, 0x4, R52 ;  /* 0x000000040c0a7825 */ /* 0x041fe200078e0034 */
[C---:B------:R-:W-:Y:S02]  /*3cd0*/  IADD3 R8, R12.reuse, 0x20, RZ ;  /* 0x000000200c087810 */ /* 0x040fe40007ffe0ff */
[----:B------:R-:W-:-:S03]  /*3ce0*/  IADD3 R14, R12, 0x40, RZ ;  /* 0x000000400c0e7810 */ /* 0x000fc60007ffe0ff */
[--C-:B------:R-:W-:Y:S01]  /*3cf0*/  IMAD.WIDE.U32 R8, R8, 0x4, R52.reuse ;  /* 0x0000000408087825 */ /* 0x100fe200078e0034 */
[----:B------:R-:W2:Y:S03]  /*3d00*/  LDG.E.64 R10, desc[UR16][R10.64] ;  /* 0x000000100a0a7981 */ /* 0x000ea6000c1e1b00 */
[----:B------:R-:W-:Y:S02]  /*3d10*/  VIADD R12, R12, 0x60 ;  /* 0x000000600c0c7836 */ /* 0x000fe40000000000 */
[--C-:B------:R-:W-:Y:S01]  /*3d20*/  IMAD.WIDE.U32 R14, R14, 0x4, R52.reuse ;  /* 0x000000040e0e7825 */ /* 0x100fe200078e0034 */
[----:B------:R-:W3:Y:S03]  /*3d30*/  LDG.E.64 R8, desc[UR16][R8.64] ;  /* 0x0000001008087981 */ /* 0x000ee6000c1e1b00 */
[----:B------:R-:W-:-:S02]  /*3d40*/  IMAD.WIDE.U32 R12, R12, 0x4, R52 ;  /* 0x000000040c0c7825 */ /* 0x000fc400078e0034 */
        /* <DEDUP_REMOVED lines=10> */
.L_x_310:
[----:B------:R-:W-:Y:S05]  /*3df0*/  BSYNC B0 ;  /* 0x0000000000007941 */ /* 0x000fea0003800000 */
.L_x_309:
[----:B------:R-:W2:Y:S04]  /*3e00*/  LDL.LU R12, [R1+0x98] ;  /* 0x00009800010c7983 */ /* 0x000ea80000300800 */
[----:B------:R-:W0:Y:S01]  /*3e10*/  SHFL.BFLY PT, R10, R8, 0x8, 0x1f ;  /* 0x0d001f00080a7f89 */ /* 0x000e2200000e0000 */
[----:B------:R-:W1:Y:S01]  /*3e20*/  S2R R15, SR_TID.X ;  /* 0x00000000000f7919 */ /* 0x000e620000002100 */
[----:B------:R-:W-:Y:S02]  /*3e30*/  UIADD3 UR4, UR15, 0x5280, URZ ;  /* 0x000052800f047890 */ /* 0x000fe4000fffe03f */
[----:B------:R-:W-:Y:S01]  /*3e40*/  USHF.L.U32 UR10, UR10, 0x4, URZ ;  /* 0x000000040a0a7899 */ /* 0x000fe2000800063f */
[----:B------:R-:W3:Y:S01]  /*3e50*/  LDL.LU R14, [R1+0x38] ;  /* 0x00003800010e7983 */ /* 0x000ee20000300800 */
[----:B------:R-:W-:Y:S01]  /*3e60*/  IMAD.U32 R49, R49, 0x10000, RZ ;  /* 0x0001000031317824 */ /* 0x000fe200078e00ff */
[----:B------:R-:W-:Y:S01]  /*3e70*/  SHF.L.U32 R47, R47, 0x10, RZ ;  /* 0x000000102f2f7819 */ /* 0x000fe200000006ff */
[----:B------:R-:W-:Y:S01]  /*3e80*/  IMAD.U32 R51, R51, 0x10000, RZ ;  /* 0x0001000033337824 */ /* 0x000fe200078e00ff */
[----:B------:R-:W4:Y:S01]  /*3e90*/  LDL.LU R13, [R1+0x14] ;  /* 0x00001400010d7983 */ /* 0x000f220000300800 */
[----:B------:R-:W-:Y:S01]  /*3ea0*/  SHF.L.U32 R41, R41, 0x10, RZ ;  /* 0x0000001029297819 */ /* 0x000fe200000006ff */
[----:B------:R-:W-:Y:S01]  /*3eb0*/  IMAD.U32 R24, R24, 0x10000, RZ ;  /* 0x0001000018187824 */ /* 0x000fe200078e00ff */
[----:B------:R-:W-:Y:S01]  /*3ec0*/  SHF.L.U32 R37, R37, 0x10, RZ ;  /* 0x0000001025257819 */ /* 0x000fe200000006ff */
[----:B------:R-:W-:Y:S01]  /*3ed0*/  IMAD.U32 R30, R30, 0x10000, RZ ;  /* 0x000100001e1e7824 */ /* 0x000fe200078e00ff */
[----:B------:R-:W-:Y:S01]  /*3ee0*/  SHF.L.U32 R20, R20, 0x10, RZ ;  /* 0x0000001014147819 */ /* 0x000fe200000006ff */
[----:B------:R-:W-:Y:S01]  /*3ef0*/  IMAD.U32 R50, R50, 0x10000, RZ ;  /* 0x0001000032327824 */ /* 0x000fe200078e00ff */
[----:B------:R-:W-:-:S02]  /*3f00*/  SHF.L.U32 R16, R16, 0x10, RZ ;  /* 0x0000001010107819 */ /* 0x000fc400000006ff */
[----:B------:R-:W-:Y:S01]  /*3f10*/  SHF.L.U32 R34, R34, 0x10, RZ ;  /* 0x0000001022227819 */ /* 0x000fe200000006ff */
[----:B------:R-:W-:Y:S01]  /*3f20*/  IMAD.U32 R21, R21, 0x10000, RZ ;  /* 0x0001000015157824 */ /* 0x000fe200078e00ff */
[----:B------:R-:W-:Y:S01]  /*3f30*/  SHF.L.U32 R46, R46, 0x10, RZ ;  /* 0x000000102e2e7819 */ /* 0x000fe200000006ff */
[----:B0-----:R-:W-:Y:S01]  /*3f40*/  FADD.FTZ R8, R10, R8 ;  /* 0x000000080a087221 */ /* 0x001fe20000010000 */
[----:B------:R-:W-:Y:S01]  /*3f50*/  SHF.L.U32 R40, R40, 0x10, RZ ;  /* 0x0000001028287819 */ /* 0x000fe200000006ff */
[----:B------:R-:W0:Y:S01]  /*3f60*/  SHFL.BFLY PT, R10, R9, 0x8, 0x1f ;  /* 0x0d001f00090a7f89 */ /* 0x000e2200000e0000 */
[----:B------:R-:W-:Y:S02]  /*3f70*/  SHF.L.U32 R36, R36, 0x10, RZ ;  /* 0x0000001024247819 */ /* 0x000fe400000006ff */
[----:B------:R-:W-:Y:S02]  /*3f80*/  SHF.L.U32 R25, R25, 0x10, RZ ;  /* 0x0000001019197819 */ /* 0x000fe400000006ff */
[----:B------:R-:W-:-:S02]  /*3f90*/  SHF.L.U32 R17, R17, 0x10, RZ ;  /* 0x0000001011117819 */ /* 0x000fc400000006ff */
[----:B------:R-:W-:Y:S02]  /*3fa0*/  SHF.L.U32 R31, R31, 0x10, RZ ;  /* 0x000000101f1f7819 */ /* 0x000fe400000006ff */
[----:B------:R-:W-:Y:S01]  /*3fb0*/  SHF.L.U32 R35, R35, 0x10, RZ ;  /* 0x0000001023237819 */ /* 0x000fe200000006ff */
[----:B------:R-:W-:Y:S01]  /*3fc0*/  IMAD.U32 R39, R39, 0x10000, RZ ;  /* 0x0001000027277824 */ /* 0x000fe200078e00ff */
[----:B-1----:R-:W-:Y:S01]  /*3fd0*/  LOP3.LUT P0, RZ, R15, 0xffffff0f, RZ, 0xc0, !PT ;  /* 0xffffff0f0fff7812 */ /* 0x002fe2000780c0ff */
[----:B------:R-:W-:Y:S01]  /*3fe0*/  ULEA UR4, UR18, UR4, 0x18 ;  /* 0x0000000412047291 */ /* 0x000fe2000f8ec03f */
[----:B------:R-:W5:Y:S01]  /*3ff0*/  LDL.LU R11, [R1+0xc] ;  /* 0x00000c00010b7983 */ /* 0x000f620000300800 */
[----:B------:R-:W-:Y:S01]  /*4000*/  ULOP3.LUT UR10, UR10, 0x10, URZ, 0xc0, !UPT ;  /* 0x000000100a0a7892 */ /* 0x000fe2000f8ec03f */
[----:B------:R-:W-:Y:S02]  /*4010*/  SHF.L.U32 R38, R38, 0x10, RZ ;  /* 0x0000001026267819 */ /* 0x000fe400000006ff */
[----:B------:R-:W-:Y:S01]  /*4020*/  SHF.L.U32 R26, R26, 0x10, RZ ;  /* 0x000000101a1a7819 */ /* 0x000fe200000006ff */
[----:B------:R-:W-:Y:S01]  /*4030*/  IMAD.U32 R22, R22, 0x10000, RZ ;  /* 0x0001000016167824 */ /* 0x000fe200078e00ff */
[----:B------:R-:W-:Y:S01]  /*4040*/  SHF.L.U32 R48, R48, 0x10, RZ ;  /* 0x0000001030307819 */ /* 0x000fe200000006ff */
[----:B------:R-:W-:Y:S01]  /*4050*/  IMAD.U32 R28, R28, 0x10000, RZ ;  /* 0x000100001c1c7824 */ /* 0x000fe200078e00ff */
[----:B------:R-:W-:Y:S01]  /*4060*/  SHF.L.U32 R45, R45, 0x10, RZ ;  /* 0x000000102d2d7819 */ /* 0x000fe200000006ff */
[----:B------:R-:W-:Y:S01]  /*4070*/  ULDC.64 UR12, c[0x0][0x210] ;  /* 0x00008400000c7ab9 */ /* 0x000fe20000000a00 */
        /* <DEDUP_REMOVED lines=12> */
[----:B------:R-:W-:Y:S01]  /*4140*/  @!P0 FMUL.FTZ R8, R8, 1.6276042515528388321e-05 ;  /* 0x3788888908088820 */ /* 0x000fe20000410000 */
[----:B0-----:R-:W-:Y:S01]  /*4150*/  FADD.FTZ R9, R9, R10 ;  /* 0x0000000a09097221 */ /* 0x001fe20000010000 */
[----:B------:R-:W-:-:S03]  /*4160*/  @!P0 SHF.R.U32.HI R10, RZ, 0x1, R15 ;  /* 0x00000001ff0a8819 */ /* 0x000fc6000001160f */
[----:B------:R-:W-:Y:S01]  /*4170*/  @!P0 FMUL.FTZ R9, R9, 1.6276042515528388321e-05 ;  /* 0x3788888909098820 */ /* 0x000fe20000410000 */
[----:B------:R-:W-:-:S05]  /*4180*/  @!P0 LOP3.LUT R10, R10, 0x7ffffff8, RZ, 0xc0, !PT ;  /* 0x7ffffff80a0a8812 */ /* 0x000fca00078ec0ff */
[----:B------:R2:W-:Y:S02]  /*4190*/  @!P0 STS.64 [R10+UR4], R8 ;  /* 0x000000080a008988 */ /* 0x0005e40008000a04 */
[----:B--2---:R-:W-:Y:S02]  /*41a0*/  IADD3 R8, R12, -UR10, RZ ;  /* 0x8000000a0c087c10 */ /* 0x004fe4000fffe0ff */
[----:B------:R-:W2:Y:S02]  /*41b0*/  LDL.LU R12, [R1+0x10] ;  /* 0x00001000010c7983 */ /* 0x000ea40000300800 */
[----:B------:R-:W-:Y:S01]  /*41c0*/  LEA R8, R8, UR4, 0x3 ;  /* 0x0000000408087c11 */ /* 0x000fe2000f8e18ff */
[----:B------:R-:W-:Y:S06]  /*41d0*/  BAR.SYNC.DEFER_BLOCKING 0x0 ;  /* 0x0000000000007b1d */ /* 0x000fec0000010000 */
[----:B------:R-:W2:Y:S04]  /*41e0*/  LDL.LU R15, [R1+0x48] ;  /* 0x00004800010f7983 */ /* 0x000ea80000300800 */
[----:B------:R-:W4:Y:S02]  /*41f0*/  LDS.64 R8, [R8] ;  /* 0x0000000008087984 */ /* 0x000f240000000a00 */
[C-C-:B----4-:R-:W-:Y:S01]  /*4200*/  FFMA.FTZ R10, R3.reuse, R13, -R8.reuse ;  /* 0x0000000d030a7223 */ /* 0x150fe20000010808 */
[--C-:B------:R-:W-:Y:S01]  /*4210*/  FFMA.FTZ R0, R0, R3, -R8.reuse ;  /* 0x0000000300007223 */ /* 0x100fe20000010808 */
[----:B------:R-:W4:Y:S01]  /*4220*/  LDL.LU R13, [R1+0x54] ;  /* 0x00005400010d7983 */ /* 0x000f220000300800 */
[----:B------:R-:W-:Y:S01]  /*4230*/  FADD.FTZ R49, -R42, R49 ;  /* 0x000000312a317221 */ /* 0x000fe20000010100 */
[C-C-:B-----5:R-:W-:Y:S01]  /*4240*/  FFMA.FTZ R11, R3.reuse, R11, -R8.reuse ;  /* 0x0000000b030b7223 */ /* 0x160fe20000010808 */
[C-C-:B------:R-:W-:Y:S01]  /*4250*/  FFMA.FTZ R60, R3.reuse, R60, -R8.reuse ;  /* 0x0000003c033c7223 */ /* 0x140fe20000010808 */
[C-C-:B------:R-:W-:Y:S01]  /*4260*/  FFMA.FTZ R58, R3.reuse, R58, -R8.reuse ;  /* 0x0000003a033a7223 */ /* 0x140fe20000010808 */
[C-C-:B------:R-:W-:Y:S01]  /*4270*/  FFMA.FTZ R56, R3.reuse, R56, -R8.reuse ;  /* 0x0000003803387223 */ /* 0x140fe20000010808 */
[C-C-:B------:R-:W-:Y:S01]  /*4280*/  FFMA.FTZ R7, R3.reuse, R7, -R8.reuse ;  /* 0x0000000703077223 */ /* 0x140fe20000010808 */
[----:B------:R-:W-:Y:S01]  /*4290*/  FFMA.FTZ R3, R3, R54, -R8 ;  /* 0x0000003603037223 */ /* 0x000fe20000010808 */
[----:B---3--:R-:W-:Y:S01]  /*42a0*/  FFMA.FTZ R0, R14, -R9, R0 ;  /* 0x800000090e007223 */ /* 0x008fe20000010000 */
[----:B------:R-:W3:Y:S01]  /*42b0*/  LDL.LU R54, [R1+0x50] ;  /* 0x0000500001367983 */ /* 0x000ee20000300800 */
[----:B------:R-:W-:Y:S01]  /*42c0*/  FMUL.FTZ R49, R2, R49 ;  /* 0x0000003102317220 */ /* 0x000fe20000410000 */
[--C-:B------:R-:W-:Y:S01]  /*42d0*/  FFMA.FTZ R47, R47, R51, -R8.reuse ;  /* 0x000000332f2f7223 */ /* 0x100fe20000010808 */
[--C-:B------:R-:W-:Y:S01]  /*42e0*/  FFMA.FTZ R5, R5, R4, -R8.reuse ;  /* 0x0000000405057223 */ /* 0x100fe20000010808 */
[----:B------:R-:W5:Y:S01]  /*42f0*/  LDL.LU R14, [R1+0x4c] ;  /* 0x00004c00010e7983 */ /* 0x000f620000300800 */
[C-C-:B------:R-:W-:Y:S01]  /*4300*/  FFMA.FTZ R41, R51.reuse, R41, -R8.reuse ;  /* 0x0000002933297223 */ /* 0x140fe20000010808 */
[C-C-:B------:R-:W-:Y:S01]  /*4310*/  FFMA.FTZ R37, R51.reuse, R37, -R8.reuse ;  /* 0x0000002533257223 */ /* 0x140fe20000010808 */
[C-C-:B------:R-:W-:Y:S01]  /*4320*/  FFMA.FTZ R24, R51.reuse, R24, -R8.reuse ;  /* 0x0000001833187223 */ /* 0x140fe20000010808 */
[----:B------:R-:W3:Y:S01]  /*4330*/  LDL.LU R53, [R1+0x44] ;  /* 0x0000440001357983 */ /* 0x000ee20000300800 */
[C-C-:B------:R-:W-:Y:S01]  /*4340*/  FFMA.FTZ R20, R51.reuse, R20, -R8.reuse ;  /* 0x0000001433147223 */ /* 0x140fe20000010808 */
[C-C-:B------:R-:W-:Y:S01]  /*4350*/  FFMA.FTZ R16, R51.reuse, R16, -R8.reuse ;  /* 0x0000001033107223 */ /* 0x140fe20000010808 */
[C-C-:B------:R-:W-:Y:S01]  /*4360*/  FFMA.FTZ R30, R51.reuse, R30, -R8.reuse ;  /* 0x0000001e331e7223 */ /* 0x140fe20000010808 */
[--C-:B------:R-:W-:Y:S01]  /*4370*/  FFMA.FTZ R34, R51, R34, -R8.reuse ;  /* 0x0000002233227223 */ /* 0x100fe20000010808 */
[----:B------:R-:W3:Y:S01]  /*4380*/  LDL.LU R52, [R1+0x40] ;  /* 0x0000400001347983 */ /* 0x000ee20000300800 */
[--C-:B------:R-:W-:Y:S01]  /*4390*/  FFMA.FTZ R46, R46, R50, -R8.reuse ;  /* 0x000000322e2e7223 */ /* 0x100fe20000010808 */
[C-C-:B------:R-:W-:Y:S01]  /*43a0*/  FFMA.FTZ R40, R50.reuse, R40, -R8.reuse ;  /* 0x0000002832287223 */ /* 0x140fe20000010808 */
[C-C-:B------:R-:W-:Y:S01]  /*43b0*/  FFMA.FTZ R36, R50.reuse, R36, -R8.reuse ;  /* 0x0000002432247223 */ /* 0x140fe20000010808 */
[C-C-:B------:R-:W-:Y:S01]  /*43c0*/  FFMA.FTZ R25, R50.reuse, R25, -R8.reuse ;  /* 0x0000001932197223 */ /* 0x140fe20000010808 */
[C-C-:B------:R-:W-:Y:S01]  /*43d0*/  FFMA.FTZ R21, R50.reuse, R21, -R8.reuse ;  /* 0x0000001532157223 */ /* 0x140fe20000010808 */
[C-C-:B------:R-:W-:Y:S01]  /*43e0*/  FFMA.FTZ R17, R50.reuse, R17, -R8.reuse ;  /* 0x0000001132117223 */ /* 0x140fe20000010808 */
[C-C-:B------:R-:W-:Y:S01]  /*43f0*/  FFMA.FTZ R31, R50.reuse, R31, -R8.reuse ;  /* 0x0000001f321f7223 */ /* 0x140fe20000010808 */
[--C-:B------:R-:W-:Y:S01]  /*4400*/  FFMA.FTZ R35, R50, R35, -R8.reuse ;  /* 0x0000002332237223 */ /* 0x100fe20000010808 */
[----:B------:R-:W3:Y:S01]  /*4410*/  LDL.LU R51, [R1+0x3c] ;  /* 0x00003c0001337983 */ /* 0x000ee20000300800 */
[----:B------:R-:W-:Y:S01]  /*4420*/  FFMA.FTZ R47, -R9, R49, R47 ;  /* 0x00000031092f7223 */ /* 0x000fe2000001012f */
[----:B------:R-:W-:-:S02]  /*4430*/  FFMA.FTZ R61, R4, R61, -R8 ;  /* 0x0000003d043d7223 */ /* 0x000fc40000010808 */
[----:B------:R-:W3:Y:S01]  /*4440*/  LDL.LU R50, [R1+0x34] ;  /* 0x0000340001327983 */ /* 0x000ee20000300800 */
[C-C-:B------:R-:W-:Y:S01]  /*4450*/  FFMA.FTZ R59, R4.reuse, R59, -R8.reuse ;  /* 0x0000003b043b7223 */ /* 0x140fe20000010808 */
[C-C-:B------:R-:W-:Y:S01]  /*4460*/  FFMA.FTZ R57, R4.reuse, R57, -R8.reuse ;  /* 0x0000003904397223 */ /* 0x140fe20000010808 */
[C-C-:B------:R-:W-:Y:S01]  /*4470*/  FFMA.FTZ R6, R4.reuse, R6, -R8.reuse ;  /* 0x0000000604067223 */ /* 0x140fe20000010808 */
[----:B------:R-:W3:Y:S01]  /*4480*/  LDL.LU R49, [R1+0x30] ;  /* 0x0000300001317983 */ /* 0x000ee20000300800 */
[C-C-:B------:R-:W-:Y:S01]  /*4490*/  FFMA.FTZ R43, R4.reuse, R43, -R8.reuse ;  /* 0x0000002b042b7223 */ /* 0x140fe20000010808 */
[C-C-:B--2---:R-:W-:Y:S01]  /*44a0*/  FFMA.FTZ R12, R4.reuse, R12, -R8.reuse ;  /* 0x0000000c040c7223 */ /* 0x144fe20000010808 */
[----:B------:R-:W-:Y:S01]  /*44b0*/  FFMA.FTZ R4, R4, R55, -R8 ;  /* 0x0000003704047223 */ /* 0x000fe20000010808 */
[-C--:B------:R-:W-:Y:S02]  /*44c0*/  FFMA.FTZ R5, R15, -R9.reuse, R5 ;  /* 0x800000090f057223 */ /* 0x080fe40000010005 */
[----:B------:R-:W2:Y:S01]  /*44d0*/  LDL.LU R15, [R1+0x2c] ;  /* 0x00002c00010f7983 */ /* 0x000ea20000300800 */
[----:B----4-:R-:W-:-:S03]  /*44e0*/  FFMA.FTZ R10, R13, -R9, R10 ;  /* 0x800000090d0a7223 */ /* 0x010fc6000001000a */
[----:B------:R-:W4:Y:S04]  /*44f0*/  LDL.LU R13, [R1+0x24] ;  /* 0x00002400010d7983 */ /* 0x000f280000300800 */
[----:B------:R-:W3:Y:S01]  /*4500*/  LDL.LU R8, [R1+0x20] ;  /* 0x0000200001087983 */ /* 0x000ee20000300800 */
[C---:B------:R-:W-:Y:S01]  /*4510*/  FADD.FTZ R39, -R42.reuse, R39 ;  /* 0x000000272a277221 */ /* 0x040fe20000010100 */
[----:B------:R-:W-:Y:S01]  /*4520*/  FADD.FTZ R38, -R42, R38 ;  /* 0x000000262a267221 */ /* 0x000fe20000010100 */
[----:B------:R-:W-:Y:S02]  /*4530*/  SHF.L.U32 R44, R44, 0x10, RZ ;  /* 0x000000102c2c7819 */ /* 0x000fe400000006ff */
[----:B------:R-:W-:Y:S02]  /*4540*/  SHF.L.U32 R27, R27, 0x10, RZ ;  /* 0x000000101b1b7819 */ /* 0x000fe400000006ff */
[----:B------:R-:W-:-:S02]  /*4550*/  SHF.L.U32 R23, R23, 0x10, RZ ;  /* 0x0000001017177819 */ /* 0x000fc400000006ff */
[----:B------:R-:W-:Y:S02]  /*4560*/  SHF.L.U32 R18, R18, 0x10, RZ ;  /* 0x0000001012127819 */ /* 0x000fe400000006ff */
[----:B------:R-:W-:Y:S02]  /*4570*/  SHF.L.U32 R19, R19, 0x10, RZ ;  /* 0x0000001013137819 */ /* 0x000fe400000006ff */
[----:B------:R-:W-:Y:S02]  /*4580*/  SHF.L.U32 R29, R29, 0x10, RZ ;  /* 0x000000101d1d7819 */ /* 0x000fe400000006ff */
[----:B------:R-:W-:Y:S02]  /*4590*/  SHF.L.U32 R32, R32, 0x10, RZ ;  /* 0x0000001020207819 */ /* 0x000fe400000006ff */
[----:B------:R-:W-:Y:S01]  /*45a0*/  SHF.L.U32 R33, R33, 0x10, RZ ;  /* 0x0000001021217819 */ /* 0x000fe200000006ff */
[----:B------:R-:W-:Y:S01]  /*45b0*/  FMUL.FTZ R39, R2, R39 ;  /* 0x0000002702277220 */ /* 0x000fe20000410000 */
[----:B------:R-:W-:Y:S01]  /*45c0*/  FADD.FTZ R26, -R42, R26 ;  /* 0x0000001a2a1a7221 */ /* 0x000fe20000010100 */
[----:B------:R-:W-:Y:S01]  /*45d0*/  FMUL.FTZ R38, R2, R38 ;  /* 0x0000002602267220 */ /* 0x000fe20000410000 */
        /* <DEDUP_REMOVED lines=12> */
[----:B-----5:R-:W-:Y:S01]  /*46a0*/  FFMA.FTZ R11, R14, -R9, R11 ;  /* 0x800000090e0b7223 */ /* 0x020fe2000001000b */
[----:B------:R-:W5:Y:S01]  /*46b0*/  LDL.LU R42, [R1+0x1c] ;  /* 0x00001c00012a7983 */ /* 0x000f620000300800 */
[C---:B------:R-:W-:Y:S01]  /*46c0*/  FFMA.FTZ R37, -R9.reuse, R39, R37 ;  /* 0x0000002709257223 */ /* 0x040fe20000010125 */
[----:B------:R-:W-:Y:S01]  /*46d0*/  FMUL.FTZ R26, R2, R26 ;  /* 0x0000001a021a7220 */ /* 0x000fe20000410000 */
[C---:B------:R-:W-:Y:S01]  /*46e0*/  FFMA.FTZ R36, -R9.reuse, R38, R36 ;  /* 0x0000002609247223 */ /* 0x040fe20000010124 */
[----:B------:R-:W5:Y:S04]  /*46f0*/  LDL.LU R14, [R1+0x18] ;  /* 0x00001800010e7983 */ /* 0x000f680000300800 */
[----:B------:R-:W5:Y:S01]  /*4700*/  LDL.LU R39, [R1+0x8] ;  /* 0x0000080001277983 */ /* 0x000f620000300800 */
[----:B------:R-:W-:-:S03]  /*4710*/  FFMA.FTZ R24, -R9, R26, R24 ;  /* 0x0000001a09187223 */ /* 0x000fc60000010118 */
[----:B------:R-:W5:Y:S04]  /*4720*/  LDL.LU R38, [R1+0x84] ;  /* 0x0000840001267983 */ /* 0x000f680000300800 */
[----:B------:R-:W5:Y:S01]  /*4730*/  LDL.LU R26, [R1+0x94] ;  /* 0x00009400011a7983 */ /* 0x000f620000300800 */
[-C--:B----4-:R-:W-:Y:S01]  /*4740*/  FFMA.FTZ R6, R13, -R9.reuse, R6 ;  /* 0x800000090d067223 */ /* 0x090fe20000010006 */
[----:B---3--:R-:W-:Y:S01]  /*4750*/  FFMA.FTZ R7, R8, -R9, R7 ;  /* 0x8000000908077223 */ /* 0x008fe20000010007 */
[C---:B------:R-:W-:Y:S02]  /*4760*/  FMUL.FTZ R8, R2.reuse, R29 ;  /* 0x0000001d02087220 */ /* 0x040fe40000410000 */
[----:B------:R-:W3:Y:S01]  /*4770*/  LDL.LU R29, [R1+0x8c] ;  /* 0x00008c00011d7983 */ /* 0x000ee20000300800 */
[----:B------:R-:W-:-:S03]  /*4780*/  FMUL.FTZ R13, R2, R28 ;  /* 0x0000001c020d7220 */ /* 0x000fc60000410000 */
[----:B------:R-:W4:Y:S01]  /*4790*/  LDL.LU R28, [R1+0x90] ;  /* 0x00009000011c7983 */ /* 0x000f220000300800 */
[C---:B------:R-:W-:Y:S01]  /*47a0*/  FMUL.FTZ R48, R2.reuse, R48 ;  /* 0x0000003002307220 */ /* 0x040fe20000410000 */
[C---:B------:R-:W-:Y:S01]  /*47b0*/  FMUL.FTZ R27, R2.reuse, R27 ;  /* 0x0000001b021b7220 */ /* 0x040fe20000410000 */
[C---:B------:R-:W-:Y:S01]  /*47c0*/  FMUL.FTZ R22, R2.reuse, R22 ;  /* 0x0000001602167220 */ /* 0x040fe20000410000 */
[C---:B------:R-:W-:Y:S01]  /*47d0*/  FMUL.FTZ R19, R2.reuse, R19 ;  /* 0x0000001302137220 */ /* 0x040fe20000410000 */
[C---:B------:R-:W-:Y:S01]  /*47e0*/  FFMA.FTZ R46, -R9.reuse, R48, R46 ;  /* 0x00000030092e7223 */ /* 0x040fe2000001012e */
[C---:B------:R-:W-:Y:S01]  /*47f0*/  FMUL.FTZ R23, R2.reuse, R23 ;  /* 0x0000001702177220 */ /* 0x040fe20000410000 */
[C---:B------:R-:W-:Y:S01]  /*4800*/  FFMA.FTZ R31, -R9.reuse, R8, R31 ;  /* 0x00000008091f7223 */ /* 0x040fe2000001011f */
[C---:B------:R-:W-:Y:S01]  /*4810*/  FMUL.FTZ R18, R2.reuse, R18 ;  /* 0x0000001202127220 */ /* 0x040fe20000410000 */
[C---:B------:R-:W-:Y:S01]  /*4820*/  FMUL.FTZ R8, R2.reuse, R0 ;  /* 0x0000000002087220 */ /* 0x040fe20000410000 */
[C---:B------:R-:W-:Y:S01]  /*4830*/  FFMA.FTZ R25, -R9.reuse, R27, R25 ;  /* 0x0000001b09197223 */ /* 0x040fe20000010119 */
[C---:B------:R-:W-:Y:S01]  /*4840*/  FMUL.FTZ R47, R2.reuse, R47 ;  /* 0x0000002f022f7220 */ /* 0x040fe20000410000 */
[C---:B------:R-:W-:Y:S01]  /*4850*/  FMUL.FTZ R0, R2.reuse, R5 ;  /* 0x0000000502007220 */ /* 0x040fe20000410000 */
[----:B------:R-:W-:Y:S01]  /*4860*/  FFMA.FTZ R20, -R9, R22, R20 ;  /* 0x0000001609147223 */ /* 0x000fe20000010114 */
[----:B--2---:R-:W-:Y:S01]  /*4870*/  FFMA.FTZ R56, R15, -R9, R56 ;  /* 0x800000090f387223 */ /* 0x004fe20000010038 */
[C---:B------:R-:W-:Y:S01]  /*4880*/  FFMA.FTZ R17, -R9.reuse, R19, R17 ;  /* 0x0000001309117223 */ /* 0x040fe20000010111 */
[C---:B------:R-:W-:Y:S01]  /*4890*/  FMUL.FTZ R5, R2.reuse, R46 ;  /* 0x0000002e02057220 */ /* 0x040fe20000410000 */
[C---:B------:R-:W-:Y:S01]  /*48a0*/  FMUL.FTZ R45, R2.reuse, R45 ;  /* 0x0000002d022d7220 */ /* 0x040fe20000410000 */
[C---:B------:R-:W-:Y:S01]  /*48b0*/  FMUL.FTZ R44, R2.reuse, R44 ;  /* 0x0000002c022c7220 */ /* 0x040fe20000410000 */
[C---:B------:R-:W-:Y:S01]  /*48c0*/  FFMA.FTZ R21, -R9.reuse, R23, R21 ;  /* 0x0000001709157223 */ /* 0x040fe20000010115 */
[C---:B------:R-:W-:Y:S01]  /*48d0*/  FMUL.FTZ R15, R2.reuse, R32 ;  /* 0x00000020020f7220 */ /* 0x040fe20000410000 */
[----:B------:R-:W-:Y:S01]  /*48e0*/  FFMA.FTZ R16, -R9, R18, R16 ;  /* 0x0000001209107223 */ /* 0x000fe20000010110 */
[C---:B------:R-:W-:Y:S01]  /*48f0*/  FMUL.FTZ R18, R2.reuse, R25 ;  /* 0x0000001902127220 */ /* 0x040fe20000410000 */
[----:B------:R-:W-:Y:S01]  /*4900*/  F2FP.BF16.F32.PACK_AB R8, R47, R8 ;  /* 0x000000082f08723e */ /* 0x000fe200000010ff */
[----:B------:R-:W2:Y:S01]  /*4910*/  LDL.LU R32, [R1+0x80] ;  /* 0x0000800001207983 */ /* 0x000ea20000300800 */
[----:B------:R-:W-:Y:S01]  /*4920*/  FMUL.FTZ R25, R2, R20 ;  /* 0x0000001402197220 */ /* 0x000fe20000410000 */
[----:B------:R-:W-:Y:S01]  /*4930*/  FFMA.FTZ R41, -R9, R45, R41 ;  /* 0x0000002d09297223 */ /* 0x000fe20000010129 */
[----:B-----5:R-:W-:Y:S01]  /*4940*/  FFMA.FTZ R3, R14, -R9, R3 ;  /* 0x800000090e037223 */ /* 0x020fe20000010003 */
[----:B------:R-:W-:Y:S01]  /*4950*/  FMUL.FTZ R14, R2, R33 ;  /* 0x00000021020e7220 */ /* 0x000fe20000410000 */
[-C--:B------:R-:W-:Y:S01]  /*4960*/  FFMA.FTZ R19, R39, -R9.reuse, R4 ;  /* 0x8000000927137223 */ /* 0x080fe20000010004 */
[-C--:B------:R-:W-:Y:S01]  /*4970*/  FFMA.FTZ R12, R54, -R9.reuse, R12 ;  /* 0x80000009360c7223 */ /* 0x080fe2000001000c */
[----:B------:R-:W-:Y:S01]  /*4980*/  FFMA.FTZ R40, -R9, R44, R40 ;  /* 0x0000002c09287223 */ /* 0x000fe20000010128 */
[-C--:B------:R-:W-:Y:S01]  /*4990*/  FFMA.FTZ R61, R53, -R9.reuse, R61 ;  /* 0x80000009353d7223 */ /* 0x080fe2000001003d */
[----:B------:R-:W-:Y:S01]  /*49a0*/  IADD3 R4, P0, R38, UR12, RZ ;  /* 0x0000000c26047c10 */ /* 0x000fe2000ff1e0ff */
[-C--:B------:R-:W-:Y:S01]  /*49b0*/  FFMA.FTZ R60, R52, -R9.reuse, R60 ;  /* 0x80000009343c7223 */ /* 0x080fe2000001003c */
[-C--:B------:R-:W-:Y:S01]  /*49c0*/  FFMA.FTZ R59, R51, -R9.reuse, R59 ;  /* 0x80000009333b7223 */ /* 0x080fe2000001003b */
[-C--:B------:R-:W-:Y:S01]  /*49d0*/  FFMA.FTZ R58, R50, -R9.reuse, R58 ;  /* 0x80000009323a7223 */ /* 0x080fe2000001003a */
[----:B------:R-:W-:Y:S01]  /*49e0*/  FFMA.FTZ R57, R49, -R9, R57 ;  /* 0x8000000931397223 */ /* 0x000fe20000010039 */
[C---:B------:R-:W-:Y:S01]  /*49f0*/  FFMA.FTZ R13, -R9.reuse, R13, R30 ;  /* 0x0000000d090d7223 */ /* 0x040fe2000001011e */
[----:B------:R-:W-:Y:S01]  /*4a00*/  FFMA.FTZ R43, R42, -R9, R43 ;  /* 0x800000092a2b7223 */ /* 0x000fe2000001002b */
[C---:B------:R-:W-:Y:S01]  /*4a10*/  FFMA.FTZ R15, -R9.reuse, R15, R34 ;  /* 0x0000000f090f7223 */ /* 0x040fe20000010122 */
[----:B------:R-:W-:Y:S01]  /*4a20*/  FFMA.FTZ R35, -R9, R14, R35 ;  /* 0x0000000e09237223 */ /* 0x000fe20000010123 */
[----:B------:R-:W-:Y:S01]  /*4a30*/  F2FP.BF16.F32.PACK_AB R0, R5, R0 ;  /* 0x000000000500723e */ /* 0x000fe200000010ff */
[----:B------:R-:W-:Y:S01]  /*4a40*/  FMUL.FTZ R20, R2, R21 ;  /* 0x0000001502147220 */ /* 0x000fe20000410000 */
[----:B------:R-:W-:Y:S01]  /*4a50*/  IADD3.X R5, R26, UR13, RZ, P0, !PT ;  /* 0x0000000d1a057c10 */ /* 0x000fe200087fe4ff */
[C---:B------:R-:W-:Y:S01]  /*4a60*/  FMUL.FTZ R21, R2.reuse, R16 ;  /* 0x0000001002157220 */ /* 0x040fe20000410000 */
[C---:B------:R-:W-:Y:S01]  /*4a70*/  FMUL.FTZ R16, R2.reuse, R6 ;  /* 0x0000000602107220 */ /* 0x040fe20000410000 */
[C---:B------:R-:W-:Y:S01]  /*4a80*/  FMUL.FTZ R26, R2.reuse, R3 ;  /* 0x00000003021a7220 */ /* 0x040fe20000410000 */
[----:B------:R-:W5:Y:S01]  /*4a90*/  LDL.LU R27, [R1+0x88] ;  /* 0x00008800011b7983 */ /* 0x000f620000300800 */
[----:B------:R-:W-:Y:S01]  /*4aa0*/  FMUL.FTZ R23, R2, R24 ;  /* 0x0000001802177220 */ /* 0x000fe20000410000 */
[----:B------:R-:W-:Y:S01]  /*4ab0*/  PRMT R3, R8, 0x7610, R3 ;  /* 0x0000761008037816 */ /* 0x000fe20000000003 */
[----:B------:R-:W-:Y:S01]  /*4ac0*/  FMUL.FTZ R10, R2, R10 ;  /* 0x0000000a020a7220 */ /* 0x000fe20000410000 */
[----:B------:R-:W-:Y:S01]  /*4ad0*/  PRMT R6, R8, 0x7632, R6 ;  /* 0x0000763208067816 */ /* 0x000fe20000000006 */
        /* <DEDUP_REMOVED lines=20> */
[----:B------:R-:W5:Y:S01]  /*4c20*/  LDL.LU R30, [R1+0x78] ;  /* 0x00007800011e7983 */ /* 0x000f620000300800 */
[----:B------:R-:W-:-:S02]  /*4c30*/  PRMT R7, R0, 0x7632, R7 ;  /* 0x0000763200077816 */ /* 0x000fc40000000007 */
[----:B------:R-:W-:Y:S01]  /*4c40*/  F2FP.BF16.F32.PACK_AB R10, R41, R10 ;  /* 0x0000000a290a723e */ /* 0x000fe200000010ff */
[----:B------:R4:W-:Y:S01]  /*4c50*/  STG.E.U16 desc[UR16][R4.64], R3 ;  /* 0x0000000304007986 */ /* 0x0009e2000c101510 */
[----:B------:R-:W-:Y:S02]  /*4c60*/  F2FP.BF16.F32.PACK_AB R9, R9, R12 ;  /* 0x0000000c0909723e */ /* 0x000fe400000010ff */
[----:B------:R-:W-:Y:S01]  /*4c70*/  PRMT R12, R10, 0x7632, R12 ;  /* 0x000076320a0c7816 */ /* 0x000fe2000000000c */
[----:B------:R-:W-:Y:S04]  /*4c80*/  STG.E.U16 desc[UR16][R4.64+0x2], R6 ;  /* 0x0000020604007986 */ /* 0x000fe8000c101510 */
[----:B------:R-:W-:Y:S04]  /*4c90*/  STG.E.U16 desc[UR16][R4.64+0x4], R0 ;  /* 0x0000040004007986 */ /* 0x000fe8000c101510 */
[----:B------:R-:W-:Y:S01]  /*4ca0*/  STG.E.U16 desc[UR16][R4.64+0x6], R7 ;  /* 0x0000060704007986 */ /* 0x000fe2000c101510 */
[----:B---3--:R-:W-:-:S03]  /*4cb0*/  IADD3 R2, P0, R29, UR12, RZ ;  /* 0x0000000c1d027c10 */ /* 0x008fc6000ff1e0ff */
[----:B------:R-:W3:Y:S01]  /*4cc0*/  LDL.LU R29, [R1+0x7c] ;  /* 0x00007c00011d7983 */ /* 0x000ee20000300800 */
[----:B----4-:R-:W-:-:S03]  /*4cd0*/  IADD3.X R3, R28, UR13, RZ, P0, !PT ;  /* 0x0000000d1c037c10 */ /* 0x010fc600087fe4ff */
[----:B------:R-:W4:Y:S04]  /*4ce0*/  LDL.LU R28, [R1+0x70] ;  /* 0x00007000011c7983 */ /* 0x000f280000300800 */
[----:B------:R0:W-:Y:S04]  /*4cf0*/  STG.E.U16 desc[UR16][R2.64], R10 ;  /* 0x0000000a02007986 */ /* 0x0001e8000c101510 */
[----:B0-----:R-:W4:Y:S01]  /*4d00*/  LDL.LU R10, [R1+0x74] ;  /* 0x00007400010a7983 */ /* 0x001f220000300800 */
[----:B------:R-:W-:Y:S02]  /*4d10*/  F2FP.BF16.F32.PACK_AB R11, R14, R11 ;  /* 0x0000000b0e0b723e */ /* 0x000fe400000010ff */
[----:B--2---:R-:W-:-:S02]  /*4d20*/  IADD3 R6, P0, R32, UR12, RZ ;  /* 0x0000000c20067c10 */ /* 0x004fc4000ff1e0ff */
[----:B------:R-:W-:Y:S02]  /*4d30*/  PRMT R0, R9, 0x7632, R0 ;  /* 0x0000763209007816 */ /* 0x000fe40000000000 */
[----:B------:R-:W-:Y:S02]  /*4d40*/  PRMT R5, R11, 0x7632, R5 ;  /* 0x000076320b057816 */ /* 0x000fe40000000005 */
[----:B------:R-:W-:Y:S01]  /*4d50*/  F2FP.BF16.F32.PACK_AB R36, R36, R61 ;  /* 0x0000003d2424723e */ /* 0x000fe200000010ff */
[----:B------:R-:W-:Y:S01]  /*4d60*/  STG.E.U16 desc[UR16][R2.64+0x2], R12 ;  /* 0x0000020c02007986 */ /* 0x000fe2000c101510 */
[----:B------:R-:W-:-:S03]  /*4d70*/  F2FP.BF16.F32.PACK_AB R23, R23, R60 ;  /* 0x0000003c1717723e */ /* 0x000fc600000010ff */
[----:B------:R-:W-:Y:S04]  /*4d80*/  STG.E.U16 desc[UR16][R2.64+0x4], R9 ;  /* 0x0000040902007986 */ /* 0x000fe8000c101510 */
[----:B------:R0:W-:Y:S01]  /*4d90*/  STG.E.U16 desc[UR16][R2.64+0x6], R0 ;  /* 0x0000060002007986 */ /* 0x0001e2000c101510 */
[----:B-----5:R-:W-:-:S03]  /*4da0*/  IADD3.X R7, R27, UR13, RZ, P0, !PT ;  /* 0x0000000d1b077c10 */ /* 0x020fc600087fe4ff */
[----:B------:R-:W2:Y:S01]  /*4db0*/  LDL.LU R27, [R1+0x68] ;  /* 0x00006800011b7983 */ /* 0x000ea20000300800 */
[----:B0-----:R-:W-:-:S03]  /*4dc0*/  PRMT R3, R36, 0x7632, R3 ;  /* 0x0000763224037816 */ /* 0x001fc60000000003 */
[----:B------:R-:W5:Y:S04]  /*4dd0*/  LDL.LU R14, [R1+0x6c] ;  /* 0x00006c00010e7983 */ /* 0x000f680000300800 */
[----:B------:R-:W-:Y:S04]  /*4de0*/  STG.E.U16 desc[UR16][R6.64+0x2], R5 ;  /* 0x0000020506007986 */ /* 0x000fe8000c101510 */
[----:B------:R-:W5:Y:S01]  /*4df0*/  LDL.LU R12, [R1+0x60] ;  /* 0x00006000010c7983 */ /* 0x000f620000300800 */
[----:B------:R-:W-:-:S03]  /*4e00*/  PRMT R9, R23, 0x7632, R9 ;  /* 0x0000763217097816 */ /* 0x000fc60000000009 */
[----:B------:R0:W-:Y:S01]  /*4e10*/  STG.E.U16 desc[UR16][R6.64], R11 ;  /* 0x0000000b06007986 */ /* 0x0001e2000c101510 */
[----:B------:R-:W-:-:S03]  /*4e20*/  IADD3 R4, P0, R30, UR12, RZ ;  /* 0x0000000c1e047c10 */ /* 0x000fc6000ff1e0ff */
[----:B------:R1:W-:Y:S04]  /*4e30*/  STG.E.U16 desc[UR16][R6.64+0x6], R3 ;  /* 0x0000060306007986 */ /* 0x0003e8000c101510 */
[----:B0-----:R-:W5:Y:S04]  /*4e40*/  LDL.LU R11, [R1+0x64] ;  /* 0x00006400010b7983 */ /* 0x001f680000300800 */
[----:B------:R-:W-:Y:S01]  /*4e50*/  STG.E.U16 desc[UR16][R6.64+0x4], R36 ;  /* 0x0000042406007986 */ /* 0x000fe2000c101510 */
[----:B---3--:R-:W-:Y:S02]  /*4e60*/  IADD3.X R5, R29, UR13, RZ, P0, !PT ;  /* 0x0000000d1d057c10 */ /* 0x008fe400087fe4ff */
[----:B----4-:R-:W-:-:S03]  /*4e70*/  IADD3 R2, P0, R28, UR12, RZ ;  /* 0x0000000c1c027c10 */ /* 0x010fc6000ff1e0ff */
[----:B------:R0:W-:Y:S01]  /*4e80*/  STG.E.U16 desc[UR16][R4.64+0x2], R9 ;  /* 0x0000020904007986 */ /* 0x0001e2000c101510 */
[----:B-1----:R-:W-:-:S03]  /*4e90*/  IADD3.X R3, R10, UR13, RZ, P0, !PT ;  /* 0x0000000d0a037c10 */ /* 0x002fc600087fe4ff */
[----:B------:R-:W3:Y:S04]  /*4ea0*/  LDL.LU R10, [R1+0x58] ;  /* 0x00005800010a7983 */ /* 0x000ee80000300800 */
[----:B0-----:R-:W4:Y:S01]  /*4eb0*/  LDL.LU R9, [R1+0x5c] ;  /* 0x00005c0001097983 */ /* 0x001f220000300800 */
[----:B------:R-:W-:Y:S02]  /*4ec0*/  F2FP.BF16.F32.PACK_AB R18, R18, R59 ;  /* 0x0000003b1212723e */ /* 0x000fe400000010ff */
[----:B------:R-:W-:Y:S02]  /*4ed0*/  F2FP.BF16.F32.PACK_AB R25, R25, R58 ;  /* 0x0000003a1919723e */ /* 0x000fe400000010ff */
[----:B------:R-:W-:Y:S02]  /*4ee0*/  PRMT R0, R18, 0x7632, R0 ;  /* 0x0000763212007816 */ /* 0x000fe40000000000 */
[----:B------:R-:W-:Y:S01]  /*4ef0*/  F2FP.BF16.F32.PACK_AB R20, R20, R57 ;  /* 0x000000391414723e */ /* 0x000fe200000010ff */
[----:B------:R-:W-:Y:S01]  /*4f00*/  STG.E.U16 desc[UR16][R4.64], R23 ;  /* 0x0000001704007986 */ /* 0x000fe2000c101510 */
[----:B------:R-:W-:-:S03]  /*4f10*/  PRMT R7, R25, 0x7632, R7 ;  /* 0x0000763219077816 */ /* 0x000fc60000000007 */
[----:B------:R-:W-:Y:S01]  /*4f20*/  STG.E.U16 desc[UR16][R4.64+0x4], R18 ;  /* 0x0000041204007986 */ /* 0x000fe2000c101510 */
[----:B------:R-:W-:-:S03]  /*4f30*/  F2FP.BF16.F32.PACK_AB R21, R21, R56 ;  /* 0x000000381515723e */ /* 0x000fc600000010ff */
[----:B------:R0:W-:Y:S01]  /*4f40*/  STG.E.U16 desc[UR16][R4.64+0x6], R0 ;  /* 0x0000060004007986 */ /* 0x0001e2000c101510 */
[----:B------:R-:W-:-:S03]  /*4f50*/  F2FP.BF16.F32.PACK_AB R16, R17, R16 ;  /* 0x000000101110723e */ /* 0x000fc600000010ff */
[----:B------:R-:W-:Y:S01]  /*4f60*/  STG.E.U16 desc[UR16][R2.64], R25 ;  /* 0x0000001902007986 */ /* 0x000fe2000c101510 */
[----:B0-----:R-:W-:-:S03]  /*4f70*/  PRMT R5, R20, 0x7632, R5 ;  /* 0x0000763214057816 */ /* 0x001fc60000000005 */
[----:B------:R5:W-:Y:S01]  /*4f80*/  STG.E.U16 desc[UR16][R2.64+0x2], R7 ;  /* 0x0000020702007986 */ /* 0x000be2000c101510 */
[----:B--2---:R-:W-:-:S03]  /*4f90*/  IADD3 R6, P0, R27, UR12, RZ ;  /* 0x0000000c1b067c10 */ /* 0x004fc6000ff1e0ff */
[----:B------:R-:W-:Y:S01]  /*4fa0*/  STG.E.U16 desc[UR16][R2.64+0x4], R20 ;  /* 0x0000041402007986 */ /* 0x000fe2000c101510 */
[----:B------:R-:W-:-:S03]  /*4fb0*/  PRMT R0, R21, 0x7632, R0 ;  /* 0x0000763215007816 */ /* 0x000fc60000000000 */
[----:B------:R0:W-:Y:S01]  /*4fc0*/  STG.E.U16 desc[UR16][R2.64+0x6], R5 ;  /* 0x0000060502007986 */ /* 0x0001e2000c101510 */
[----:B------:R-:W-:Y:S02]  /*4fd0*/  F2FP.BF16.F32.PACK_AB R13, R13, R22 ;  /* 0x000000160d0d723e */ /* 0x000fe400000010ff */
[----:B-----5:R-:W-:Y:S02]  /*4fe0*/  IADD3.X R7, R14, UR13, RZ, P0, !PT ;  /* 0x0000000d0e077c10 */ /* 0x020fe400087fe4ff */
[----:B------:R-:W-:Y:S02]  /*4ff0*/  F2FP.BF16.F32.PACK_AB R24, R31, R24 ;  /* 0x000000181f18723e */ /* 0x000fe400000010ff */
[----:B------:R-:W-:Y:S02]  /*5000*/  IADD3 R4, P0, R12, UR12, RZ ;  /* 0x0000000c0c047c10 */ /* 0x000fe4000ff1e0ff */
[----:B0-----:R-:W-:Y:S01]  /*5010*/  PRMT R3, R16, 0x7632, R3 ;  /* 0x0000763210037816 */ /* 0x001fe20000000003 */
[----:B------:R-:W-:Y:S01]  /*5020*/  STG.E.U16 desc[UR16][R6.64], R21 ;  /* 0x0000001506007986 */ /* 0x000fe2000c101510 */
[----:B------:R-:W-:-:S03]  /*5030*/  F2FP.BF16.F32.PACK_AB R15, R15, R26 ;  /* 0x0000001a0f0f723e */ /* 0x000fc600000010ff */
[----:B------:R0:W-:Y:S01]  /*5040*/  STG.E.U16 desc[UR16][R6.64+0x2], R0 ;  /* 0x0000020006007986 */ /* 0x0001e2000c101510 */
[----:B------:R-:W-:-:S03]  /*5050*/  F2FP.BF16.F32.PACK_AB R8, R8, R19 ;  /* 0x000000130808723e */ /* 0x000fc600000010ff */
[----:B------:R-:W-:Y:S01]  /*5060*/  STG.E.U16 desc[UR16][R6.64+0x4], R16 ;  /* 0x0000041006007986 */ /* 0x000fe2000c101510 */
[----:B------:R-:W-:-:S03]  /*5070*/  IADD3.X R5, R11, UR13, RZ, P0, !PT ;  /* 0x0000000d0b057c10 */ /* 0x000fc600087fe4ff */
[----:B------:R1:W-:Y:S01]  /*5080*/  STG.E.U16 desc[UR16][R6.64+0x6], R3 ;  /* 0x0000060306007986 */ /* 0x0003e2000c101510 */
[----:B0-----:R-:W-:-:S03]  /*5090*/  PRMT R0, R24, 0x7632, R0 ;  /* 0x0000763218007816 */ /* 0x001fc60000000000 */
[----:B------:R-:W-:Y:S01]  /*50a0*/  STG.E.U16 desc[UR16][R4.64], R13 ;  /* 0x0000000d04007986 */ /* 0x000fe2000c101510 */
[----:B------:R-:W-:Y:S01]  /*50b0*/  UISETP.GE.U32.AND UP0, UPT, UR5, UR19, UPT ;  /* 0x000000130500728c */ /* 0x000fe2000bf06070 */
[----:B-1----:R-:W-:Y:S02]  /*50c0*/  PRMT R7, R13, 0x7632, R7 ;  /* 0x000076320d077816 */ /* 0x002fe40000000007 */
[----:B------:R-:W-:Y:S01]  /*50d0*/  STG.E.U16 desc[UR16][R4.64+0x4], R24 ;  /* 0x0000041804007986 */ /* 0x000fe2000c101510 */
[----:B------:R-:W-:-:S03]  /*50e0*/  PRMT R6, R8, 0x7632, R6 ;  /* 0x0000763208067816 */ /* 0x000fc60000000006 */
[----:B------:R-:W-:Y:S04]  /*50f0*/  STG.E.U16 desc[UR16][R4.64+0x2], R7 ;  /* 0x0000020704007986 */ /* 0x000fe8000c101510 */
[----:B------:R0:W-:Y:S01]  /*5100*/  STG.E.U16 desc[UR16][R4.64+0x6], R0 ;  /* 0x0000060004007986 */ /* 0x0001e2000c101510 */
[----:B------:R-:W-:Y:S01]  /*5110*/  UISETP.GE.AND.EX UP0, UPT, UR7, UR9, UPT, UP0 ;  /* 0x000000090700728c */ /* 0x000fe2000bf06300 */
[----:B0-----:R-:W-:Y:S01]  /*5120*/  PRMT R5, R15, 0x7632, R5 ;  /* 0x000076320f057816 */ /* 0x001fe20000000005 */
[----:B------:R-:W-:Y:S01]  /*5130*/  ULOP3.LUT UR6, UR6, 0x1, URZ, 0x3c, !UPT ;  /* 0x0000000106067892 */ /* 0x000fe2000f8e3c3f */
[----:B------:R-:W-:Y:S01]  /*5140*/  UMOV UR10, UR5 ;  /* 0x00000005000a7c82 */ /* 0x000fe20008000000 */
[----:B---3--:R-:W-:-:S04]  /*5150*/  IADD3 R2, P0, R10, UR12, RZ ;  /* 0x0000000c0a027c10 */ /* 0x008fc8000ff1e0ff */
[----:B----4-:R-:W-:-:S05]  /*5160*/  IADD3.X R3, R9, UR13, RZ, P0, !PT ;  /* 0x0000000d09037c10 */ /* 0x010fca00087fe4ff */
[----:B------:R1:W-:Y:S04]  /*5170*/  STG.E.U16 desc[UR16][R2.64], R15 ;  /* 0x0000000f02007986 */ /* 0x0003e8000c101510 */
[----:B------:R1:W-:Y:S04]  /*5180*/  STG.E.U16 desc[UR16][R2.64+0x2], R5 ;  /* 0x0000020502007986 */ /* 0x0003e8000c101510 */
[----:B------:R1:W-:Y:S04]  /*5190*/  STG.E.U16 desc[UR16][R2.64+0x4], R8 ;  /* 0x0000040802007986 */ /* 0x0003e8000c101510 */
[----:B------:R1:W-:Y:S01]  /*51a0*/  STG.E.U16 desc[UR16][R2.64+0x6], R6 ;  /* 0x0000060602007986 */ /* 0x0003e2000c101510 */
[----:B------:R-:W-:-:S13]  /*51b0*/  PLOP3.LUT P0, PT, PT, PT, UP0, 0x80, 0x0 ;  /* 0x000000000000781c */ /* 0x000fda0003f0f008 */
[----:B-1----:R-:W-:Y:S05]  /*51c0*/  @!P0 BRA `(.L_x_311) ;  /* 0xffffffb000408947 */ /* 0x002fea000383ffff */
.L_x_298:
[----:B------:R-:W-:-:S04]  /*51d0*/  ULEA UR4, UR8, UR20, 0x6 ;  /* 0x0000001408047291 */ /* 0x000fc8000f8e303f */
[----:B------:R-:W-:-:S04]  /*51e0*/  USHF.L.U32 UR4, UR4, 0x5, URZ ;  /* 0x0000000504047899 */ /* 0x000fc8000800063f */
[----:B------:R-:W-:-:S06]  /*51f0*/  UISETP.GT.AND UP0, UPT, UR4, 0x77f, UPT ;  /* 0x0000077f0400788c */ /* 0x000fcc000bf04270 */
[----:B------:R-:W-:-:S13]  /*5200*/  PLOP3.LUT P0, PT, PT, PT, UP0, 0x80, 0x0 ;  /* 0x000000000000781c */ /* 0x000fda0003f0f008 */
[----:B------:R-:W-:Y:S05]  /*5210*/  @P0 EXIT ;  /* 0x000000000000094d */ /* 0x000fea0003800000 */
[----:B------:R-:W1:Y:S01]  /*5220*/  S2R R56, SR_TID.X ;  /* 0x0000000000387919 */ /* 0x000e620000002100 */
[----:B------:R-:W0:Y:S02]  /*5230*/  LDC.64 R6, c[0x0][0x258] ;  /* 0x00009600ff067b82 */ /* 0x000e240000000a00 */
[C---:B0-----:R-:W-:Y:S01]  /*5240*/  IMAD.SHL.U32 R2, R6.reuse, 0x40, RZ ;  /* 0x0000004006027824 */ /* 0x041fe200078e00ff */
[----:B------:R-:W-:Y:S01]  /*5250*/  SHF.L.U64.HI R3, R6, 0x6, R7 ;  /* 0x0000000606037819 */ /* 0x000fe20000010207 */
[----:B------:R-:W-:Y:S01]  /*5260*/  HFMA2.MMA R7, -RZ, RZ, 0, 1.78813934326171875e-06 ;  /* 0x0000001eff077435 */ /* 0x000fe200000001ff */
[--C-:B-1----:R-:W-:Y:S02]  /*5270*/  SHF.R.U32.HI R0, RZ, 0x5, R56.reuse ;  /* 0x00000005ff007819 */ /* 0x102fe40000011638 */
[----:B------:R-:W-:Y:S02]  /*5280*/  SHF.R.U32.HI R6, RZ, 0x4, R56 ;  /* 0x00000004ff067819 */ /* 0x000fe40000011638 */
[----:B------:R-:W-:-:S05]  /*5290*/  LOP3.LUT R5, RZ, R0, RZ, 0x33, !PT ;  /* 0x00000000ff057212 */ /* 0x000fca00078e33ff */
[----:B------:R-:W-:Y:S02]  /*52a0*/  VIADDMNMX.U32 R7, R6, R7, 0x20, !PT ;  /* 0x0000002006077446 */ /* 0x000fe40007800007 */
[----:B------:R-:W-:Y:S02]  /*52b0*/  IADD3 R4, P0, R5, R2, RZ ;  /* 0x0000000205047210 */ /* 0x000fe40007f1e0ff */
[----:B------:R-:W-:Y:S02]  /*52c0*/  LOP3.LUT R12, RZ, R6, RZ, 0x33, !PT ;  /* 0x00000006ff0c7212 */ /* 0x000fe400078e33ff */
[----:B------:R-:W-:Y:S02]  /*52d0*/  IADD3.X R5, R3, -0x1, RZ, P0, !PT ;  /* 0xffffffff03057810 */ /* 0x000fe400007fe4ff */
[----:B------:R-:W-:-:S03]  /*52e0*/  IADD3 R7, R7, R12, RZ ;  /* 0x0000000c07077210 */ /* 0x000fc60007ffe0ff */
[----:B------:R-:W-:-:S04]  /*52f0*/  IMAD.WIDE.U32 R8, R5, -0x77777777, RZ ;  /* 0x8888888905087825 */ /* 0x000fc800078e00ff */
[----:B------:R-:W-:-:S04]  /*5300*/  IMAD.WIDE.U32 R10, P0, R4, -0x77777778, R8 ;  /* 0x88888888040a7825 */ /* 0x000fc80007800008 */
[----:B------:R-:W-:Y:S01]  /*5310*/  IMAD.WIDE.U32 R8, R4, -0x77777777, RZ ;  /* 0x8888888904087825 */ /* 0x000fe200078e00ff */
[----:B------:R-:W-:-:S03]  /*5320*/  IADD3.X R13, RZ, RZ, RZ, P0, !PT ;  /* 0x000000ffff0d7210 */ /* 0x000fc600007fe4ff */
[----:B------:R-:W-:Y:S01]  /*5330*/  IMAD.MOV.U32 R12, RZ, RZ, R11 ;  /* 0x000000ffff0c7224 */ /* 0x000fe200078e000b */
[----:B------:R-:W-:Y:S01]  /*5340*/  IADD3 RZ, P0, R9, R10, RZ ;  /* 0x0000000a09ff7210 */ /* 0x000fe20007f1e0ff */
[----:B------:R-:W-:Y:S01]  /*5350*/  IMAD.WIDE.U32 R8, R7, -0x77777777, RZ ;  /* 0x8888888907087825 */ /* 0x000fe200078e00ff */
[----:B------:R-:W-:-:S03]  /*5360*/  MOV R8, UR4 ;  /* 0x0000000400087c02 */ /* 0x000fc60008000f00 */
[----:B------:R-:W-:Y:S01]  /*5370*/  IMAD.WIDE.U32.X R10, R5, -0x77777778, R12, P0 ;  /* 0x88888888050a7825 */ /* 0x000fe200000e040c */
[----:B------:R-:W-:Y:S02]  /*5380*/  LEA.HI R50, R9, 0x1, RZ, 0x1c ;  /* 0x0000000109327811 */ /* 0x000fe400078fe0ff */
[----:B------:R-:W-:Y:S02]  /*5390*/  IADD3 R9, P0, R0, 0xf, RZ ;  /* 0x0000000f00097810 */ /* 0x000fe40007f1e0ff */
[----:B------:R-:W-:Y:S02]  /*53a0*/  SHF.R.U64 R51, R10, 0x3, R11 ;  /* 0x000000030a337819 */ /* 0x000fe4000000120b */
[C---:B------:R-:W-:Y:S02]  /*53b0*/  IADD3 R11, P1, R0.reuse, 0x1e, RZ ;  /* 0x0000001e000b7810 */ /* 0x040fe40007f3e0ff */
[----:B------:R-:W-:Y:S02]  /*53c0*/  IADD3 R12, P2, R0, 0x2d, RZ ;  /* 0x0000002d000c7810 */ /* 0x000fe40007f5e0ff */
[----:B------:R-:W-:Y:S01]  /*53d0*/  IADD3 R51, R51, 0x1, RZ ;  /* 0x0000000133337810 */ /* 0x000fe20007ffe0ff */
[----:B------:R-:W-:Y:S01]  /*53e0*/  IMAD.X R48, RZ, RZ, RZ, P1 ;  /* 0x000000ffff307224 */ /* 0x000fe200008e06ff */
[----:B------:R-:W-:-:S02]  /*53f0*/  LOP3.LUT R10, R56, 0xf, RZ, 0xc0, !PT ;  /* 0x0000000f380a7812 */ /* 0x000fc400078ec0ff */
[----:B------:R-:W-:Y:S02]  /*5400*/  IADD3.X R13, RZ, RZ, RZ, P0, !PT ;  /* 0x000000ffff0d7210 */ /* 0x000fe400007fe4ff */
[----:B------:R-:W-:Y:S02]  /*5410*/  IADD3.X R49, RZ, RZ, RZ, P2, !PT ;  /* 0x000000ffff317210 */ /* 0x000fe400017fe4ff */
[----:B------:R-:W-:Y:S02]  /*5420*/  LOP3.LUT R50, R50, 0x3, RZ, 0xc0, !PT ;  /* 0x0000000332327812 */ /* 0x000fe400078ec0ff */
[----:B------:R-:W-:-:S07]  /*5430*/  LOP3.LUT R51, R51, 0x3, RZ, 0xc0, !PT ;  /* 0x0000000333337812 */ /* 0x000fce00078ec0ff */
.L_x_328:
[----:B------:R-:W-:Y:S01]  /*5440*/  ISETP.GT.U32.AND P0, PT, R2, R0, PT ;  /* 0x000000000200720c */ /* 0x000fe20003f04070 */
[----:B------:R-:W-:Y:S01]  /*5450*/  BSSY B0, `(.L_x_312) ;  /* 0x00000aa000007945 */ /* 0x000fe20003800000 */
[----:B0-----:R-:W-:Y:S02]  /*5460*/  MOV R52, RZ ;  /* 0x000000ff00347202 */ /* 0x001fe40000000f00 */
[----:B------:R-:W-:Y:S02]  /*5470*/  ISETP.GT.AND.EX P0, PT, R3, RZ, PT, P0 ;  /* 0x000000ff0300720c */ /* 0x000fe40003f04300 */
[----:B------:R-:W-:-:S11]  /*5480*/  MOV R55, RZ ;  /* 0x000000ff00377202 */ /* 0x000fd60000000f00 */
[----:B-1234-:R-:W-:Y:S05]  /*5490*/  @!P0 BRA `(.L_x_313) ;  /* 0x0000000800948947 */ /* 0x01efea0003800000 */
[----:B------:R-:W-:Y:S01]  /*54a0*/  ISETP.NE.U32.AND P1, PT, R51, RZ, PT ;  /* 0x000000ff3300720c */ /* 0x000fe20003f25070 */
[----:B------:R-:W-:Y:S01]  /*54b0*/  BSSY B1, `(.L_x_314) ;  /* 0x0000023000017945 */ /* 0x000fe20003800000 */
[----:B------:R-:W-:Y:S01]  /*54c0*/  LOP3.LUT R15, R56, 0x1f, RZ, 0xc0, !PT ;  /* 0x0000001f380f7812 */ /* 0x000fe200078ec0ff */
[----:B------:R-:W-:Y:S01]  /*54d0*/  IMAD.MOV.U32 R55, RZ, RZ, RZ ;  /* 0x000000ffff377224 */ /* 0x000fe200078e00ff */
[----:B------:R-:W-:Y:S02]  /*54e0*/  ISETP.NE.AND.EX P1, PT, RZ, RZ, PT, P1 ;  /* 0x000000ffff00720c */ /* 0x000fe40003f25310 */
[----:B------:R-:W-:Y:S02]  /*54f0*/  CS2R R52, SRZ ;  /* 0x0000000000347805 */ /* 0x000fe4000001ff00 */
[----:B------:R-:W-:Y:S02]  /*5500*/  ISETP.GE.U32.AND P0, PT, R4, 0x2d, PT ;  /* 0x0000002d0400780c */ /* 0x000fe40003f06070 */
[----:B------:R-:W-:-:S02]  /*5510*/  IADD3 R14, P2, R15, R8, RZ ;  /* 0x000000080f0e7210 */ /* 0x000fc40007f5e0ff */
[----:B------:R-:W-:Y:S02]  /*5520*/  ISETP.GE.U32.AND.EX P0, PT, R5, RZ, PT, P0 ;  /* 0x000000ff0500720c */ /* 0x000fe40003f06100 */
[----:B------:R-:W-:Y:S02]  /*5530*/  MOV R54, R0 ;  /* 0x0000000000367202 */ /* 0x000fe40000000f00 */
[----:B------:R-:W-:Y:S01]  /*5540*/  LEA.HI.X.SX32 R15, R8, RZ, 0x1, P2 ;  /* 0x000000ff080f7211 */ /* 0x000fe200010f0eff */
[----:B------:R-:W-:Y:S08]  /*5550*/  @!P1 BRA `(.L_x_315) ;  /* 0x0000000000609947 */ /* 0x000ff00003800000 */
[----:B------:R-:W-:Y:S01]  /*5560*/  IMAD.WIDE.U32 R18, R0, 0x780, R14 ;  /* 0x0000078000127825 */ /* 0x000fe200078e000e */
[----:B------:R-:W-:Y:S02]  /*5570*/  ULDC.64 UR4, c[0x0][0x260] ;  /* 0x0000980000047ab9 */ /* 0x000fe40000000a00 */
[----:B------:R-:W-:-:S04]  /*5580*/  LEA R16, P1, R18, UR4, 0x3 ;  /* 0x0000000412107c11 */ /* 0x000fc8000f8218ff */
[----:B------:R-:W-:-:S05]  /*5590*/  LEA.HI.X R17, R18, UR5, R19, 0x3, P1 ;  /* 0x0000000512117c11 */ /* 0x000fca00088f1c13 */
[----:B------:R-:W2:Y:S01]  /*55a0*/  LDG.E.64 R52, desc[UR16][R16.64+0xc000] ;  /* 0x00c0001010347981 */ /* 0x000ea2000c1e1b00 */
[----:B------:R-:W-:Y:S02]  /*55b0*/  ISETP.NE.U32.AND P1, PT, R51, 0x1, PT ;  /* 0x000000013300780c */ /* 0x000fe40003f25070 */
[----:B------:R-:W-:Y:S02]  /*55c0*/  MOV R54, R9 ;  /* 0x0000000900367202 */ /* 0x000fe40000000f00 */
[----:B------:R-:W-:Y:S01]  /*55d0*/  ISETP.NE.AND.EX P1, PT, RZ, RZ, PT, P1 ;  /* 0x000000ffff00720c */ /* 0x000fe20003f25310 */
[----:B--2---:R-:W-:Y:S01]  /*55e0*/  FADD.FTZ R55, RZ, R53 ;  /* 0x00000035ff377221 */ /* 0x004fe20000010000 */
[----:B------:R-:W-:Y:S01]  /*55f0*/  FADD.FTZ R52, RZ, R52 ;  /* 0x00000034ff347221 */ /* 0x000fe20000010000 */
[----:B------:R-:W-:-:S10]  /*5600*/  MOV R53, R13 ;  /* 0x0000000d00357202 */ /* 0x000fd40000000f00 */
[----:B------:R-:W-:Y:S05]  /*5610*/  @!P1 BRA `(.L_x_315) ;  /* 0x0000000000309947 */ /* 0x000fea0003800000 */
[----:B------:R-:W-:Y:S01]  /*5620*/  ISETP.NE.U32.AND P1, PT, R51, 0x2, PT ;  /* 0x000000023300780c */ /* 0x000fe20003f25070 */
[----:B------:R-:W2:Y:S03]  /*5630*/  LDG.E.64 R18, desc[UR16][R16.64+0x44400] ;  /* 0x0444001010127981 */ /* 0x000ea6000c1e1b00 */
[----:B------:R-:W-:-:S13]  /*5640*/  ISETP.NE.AND.EX P1, PT, RZ, RZ, PT, P1 ;  /* 0x000000ffff00720c */ /* 0x000fda0003f25310 */
[----:B------:R-:W3:Y:S01]  /*5650*/  @P1 LDG.E.64 R20, desc[UR16][R16.64+0x7c800] ;  /* 0x07c8001010141981 */ /* 0x000ee2000c1e1b00 */
[----:B------:R-:W-:Y:S01]  /*5660*/  IMAD.MOV.U32 R54, RZ, RZ, R11 ;  /* 0x000000ffff367224 */ /* 0x000fe200078e000b */
[----:B------:R-:W-:Y:S02]  /*5670*/  MOV R53, R48 ;  /* 0x0000003000357202 */ /* 0x000fe40000000f00 */
[----:B------:R-:W-:Y:S02]  /*5680*/  @P1 MOV R54, R12 ;  /* 0x0000000c00361202 */ /* 0x000fe40000000f00 */
[----:B------:R-:W-:Y:S01]  /*5690*/  @P1 MOV R53, R49 ;  /* 0x0000003100351202 */ /* 0x000fe20000000f00 */
[----:B--2---:R-:W-:Y:S01]  /*56a0*/  FADD.FTZ R52, R52, R18 ;  /* 0x0000001234347221 */ /* 0x004fe20000010000 */
[----:B------:R-:W-:-:S03]  /*56b0*/  FADD.FTZ R55, R55, R19 ;  /* 0x0000001337377221 */ /* 0x000fc60000010000 */
[----:B---3--:R-:W-:Y:S01]  /*56c0*/  @P1 FADD.FTZ R52, R52, R20 ;  /* 0x0000001434341221 */ /* 0x008fe20000010000 */
[----:B------:R-:W-:-:S07]  /*56d0*/  @P1 FADD.FTZ R55, R55, R21 ;  /* 0x0000001537371221 */ /* 0x000fce0000010000 */
.L_x_315:
[----:B------:R-:W-:Y:S05]  /*56e0*/  BSYNC B1 ;  /* 0x0000000000017941 */ /* 0x000fea0003800000 */
.L_x_314:
[----:B------:R-:W-:Y:S05]  /*56f0*/  @!P0 BRA `(.L_x_313) ;  /* 0x0000000400fc8947 */ /* 0x000fea0003800000 */
[C---:B------:R-:W-:Y:S01]  /*5700*/  SHF.L.U64.HI R15, R14.reuse, 0x1, R15 ;  /* 0x000000010e0f7819 */ /* 0x040fe2000001020f */
[----:B------:R-:W-:Y:S01]  /*5710*/  IMAD.SHL.U32 R14, R14, 0x2, RZ ;  /* 0x000000020e0e7824 */ /* 0x000fe200078e00ff */
[C---:B------:R-:W-:Y:S01]  /*5720*/  IADD3 R16, P2, -R54.reuse, R2, RZ ;  /* 0x0000000236107210 */ /* 0x040fe20007f5e1ff */
[C---:B------:R-:W-:Y:S01]  /*5730*/  IMAD R17, R53.reuse, 0xf00, RZ ;  /* 0x00000f0035117824 */ /* 0x040fe200078e02ff */
[----:B------:R-:W-:Y:S01]  /*5740*/  ULDC.64 UR4, c[0x0][0x260] ;  /* 0x0000980000047ab9 */ /* 0x000fe20000000a00 */
[----:B------:R-:W-:Y:S01]  /*5750*/  IMAD.WIDE.U32 R14, R54, 0xf00, R14 ;  /* 0x00000f00360e7825 */ /* 0x000fe200078e000e */
[----:B------:R-:W-:Y:S01]  /*5760*/  ISETP.GT.U32.AND P0, PT, R16, 0xb4, PT ;  /* 0x000000b41000780c */ /* 0x000fe20003f04070 */
[----:B------:R-:W-:Y:S01]  /*5770*/  BSSY B1, `(.L_x_316) ;  /* 0x0000044000017945 */ /* 0x000fe20003800000 */
[----:B------:R-:W-:Y:S02]  /*5780*/  IADD3.X R18, ~R53, R3, RZ, P2, !PT ;  /* 0x0000000335127210 */ /* 0x000fe400017fe5ff */
[----:B------:R-:W-:-:S02]  /*5790*/  IADD3 R17, R15, R17, RZ ;  /* 0x000000110f117210 */ /* 0x000fc40007ffe0ff */
[----:B------:R-:W-:-:S04]  /*57a0*/  LEA R15, P1, R14, UR4, 0x2 ;  /* 0x000000040e0f7c11 */ /* 0x000fc8000f8210ff */
[----:B------:R-:W-:Y:S02]  /*57b0*/  LEA.HI.X R16, R14, UR5, R17, 0x2, P1 ;  /* 0x000000050e107c11 */ /* 0x000fe400088f1411 */
[----:B------:R-:W-:Y:S02]  /*57c0*/  ISETP.GT.AND.EX P1, PT, R18, RZ, PT, P0 ;  /* 0x000000ff1200720c */ /* 0x000fe40003f24300 */
[----:B------:R-:W-:Y:S02]  /*57d0*/  IADD3 R14, P2, R15, 0x7c800, RZ ;  /* 0x0007c8000f0e7810 */ /* 0x000fe40007f5e0ff */
[----:B------:R-:W-:Y:S02]  /*57e0*/  PLOP3.LUT P0, PT, PT, PT, PT, 0x80, 0x0 ;  /* 0x000000000000781c */ /* 0x000fe40003f0f070 */
[----:B------:R-:W-:-:S07]  /*57f0*/  IADD3.X R15, RZ, R16, RZ, P2, !PT ;  /* 0x00000010ff0f7210 */ /* 0x000fce00017fe4ff */
[----:B------:R-:W-:Y:S05]  /*5800*/  @!P1 BRA `(.L_x_317) ;  /* 0x0000000000e89947 */ /* 0x000fea0003800000 */
[----:B------:R-:W-:Y:S02]  /*5810*/  IADD3 R57, P1, R2, -0xb4, RZ ;  /* 0xffffff4c02397810 */ /* 0x000fe40007f3e0ff */
[----:B------:R-:W-:Y:S02]  /*5820*/  PLOP3.LUT P0, PT, PT, PT, PT, 0x8, 0x0 ;  /* 0x000000000000781c */ /* 0x000fe40003f0e170 */
[----:B------:R-:W-:-:S11]  /*5830*/  IADD3.X R58, R3, -0x1, RZ, P1, !PT ;  /* 0xffffffff033a7810 */ /* 0x000fd60000ffe4ff */
.L_x_318:
        /* <DEDUP_REMOVED lines=55> */
.L_x_317:
[----:B------:R-:W-:Y:S05]  /*5bb0*/  BSYNC B1 ;  /* 0x0000000000017941 */ /* 0x000fea0003800000 */
.L_x_316:
        /* <DEDUP_REMOVED lines=35> */
.L_x_320:
[----:B------:R-:W-:Y:S05]  /*5df0*/  BSYNC B1 ;  /* 0x0000000000017941 */ /* 0x000fea0003800000 */
.L_x_319:
        /* <DEDUP_REMOVED lines=15> */
.L_x_313:
[----:B------:R-:W-:Y:S05]  /*5ef0*/  BSYNC B0 ;  /* 0x0000000000007941 */ /* 0x000fea0003800000 */
.L_x_312:
[----:B------:R-:W0:Y:S01]  /*5f00*/  S2UR UR5, SR_CgaCtaId ;  /* 0x00000000000579c3 */ /* 0x000e220000008800 */
[----:B------:R-:W-:Y:S01]  /*5f10*/  UMOV UR4, 0x400 ;  /* 0x0000040000047882 */ /* 0x000fe20000000000 */
[----:B------:R-:W-:Y:S02]  /*5f20*/  SHF.L.U32 R15, R0, 0x1, RZ ;  /* 0x00000001000f7819 */ /* 0x000fe400000006ff */
[----:B------:R-:W-:Y:S02]  /*5f30*/  ISETP.GT.U32.AND P0, PT, R56, 0x1ff, PT ;  /* 0x000001ff3800780c */ /* 0x000fe40003f04070 */
[----:B------:R-:W-:Y:S01]  /*5f40*/  LOP3.LUT R15, R15, 0x1f, R56, 0x78, !PT ;  /* 0x0000001f0f0f7812 */ /* 0x000fe200078e7838 */
[----:B0-----:R-:W-:-:S06]  /*5f50*/  ULEA UR4, UR5, UR4, 0x18 ;  /* 0x0000000405047291 */ /* 0x001fcc000f8ec03f */
[----:B------:R-:W-:-:S04]  /*5f60*/  LEA R14, R0, UR4, 0x7 ;  /* 0x00000004000e7c11 */ /* 0x000fc8000f8e38ff */
[----:B------:R-:W-:-:S05]  /*5f70*/  LEA R14, R15, R14, 0x2 ;  /* 0x0000000e0f0e7211 */ /* 0x000fca00078e10ff */
        /* <DEDUP_REMOVED lines=9> */
[----:B------:R-:W-:-:S12]  /*6010*/  UMOV UR5, 0xffff ;  /* 0x0000ffff00057882 */ /* 0x000fd80000000000 */
[C---:B------:R-:W-:Y:S01]  /*6020*/  @P0 IMAD.SHL.U32 R15, R10.reuse, 0x2, RZ ;  /* 0x000000020a0f0824 */ /* 0x040fe200078e00ff */
[----:B------:R-:W-:Y:S02]  /*6030*/  @P0 SHF.R.U32.HI R6, RZ, 0x4, R56 ;  /* 0x00000004ff060819 */ /* 0x000fe40000011638 */
[----:B------:R-:W-:Y:S02]  /*6040*/  @P0 LEA R16, R10, UR4, 0x7 ;  /* 0x000000040a100c11 */ /* 0x000fe4000f8e38ff */
[----:B------:R-:W-:-:S04]  /*6050*/  @P0 LOP3.LUT R15, R6, R15, RZ, 0x3c, !PT ;  /* 0x0000000f060f0212 */ /* 0x000fc800078e3cff */
[----:B------:R-:W-:Y:S02]  /*6060*/  @P0 LEA R16, R15, R16, 0x2 ;  /* 0x000000100f100211 */ /* 0x000fe400078e10ff */
[----:B0-----:R-:W-:-:S06]  /*6070*/  CS2R R14, SRZ ;  /* 0x00000000000e7805 */ /* 0x001fcc000001ff00 */
[----:B------:R0:W1:Y:S04]  /*6080*/  @P0 LDS R14, [R16] ;  /* 0x00000000100e0984 */ /* 0x0000680000000800 */
[----:B------:R0:W2:Y:S01]  /*6090*/  @P0 LDS R15, [R16+0x780] ;  /* 0x00078000100f0984 */ /* 0x0000a20000000800 */
[----:B------:R-:W-:Y:S05]  /*60a0*/  BRA.DIV UR5, `(.L_x_324) ;  /* 0x0000001205a87947 */ /* 0x000fea000b800000 */
[----:B------:R-:W-:Y:S01]  /*60b0*/  MOV R21, 0xffff ;  /* 0x0000ffff00157802 */ /* 0x000fe20000000f00 */
[----:B------:R-:W-:Y:S01]  /*60c0*/  IMAD.MOV.U32 R22, RZ, RZ, 0xffff ;  /* 0x0000ffffff167424 */ /* 0x000fe200078e00ff */
[----:B------:R-:W-:Y:S01]  /*60d0*/  MOV R20, 0xffff ;  /* 0x0000ffff00147802 */ /* 0x000fe20000000f00 */
[----:B------:R-:W-:Y:S01]  /*60e0*/  IMAD.MOV.U32 R26, RZ, RZ, 0xffff ;  /* 0x0000ffffff1a7424 */ /* 0x000fe200078e00ff */
[----:B------:R-:W-:Y:S01]  /*60f0*/  MOV R23, 0xffff ;  /* 0x0000ffff00177802 */ /* 0x000fe20000000f00 */
[----:B-1----:R-:W1:Y:S01]  /*6100*/  SHFL.BFLY PT, R17, R14, 0x8, 0x101f ;  /* 0x0d101f000e117f89 */ /* 0x002e6200000e0000 */
[----:B------:R-:W-:Y:S02]  /*6110*/  MOV R25, 0xffff ;  /* 0x0000ffff00197802 */ /* 0x000fe40000000f00 */
[----:B------:R-:W-:Y:S01]  /*6120*/  MOV R24, 0xffff ;  /* 0x0000ffff00187802 */ /* 0x000fe20000000f00 */
[----:B0-2---:R-:W0:Y:S01]  /*6130*/  SHFL.BFLY PT, R16, R15, 0x8, 0x101f ;  /* 0x0d101f000f107f89 */ /* 0x005e2200000e0000 */
[----:B-1----:R-:W-:Y:S01]  /*6140*/  FADD.FTZ R17, R17, R14 ;  /* 0x0000000e11117221 */ /* 0x002fe20000010000 */
[----:B0-----:R-:W-:-:S04]  /*6150*/  FADD.FTZ R16, R16, R15 ;  /* 0x0000000f10107221 */ /* 0x001fc80000010000 */
[----:B------:R-:W0:Y:S01]  /*6160*/  SHFL.BFLY PT, R18, R17, 0x4, 0x101f ;  /* 0x0c901f0011127f89 */ /* 0x000e2200000e0000 */
[----:B------:R-:W-:-:S03]  /*6170*/  MOV R15, 0xffff ;  /* 0x0000ffff000f7802 */ /* 0x000fc60000000f00 */
        /* <DEDUP_REMOVED lines=10> */
.L_x_337:
[----:B------:R-:W0:Y:S01]  /*6220*/  LDC.64 R16, c[0x0][0x218] ;  /* 0x00008600ff107b82 */ /* 0x000e220000000a00 */
[----:B------:R-:W-:Y:S01]  /*6230*/  ISETP.NE.AND P1, PT, R10, RZ, PT ;  /* 0x000000ff0a00720c */ /* 0x000fe20003f25270 */
[----:B--2---:R-:W-:Y:S01]  /*6240*/  FADD.FTZ R30, R14, R30 ;  /* 0x0000001e0e1e7221 */ /* 0x004fe20000010000 */
[----:B------:R-:W-:Y:S02]  /*6250*/  LEA.HI R15, R56, R8, RZ, 0x1c ;  /* 0x00000008380f7211 */ /* 0x000fe400078fe0ff */
[----:B------:R-:W-:-:S03]  /*6260*/  ISETP.NE.AND P2, PT, R50, 0x1, PT ;  /* 0x000000013200780c */ /* 0x000fc60003f45270 */
[----:B------:R-:W1:Y:S06]  /*6270*/  LDC.64 R18, c[0x0][0x220] ;  /* 0x00008800ff127b82 */ /* 0x000e6c0000000a00 */
[----:B------:R-:W-:Y:S02]  /*6280*/  @!P1 F2FP.BF16.F32.PACK_AB R14, RZ, R20 ;  /* 0x00000014ff0e923e */ /* 0x000fe400000010ff */
[----:B------:R-:W-:Y:S01]  /*6290*/  @!P1 F2FP.BF16.F32.PACK_AB R20, RZ, R30 ;  /* 0x0000001eff14923e */ /* 0x000fe200000010ff */
[----:B0-----:R-:W-:-:S05]  /*62a0*/  IMAD.WIDE R16, R15, 0x2, R16 ;  /* 0x000000020f107825 */ /* 0x001fca00078e0210 */
[----:B------:R2:W-:Y:S01]  /*62b0*/  @!P1 STG.E.U16 desc[UR16][R16.64], R14 ;  /* 0x0000000e10009986 */ /* 0x0005e2000c101510 */
[----:B-1----:R-:W-:Y:S01]  /*62c0*/  IMAD.WIDE R18, R15, 0x2, R18 ;  /* 0x000000020f127825 */ /* 0x002fe200078e0212 */
[----:B------:R-:W-:-:S04]  /*62d0*/  LEA.HI R15, R56, 0x1e, RZ, 0x1c ;  /* 0x0000001e380f7811 */ /* 0x000fc800078fe0ff */
[----:B------:R2:W-:Y:S01]  /*62e0*/  @!P1 STG.E.U16 desc[UR16][R18.64], R20 ;  /* 0x0000001412009986 */ /* 0x0005e2000c101510 */
[----:B------:R-:W-:Y:S05]  /*62f0*/  @!P2 BRA `(.L_x_323) ;  /* 0x000000040040a947 */ /* 0x000fea0003800000 */
[C---:B--2---:R-:W-:Y:S01]  /*6300*/  @P0 SHF.L.U32 R14, R10.reuse, 0x1, RZ ;  /* 0x000000010a0e0819 */ /* 0x044fe200000006ff */
[----:B------:R-:W-:Y:S01]  /*6310*/  UMOV UR5, 0xffff ;  /* 0x0000ffff00057882 */ /* 0x000fe20000000000 */
[----:B------:R-:W-:Y:S02]  /*6320*/  @P0 LEA R20, R10, UR4, 0x7 ;  /* 0x000000040a140c11 */ /* 0x000fe4000f8e38ff */
[----:B------:R-:W-:-:S04]  /*6330*/  @P0 LOP3.LUT R15, R15, R14, RZ, 0x3c, !PT ;  /* 0x0000000e0f0f0212 */ /* 0x000fc800078e3cff */
[----:B------:R-:W-:Y:S02]  /*6340*/  @P0 LEA R20, R15, R20, 0x2 ;  /* 0x000000140f140211 */ /* 0x000fe400078e10ff */
[----:B------:R-:W-:-:S06]  /*6350*/  CS2R R14, SRZ ;  /* 0x00000000000e7805 */ /* 0x000fcc000001ff00 */
[----:B------:R0:W1:Y:S04]  /*6360*/  @P0 LDS R14, [R20] ;  /* 0x00000000140e0984 */ /* 0x0000680000000800 */
[----:B------:R0:W2:Y:S01]  /*6370*/  @P0 LDS R15, [R20+0x780] ;  /* 0x00078000140f0984 */ /* 0x0000a20000000800 */
[----:B------:R-:W-:Y:S05]  /*6380*/  BRA.DIV UR5, `(.L_x_325) ;  /* 0x0000001205c47947 */ /* 0x000fea000b800000 */
        /* <DEDUP_REMOVED lines=8> */
[----:B------:R-:W-:Y:S01]  /*6410*/  MOV R32, 0xffff ;  /* 0x0000ffff00207802 */ /* 0x000fe20000000f00 */
        /* <DEDUP_REMOVED lines=14> */
.L_x_347:
        /* <DEDUP_REMOVED lines=9> */
[C---:B-1----:R-:W-:Y:S01]  /*6590*/  @P0 IMAD.SHL.U32 R14, R10.reuse, 0x2, RZ ;  /* 0x000000020a0e0824 */ /* 0x042fe200078e00ff */
[----:B------:R-:W-:Y:S01]  /*65a0*/  @P0 LEA R20, R10, UR4, 0x7 ;  /* 0x000000040a140c11 */ /* 0x000fe2000f8e38ff */
[----:B------:R-:W-:-:S03]  /*65b0*/  UMOV UR5, 0xffff ;  /* 0x0000ffff00057882 */ /* 0x000fc60000000000 */
[----:B------:R-:W-:-:S04]  /*65c0*/  @P0 LOP3.LUT R15, R15, R14, RZ, 0x3c, !PT ;  /* 0x0000000e0f0f0212 */ /* 0x000fc800078e3cff */
[----:B------:R-:W-:Y:S02]  /*65d0*/  @P0 LEA R20, R15, R20, 0x2 ;  /* 0x000000140f140211 */ /* 0x000fe400078e10ff */
[----:B------:R-:W-:-:S06]  /*65e0*/  CS2R R14, SRZ ;  /* 0x00000000000e7805 */ /* 0x000fcc000001ff00 */
        /* <DEDUP_REMOVED lines=26> */
.L_x_357:
[----:B--2---:R-:W-:Y:S01]  /*6790*/  FADD.FTZ R15, R14, R30 ;  /* 0x0000001e0e0f7221 */ /* 0x004fe20000010000 */
[----:B------:R-:W-:-:S04]  /*67a0*/  @!P1 F2FP.BF16.F32.PACK_AB R14, RZ, R24 ;  /* 0x00000018ff0e923e */ /* 0x000fc800000010ff */
[----:B------:R-:W-:Y:S01]  /*67b0*/  @!P1 F2FP.BF16.F32.PACK_AB R15, RZ, R15 ;  /* 0x0000000fff0f923e */ /* 0x000fe200000010ff */
[----:B------:R3:W-:Y:S03]  /*67c0*/  @!P1 STG.E.U16 desc[UR16][R16.64+0x78], R14 ;  /* 0x0000780e10009986 */ /* 0x0007e6000c101510 */
[----:B------:R-:W-:Y:S02]  /*67d0*/  PRMT R20, R15, 0x7610, R20 ;  /* 0x000076100f147816 */ /* 0x000fe40000000014 */
[----:B------:R-:W-:-:S03]  /*67e0*/  LEA.HI R15, R56, 0x5a, RZ, 0x1c ;  /* 0x0000005a380f7811 */ /* 0x000fc600078fe0ff */
[----:B------:R3:W-:Y:S04]  /*67f0*/  @!P1 STG.E.U16 desc[UR16][R18.64+0x78], R20 ;  /* 0x0000781412009986 */ /* 0x0007e8000c101510 */
.L_x_323:
[----:B------:R-:W-:Y:S05]  /*6800*/  BSYNC B0 ;  /* 0x0000000000007941 */ /* 0x000fea0003800000 */
.L_x_322:
[----:B------:R-:W-:-:S13]  /*6810*/  ISETP.GE.U32.AND P0, PT, R7, 0x5a, PT ;  /* 0x0000005a0700780c */ /* 0x000fda0003f06070 */
[----:B------:R-:W-:Y:S05]  /*6820*/  @!P0 BRA `(.L_x_321) ;  /* 0x0000000800b08947 */ /* 0x000fea0003800000 */
[----:B------:R-:W-:Y:S01]  /*6830*/  ISETP.NE.AND P0, PT, R10, 0xf, PT ;  /* 0x0000000f0a00780c */ /* 0x000fe20003f05270 */
[----:B-123--:R-:W-:Y:S01]  /*6840*/  HFMA2.MMA R16, -RZ, RZ, 0, 0 ;  /* 0x00000000ff107435 */ /* 0x00efe200000001ff */
[----:B------:R-:W-:-:S11]  /*6850*/  UMOV UR5, 0xffff ;  /* 0x0000ffff00057882 */ /* 0x000fd60000000000 */
[C---:B0-----:R-:W-:Y:S02]  /*6860*/  @P0 SHF.L.U32 R14, R10.reuse, 0x1, RZ ;  /* 0x000000010a0e0819 */ /* 0x041fe400000006ff */
[----:B------:R-:W-:Y:S02]  /*6870*/  @P0 LEA R17, R10, UR4, 0x7 ;  /* 0x000000040a110c11 */ /* 0x000fe4000f8e38ff */
[----:B------:R-:W-:-:S05]  /*6880*/  @P0 LOP3.LUT R14, R15, R14, RZ, 0x3c, !PT ;  /* 0x0000000e0f0e0212 */ /* 0x000fca00078e3cff */
[----:B------:R-:W-:Y:S01]  /*6890*/  @P0 IMAD R17, R14, 0x4, R17 ;  /* 0x000000040e110824 */ /* 0x000fe200078e0211 */
[----:B------:R-:W-:-:S04]  /*68a0*/  MOV R14, RZ ;  /* 0x000000ff000e7202 */ /* 0x000fc80000000f00 */
[----:B------:R0:W1:Y:S04]  /*68b0*/  @P0 LDS R16, [R17] ;  /* 0x0000000011100984 */ /* 0x0000680000000800 */
[----:B------:R0:W2:Y:S01]  /*68c0*/  @P0 LDS R14, [R17+0x780] ;  /* 0x00078000110e0984 */ /* 0x0000a20000000800 */
[----:B------:R-:W-:Y:S05]  /*68d0*/  BRA.DIV UR5, `(.L_x_327) ;  /* 0x0000001605407947 */ /* 0x000fea000b800000 */
[C---:B------:R-:W-:Y:S01]  /*68e0*/  @P0 SHF.L.U32 R19, R10.reuse, 0x1, RZ ;  /* 0x000000010a130819 */ /* 0x040fe200000006ff */
[C---:B------:R-:W-:Y:S01]  /*68f0*/  @P0 IMAD.SHL.U32 R22, R10.reuse, 0x2, RZ ;  /* 0x000000020a160824 */ /* 0x040fe200078e00ff */
[C---:B------:R-:W-:Y:S01]  /*6900*/  @P0 IADD3 R18, R15.reuse, 0x1e, RZ ;  /* 0x0000001e0f120810 */ /* 0x040fe20007ffe0ff */
[----:B0-----:R-:W-:Y:S01]  /*6910*/  IMAD.MOV.U32 R17, RZ, RZ, 0xffff ;  /* 0x0000ffffff117424 */ /* 0x001fe200078e00ff */
[----:B------:R-:W-:Y:S01]  /*6920*/  @P0 LEA R23, R10, UR4, 0x7 ;  /* 0x000000040a170c11 */ /* 0x000fe2000f8e38ff */
[----:B------:R-:W-:Y:S01]  /*6930*/  IMAD.MOV.U32 R32, RZ, RZ, RZ ;  /* 0x000000ffff207224 */ /* 0x000fe200078e00ff */
[----:B------:R-:W-:Y:S01]  /*6940*/  @P0 LOP3.LUT R18, R18, R19, RZ, 0x3c, !PT ;  /* 0x0000001312120212 */ /* 0x000fe200078e3cff */
[----:B------:R-:W-:Y:S01]  /*6950*/  IMAD.MOV.U32 R40, RZ, RZ, 0xffff ;  /* 0x0000ffffff287424 */ /* 0x000fe200078e00ff */
[----:B------:R-:W-:Y:S01]  /*6960*/  @P0 IADD3 R21, R15, 0x3c, RZ ;  /* 0x0000003c0f150810 */ /* 0x000fe20007ffe0ff */
[----:B-1----:R-:W0:Y:S01]  /*6970*/  SHFL.BFLY PT, R17, R16, 0x8, 0x101f ;  /* 0x0d101f0010117f89 */ /* 0x002e2200000e0000 */
[----:B------:R-:W-:-:S02]  /*6980*/  @P0 LEA R18, R18, R23, 0x2 ;  /* 0x0000001712120211 */ /* 0x000fc400078e10ff */
[----:B------:R-:W-:Y:S02]  /*6990*/  @P0 LOP3.LUT R21, R21, R22, RZ, 0x3c, !PT ;  /* 0x0000001615150212 */ /* 0x000fe400078e3cff */
[C---:B------:R-:W-:Y:S01]  /*69a0*/  @P0 LEA R24, R10.reuse, UR4, 0x7 ;  /* 0x000000040a180c11 */ /* 0x040fe2000f8e38ff */
[----:B------:R-:W1:Y:S01]  /*69b0*/  @P0 LDS R20, [R18] ;  /* 0x0000000012140984 */ /* 0x000e620000000800 */
[----:B------:R-:W-:Y:S02]  /*69c0*/  @P0 IADD3 R23, R15, 0x5a, RZ ;  /* 0x0000005a0f170810 */ /* 0x000fe40007ffe0ff */
[----:B------:R-:W-:Y:S02]  /*69d0*/  @P0 LEA R22, R21, R24, 0x2 ;  /* 0x0000001815160211 */ /* 0x000fe400078e10ff */
[----:B------:R3:W-:Y:S01]  /*69e0*/  @P0 LDS R21, [R18+0x780] ;  /* 0x0007800012150984 */ /* 0x0007e20000000800 */
[C---:B------:R-:W-:Y:S02]  /*69f0*/  @P0 SHF.L.U32 R24, R10.reuse, 0x1, RZ ;  /* 0x000000010a180819 */ /* 0x040fe400000006ff */
[----:B------:R-:W-:Y:S01]  /*6a00*/  @P0 LEA R30, R10, UR4, 0x7 ;  /* 0x000000040a1e0c11 */ /* 0x000fe2000f8e38ff */
[----:B------:R-:W-:Y:S01]  /*6a10*/  @P0 LDS R38, [R22+0x780] ;  /* 0x0007800016260984 */ /* 0x000fe20000000800 */
[----:B------:R-:W-:-:S02]  /*6a20*/  @P0 LOP3.LUT R23, R23, R24, RZ, 0x3c, !PT ;  /* 0x0000001817170212 */ /* 0x000fc400078e3cff */
[----:B------:R-:W-:Y:S01]  /*6a30*/  MOV R27, 0xffff ;  /* 0x0000ffff001b7802 */ /* 0x000fe20000000f00 */
[----:B------:R-:W-:Y:S01]  /*6a40*/  @P0 LDS R37, [R22] ;  /* 0x0000000016250984 */ /* 0x000fe20000000800 */
[----:B------:R-:W-:Y:S02]  /*6a50*/  @P0 LEA R39, R23, R30, 0x2 ;  /* 0x0000001e17270211 */ /* 0x000fe400078e10ff */
[----:B------:R-:W-:Y:S01]  /*6a60*/  MOV R23, RZ ;  /* 0x000000ff00177202 */ /* 0x000fe20000000f00 */
[----:B--2---:R-:W2:Y:S01]  /*6a70*/  SHFL.BFLY PT, R30, R14, 0x8, 0x101f ;  /* 0x0d101f000e1e7f89 */ /* 0x004ea200000e0000 */
[----:B------:R-:W-:Y:S01]  /*6a80*/  MOV R29, 0xffff ;  /* 0x0000ffff001d7802 */ /* 0x000fe20000000f00 */
[----:B0-----:R-:W-:Y:S01]  /*6a90*/  FADD.FTZ R25, R17, R16 ;  /* 0x0000001011197221 */ /* 0x001fe20000010000 */
[----:B------:R-:W-:Y:S01]  /*6aa0*/  MOV R24, RZ ;  /* 0x000000ff00187202 */ /* 0x000fe20000000f00 */
[----:B------:R-:W-:Y:S01]  /*6ab0*/  @P0 LDS R22, [R39] ;  /* 0x0000000027160984 */ /* 0x000fe20000000800 */
[----:B------:R-:W-:Y:S01]  /*6ac0*/  IMAD.MOV.U32 R16, RZ, RZ, 0xffff ;  /* 0x0000ffffff107424 */ /* 0x000fe200078e00ff */
[----:B------:R-:W-:-:S02]  /*6ad0*/  MOV R34, RZ ;  /* 0x000000ff00227202 */ /* 0x000fc40000000f00 */
[----:B------:R-:W-:Y:S02]  /*6ae0*/  MOV R35, 0xffff ;  /* 0x0000ffff00237802 */ /* 0x000fe40000000f00 */
[----:B---3--:R-:W-:Y:S01]  /*6af0*/  MOV R18, RZ ;  /* 0x000000ff00127202 */ /* 0x008fe20000000f00 */
[----:B------:R-:W0:Y:S01]  /*6b00*/  SHFL.BFLY PT, R16, R25, 0x4, 0x101f ;  /* 0x0c901f0019107f89 */ /* 0x000e2200000e0000 */
[----:B------:R-:W-:Y:S02]  /*6b10*/  MOV R28, 0xffff ;  /* 0x0000ffff001c7802 */ /* 0x000fe40000000f00 */
[----:B------:R-:W-:Y:S02]  /*6b20*/  MOV R26, 0xffff ;  /* 0x0000ffff001a7802 */ /* 0x000fe40000000f00 */
[----:B------:R-:W-:Y:S02]  /*6b30*/  MOV R41, 0xffff ;  /* 0x0000ffff00297802 */ /* 0x000fe40000000f00 */
[----:B------:R-:W-:Y:S01]  /*6b40*/  MOV R43, 0xffff ;  /* 0x0000ffff002b7802 */ /* 0x000fe20000000f00 */
[----:B-1----:R-:W-:-:S02]  /*6b50*/  @P0 IMAD.MOV.U32 R32, RZ, RZ, R20 ;  /* 0x000000ffff200224 */ /* 0x002fc400078e0014 */
[----:B--2---:R-:W-:Y:S01]  /*6b60*/  FADD.FTZ R17, R30, R14 ;  /* 0x0000000e1e117221 */ /* 0x004fe20000010000 */
[----:B------:R1:W-:Y:S01]  /*6b70*/  @P0 LDS R20, [R39+0x780] ;  /* 0x0007800027140984 */ /* 0x0003e20000000800 */
[----:B------:R-:W-:Y:S02]  /*6b80*/  MOV R30, 0xffff ;  /* 0x0000ffff001e7802 */ /* 0x000fe40000000f00 */
[----:B------:R-:W-:Y:S01]  /*6b90*/  @P0 MOV R34, R21 ;  /* 0x0000001500220202 */ /* 0x000fe20000000f00 */
[----:B------:R-:W2:Y:S01]  /*6ba0*/  SHFL.BFLY PT, R31, R32, 0x8, 0x101f ;  /* 0x0d101f00201f7f89 */ /* 0x000ea200000e0000 */
[----:B------:R-:W-:Y:S02]  /*6bb0*/  MOV R21, RZ ;  /* 0x000000ff00157202 */ /* 0x000fe40000000f00 */
[----:B------:R-:W-:Y:S01]  /*6bc0*/  @P0 MOV R23, R38 ;  /* 0x0000002600170202 */ /* 0x000fe20000000f00 */
[----:B------:R-:W3:Y:S01]  /*6bd0*/  SHFL.BFLY PT, R33, R34, 0x8, 0x101f ;  /* 0x0d101f0022217f89 */ /* 0x000ee200000e0000 */
[----:B------:R-:W-:Y:S01]  /*6be0*/  MOV R38, 0xffff ;  /* 0x0000ffff00267802 */ /* 0x000fe20000000f00 */
[----:B0-----:R-:W-:Y:S01]  /*6bf0*/  FADD.FTZ R19, R25, R16 ;  /* 0x0000001019137221 */ /* 0x001fe20000010000 */
[----:B------:R-:W-:Y:S01]  /*6c00*/  @P0 MOV R24, R37 ;  /* 0x0000002500180202 */ /* 0x000fe20000000f00 */
[----:B------:R-:W-:Y:S01]  /*6c10*/  IMAD.MOV.U32 R37, RZ, RZ, 0xffff ;  /* 0x0000ffffff257424 */ /* 0x000fe200078e00ff */
[----:B------:R-:W0:Y:S01]  /*6c20*/  SHFL.BFLY PT, R30, R17, 0x4, 0x101f ;  /* 0x0c901f00111e7f89 */ /* 0x000e2200000e0000 */
[----:B-1----:R-:W-:-:S03]  /*6c30*/  MOV R39, 0xffff ;  /* 0x0000ffff00277802 */ /* 0x002fc60000000f00 */
[----:B------:R-:W1:Y:S01]  /*6c40*/  SHFL.BFLY PT, R38, R23, 0x8, 0x101f ;  /* 0x0d101f0017267f89 */ /* 0x000e6200000e0000 */
[----:B------:R-:W-:Y:S01]  /*6c50*/  @P0 IMAD.MOV.U32 R21, RZ, RZ, R22 ;  /* 0x000000ffff150224 */ /* 0x000fe200078e0016 */
[----:B------:R-:W-:Y:S02]  /*6c60*/  MOV R22, 0xffff ;  /* 0x0000ffff00167802 */ /* 0x000fe40000000f00 */
[----:B------:R-:W4:Y:S04]  /*6c70*/  SHFL.BFLY PT, R37, R24, 0x8, 0x101f ;  /* 0x0d101f0018257f89 */ /* 0x000f2800000e0000 */
[----:B------:R-:W5:Y:S01]  /*6c80*/  SHFL.BFLY PT, R42, R21, 0x8, 0x101f ;  /* 0x0d101f00152a7f89 */ /* 0x000f6200000e0000 */
[----:B--2---:R-:W-:-:S03]  /*6c90*/  FADD.FTZ R31, R31, R32 ;  /* 0x000000201f1f7221 */ /* 0x004fc60000010000 */
[----:B------:R-:W2:Y:S01]  /*6ca0*/  SHFL.BFLY PT, R16, R19, 0x2, 0x101f ;  /* 0x0c501f0013107f89 */ /* 0x000ea200000e0000 */
[----:B---3--:R-:W-:Y:S01]  /*6cb0*/  FADD.FTZ R33, R33, R34 ;  /* 0x0000002221217221 */ /* 0x008fe20000010000 */
[----:B------:R-:W-:Y:S01]  /*6cc0*/  MOV R34, 0xffff ;  /* 0x0000ffff00227802 */ /* 0x000fe20000000f00 */
[----:B0-----:R-:W-:Y:S01]  /*6cd0*/  FADD.FTZ R14, R17, R30 ;  /* 0x0000001e110e7221 */ /* 0x001fe20000010000 */
[----:B------:R-:W-:Y:S02]  /*6ce0*/  MOV R17, 0xffff ;  /* 0x0000ffff00117802 */ /* 0x000fe40000000f00 */
[----:B------:R-:W-:Y:S01]  /*6cf0*/  @P0 MOV R18, R20 ;  /* 0x0000001400120202 */ /* 0x000fe20000000f00 */
[----:B-1----:R-:W-:Y:S01]  /*6d00*/  FADD.FTZ R32, R38, R23 ;  /* 0x0000001726207221 */ /* 0x002fe20000010000 */
[----:B------:R-:W-:Y:S01]  /*6d10*/  IMAD.MOV.U32 R20, RZ, RZ, 0xffff ;  /* 0x0000ffffff147424 */ /* 0x000fe200078e00ff */
[----:B------:R-:W0:Y:S01]  /*6d20*/  SHFL.BFLY PT, R30, R14, 0x2, 0x101f ;  /* 0x0c501f000e1e7f89 */ /* 0x000e2200000e0000 */
[----:B------:R-:W-:-:S02]  /*6d30*/  IMAD.MOV.U32 R23, RZ, RZ, 0xffff ;  /* 0x0000ffffff177424 */ /* 0x000fc400078e00ff */
[----:B----4-:R-:W-:Y:S01]  /*6d40*/  FADD.FTZ R25, R37, R24 ;  /* 0x0000001825197221 */ /* 0x010fe20000010000 */
[----:B------:R-:W-:Y:S01]  /*6d50*/  MOV R24, 0xffff ;  /* 0x0000ffff00187802 */ /* 0x000fe20000000f00 */
[----:B------:R-:W1:Y:S01]  /*6d60*/  SHFL.BFLY PT, R37, R32, 0x4, 0x101f ;  /* 0x0c901f0020257f89 */ /* 0x000e6200000e0000 */
[----:B------:R-:W-:Y:S01]  /*6d70*/  ISETP.NE.AND P0, PT, R10, RZ, PT ;  /* 0x000000ff0a00720c */ /* 0x000fe20003f05270 */
[----:B-----5:R-:W-:Y:S01]  /*6d80*/  FADD.FTZ R42, R42, R21 ;  /* 0x000000152a2a7221 */ /* 0x020fe20000010000 */
[----:B------:R-:W-:Y:S01]  /*6d90*/  IMAD.MOV.U32 R21, RZ, RZ, 0xffff ;  /* 0x0000ffffff157424 */ /* 0x000fe200078e00ff */
[----:B------:R-:W3:Y:S01]  /*6da0*/  SHFL.BFLY PT, R20, R31, 0x4, 0x101f ;  /* 0x0c901f001f147f89 */ /* 0x000ee200000e0000 */
[----:B--2---:R-:W-:Y:S01]  /*6db0*/  FADD.FTZ R16, R19, R16 ;  /* 0x0000001013107221 */ /* 0x004fe20000010000 */
[----:B------:R-:W-:Y:S02]  /*6dc0*/  MOV R19, 0xffff ;  /* 0x0000ffff00137802 */ /* 0x000fe40000000f00 */
[----:B------:R-:W2:Y:S04]  /*6dd0*/  SHFL.BFLY PT, R23, R18, 0x8, 0x101f ;  /* 0x0d101f0012177f89 */ /* 0x000ea800000e0000 */
[----:B------:R-:W4:Y:S04]  /*6de0*/  SHFL.BFLY PT, R36, R33, 0x4, 0x101f ;  /* 0x0c901f0021247f89 */ /* 0x000f2800000e0000 */
[----:B------:R-:W5:Y:S04]  /*6df0*/  SHFL.BFLY PT, R38, R25, 0x4, 0x101f ;  /* 0x0c901f0019267f89 */ /* 0x000f6800000e0000 */
[----:B------:R-:W5:Y:S01]  /*6e00*/  SHFL.BFLY PT, R41, R42, 0x4, 0x101f ;  /* 0x0c901f002a297f89 */ /* 0x000f6200000e0000 */
[----:B0-----:R-:W-:Y:S01]  /*6e10*/  FADD.FTZ R17, R14, R30 ;  /* 0x0000001e0e117221 */ /* 0x001fe20000010000 */
[----:B------:R-:W-:-:S02]  /*6e20*/  IMAD.MOV.U32 R14, RZ, RZ, 0xffff ;  /* 0x0000ffffff0e7424 */ /* 0x000fc400078e00ff */
[----:B-1----:R-:W-:Y:S01]  /*6e30*/  FADD.FTZ R37, R32, R37 ;  /* 0x0000002520257221 */ /* 0x002fe20000010000 */
[----:B------:R-:W0:Y:S01]  /*6e40*/  SHFL.BFLY PT, R19, R16, 0x1, 0x101f ;  /* 0x0c301f0010137f89 */ /* 0x000e2200000e0000 */
[----:B------:R-:W-:Y:S01]  /*6e50*/  MOV R32, 0xffff ;  /* 0x0000ffff00207802 */ /* 0x000fe20000000f00 */
[----:B---3--:R-:W-:Y:S01]  /*6e60*/  FADD.FTZ R35, R31, R20 ;  /* 0x000000141f237221 */ /* 0x008fe20000010000 */
[----:B------:R-:W-:Y:S01]  /*6e70*/  MOV R20, 0xffff ;  /* 0x0000ffff00147802 */ /* 0x000fe20000000f00 */
[----:B------:R-:W1:Y:S01]  /*6e80*/  SHFL.BFLY PT, R24, R37, 0x2, 0x101f ;  /* 0x0c501f0025187f89 */ /* 0x000e6200000e0000 */
[----:B--2---:R-:W-:Y:S01]  /*6e90*/  FADD.FTZ R31, R23, R18 ;  /* 0x00000012171f7221 */ /* 0x004fe20000010000 */
[----:B------:R-:W-:Y:S02]  /*6ea0*/  MOV R18, 0xffff ;  /* 0x0000ffff00127802 */ /* 0x000fe40000000f00 */
[----:B------:R-:W2:Y:S01]  /*6eb0*/  SHFL.BFLY PT, R14, R17, 0x1, 0x101f ;  /* 0x0c301f00110e7f89 */ /* 0x000ea200000e0000 */
[----:B------:R-:W-:Y:S01]  /*6ec0*/  MOV R23, 0xffff ;  /* 0x0000ffff00177802 */ /* 0x000fe20000000f00 */
[----:B----4-:R-:W-:Y:S01]  /*6ed0*/  FADD.FTZ R36, R33, R36 ;  /* 0x0000002421247221 */ /* 0x010fe20000010000 */
[----:B------:R-:W-:Y:S01]  /*6ee0*/  MOV R33, 0xffff ;  /* 0x0000ffff00217802 */ /* 0x000fe20000000f00 */
[----:B------:R-:W3:Y:S01]  /*6ef0*/  SHFL.BFLY PT, R20, R31, 0x4, 0x101f ;  /* 0x0c901f001f147f89 */ /* 0x000ee200000e0000 */
[----:B-----5:R-:W-:-:S03]  /*6f00*/  FADD.FTZ R38, R25, R38 ;  /* 0x0000002619267221 */ /* 0x020fc60000010000 */
[----:B------:R-:W4:Y:S01]  /*6f10*/  SHFL.BFLY PT, R18, R35, 0x2, 0x101f ;  /* 0x0c501f0023127f89 */ /* 0x000f2200000e0000 */
[----:B------:R-:W-:Y:S01]  /*6f20*/  FADD.FTZ R42, R42, R41 ;  /* 0x000000292a2a7221 */ /* 0x000fe20000010000 */
[----:B------:R-:W-:Y:S02]  /*6f30*/  IADD3 R41, R15, R8, RZ ;  /* 0x000000080f297210 */ /* 0x000fe40007ffe0ff */
[----:B------:R-:W5:Y:S01]  /*6f40*/  SHFL.BFLY PT, R21, R36, 0x2, 0x101f ;  /* 0x0c501f0024157f89 */ /* 0x000f6200000e0000 */
[----:B0-----:R-:W-:-:S03]  /*6f50*/  FADD.FTZ R16, R16, R19 ;  /* 0x0000001310107221 */ /* 0x001fc60000010000 */
[----:B------:R-:W0:Y:S01]  /*6f60*/  SHFL.BFLY PT, R23, R38, 0x2, 0x101f ;  /* 0x0c501f0026177f89 */ /* 0x000e2200000e0000 */
[----:B-1----:R-:W-:-:S03]  /*6f70*/  FADD.FTZ R37, R37, R24 ;  /* 0x0000001825257221 */ /* 0x002fc60000010000 */
[----:B------:R-:W1:Y:S01]  /*6f80*/  SHFL.BFLY PT, R43, R42, 0x2, 0x101f ;  /* 0x0c501f002a2b7f89 */ /* 0x000e6200000e0000 */
[----:B------:R-:W1:Y:S01]  /*6f90*/  @!P0 LDC.64 R24, c[0x0][0x218] ;  /* 0x00008600ff188b82 */ /* 0x000e620000000a00 */
[----:B------:R-:W-:Y:S01]  /*6fa0*/  @!P0 F2FP.BF16.F32.PACK_AB R30, RZ, R16 ;  /* 0x00000010ff1e823e */ /* 0x000fe200000010ff */
[----:B--2---:R-:W-:Y:S01]  /*6fb0*/  FADD.FTZ R44, R17, R14 ;  /* 0x0000000e112c7221 */ /* 0x004fe20000010000 */
[----:B------:R-:W2:Y:S01]  /*6fc0*/  SHFL.BFLY PT, R40, R37, 0x1, 0x101f ;  /* 0x0c301f0025287f89 */ /* 0x000ea200000e0000 */
[----:B---3--:R-:W-:-:S03]  /*6fd0*/  FADD.FTZ R31, R31, R20 ;  /* 0x000000141f1f7221 */ /* 0x008fc60000010000 */
[----:B------:R-:W-:Y:S01]  /*6fe0*/  @!P0 F2FP.BF16.F32.PACK_AB R44, RZ, R44 ;  /* 0x0000002cff2c823e */ /* 0x000fe200000010ff */
[----:B------:R-:W3:Y:S01]  /*6ff0*/  @!P0 LDC.64 R16, c[0x0][0x218] ;  /* 0x00008600ff108b82 */ /* 0x000ee20000000a00 */
[----:B----4-:R-:W-:Y:S01]  /*7000*/  FADD.FTZ R35, R35, R18 ;  /* 0x0000001223237221 */ /* 0x010fe20000010000 */
[----:B------:R-:W4:Y:S01]  /*7010*/  SHFL.BFLY PT, R32, R31, 0x2, 0x101f ;  /* 0x0c501f001f207f89 */ /* 0x000f2200000e0000 */
[----:B-----5:R-:W-:-:S03]  /*7020*/  FADD.FTZ R36, R36, R21 ;  /* 0x0000001524247221 */ /* 0x020fc60000010000 */
[----:B------:R-:W5:Y:S02]  /*7030*/  SHFL.BFLY PT, R34, R35, 0x1, 0x101f ;  /* 0x0c301f0023227f89 */ /* 0x000f6400000e0000 */
[----:B------:R-:W5:Y:S01]  /*7040*/  @!P0 LDC.64 R20, c[0x0][0x218] ;  /* 0x00008600ff148b82 */ /* 0x000f620000000a00 */
[----:B0-----:R-:W-:Y:S01]  /*7050*/  FADD.FTZ R38, R38, R23 ;  /* 0x0000001726267221 */ /* 0x001fe20000010000 */
[----:B------:R-:W0:Y:S04]  /*7060*/  SHFL.BFLY PT, R33, R36, 0x1, 0x101f ;  /* 0x0c301f0024217f89 */ /* 0x000e2800000e0000 */
[----:B------:R-:W0:Y:S02]  /*7070*/  SHFL.BFLY PT, R39, R38, 0x1, 0x101f ;  /* 0x0c301f0026277f89 */ /* 0x000e2400000e0000 */
[----:B------:R-:W0:Y:S01]  /*7080*/  @!P0 LDC.64 R22, c[0x0][0x220] ;  /* 0x00008800ff168b82 */ /* 0x000e220000000a00 */
[----:B-1----:R-:W-:-:S04]  /*7090*/  @!P0 IMAD.WIDE R24, R41, 0x2, R24 ;  /* 0x0000000229188825 */ /* 0x002fc800078e0218 */
[----:B------:R-:W-:Y:S01]  /*70a0*/  FADD.FTZ R42, R42, R43 ;  /* 0x0000002b2a2a7221 */ /* 0x000fe20000010000 */
[----:B--2---:R-:W-:Y:S01]  /*70b0*/  FADD.FTZ R37, R37, R40 ;  /* 0x0000002825257221 */ /* 0x004fe20000010000 */
[----:B------:R1:W-:Y:S01]  /*70c0*/  @!P0 STG.E.U16 desc[UR16][R24.64], R30 ;  /* 0x0000001e18008986 */ /* 0x0003e2000c101510 */
[----:B------:R-:W2:Y:S01]  /*70d0*/  @!P0 LDC.64 R18, c[0x0][0x220] ;  /* 0x00008800ff128b82 */ /* 0x000ea20000000a00 */
[----:B---3--:R-:W-:-:S04]  /*70e0*/  @!P0 IMAD.WIDE R16, R41, 0x2, R16 ;  /* 0x0000000229108825 */ /* 0x008fc800078e0210 */
[----:B----4-:R-:W-:Y:S01]  /*70f0*/  FADD.FTZ R31, R31, R32 ;  /* 0x000000201f1f7221 */ /* 0x010fe20000010000 */
[----:B-----5:R-:W-:Y:S02]  /*7100*/  FADD.FTZ R34, R35, R34 ;  /* 0x0000002223227221 */ /* 0x020fe40000010000 */
[----:B------:R-:W3:Y:S01]  /*7110*/  @!P0 LDC.64 R14, c[0x0][0x220] ;  /* 0x00008800ff0e8b82 */ /* 0x000ee20000000a00 */
[----:B------:R-:W-:Y:S01]  /*7120*/  IMAD.MOV.U32 R35, RZ, RZ, 0xffff ;  /* 0x0000ffffff237424 */ /* 0x000fe200078e00ff */
[----:B-1----:R-:W-:Y:S01]  /*7130*/  MOV R30, 0xffff ;  /* 0x0000ffff001e7802 */ /* 0x002fe20000000f00 */
[----:B0-----:R-:W-:Y:S01]  /*7140*/  FADD.FTZ R33, R36, R33 ;  /* 0x0000002124217221 */ /* 0x001fe20000010000 */
[----:B------:R-:W-:-:S04]  /*7150*/  @!P0 IMAD.WIDE R20, R41, 0x2, R20 ;  /* 0x0000000229148825 */ /* 0x000fc800078e0214 */
[----:B------:R-:W-:Y:S01]  /*7160*/  FADD.FTZ R38, R38, R39 ;  /* 0x0000002726267221 */ /* 0x000fe20000010000 */
[C---:B------:R-:W-:Y:S01]  /*7170*/  @!P0 IMAD.WIDE R22, R41.reuse, 0x2, R22 ;  /* 0x0000000229168825 */ /* 0x040fe200078e0216 */
[----:B------:R-:W-:Y:S01]  /*7180*/  @!P0 F2FP.BF16.F32.PACK_AB R25, RZ, R33 ;  /* 0x00000021ff19823e */ /* 0x000fe200000010ff */
[----:B------:R-:W0:Y:S01]  /*7190*/  SHFL.BFLY PT, R35, R42, 0x1, 0x101f ;  /* 0x0c301f002a237f89 */ /* 0x000e2200000e0000 */
[----:B------:R-:W-:Y:S02]  /*71a0*/  @!P0 F2FP.BF16.F32.PACK_AB R33, RZ, R37 ;  /* 0x00000025ff21823e */ /* 0x000fe400000010ff */
[----:B------:R-:W-:Y:S01]  /*71b0*/  @!P0 F2FP.BF16.F32.PACK_AB R26, RZ, R38 ;  /* 0x00000026ff1a823e */ /* 0x000fe200000010ff */
[----:B------:R1:W-:Y:S01]  /*71c0*/  @!P0 STG.E.U16 desc[UR16][R22.64], R44 ;  /* 0x0000002c16008986 */ /* 0x0003e2000c101510 */
[----:B--2---:R-:W-:-:S03]  /*71d0*/  @!P0 IMAD.WIDE R18, R41, 0x2, R18 ;  /* 0x0000000229128825 */ /* 0x004fc600078e0212 */
[----:B------:R2:W4:Y:S01]  /*71e0*/  SHFL.BFLY PT, R30, R31, 0x1, 0x101f ;  /* 0x0c301f001f1e7f89 */ /* 0x00052200000e0000 */
[----:B---3--:R-:W-:Y:S01]  /*71f0*/  @!P0 IMAD.WIDE R14, R41, 0x2, R14 ;  /* 0x00000002290e8825 */ /* 0x008fe200078e020e */
[----:B-1----:R-:W-:-:S05]  /*7200*/  @!P0 F2FP.BF16.F32.PACK_AB R23, RZ, R34 ;  /* 0x00000022ff17823e */ /* 0x002fca00000010ff */
[----:B------:R2:W-:Y:S01]  /*7210*/  @!P0 STG.E.U16 desc[UR16][R20.64+0x3c], R23 ;  /* 0x00003c1714008986 */ /* 0x0005e2000c101510 */
[----:B0-----:R-:W-:-:S03]  /*7220*/  FADD.FTZ R35, R42, R35 ;  /* 0x000000232a237221 */ /* 0x001fc60000010000 */
[----:B------:R2:W-:Y:S04]  /*7230*/  @!P0 STG.E.U16 desc[UR16][R18.64+0x3c], R25 ;  /* 0x00003c1912008986 */ /* 0x0005e8000c101510 */
[----:B------:R2:W-:Y:S04]  /*7240*/  @!P0 STG.E.U16 desc[UR16][R16.64+0x78], R26 ;  /* 0x0000781a10008986 */ /* 0x0005e8000c101510 */
[----:B------:R2:W-:Y:S02]  /*7250*/  @!P0 STG.E.U16 desc[UR16][R14.64+0x78], R33 ;  /* 0x000078210e008986 */ /* 0x0005e4000c101510 */
.L_x_391:
[----:B--2---:R-:W0:Y:S01]  /*7260*/  @!P0 LDC.64 R14, c[0x0][0x218] ;  /* 0x00008600ff0e8b82 */ /* 0x004e220000000a00 */
[----:B----4-:R-:W-:Y:S01]  /*7270*/  FADD.FTZ R19, R31, R30 ;  /* 0x0000001e1f137221 */ /* 0x010fe20000010000 */
[----:B------:R-:W-:-:S04]  /*7280*/  @!P0 F2FP.BF16.F32.PACK_AB R18, RZ, R35 ;  /* 0x00000023ff12823e */ /* 0x000fc800000010ff */
[----:B------:R-:W-:Y:S02]  /*7290*/  @!P0 F2FP.BF16.F32.PACK_AB R19, RZ, R19 ;  /* 0x00000013ff13823e */ /* 0x000fe400000010ff */
[----:B------:R-:W1:Y:S01]  /*72a0*/  @!P0 LDC.64 R16, c[0x0][0x220] ;  /* 0x00008800ff108b82 */ /* 0x000e620000000a00 */
[----:B0-----:R-:W-:-:S05]  /*72b0*/  @!P0 IMAD.WIDE R14, R41, 0x2, R14 ;  /* 0x00000002290e8825 */ /* 0x001fca00078e020e */
[----:B------:R4:W-:Y:S01]  /*72c0*/  @!P0 STG.E.U16 desc[UR16][R14.64+0xb4], R18 ;  /* 0x0000b4120e008986 */ /* 0x0009e2000c101510 */
[----:B-1----:R-:W-:-:S05]  /*72d0*/  @!P0 IMAD.WIDE R16, R41, 0x2, R16 ;  /* 0x0000000229108825 */ /* 0x002fca00078e0210 */
[----:B------:R4:W-:Y:S02]  /*72e0*/  @!P0 STG.E.U16 desc[UR16][R16.64+0xb4], R19 ;  /* 0x0000b41310008986 */ /* 0x0009e4000c101510 */
.L_x_321:
[----:B------:R-:W-:Y:S05]  /*72f0*/  WARPSYNC.ALL ;  /* 0x0000000000007948 */ /* 0x000fea0003800000 */
[----:B------:R-:W-:Y:S01]  /*7300*/  BAR.SYNC.DEFER_BLOCKING 0x0 ;  /* 0x0000000000007b1d */ /* 0x000fe20000010000 */
[C---:B------:R-:W-:Y:S02]  /*7310*/  ISETP.GE.AND P0, PT, R8.reuse, -0x1080, PT ;  /* 0xffffef800800780c */ /* 0x040fe40003f06270 */
[----:B------:R-:W-:-:S11]  /*7320*/  IADD3 R8, R8, 0x1800, RZ ;  /* 0x0000180008087810 */ /* 0x000fd60007ffe0ff */
[----:B------:R-:W-:Y:S05]  /*7330*/  @!P0 BRA `(.L_x_328) ;  /* 0xffffffe000408947 */ /* 0x000fea000383ffff */
[----:B------:R-:W-:Y:S05]  /*7340*/  EXIT ;  /* 0x000000000000794d */ /* 0x000fea0003800000 */
.L_x_324:
[----:B------:R-:W-:Y:S01]  /*7350*/  HFMA2.MMA R27, -RZ, RZ, 0, 0.000503063201904296875 ;  /* 0x0000101fff1b7435 */ /* 0x000fe200000001ff */
[----:B-1----:R-:W-:Y:S01]  /*7360*/  MOV R29, R14 ;  /* 0x0000000e001d7202 */ /* 0x002fe20000000f00 */
[----:B------:R-:W-:Y:S01]  /*7370*/  IMAD.MOV.U32 R28, RZ, RZ, 0x8 ;  /* 0x00000008ff1c7424 */ /* 0x000fe200078e00ff */
[----:B------:R-:W-:-:S08]  /*7380*/  MOV R26, 0xffff ;  /* 0x0000ffff001a7802 */ /* 0x000fd00000000f00 */
[----:B0-2---:R-:W-:Y:S05]  /*7390*/  WARPSYNC.COLLECTIVE R26, `(.L_x_329) ;  /* 0x000000001a087348 */ /* 0x005fea0003c00000 */
[----:B------:R1:W3:Y:S02]  /*73a0*/  SHFL.BFLY P2, R30, R29, R28, R27 ;  /* 0x0c00001c1d1e7389 */ /* 0x0002e4000004001b */
[----:B0123--:R-:W-:Y:S01]  /*73b0*/  ENDCOLLECTIVE ;  /* 0x000000000000791b */ /* 0x00ffe20003800000 */
.L_x_329:
[----:B------:R-:W-:Y:S01]  /*73c0*/  IMAD.MOV.U32 R29, RZ, RZ, R15 ;  /* 0x000000ffff1d7224 */ /* 0x000fe200078e000f */
[----:B------:R-:W-:-:S07]  /*73d0*/  MOV R17, R30 ;  /* 0x0000001e00117202 */ /* 0x000fce0000000f00 */
[----:B------:R-:W-:Y:S05]  /*73e0*/  WARPSYNC.COLLECTIVE R26, `(.L_x_330) ;  /* 0x000000001a087348 */ /* 0x000fea0003c00000 */
[----:B------:R0:W1:Y:S02]  /*73f0*/  SHFL.BFLY P2, R30, R29, R28, R27 ;  /* 0x0c00001c1d1e7389 */ /* 0x000064000004001b */
[----:B01----:R-:W-:Y:S01]  /*7400*/  ENDCOLLECTIVE ;  /* 0x000000000000791b */ /* 0x003fe20003800000 */
.L_x_330:
[----:B------:R-:W-:Y:S01]  /*7410*/  FADD.FTZ R17, R17, R14 ;  /* 0x0000000e11117221 */ /* 0x000fe20000010000 */
[----:B------:R-:W-:-:S04]  /*7420*/  HFMA2.MMA R28, -RZ, RZ, 0, 2.384185791015625e-07 ;  /* 0x00000004ff1c7435 */ /* 0x000fc800000001ff */
[----:B------:R-:W-:Y:S02]  /*7430*/  MOV R29, R17 ;  /* 0x00000011001d7202 */ /* 0x000fe40000000f00 */
[----:B------:R-:W-:-:S07]  /*7440*/  MOV R16, R30 ;  /* 0x0000001e00107202 */ /* 0x000fce0000000f00 */
[----:B------:R-:W-:Y:S05]  /*7450*/  WARPSYNC.COLLECTIVE R26, `(.L_x_331) ;  /* 0x000000001a087348 */ /* 0x000fea0003c00000 */
[----:B------:R0:W1:Y:S02]  /*7460*/  SHFL.BFLY P2, R30, R29, R28, R27 ;  /* 0x0c00001c1d1e7389 */ /* 0x000064000004001b */
[----:B01----:R-:W-:Y:S01]  /*7470*/  ENDCOLLECTIVE ;  /* 0x000000000000791b */ /* 0x003fe20003800000 */
.L_x_331:
[----:B------:R-:W-:-:S05]  /*7480*/  FADD.FTZ R16, R16, R15 ;  /* 0x0000000f10107221 */ /* 0x000fca0000010000 */
[----:B------:R-:W-:Y:S01]  /*7490*/  MOV R29, R16 ;  /* 0x00000010001d7202 */ /* 0x000fe20000000f00 */
[----:B------:R-:W-:-:S07]  /*74a0*/  IMAD.MOV.U32 R18, RZ, RZ, R30 ;  /* 0x000000ffff127224 */ /* 0x000fce00078e001e */
[----:B------:R-:W-:Y:S05]  /*74b0*/  WARPSYNC.COLLECTIVE R26, `(.L_x_332) ;  /* 0x000000001a087348 */ /* 0x000fea0003c00000 */
[----:B------:R0:W1:Y:S02]  /*74c0*/  SHFL.BFLY P2, R30, R29, R28, R27 ;  /* 0x0c00001c1d1e7389 */ /* 0x000064000004001b */
[----:B01----:R-:W-:Y:S01]  /*74d0*/  ENDCOLLECTIVE ;  /* 0x000000000000791b */ /* 0x003fe20003800000 */
.L_x_332:
[----:B------:R-:W-:-:S05]  /*74e0*/  FADD.FTZ R18, R17, R18 ;  /* 0x0000001211127221 */ /* 0x000fca0000010000 */
[----:B------:R-:W-:Y:S01]  /*74f0*/  MOV R29, R18 ;  /* 0x00000012001d7202 */ /* 0x000fe20000000f00 */
[----:B------:R-:W-:Y:S01]  /*7500*/  IMAD.MOV.U32 R28, RZ, RZ, 0x2 ;  /* 0x00000002ff1c7424 */ /* 0x000fe200078e00ff */
[----:B------:R-:W-:-:S07]  /*7510*/  MOV R19, R30 ;  /* 0x0000001e00137202 */ /* 0x000fce0000000f00 */
[----:B------:R-:W-:Y:S05]  /*7520*/  WARPSYNC.COLLECTIVE R26, `(.L_x_333) ;  /* 0x000000001a087348 */ /* 0x000fea0003c00000 */
[----:B------:R0:W1:Y:S02]  /*7530*/  SHFL.BFLY P2, R30, R29, R28, R27 ;  /* 0x0c00001c1d1e7389 */ /* 0x000064000004001b */
[----:B01----:R-:W-:Y:S01]  /*7540*/  ENDCOLLECTIVE ;  /* 0x000000000000791b */ /* 0x003fe20003800000 */
.L_x_333:
[----:B------:R-:W-:-:S05]  /*7550*/  FADD.FTZ R19, R16, R19 ;  /* 0x0000001310137221 */ /* 0x000fca0000010000 */
[----:B------:R-:W-:Y:S02]  /*7560*/  MOV R29, R19 ;  /* 0x00000013001d7202 */ /* 0x000fe40000000f00 */
[----:B------:R-:W-:-:S07]  /*7570*/  MOV R21, R30 ;  /* 0x0000001e00157202 */ /* 0x000fce0000000f00 */
[----:B------:R-:W-:Y:S05]  /*7580*/  WARPSYNC.COLLECTIVE R26, `(.L_x_334) ;  /* 0x000000001a087348 */ /* 0x000fea0003c00000 */
[----:B------:R0:W1:Y:S02]  /*7590*/  SHFL.BFLY P2, R30, R29, R28, R27 ;  /* 0x0c00001c1d1e7389 */ /* 0x000064000004001b */
[----:B01----:R-:W-:Y:S01]  /*75a0*/  ENDCOLLECTIVE ;  /* 0x000000000000791b */ /* 0x003fe20003800000 */
.L_x_334:
[----:B------:R-:W-:Y:S01]  /*75b0*/  FADD.FTZ R21, R18, R21 ;  /* 0x0000001512157221 */ /* 0x000fe20000010000 */
[----:B------:R-:W-:-:S03]  /*75c0*/  HFMA2.MMA R28, -RZ, RZ, 0, 5.9604644775390625e-08 ;  /* 0x00000001ff1c7435 */ /* 0x000fc600000001ff */
[----:B------:R-:W-:Y:S01]  /*75d0*/  IMAD.MOV.U32 R29, RZ, RZ, R21 ;  /* 0x000000ffff1d7224 */ /* 0x000fe200078e0015 */
[----:B------:R-:W-:-:S07]  /*75e0*/  MOV R14, R30 ;  /* 0x0000001e000e7202 */ /* 0x000fce0000000f00 */
[----:B------:R-:W-:Y:S05]  /*75f0*/  WARPSYNC.COLLECTIVE R26, `(.L_x_335) ;  /* 0x000000001a087348 */ /* 0x000fea0003c00000 */
[----:B------:R0:W1:Y:S02]  /*7600*/  SHFL.BFLY P2, R30, R29, R28, R27 ;  /* 0x0c00001c1d1e7389 */ /* 0x000064000004001b */
[----:B01----:R-:W-:Y:S01]  /*7610*/  ENDCOLLECTIVE ;  /* 0x000000000000791b */ /* 0x003fe20003800000 */
.L_x_335:
[----:B------:R-:W-:-:S05]  /*7620*/  FADD.FTZ R14, R19, R14 ;  /* 0x0000000e130e7221 */ /* 0x000fca0000010000 */
[----:B------:R-:W-:Y:S02]  /*7630*/  MOV R29, R14 ;  /* 0x0000000e001d7202 */ /* 0x000fe40000000f00 */
[----:B------:R-:W-:-:S07]  /*7640*/  MOV R20, R30 ;  /* 0x0000001e00147202 */ /* 0x000fce0000000f00 */
[----:B------:R-:W-:Y:S05]  /*7650*/  WARPSYNC.COLLECTIVE R26, `(.L_x_336) ;  /* 0x000000001a087348 */ /* 0x000fea0003c00000 */
[----:B------:R0:W1:Y:S02]  /*7660*/  SHFL.BFLY P2, R30, R29, R28, R27 ;  /* 0x0c00001c1d1e7389 */ /* 0x000064000004001b */
[----:B01----:R-:W-:Y:S01]  /*7670*/  ENDCOLLECTIVE ;  /* 0x000000000000791b */ /* 0x003fe20003800000 */
.L_x_336:
[----:B------:R-:W-:Y:S01]  /*7680*/  FADD.FTZ R20, R21, R20 ;  /* 0x0000001415147221 */ /* 0x000fe20000010000 */
[----:B------:R-:W-:Y:S06]  /*7690*/  BRA `(.L_x_337) ;  /* 0xffffffe800e07947 */ /* 0x000fec000383ffff */
.L_x_325:
[----:B------:R-:W-:Y:S01]  /*76a0*/  HFMA2.MMA R28, -RZ, RZ, 0, 4.76837158203125e-07 ;  /* 0x00000008ff1c7435 */ /* 0x000fe200000001ff */
[----:B------:R-:W-:Y:S01]  /*76b0*/  BSSY B1, `(.L_x_338) ;  /* 0x0000007000017945 */ /* 0x000fe20003800000 */
[----:B-1----:R-:W-:Y:S01]  /*76c0*/  IMAD.MOV.U32 R29, RZ, RZ, R14 ;  /* 0x000000ffff1d7224 */ /* 0x002fe200078e000e */
[----:B------:R-:W-:Y:S02]  /*76d0*/  MOV R27, 0x101f ;  /* 0x0000101f001b7802 */ /* 0x000fe40000000f00 */
[----:B------:R-:W-:-:S07]  /*76e0*/  MOV R26, 0xffff ;  /* 0x0000ffff001a7802 */ /* 0x000fce0000000f00 */
[----:B0-2---:R-:W-:Y:S05]  /*76f0*/  WARPSYNC.COLLECTIVE R26, `(.L_x_339) ;  /* 0x000000001a087348 */ /* 0x005fea0003c00000 */
[----:B------:R1:W3:Y:S02]  /*7700*/  SHFL.BFLY P2, R30, R29, R28, R27 ;  /* 0x0c00001c1d1e7389 */ /* 0x0002e4000004001b */
[----:B0123--:R-:W-:Y:S01]  /*7710*/  ENDCOLLECTIVE ;  /* 0x000000000000791b */ /* 0x00ffe20003800000 */
.L_x_339:
[----:B------:R-:W-:Y:S05]  /*7720*/  BSYNC B1 ;  /* 0x0000000000017941 */ /* 0x000fea0003800000 */
.L_x_338:
        /* <DEDUP_REMOVED lines=8> */
.L_x_340:
[----:B------:R-:W-:Y:S01]  /*77b0*/  FADD.FTZ R21, R21, R14 ;  /* 0x0000000e15157221 */ /* 0x000fe20000010000 */
[----:B------:R-:W-:-:S04]  /*77c0*/  HFMA2.MMA R28, -RZ, RZ, 0, 2.384185791015625e-07 ;  /* 0x00000004ff1c7435 */ /* 0x000fc800000001ff */
[----:B------:R-:W-:Y:S02]  /*77d0*/  MOV R29, R21 ;  /* 0x00000015001d7202 */ /* 0x000fe40000000f00 */
[----:B------:R-:W-:-:S07]  /*77e0*/  MOV R20, R30 ;  /* 0x0000001e00147202 */ /* 0x000fce0000000f00 */
[----:B------:R-:W-:Y:S05]  /*77f0*/  WARPSYNC.COLLECTIVE R26, `(.L_x_341) ;  /* 0x000000001a087348 */ /* 0x000fea0003c00000 */
[----:B------:R0:W1:Y:S02]  /*7800*/  SHFL.BFLY P2, R30, R29, R28, R27 ;  /* 0x0c00001c1d1e7389 */ /* 0x000064000004001b */
[----:B01----:R-:W-:Y:S01]  /*7810*/  ENDCOLLECTIVE ;  /* 0x000000000000791b */ /* 0x003fe20003800000 */
.L_x_341:
[----:B------:R-:W-:-:S05]  /*7820*/  FADD.FTZ R20, R20, R15 ;  /* 0x0000000f14147221 */ /* 0x000fca0000010000 */
[----:B------:R-:W-:Y:S01]  /*7830*/  MOV R29, R20 ;  /* 0x00000014001d7202 */ /* 0x000fe20000000f00 */
[----:B------:R-:W-:-:S07]  /*7840*/  IMAD.MOV.U32 R22, RZ, RZ, R30 ;  /* 0x000000ffff167224 */ /* 0x000fce00078e001e */
[----:B------:R-:W-:Y:S05]  /*7850*/  WARPSYNC.COLLECTIVE R26, `(.L_x_342) ;  /* 0x000000001a087348 */ /* 0x000fea0003c00000 */
[----:B------:R0:W1:Y:S02]  /*7860*/  SHFL.BFLY P2, R30, R29, R28, R27 ;  /* 0x0c00001c1d1e7389 */ /* 0x000064000004001b */
[----:B01----:R-:W-:Y:S01]  /*7870*/  ENDCOLLECTIVE ;  /* 0x000000000000791b */ /* 0x003fe20003800000 */
.L_x_342:
[----:B------:R-:W-:-:S05]  /*7880*/  FADD.FTZ R22, R21, R22 ;  /* 0x0000001615167221 */ /* 0x000fca0000010000 */
[----:B------:R-:W-:Y:S01]  /*7890*/  MOV R29, R22 ;  /* 0x00000016001d7202 */ /* 0x000fe20000000f00 */
[----:B------:R-:W-:Y:S01]  /*78a0*/  IMAD.MOV.U32 R28, RZ, RZ, 0x2 ;  /* 0x00000002ff1c7424 */ /* 0x000fe200078e00ff */
[----:B------:R-:W-:-:S07]  /*78b0*/  MOV R23, R30 ;  /* 0x0000001e00177202 */ /* 0x000fce0000000f00 */
[----:B------:R-:W-:Y:S05]  /*78c0*/  WARPSYNC.COLLECTIVE R26, `(.L_x_343) ;  /* 0x000000001a087348 */ /* 0x000fea0003c00000 */
[----:B------:R0:W1:Y:S02]  /*78d0*/  SHFL.BFLY P2, R30, R29, R28, R27 ;  /* 0x0c00001c1d1e7389 */ /* 0x000064000004001b */
[----:B01----:R-:W-:Y:S01]  /*78e0*/  ENDCOLLECTIVE ;  /* 0x000000000000791b */ /* 0x003fe20003800000 */
.L_x_343:
[----:B------:R-:W-:-:S05]  /*78f0*/  FADD.FTZ R23, R20, R23 ;  /* 0x0000001714177221 */ /* 0x000fca0000010000 */
[----:B------:R-:W-:Y:S02]  /*7900*/  MOV R29, R23 ;  /* 0x00000017001d7202 */ /* 0x000fe40000000f00 */
[----:B------:R-:W-:-:S07]  /*7910*/  MOV R25, R30 ;  /* 0x0000001e00197202 */ /* 0x000fce0000000f00 */
[----:B------:R-:W-:Y:S05]  /*7920*/  WARPSYNC.COLLECTIVE R26, `(.L_x_344) ;  /* 0x000000001a087348 */ /* 0x000fea0003c00000 */
[----:B------:R0:W1:Y:S02]  /*7930*/  SHFL.BFLY P2, R30, R29, R28, R27 ;  /* 0x0c00001c1d1e7389 */ /* 0x000064000004001b */
[----:B01----:R-:W-:Y:S01]  /*7940*/  ENDCOLLECTIVE ;  /* 0x000000000000791b */ /* 0x003fe20003800000 */
.L_x_344:
[----:B------:R-:W-:Y:S01]  /*7950*/  FADD.FTZ R25, R22, R25 ;  /* 0x0000001916197221 */ /* 0x000fe20000010000 */
[----:B------:R-:W-:-:S03]  /*7960*/  HFMA2.MMA R28, -RZ, RZ, 0, 5.9604644775390625e-08 ;  /* 0x00000001ff1c7435 */ /* 0x000fc600000001ff */
[----:B------:R-:W-:Y:S01]  /*7970*/  IMAD.MOV.U32 R29, RZ, RZ, R25 ;  /* 0x000000ffff1d7224 */ /* 0x000fe200078e0019 */
[----:B------:R-:W-:-:S07]  /*7980*/  MOV R14, R30 ;  /* 0x0000001e000e7202 */ /* 0x000fce0000000f00 */
[----:B------:R-:W-:Y:S05]  /*7990*/  WARPSYNC.COLLECTIVE R26, `(.L_x_345) ;  /* 0x000000001a087348 */ /* 0x000fea0003c00000 */
[----:B------:R0:W1:Y:S02]  /*79a0*/  SHFL.BFLY P2, R30, R29, R28, R27 ;  /* 0x0c00001c1d1e7389 */ /* 0x000064000004001b */
[----:B01----:R-:W-:Y:S01]  /*79b0*/  ENDCOLLECTIVE ;  /* 0x000000000000791b */ /* 0x003fe20003800000 */
.L_x_345:
[----:B------:R-:W-:-:S05]  /*79c0*/  FADD.FTZ R14, R23, R14 ;  /* 0x0000000e170e7221 */ /* 0x000fca0000010000 */
[----:B------:R-:W-:Y:S02]  /*79d0*/  MOV R29, R14 ;  /* 0x0000000e001d7202 */ /* 0x000fe40000000f00 */
[----:B------:R-:W-:-:S07]  /*79e0*/  MOV R24, R30 ;  /* 0x0000001e00187202 */ /* 0x000fce0000000f00 */
[----:B------:R-:W-:Y:S05]  /*79f0*/  WARPSYNC.COLLECTIVE R26, `(.L_x_346) ;  /* 0x000000001a087348 */ /* 0x000fea0003c00000 */
[----:B------:R0:W1:Y:S02]  /*7a00*/  SHFL.BFLY P2, R30, R29, R28, R27 ;  /* 0x0c00001c1d1e7389 */ /* 0x000064000004001b */
[----:B01----:R-:W-:Y:S01]  /*7a10*/  ENDCOLLECTIVE ;  /* 0x000000000000791b */ /* 0x003fe20003800000 */
.L_x_346:
[----:B------:R-:W-:Y:S01]  /*7a20*/  FADD.FTZ R24, R25, R24 ;  /* 0x0000001819187221 */ /* 0x000fe20000010000 */
[----:B------:R-:W-:Y:S06]  /*7a30*/  BRA `(.L_x_347) ;  /* 0xffffffe800b07947 */ /* 0x000fec000383ffff */
.L_x_326:
        /* <DEDUP_REMOVED lines=8> */
.L_x_349:
[----:B------:R-:W-:Y:S05]  /*7ac0*/  BSYNC B1 ;  /* 0x0000000000017941 */ /* 0x000fea0003800000 */
.L_x_348:
        /* <DEDUP_REMOVED lines=8> */
.L_x_350:
[----:B------:R-:W-:Y:S01]  /*7b50*/  FADD.FTZ R21, R21, R14 ;  /* 0x0000000e15157221 */ /* 0x000fe20000010000 */
[----:B------:R-:W-:-:S04]  /*7b60*/  HFMA2.MMA R28, -RZ, RZ, 0, 2.384185791015625e-07 ;  /* 0x00000004ff1c7435 */ /* 0x000fc800000001ff */
[----:B------:R-:W-:Y:S02]  /*7b70*/  MOV R29, R21 ;  /* 0x00000015001d7202 */ /* 0x000fe40000000f00 */
[----:B------:R-:W-:-:S07]  /*7b80*/  MOV R20, R30 ;  /* 0x0000001e00147202 */ /* 0x000fce0000000f00 */
[----:B------:R-:W-:Y:S05]  /*7b90*/  WARPSYNC.COLLECTIVE R26, `(.L_x_351) ;  /* 0x000000001a087348 */ /* 0x000fea0003c00000 */
[----:B------:R0:W1:Y:S02]  /*7ba0*/  SHFL.BFLY P2, R30, R29, R28, R27 ;  /* 0x0c00001c1d1e7389 */ /* 0x000064000004001b */
[----:B01----:R-:W-:Y:S01]  /*7bb0*/  ENDCOLLECTIVE ;  /* 0x000000000000791b */ /* 0x003fe20003800000 */
.L_x_351:
[----:B------:R-:W-:-:S05]  /*7bc0*/  FADD.FTZ R20, R20, R15 ;  /* 0x0000000f14147221 */ /* 0x000fca0000010000 */
[----:B------:R-:W-:Y:S01]  /*7bd0*/  MOV R29, R20 ;  /* 0x00000014001d7202 */ /* 0x000fe20000000f00 */
[----:B------:R-:W-:-:S07]  /*7be0*/  IMAD.MOV.U32 R22, RZ, RZ, R30 ;  /* 0x000000ffff167224 */ /* 0x000fce00078e001e */
[----:B------:R-:W-:Y:S05]  /*7bf0*/  WARPSYNC.COLLECTIVE R26, `(.L_x_352) ;  /* 0x000000001a087348 */ /* 0x000fea0003c00000 */
[----:B------:R0:W1:Y:S02]  /*7c00*/  SHFL.BFLY P2, R30, R29, R28, R27 ;  /* 0x0c00001c1d1e7389 */ /* 0x000064000004001b */
[----:B01----:R-:W-:Y:S01]  /*7c10*/  ENDCOLLECTIVE ;  /* 0x000000000000791b */ /* 0x003fe20003800000 */
.L_x_352:
[----:B------:R-:W-:-:S05]  /*7c20*/  FADD.FTZ R22, R21, R22 ;  /* 0x0000001615167221 */ /* 0x000fca0000010000 */
[----:B------:R-:W-:Y:S01]  /*7c30*/  MOV R29, R22 ;  /* 0x00000016001d7202 */ /* 0x000fe20000000f00 */
[----:B------:R-:W-:Y:S01]  /*7c40*/  IMAD.MOV.U32 R28, RZ, RZ, 0x2 ;  /* 0x00000002ff1c7424 */ /* 0x000fe200078e00ff */
[----:B------:R-:W-:-:S07]  /*7c50*/  MOV R23, R30 ;  /* 0x0000001e00177202 */ /* 0x000fce0000000f00 */
[----:B------:R-:W-:Y:S05]  /*7c60*/  WARPSYNC.COLLECTIVE R26, `(.L_x_353) ;  /* 0x000000001a087348 */ /* 0x000fea0003c00000 */
[----:B------:R0:W1:Y:S02]  /*7c70*/  SHFL.BFLY P2, R30, R29, R28, R27 ;  /* 0x0c00001c1d1e7389 */ /* 0x000064000004001b */
[----:B01----:R-:W-:Y:S01]  /*7c80*/  ENDCOLLECTIVE ;  /* 0x000000000000791b */ /* 0x003fe20003800000 */
.L_x_353:
[----:B------:R-:W-:-:S05]  /*7c90*/  FADD.FTZ R23, R20, R23 ;  /* 0x0000001714177221 */ /* 0x000fca0000010000 */
[----:B------:R-:W-:Y:S02]  /*7ca0*/  MOV R29, R23 ;  /* 0x00000017001d7202 */ /* 0x000fe40000000f00 */
[----:B------:R-:W-:-:S07]  /*7cb0*/  MOV R25, R30 ;  /* 0x0000001e00197202 */ /* 0x000fce0000000f00 */
[----:B------:R-:W-:Y:S05]  /*7cc0*/  WARPSYNC.COLLECTIVE R26, `(.L_x_354) ;  /* 0x000000001a087348 */ /* 0x000fea0003c00000 */
[----:B------:R0:W1:Y:S02]  /*7cd0*/  SHFL.BFLY P2, R30, R29, R28, R27 ;  /* 0x0c00001c1d1e7389 */ /* 0x000064000004001b */
[----:B01----:R-:W-:Y:S01]  /*7ce0*/  ENDCOLLECTIVE ;  /* 0x000000000000791b */ /* 0x003fe20003800000 */
.L_x_354:
[----:B------:R-:W-:Y:S01]  /*7cf0*/  FADD.FTZ R25, R22, R25 ;  /* 0x0000001916197221 */ /* 0x000fe20000010000 */
[----:B------:R-:W-:-:S03]  /*7d00*/  HFMA2.MMA R28, -RZ, RZ, 0, 5.9604644775390625e-08 ;  /* 0x00000001ff1c7435 */ /* 0x000fc600000001ff */
[----:B------:R-:W-:Y:S01]  /*7d10*/  IMAD.MOV.U32 R29, RZ, RZ, R25 ;  /* 0x000000ffff1d7224 */ /* 0x000fe200078e0019 */
[----:B------:R-:W-:-:S07]  /*7d20*/  MOV R14, R30 ;  /* 0x0000001e000e7202 */ /* 0x000fce0000000f00 */
[----:B------:R-:W-:Y:S05]  /*7d30*/  WARPSYNC.COLLECTIVE R26, `(.L_x_355) ;  /* 0x000000001a087348 */ /* 0x000fea0003c00000 */
[----:B------:R0:W1:Y:S02]  /*7d40*/  SHFL.BFLY P2, R30, R29, R28, R27 ;  /* 0x0c00001c1d1e7389 */ /* 0x000064000004001b */
[----:B01----:R-:W-:Y:S01]  /*7d50*/  ENDCOLLECTIVE ;  /* 0x000000000000791b */ /* 0x003fe20003800000 */
.L_x_355:
[----:B------:R-:W-:-:S05]  /*7d60*/  FADD.FTZ R14, R23, R14 ;  /* 0x0000000e170e7221 */ /* 0x000fca0000010000 */
[----:B------:R-:W-:Y:S02]  /*7d70*/  MOV R29, R14 ;  /* 0x0000000e001d7202 */ /* 0x000fe40000000f00 */
[----:B------:R-:W-:-:S07]  /*7d80*/  MOV R24, R30 ;  /* 0x0000001e00187202 */ /* 0x000fce0000000f00 */
[----:B------:R-:W-:Y:S05]  /*7d90*/  WARPSYNC.COLLECTIVE R26, `(.L_x_356) ;  /* 0x000000001a087348 */ /* 0x000fea0003c00000 */
[----:B------:R0:W1:Y:S02]  /*7da0*/  SHFL.BFLY P2, R30, R29, R28, R27 ;  /* 0x0c00001c1d1e7389 */ /* 0x000064000004001b */
[----:B01----:R-:W-:Y:S01]  /*7db0*/  ENDCOLLECTIVE ;  /* 0x000000000000791b */ /* 0x003fe20003800000 */
.L_x_356:
[----:B------:R-:W-:Y:S01]  /*7dc0*/  FADD.FTZ R24, R25, R24 ;  /* 0x0000001819187221 */ /* 0x000fe20000010000 */
[----:B------:R-:W-:Y:S06]  /*7dd0*/  BRA `(.L_x_357) ;  /* 0xffffffe8006c7947 */ /* 0x000fec000383ffff */
.L_x_327:
[----:B------:R-:W-:Y:S01]  /*7de0*/  BSSY B0, `(.L_x_358) ;  /* 0x0000008000007945 */ /* 0x000fe20003800000 */
[----:B-1----:R-:W-:Y:S01]  /*7df0*/  IMAD.MOV.U32 R29, RZ, RZ, R16 ;  /* 0x000000ffff1d7224 */ /* 0x002fe200078e0010 */
[----:B------:R-:W-:Y:S02]  /*7e00*/  MOV R28, 0x8 ;  /* 0x00000008001c7802 */ /* 0x000fe40000000f00 */
[----:B------:R-:W-:Y:S02]  /*7e10*/  MOV R27, 0x101f ;  /* 0x0000101f001b7802 */ /* 0x000fe40000000f00 */
[----:B------:R-:W-:-:S07]  /*7e20*/  MOV R26, 0xffff ;  /* 0x0000ffff001a7802 */ /* 0x000fce0000000f00 */
[----:B0-2---:R-:W-:Y:S05]  /*7e30*/  WARPSYNC.COLLECTIVE R26, `(.L_x_359) ;  /* 0x000000001a087348 */ /* 0x005fea0003c00000 */
[----:B------:R1:W3:Y:S02]  /*7e40*/  SHFL.BFLY P2, R30, R29, R28, R27 ;  /* 0x0c00001c1d1e7389 */ /* 0x0002e4000004001b */
[----:B0123--:R-:W-:Y:S01]  /*7e50*/  ENDCOLLECTIVE ;  /* 0x000000000000791b */ /* 0x00ffe20003800000 */
.L_x_359:
[----:B------:R-:W-:Y:S05]  /*7e60*/  BSYNC B0 ;  /* 0x0000000000007941 */ /* 0x000fea0003800000 */
.L_x_358:
[----:B------:R-:W-:Y:S01]  /*7e70*/  HFMA2.MMA R28, -RZ, RZ, 0, 4.76837158203125e-07 ;  /* 0x00000008ff1c7435 */ /* 0x000fe200000001ff */
[----:B------:R-:W-:Y:S01]  /*7e80*/  MOV R29, R14 ;  /* 0x0000000e001d7202 */ /* 0x000fe20000000f00 */
[----:B------:R-:W-:Y:S01]  /*7e90*/  IMAD.MOV.U32 R26, RZ, RZ, 0xffff ;  /* 0x0000ffffff1a7424 */ /* 0x000fe200078e00ff */
[----:B------:R-:W-:Y:S01]  /*7ea0*/  MOV R27, 0x101f ;  /* 0x0000101f001b7802 */ /* 0x000fe20000000f00 */
[----:B------:R-:W-:Y:S01]  /*7eb0*/  IMAD.MOV.U32 R17, RZ, RZ, R30 ;  /* 0x000000ffff117224 */ /* 0x000fe200078e001e */
[----:B------:R-:W-:Y:S01]  /*7ec0*/  @P0 SHF.L.U32 R19, R10, 0x1, RZ ;  /* 0x000000010a130819 */ /* 0x000fe200000006ff */
[----:B------:R-:W-:Y:S01]  /*7ed0*/  IMAD.MOV.U32 R32, RZ, RZ, RZ ;  /* 0x000000ffff207224 */ /* 0x000fe200078e00ff */
[----:B------:R-:W-:-:S07]  /*7ee0*/  @P0 IADD3 R18, R15, 0x1e, RZ ;  /* 0x0000001e0f120810 */ /* 0x000fce0007ffe0ff */
[----:B------:R-:W-:Y:S05]  /*7ef0*/  WARPSYNC.COLLECTIVE R26, `(.L_x_360) ;  /* 0x000000001a087348 */ /* 0x000fea0003c00000 */
[----:B------:R0:W1:Y:S02]  /*7f00*/  SHFL.BFLY P2, R30, R29, R28, R27 ;  /* 0x0c00001c1d1e7389 */ /* 0x000064000004001b */
[----:B01----:R-:W-:Y:S01]  /*7f10*/  ENDCOLLECTIVE ;  /* 0x000000000000791b */ /* 0x003fe20003800000 */
.L_x_360:
[----:B------:R-:W-:Y:S01]  /*7f20*/  FADD.FTZ R25, R17, R16 ;  /* 0x0000001011197221 */ /* 0x000fe20000010000 */
[----:B------:R-:W-:Y:S01]  /*7f30*/  @P0 LEA R23, R10, UR4, 0x7 ;  /* 0x000000040a170c11 */ /* 0x000fe2000f8e38ff */
[----:B------:R-:W-:Y:S01]  /*7f40*/  HFMA2.MMA R34, -RZ, RZ, 0, 0 ;  /* 0x00000000ff227435 */ /* 0x000fe200000001ff */
[----:B------:R-:W-:Y:S02]  /*7f50*/  @P0 LOP3.LUT R18, R18, R19, RZ, 0x3c, !PT ;  /* 0x0000001312120212 */ /* 0x000fe400078e3cff */
[----:B------:R-:W-:Y:S02]  /*7f60*/  @P0 SHF.L.U32 R22, R10, 0x1, RZ ;  /* 0x000000010a160819 */ /* 0x000fe400000006ff */
[----:B------:R-:W-:Y:S01]  /*7f70*/  @P0 LEA R18, R18, R23, 0x2 ;  /* 0x0000001712120211 */ /* 0x000fe200078e10ff */
[----:B------:R-:W-:Y:S01]  /*7f80*/  IMAD.MOV.U32 R23, RZ, RZ, RZ ;  /* 0x000000ffff177224 */ /* 0x000fe200078e00ff */
[----:B------:R-:W-:-:S03]  /*7f90*/  @P0 LEA R24, R10, UR4, 0x7 ;  /* 0x000000040a180c11 */ /* 0x000fc6000f8e38ff */
[----:B------:R0:W1:Y:S01]  /*7fa0*/  @P0 LDS R20, [R18] ;  /* 0x0000000012140984 */ /* 0x0000620000000800 */
[----:B------:R-:W-:Y:S01]  /*7fb0*/  HFMA2.MMA R28, -RZ, RZ, 0, 2.384185791015625e-07 ;  /* 0x00000004ff1c7435 */ /* 0x000fe200000001ff */
[----:B------:R-:W-:Y:S02]  /*7fc0*/  MOV R29, R25 ;  /* 0x00000019001d7202 */ /* 0x000fe40000000f00 */
[----:B------:R0:W2:Y:S01]  /*7fd0*/  @P0 LDS R21, [R18+0x780] ;  /* 0x0007800012150984 */ /* 0x0000a20000000800 */
[----:B------:R-:W-:-:S07]  /*7fe0*/  FADD.FTZ R17, R30, R14 ;  /* 0x0000000e1e117221 */ /* 0x000fce0000010000 */
[----:B012---:R-:W-:Y:S05]  /*7ff0*/  WARPSYNC.COLLECTIVE R26, `(.L_x_361) ;  /* 0x000000001a087348 */ /* 0x007fea0003c00000 */
[----:B------:R3:W4:Y:S02]  /*8000*/  SHFL.BFLY P2, R30, R29, R28, R27 ;  /* 0x0c00001c1d1e7389 */ /* 0x000724000004001b */
[----:B01234-:R-:W-:Y:S01]  /*8010*/  ENDCOLLECTIVE ;  /* 0x000000000000791b */ /* 0x01ffe20003800000 */
.L_x_361:
[----:B------:R-:W-:Y:S01]  /*8020*/  MOV R29, R17 ;  /* 0x00000011001d7202 */ /* 0x000fe20000000f00 */
[----:B------:R-:W-:-:S07]  /*8030*/  IMAD.MOV.U32 R16, RZ, RZ, R30 ;  /* 0x000000ffff107224 */ /* 0x000fce00078e001e */
[----:B------:R-:W-:Y:S05]  /*8040*/  WARPSYNC.COLLECTIVE R26, `(.L_x_362) ;  /* 0x000000001a087348 */ /* 0x000fea0003c00000 */
[----:B------:R0:W1:Y:S02]  /*8050*/  SHFL.BFLY P2, R30, R29, R28, R27 ;  /* 0x0c00001c1d1e7389 */ /* 0x000064000004001b */
[----:B01----:R-:W-:Y:S01]  /*8060*/  ENDCOLLECTIVE ;  /* 0x000000000000791b */ /* 0x003fe20003800000 */
.L_x_362:
[----:B------:R-:W-:Y:S01]  /*8070*/  @P0 MOV R32, R20 ;  /* 0x0000001400200202 */ /* 0x000fe20000000f00 */
[----:B------:R-:W-:Y:S01]  /*8080*/  FADD.FTZ R19, R25, R16 ;  /* 0x0000001019137221 */ /* 0x000fe20000010000 */
[----:B------:R-:W-:Y:S01]  /*8090*/  @P0 MOV R34, R21 ;  /* 0x0000001500220202 */ /* 0x000fe20000000f00 */
[----:B------:R-:W-:-:S05]  /*80a0*/  @P0 VIADD R21, R15, 0x3c ;  /* 0x0000003c0f150836 */ /* 0x000fca0000000000 */
[----:B------:R-:W-:Y:S01]  /*80b0*/  @P0 LOP3.LUT R21, R21, R22, RZ, 0x3c, !PT ;  /* 0x0000001615150212 */ /* 0x000fe200078e3cff */
[----:B------:R-:W-:Y:S01]  /*80c0*/  HFMA2.MMA R28, -RZ, RZ, 0, 1.1920928955078125e-07 ;  /* 0x00000002ff1c7435 */ /* 0x000fe200000001ff */
[----:B------:R-:W-:Y:S02]  /*80d0*/  IMAD.MOV.U32 R29, RZ, RZ, R19 ;  /* 0x000000ffff1d7224 */ /* 0x000fe400078e0013 */
[----:B------:R-:W-:Y:S01]  /*80e0*/  @P0 LEA R22, R21, R24, 0x2 ;  /* 0x0000001815160211 */ /* 0x000fe200078e10ff */
[----:B------:R-:W-:-:S04]  /*80f0*/  HFMA2.MMA R24, -RZ, RZ, 0, 0 ;  /* 0x00000000ff187435 */ /* 0x000fc800000001ff */
[----:B------:R0:W1:Y:S01]  /*8100*/  @P0 LDS R37, [R22] ;  /* 0x0000000016250984 */ /* 0x0000620000000800 */
[----:B------:R-:W-:-:S03]  /*8110*/  FADD.FTZ R14, R17, R30 ;  /* 0x0000001e110e7221 */ /* 0x000fc60000010000 */
[----:B------:R0:W2:Y:S04]  /*8120*/  @P0 LDS R38, [R22+0x780] ;  /* 0x0007800016260984 */ /* 0x0000a80000000800 */
[----:B012---:R-:W-:Y:S05]  /*8130*/  WARPSYNC.COLLECTIVE R26, `(.L_x_363) ;  /* 0x000000001a087348 */ /* 0x007fea0003c00000 */
[----:B------:R3:W4:Y:S02]  /*8140*/  SHFL.BFLY P2, R30, R29, R28, R27 ;  /* 0x0c00001c1d1e7389 */ /* 0x000724000004001b */
[----:B01234-:R-:W-:Y:S01]  /*8150*/  ENDCOLLECTIVE ;  /* 0x000000000000791b */ /* 0x01ffe20003800000 */
.L_x_363:
[----:B------:R-:W-:Y:S02]  /*8160*/  MOV R29, R14 ;  /* 0x0000000e001d7202 */ /* 0x000fe40000000f00 */
[----:B------:R-:W-:-:S07]  /*8170*/  MOV R16, R30 ;  /* 0x0000001e00107202 */ /* 0x000fce0000000f00 */
[----:B------:R-:W-:Y:S05]  /*8180*/  WARPSYNC.COLLECTIVE R26, `(.L_x_364) ;  /* 0x000000001a087348 */ /* 0x000fea0003c00000 */
[----:B------:R0:W1:Y:S02]  /*8190*/  SHFL.BFLY P2, R30, R29, R28, R27 ;  /* 0x0c00001c1d1e7389 */ /* 0x000064000004001b */
[----:B01----:R-:W-:Y:S01]  /*81a0*/  ENDCOLLECTIVE ;  /* 0x000000000000791b */ /* 0x003fe20003800000 */
.L_x_364:
[----:B------:R-:W-:Y:S01]  /*81b0*/  FADD.FTZ R16, R19, R16 ;  /* 0x0000001013107221 */ /* 0x000fe20000010000 */
[----:B------:R-:W-:Y:S02]  /*81c0*/  @P0 MOV R24, R37 ;  /* 0x0000002500180202 */ /* 0x000fe40000000f00 */
[----:B------:R-:W-:Y:S01]  /*81d0*/  @P0 MOV R23, R38 ;  /* 0x0000002600170202 */ /* 0x000fe20000000f00 */
[----:B------:R-:W-:Y:S01]  /*81e0*/  HFMA2.MMA R28, -RZ, RZ, 0, 5.9604644775390625e-08 ;  /* 0x00000001ff1c7435 */ /* 0x000fe200000001ff */
[----:B------:R-:W-:Y:S02]  /*81f0*/  IMAD.MOV.U32 R29, RZ, RZ, R16 ;  /* 0x000000ffff1d7224 */ /* 0x000fe400078e0010 */
[----:B------:R-:W-:-:S08]  /*8200*/  FADD.FTZ R17, R14, R30 ;  /* 0x0000001e0e117221 */ /* 0x000fd00000010000 */
[----:B------:R-:W-:Y:S05]  /*8210*/  WARPSYNC.COLLECTIVE R26, `(.L_x_365) ;  /* 0x000000001a087348 */ /* 0x000fea0003c00000 */
[----:B------:R0:W1:Y:S02]  /*8220*/  SHFL.BFLY P2, R30, R29, R28, R27 ;  /* 0x0c00001c1d1e7389 */ /* 0x000064000004001b */
[----:B01----:R-:W-:Y:S01]  /*8230*/  ENDCOLLECTIVE ;  /* 0x000000000000791b */ /* 0x003fe20003800000 */
.L_x_365:
[----:B------:R-:W-:Y:S02]  /*8240*/  MOV R29, R17 ;  /* 0x00000011001d7202 */ /* 0x000fe40000000f00 */
[----:B------:R-:W-:-:S07]  /*8250*/  MOV R19, R30 ;  /* 0x0000001e00137202 */ /* 0x000fce0000000f00 */
[----:B------:R-:W-:Y:S05]  /*8260*/  WARPSYNC.COLLECTIVE R26, `(.L_x_366) ;  /* 0x000000001a087348 */ /* 0x000fea0003c00000 */
[----:B------:R0:W1:Y:S02]  /*8270*/  SHFL.BFLY P2, R30, R29, R28, R27 ;  /* 0x0c00001c1d1e7389 */ /* 0x000064000004001b */
[----:B01----:R-:W-:Y:S01]  /*8280*/  ENDCOLLECTIVE ;  /* 0x000000000000791b */ /* 0x003fe20003800000 */
.L_x_366:
[----:B------:R-:W-:Y:S01]  /*8290*/  FADD.FTZ R16, R16, R19 ;  /* 0x0000001310107221 */ /* 0x000fe20000010000 */
[----:B------:R-:W-:Y:S01]  /*82a0*/  HFMA2.MMA R28, -RZ, RZ, 0, 4.76837158203125e-07 ;  /* 0x00000008ff1c7435 */ /* 0x000fe200000001ff */
[----:B------:R-:W-:Y:S01]  /*82b0*/  MOV R29, R32 ;  /* 0x00000020001d7202 */ /* 0x000fe20000000f00 */
[----:B------:R-:W-:-:S09]  /*82c0*/  IMAD.MOV.U32 R14, RZ, RZ, R30 ;  /* 0x000000ffff0e7224 */ /* 0x000fd200078e001e */
[----:B------:R-:W-:Y:S05]  /*82d0*/  WARPSYNC.COLLECTIVE R26, `(.L_x_367) ;  /* 0x000000001a087348 */ /* 0x000fea0003c00000 */
[----:B------:R0:W1:Y:S02]  /*82e0*/  SHFL.BFLY P2, R30, R29, R28, R27 ;  /* 0x0c00001c1d1e7389 */ /* 0x000064000004001b */
[----:B01----:R-:W-:Y:S01]  /*82f0*/  ENDCOLLECTIVE ;  /* 0x000000000000791b */ /* 0x003fe20003800000 */
.L_x_367:
[----:B------:R-:W-:Y:S01]  /*8300*/  FADD.FTZ R44, R17, R14 ;  /* 0x0000000e112c7221 */ /* 0x000fe20000010000 */
[----:B------:R-:W-:Y:S01]  /*8310*/  IMAD.MOV.U32 R29, RZ, RZ, R34 ;  /* 0x000000ffff1d7224 */ /* 0x000fe200078e0022 */
[----:B------:R-:W-:-:S07]  /*8320*/  MOV R31, R30 ;  /* 0x0000001e001f7202 */ /* 0x000fce0000000f00 */
[----:B------:R-:W-:Y:S05]  /*8330*/  WARPSYNC.COLLECTIVE R26, `(.L_x_368) ;  /* 0x000000001a087348 */ /* 0x000fea0003c00000 */
[----:B------:R0:W1:Y:S02]  /*8340*/  SHFL.BFLY P2, R30, R29, R28, R27 ;  /* 0x0c00001c1d1e7389 */ /* 0x000064000004001b */
[----:B01----:R-:W-:Y:S01]  /*8350*/  ENDCOLLECTIVE ;  /* 0x000000000000791b */ /* 0x003fe20003800000 */
.L_x_368:
[----:B------:R-:W-:-:S05]  /*8360*/  FADD.FTZ R31, R31, R32 ;  /* 0x000000201f1f7221 */ /* 0x000fca0000010000 */
[----:B------:R-:W-:Y:S01]  /*8370*/  MOV R29, R31 ;  /* 0x0000001f001d7202 */ /* 0x000fe20000000f00 */
[----:B------:R-:W-:Y:S01]  /*8380*/  IMAD.MOV.U32 R28, RZ, RZ, 0x4 ;  /* 0x00000004ff1c7424 */ /* 0x000fe200078e00ff */
[----:B------:R-:W-:-:S07]  /*8390*/  MOV R33, R30 ;  /* 0x0000001e00217202 */ /* 0x000fce0000000f00 */
[----:B------:R-:W-:Y:S05]  /*83a0*/  WARPSYNC.COLLECTIVE R26, `(.L_x_369) ;  /* 0x000000001a087348 */ /* 0x000fea0003c00000 */
[----:B------:R0:W1:Y:S02]  /*83b0*/  SHFL.BFLY P2, R30, R29, R28, R27 ;  /* 0x0c00001c1d1e7389 */ /* 0x000064000004001b */
[----:B01----:R-:W-:Y:S01]  /*83c0*/  ENDCOLLECTIVE ;  /* 0x000000000000791b */ /* 0x003fe20003800000 */
.L_x_369:
[----:B------:R-:W-:-:S05]  /*83d0*/  FADD.FTZ R33, R33, R34 ;  /* 0x0000002221217221 */ /* 0x000fca0000010000 */
[----:B------:R-:W-:Y:S02]  /*83e0*/  MOV R29, R33 ;  /* 0x00000021001d7202 */ /* 0x000fe40000000f00 */
[----:B------:R-:W-:-:S07]  /*83f0*/  MOV R20, R30 ;  /* 0x0000001e00147202 */ /* 0x000fce0000000f00 */
[----:B------:R-:W-:Y:S05]  /*8400*/  WARPSYNC.COLLECTIVE R26, `(.L_x_370) ;  /* 0x000000001a087348 */ /* 0x000fea0003c00000 */
[----:B------:R0:W1:Y:S02]  /*8410*/  SHFL.BFLY P2, R30, R29, R28, R27 ;  /* 0x0c00001c1d1e7389 */ /* 0x000064000004001b */
[----:B01----:R-:W-:Y:S01]  /*8420*/  ENDCOLLECTIVE ;  /* 0x000000000000791b */ /* 0x003fe20003800000 */
.L_x_370:
[----:B------:R-:W-:Y:S01]  /*8430*/  FADD.FTZ R35, R31, R20 ;  /* 0x000000141f237221 */ /* 0x000fe20000010000 */
[----:B------:R-:W-:-:S04]  /*8440*/  HFMA2.MMA R28, -RZ, RZ, 0, 1.1920928955078125e-07 ;  /* 0x00000002ff1c7435 */ /* 0x000fc800000001ff */
[----:B------:R-:W-:Y:S02]  /*8450*/  MOV R29, R35 ;  /* 0x00000023001d7202 */ /* 0x000fe40000000f00 */
[----:B------:R-:W-:-:S07]  /*8460*/  MOV R36, R30 ;  /* 0x0000001e00247202 */ /* 0x000fce0000000f00 */
[----:B------:R-:W-:Y:S05]  /*8470*/  WARPSYNC.COLLECTIVE R26, `(.L_x_371) ;  /* 0x000000001a087348 */ /* 0x000fea0003c00000 */
[----:B------:R0:W1:Y:S02]  /*8480*/  SHFL.BFLY P2, R30, R29, R28, R27 ;  /* 0x0c00001c1d1e7389 */ /* 0x000064000004001b */
[----:B01----:R-:W-:Y:S01]  /*8490*/  ENDCOLLECTIVE ;  /* 0x000000000000791b */ /* 0x003fe20003800000 */
.L_x_371:
[----:B------:R-:W-:-:S05]  /*84a0*/  FADD.FTZ R36, R33, R36 ;  /* 0x0000002421247221 */ /* 0x000fca0000010000 */
[----:B------:R-:W-:Y:S01]  /*84b0*/  MOV R29, R36 ;  /* 0x00000024001d7202 */ /* 0x000fe20000000f00 */
[----:B------:R-:W-:-:S07]  /*84c0*/  IMAD.MOV.U32 R18, RZ, RZ, R30 ;  /* 0x000000ffff127224 */ /* 0x000fce00078e001e */
[----:B------:R-:W-:Y:S05]  /*84d0*/  WARPSYNC.COLLECTIVE R26, `(.L_x_372) ;  /* 0x000000001a087348 */ /* 0x000fea0003c00000 */
[----:B------:R0:W1:Y:S02]  /*84e0*/  SHFL.BFLY P2, R30, R29, R28, R27 ;  /* 0x0c00001c1d1e7389 */ /* 0x000064000004001b */
[----:B01----:R-:W-:Y:S01]  /*84f0*/  ENDCOLLECTIVE ;  /* 0x000000000000791b */ /* 0x003fe20003800000 */
.L_x_372:
[----:B------:R-:W-:Y:S01]  /*8500*/  FADD.FTZ R35, R35, R18 ;  /* 0x0000001223237221 */ /* 0x000fe20000010000 */
[----:B------:R-:W-:-:S04]  /*8510*/  IMAD.MOV.U32 R18, RZ, RZ, RZ ;  /* 0x000000ffff127224 */ /* 0x000fc800078e00ff */
[----:B------:R-:W-:Y:S01]  /*8520*/  MOV R29, R35 ;  /* 0x00000023001d7202 */ /* 0x000fe20000000f00 */
[----:B------:R-:W-:Y:S01]  /*8530*/  IMAD.MOV.U32 R28, RZ, RZ, 0x1 ;  /* 0x00000001ff1c7424 */ /* 0x000fe200078e00ff */
[----:B------:R-:W-:-:S07]  /*8540*/  MOV R21, R30 ;  /* 0x0000001e00157202 */ /* 0x000fce0000000f00 */
[----:B------:R-:W-:Y:S05]  /*8550*/  WARPSYNC.COLLECTIVE R26, `(.L_x_373) ;  /* 0x000000001a087348 */ /* 0x000fea0003c00000 */
[----:B------:R0:W1:Y:S02]  /*8560*/  SHFL.BFLY P2, R30, R29, R28, R27 ;  /* 0x0c00001c1d1e7389 */ /* 0x000064000004001b */
[----:B01----:R-:W-:Y:S01]  /*8570*/  ENDCOLLECTIVE ;  /* 0x000000000000791b */ /* 0x003fe20003800000 */
.L_x_373:
[----:B------:R-:W-:Y:S01]  /*8580*/  FADD.FTZ R36, R36, R21 ;  /* 0x0000001524247221 */ /* 0x000fe20000010000 */
[----:B------:R-:W-:-:S04]  /*8590*/  HFMA2.MMA R21, -RZ, RZ, 0, 0 ;  /* 0x00000000ff157435 */ /* 0x000fc800000001ff */
[----:B------:R-:W-:Y:S02]  /*85a0*/  MOV R29, R36 ;  /* 0x00000024001d7202 */ /* 0x000fe40000000f00 */
[----:B------:R-:W-:-:S07]  /*85b0*/  MOV R34, R30 ;  /* 0x0000001e00227202 */ /* 0x000fce0000000f00 */
[----:B------:R-:W-:Y:S05]  /*85c0*/  WARPSYNC.COLLECTIVE R26, `(.L_x_374) ;  /* 0x000000001a087348 */ /* 0x000fea0003c00000 */
[----:B------:R0:W1:Y:S02]  /*85d0*/  SHFL.BFLY P2, R30, R29, R28, R27 ;  /* 0x0c00001c1d1e7389 */ /* 0x000064000004001b */
[----:B01----:R-:W-:Y:S01]  /*85e0*/  ENDCOLLECTIVE ;  /* 0x000000000000791b */ /* 0x003fe20003800000 */
.L_x_374:
[----:B------:R-:W-:Y:S01]  /*85f0*/  FADD.FTZ R34, R35, R34 ;  /* 0x0000002223227221 */ /* 0x000fe20000010000 */
[----:B------:R-:W-:Y:S01]  /*8600*/  HFMA2.MMA R28, -RZ, RZ, 0, 4.76837158203125e-07 ;  /* 0x00000008ff1c7435 */ /* 0x000fe200000001ff */
[----:B------:R-:W-:Y:S01]  /*8610*/  IMAD.MOV.U32 R29, RZ, RZ, R24 ;  /* 0x000000ffff1d7224 */ /* 0x000fe200078e0018 */
[----:B------:R-:W-:-:S09]  /*8620*/  MOV R33, R30 ;  /* 0x0000001e00217202 */ /* 0x000fd20000000f00 */
[----:B------:R-:W-:Y:S05]  /*8630*/  WARPSYNC.COLLECTIVE R26, `(.L_x_375) ;  /* 0x000000001a087348 */ /* 0x000fea0003c00000 */
[----:B------:R0:W1:Y:S02]  /*8640*/  SHFL.BFLY P2, R30, R29, R28, R27 ;  /* 0x0c00001c1d1e7389 */ /* 0x000064000004001b */
[----:B01----:R-:W-:Y:S01]  /*8650*/  ENDCOLLECTIVE ;  /* 0x000000000000791b */ /* 0x003fe20003800000 */
.L_x_375:
[----:B------:R-:W-:Y:S01]  /*8660*/  FADD.FTZ R33, R36, R33 ;  /* 0x0000002124217221 */ /* 0x000fe20000010000 */
[----:B------:R-:W-:Y:S02]  /*8670*/  MOV R29, R23 ;  /* 0x00000017001d7202 */ /* 0x000fe40000000f00 */
[----:B------:R-:W-:-:S07]  /*8680*/  MOV R37, R30 ;  /* 0x0000001e00257202 */ /* 0x000fce0000000f00 */
[----:B------:R-:W-:Y:S05]  /*8690*/  WARPSYNC.COLLECTIVE R26, `(.L_x_376) ;  /* 0x000000001a087348 */ /* 0x000fea0003c00000 */
[----:B------:R0:W1:Y:S02]  /*86a0*/  SHFL.BFLY P2, R30, R29, R28, R27 ;  /* 0x0c00001c1d1e7389 */ /* 0x000064000004001b */
[----:B01----:R-:W-:Y:S01]  /*86b0*/  ENDCOLLECTIVE ;  /* 0x000000000000791b */ /* 0x003fe20003800000 */
.L_x_376:
[----:B------:R-:W-:Y:S01]  /*86c0*/  FADD.FTZ R25, R37, R24 ;  /* 0x0000001825197221 */ /* 0x000fe20000010000 */
[----:B------:R-:W-:Y:S01]  /*86d0*/  @P0 SHF.L.U32 R24, R10, 0x1, RZ ;  /* 0x000000010a180819 */ /* 0x000fe200000006ff */
[----:B------:R-:W-:-:S03]  /*86e0*/  HFMA2.MMA R28, -RZ, RZ, 0, 2.384185791015625e-07 ;  /* 0x00000004ff1c7435 */ /* 0x000fc600000001ff */
[----:B------:R-:W-:Y:S01]  /*86f0*/  MOV R29, R25 ;  /* 0x00000019001d7202 */ /* 0x000fe20000000f00 */
[----:B------:R-:W-:-:S07]  /*8700*/  IMAD.MOV.U32 R38, RZ, RZ, R30 ;  /* 0x000000ffff267224 */ /* 0x000fce00078e001e */
[----:B------:R-:W-:Y:S05]  /*8710*/  WARPSYNC.COLLECTIVE R26, `(.L_x_377) ;  /* 0x000000001a087348 */ /* 0x000fea0003c00000 */
[----:B------:R0:W1:Y:S02]  /*8720*/  SHFL.BFLY P2, R30, R29, R28, R27 ;  /* 0x0c00001c1d1e7389 */ /* 0x000064000004001b */
[----:B01----:R-:W-:Y:S01]  /*8730*/  ENDCOLLECTIVE ;  /* 0x000000000000791b */ /* 0x003fe20003800000 */
.L_x_377:
[----:B------:R-:W-:Y:S01]  /*8740*/  FADD.FTZ R32, R38, R23 ;  /* 0x0000001726207221 */ /* 0x000fe20000010000 */
[----:B------:R-:W-:-:S04]  /*8750*/  @P0 IADD3 R23, R15, 0x5a, RZ ;  /* 0x0000005a0f170810 */ /* 0x000fc80007ffe0ff */
[----:B------:R-:W-:Y:S02]  /*8760*/  @P0 LOP3.LUT R23, R23, R24, RZ, 0x3c, !PT ;  /* 0x0000001817170212 */ /* 0x000fe400078e3cff */
[----:B------:R-:W-:Y:S01]  /*8770*/  MOV R29, R32 ;  /* 0x00000020001d7202 */ /* 0x000fe20000000f00 */
[----:B------:R-:W-:-:S07]  /*8780*/  IMAD.MOV.U32 R38, RZ, RZ, R30 ;  /* 0x000000ffff267224 */ /* 0x000fce00078e001e */
[----:B------:R-:W-:Y:S05]  /*8790*/  WARPSYNC.COLLECTIVE R26, `(.L_x_378) ;  /* 0x000000001a087348 */ /* 0x000fea0003c00000 */
[----:B------:R0:W1:Y:S02]  /*87a0*/  SHFL.BFLY P2, R30, R29, R28, R27 ;  /* 0x0c00001c1d1e7389 */ /* 0x000064000004001b */
[----:B01----:R-:W-:Y:S01]  /*87b0*/  ENDCOLLECTIVE ;  /* 0x000000000000791b */ /* 0x003fe20003800000 */
.L_x_378:
[----:B------:R-:W-:Y:S01]  /*87c0*/  FADD.FTZ R38, R25, R38 ;  /* 0x0000002619267221 */ /* 0x000fe20000010000 */
[----:B------:R-:W-:-:S04]  /*87d0*/  HFMA2.MMA R28, -RZ, RZ, 0, 1.1920928955078125e-07 ;  /* 0x00000002ff1c7435 */ /* 0x000fc800000001ff */
[----:B------:R-:W-:Y:S02]  /*87e0*/  MOV R29, R38 ;  /* 0x00000026001d7202 */ /* 0x000fe40000000f00 */
[----:B------:R-:W-:Y:S02]  /*87f0*/  MOV R37, R30 ;  /* 0x0000001e00257202 */ /* 0x000fe40000000f00 */
[----:B------:R-:W-:-:S03]  /*8800*/  @P0 LEA R30, R10, UR4, 0x7 ;  /* 0x000000040a1e0c11 */ /* 0x000fc6000f8e38ff */
[----:B------:R-:W-:Y:S02]  /*8810*/  FADD.FTZ R37, R32, R37 ;  /* 0x0000002520257221 */ /* 0x000fe40000010000 */
[----:B------:R-:W-:-:S07]  /*8820*/  @P0 IMAD R39, R23, 0x4, R30 ;  /* 0x0000000417270824 */ /* 0x000fce00078e021e */
[----:B------:R-:W-:Y:S05]  /*8830*/  WARPSYNC.COLLECTIVE R26, `(.L_x_379) ;  /* 0x000000001a087348 */ /* 0x000fea0003c00000 */
[----:B------:R0:W1:Y:S02]  /*8840*/  SHFL.BFLY P2, R30, R29, R28, R27 ;  /* 0x0c00001c1d1e7389 */ /* 0x000064000004001b */
[----:B01----:R-:W-:Y:S01]  /*8850*/  ENDCOLLECTIVE ;  /* 0x000000000000791b */ /* 0x003fe20003800000 */
.L_x_379:
[----:B------:R0:W1:Y:S04]  /*8860*/  @P0 LDS R22, [R39] ;  /* 0x0000000027160984 */ /* 0x0000680000000800 */
[----:B------:R0:W2:Y:S01]  /*8870*/  @P0 LDS R20, [R39+0x780] ;  /* 0x0007800027140984 */ /* 0x0000a20000000800 */
[----:B------:R-:W-:Y:S01]  /*8880*/  IMAD.MOV.U32 R29, RZ, RZ, R37 ;  /* 0x000000ffff1d7224 */ /* 0x000fe200078e0025 */
[----:B------:R-:W-:-:S07]  /*8890*/  MOV R23, R30 ;  /* 0x0000001e00177202 */ /* 0x000fce0000000f00 */
[----:B012---:R-:W-:Y:S05]  /*88a0*/  WARPSYNC.COLLECTIVE R26, `(.L_x_380) ;  /* 0x000000001a087348 */ /* 0x007fea0003c00000 */
[----:B------:R3:W4:Y:S02]  /*88b0*/  SHFL.BFLY P2, R30, R29, R28, R27 ;  /* 0x0c00001c1d1e7389 */ /* 0x000724000004001b */
[----:B01234-:R-:W-:Y:S01]  /*88c0*/  ENDCOLLECTIVE ;  /* 0x000000000000791b */ /* 0x01ffe20003800000 */
.L_x_380:
[----:B------:R-:W-:Y:S01]  /*88d0*/  FADD.FTZ R38, R38, R23 ;  /* 0x0000001726267221 */ /* 0x000fe20000010000 */
[----:B------:R-:W-:-:S04]  /*88e0*/  HFMA2.MMA R28, -RZ, RZ, 0, 5.9604644775390625e-08 ;  /* 0x00000001ff1c7435 */ /* 0x000fc800000001ff */
[----:B------:R-:W-:Y:S02]  /*88f0*/  MOV R29, R38 ;  /* 0x00000026001d7202 */ /* 0x000fe40000000f00 */
[----:B------:R-:W-:Y:S02]  /*8900*/  @P0 MOV R21, R22 ;  /* 0x0000001600150202 */ /* 0x000fe40000000f00 */
[----:B------:R-:W-:Y:S02]  /*8910*/  @P0 MOV R18, R20 ;  /* 0x0000001400120202 */ /* 0x000fe40000000f00 */
[----:B------:R-:W-:-:S07]  /*8920*/  MOV R24, R30 ;  /* 0x0000001e00187202 */ /* 0x000fce0000000f00 */
[----:B------:R-:W-:Y:S05]  /*8930*/  WARPSYNC.COLLECTIVE R26, `(.L_x_381) ;  /* 0x000000001a087348 */ /* 0x000fea0003c00000 */
[----:B------:R0:W1:Y:S02]  /*8940*/  SHFL.BFLY P2, R30, R29, R28, R27 ;  /* 0x0c00001c1d1e7389 */ /* 0x000064000004001b */
[----:B01----:R-:W-:Y:S01]  /*8950*/  ENDCOLLECTIVE ;  /* 0x000000000000791b */ /* 0x003fe20003800000 */
.L_x_381:
[----:B------:R-:W-:Y:S01]  /*8960*/  ISETP.NE.AND P0, PT, R10, RZ, PT ;  /* 0x000000ff0a00720c */ /* 0x000fe20003f05270 */
[----:B------:R-:W-:-:S04]  /*8970*/  FADD.FTZ R37, R37, R24 ;  /* 0x0000001825257221 */ /* 0x000fc80000010000 */
[----:B------:R-:W-:-:S08]  /*8980*/  IMAD.MOV.U32 R29, RZ, RZ, R37 ;  /* 0x000000ffff1d7224 */ /* 0x000fd000078e0025 */
[----:B------:R-:W0:Y:S01]  /*8990*/  @!P0 LDC.64 R24, c[0x0][0x218] ;  /* 0x00008600ff188b82 */ /* 0x000e220000000a00 */
[----:B------:R-:W-:Y:S02]  /*89a0*/  @!P0 F2FP.BF16.F32.PACK_AB R44, RZ, R44 ;  /* 0x0000002cff2c823e */ /* 0x000fe400000010ff */
[----:B------:R-:W-:-:S07]  /*89b0*/  MOV R39, R30 ;  /* 0x0000001e00277202 */ /* 0x000fce0000000f00 */
[----:B0-----:R-:W-:Y:S05]  /*89c0*/  WARPSYNC.COLLECTIVE R26, `(.L_x_382) ;  /* 0x000000001a087348 */ /* 0x001fea0003c00000 */
[----:B------:R1:W2:Y:S02]  /*89d0*/  SHFL.BFLY P2, R30, R29, R28, R27 ;  /* 0x0c00001c1d1e7389 */ /* 0x0002a4000004001b */
[----:B012---:R-:W-:Y:S01]  /*89e0*/  ENDCOLLECTIVE ;  /* 0x000000000000791b */ /* 0x007fe20003800000 */
.L_x_382:
[----:B------:R-:W-:Y:S01]  /*89f0*/  FADD.FTZ R38, R38, R39 ;  /* 0x0000002726267221 */ /* 0x000fe20000010000 */
[----:B------:R-:W-:Y:S01]  /*8a00*/  HFMA2.MMA R28, -RZ, RZ, 0, 4.76837158203125e-07 ;  /* 0x00000008ff1c7435 */ /* 0x000fe200000001ff */
[----:B------:R-:W-:Y:S02]  /*8a10*/  MOV R29, R21 ;  /* 0x00000015001d7202 */ /* 0x000fe40000000f00 */
[----:B------:R-:W-:-:S08]  /*8a20*/  MOV R40, R30 ;  /* 0x0000001e00287202 */ /* 0x000fd00000000f00 */
[----:B------:R-:W-:Y:S05]  /*8a30*/  WARPSYNC.COLLECTIVE R26, `(.L_x_383) ;  /* 0x000000001a087348 */ /* 0x000fea0003c00000 */
[----:B------:R0:W1:Y:S02]  /*8a40*/  SHFL.BFLY P2, R30, R29, R28, R27 ;  /* 0x0c00001c1d1e7389 */ /* 0x000064000004001b */
[----:B01----:R-:W-:Y:S01]  /*8a50*/  ENDCOLLECTIVE ;  /* 0x000000000000791b */ /* 0x003fe20003800000 */
.L_x_383:
[----:B------:R-:W-:Y:S01]  /*8a60*/  FADD.FTZ R37, R37, R40 ;  /* 0x0000002825257221 */ /* 0x000fe20000010000 */
[----:B------:R-:W-:Y:S01]  /*8a70*/  MOV R29, R18 ;  /* 0x00000012001d7202 */ /* 0x000fe20000000f00 */
[----:B------:R-:W-:-:S07]  /*8a80*/  IMAD.MOV.U32 R42, RZ, RZ, R30 ;  /* 0x000000ffff2a7224 */ /* 0x000fce00078e001e */
[----:B------:R-:W-:Y:S05]  /*8a90*/  WARPSYNC.COLLECTIVE R26, `(.L_x_384) ;  /* 0x000000001a087348 */ /* 0x000fea0003c00000 */
[----:B------:R0:W1:Y:S02]  /*8aa0*/  SHFL.BFLY P2, R30, R29, R28, R27 ;  /* 0x0c00001c1d1e7389 */ /* 0x000064000004001b */
[----:B01----:R-:W-:Y:S01]  /*8ab0*/  ENDCOLLECTIVE ;  /* 0x000000000000791b */ /* 0x003fe20003800000 */
.L_x_384:
[----:B------:R-:W-:Y:S01]  /*8ac0*/  FADD.FTZ R42, R42, R21 ;  /* 0x000000152a2a7221 */ /* 0x000fe20000010000 */
[----:B------:R-:W-:-:S03]  /*8ad0*/  HFMA2.MMA R28, -RZ, RZ, 0, 2.384185791015625e-07 ;  /* 0x00000004ff1c7435 */ /* 0x000fc600000001ff */
[----:B------:R-:W-:Y:S01]  /*8ae0*/  IMAD.MOV.U32 R29, RZ, RZ, R42 ;  /* 0x000000ffff1d7224 */ /* 0x000fe200078e002a */
[----:B------:R-:W-:-:S07]  /*8af0*/  MOV R23, R30 ;  /* 0x0000001e00177202 */ /* 0x000fce0000000f00 */
[----:B------:R-:W-:Y:S05]  /*8b00*/  WARPSYNC.COLLECTIVE R26, `(.L_x_385) ;  /* 0x000000001a087348 */ /* 0x000fea0003c00000 */
[----:B------:R0:W1:Y:S02]  /*8b10*/  SHFL.BFLY P2, R30, R29, R28, R27 ;  /* 0x0c00001c1d1e7389 */ /* 0x000064000004001b */
[----:B01----:R-:W-:Y:S01]  /*8b20*/  ENDCOLLECTIVE ;  /* 0x000000000000791b */ /* 0x003fe20003800000 */
.L_x_385:
[----:B------:R-:W-:Y:S02]  /*8b30*/  FADD.FTZ R31, R23, R18 ;  /* 0x00000012171f7221 */ /* 0x000fe40000010000 */
[----:B------:R-:W0:Y:S08]  /*8b40*/  @!P0 LDC.64 R22, c[0x0][0x220] ;  /* 0x00008800ff168b82 */ /* 0x000e300000000a00 */
[----:B------:R-:W1:Y:S01]  /*8b50*/  @!P0 LDC.64 R18, c[0x0][0x220] ;  /* 0x00008800ff128b82 */ /* 0x000e620000000a00 */
[----:B------:R-:W-:-:S02]  /*8b60*/  MOV R29, R31 ;  /* 0x0000001f001d7202 */ /* 0x000fc40000000f00 */
[----:B------:R-:W-:-:S07]  /*8b70*/  MOV R41, R30 ;  /* 0x0000001e00297202 */ /* 0x000fce0000000f00 */
[----:B01----:R-:W-:Y:S05]  /*8b80*/  WARPSYNC.COLLECTIVE R26, `(.L_x_386) ;  /* 0x000000001a087348 */ /* 0x003fea0003c00000 */
[----:B------:R2:W3:Y:S02]  /*8b90*/  SHFL.BFLY P2, R30, R29, R28, R27 ;  /* 0x0c00001c1d1e7389 */ /* 0x0004e4000004001b */
[----:B0123--:R-:W-:Y:S01]  /*8ba0*/  ENDCOLLECTIVE ;  /* 0x000000000000791b */ /* 0x00ffe20003800000 */
.L_x_386:
[----:B------:R-:W-:Y:S01]  /*8bb0*/  FADD.FTZ R42, R42, R41 ;  /* 0x000000292a2a7221 */ /* 0x000fe20000010000 */
[----:B------:R-:W-:Y:S02]  /*8bc0*/  IMAD.IADD R41, R15, 0x1, R8 ;  /* 0x000000010f297824 */ /* 0x000fe400078e0208 */
[----:B------:R-:W0:Y:S02]  /*8bd0*/  @!P0 LDC.64 R14, c[0x0][0x220] ;  /* 0x00008800ff0e8b82 */ /* 0x000e240000000a00 */
[----:B------:R-:W-:-:S04]  /*8be0*/  @!P0 IMAD.WIDE R24, R41, 0x2, R24 ;  /* 0x0000000229188825 */ /* 0x000fc800078e0218 */
[C---:B------:R-:W-:Y:S01]  /*8bf0*/  @!P0 IMAD.WIDE R22, R41.reuse, 0x2, R22 ;  /* 0x0000000229168825 */ /* 0x040fe200078e0216 */
[----:B------:R-:W-:Y:S01]  /*8c00*/  HFMA2.MMA R28, -RZ, RZ, 0, 1.1920928955078125e-07 ;  /* 0x00000002ff1c7435 */ /* 0x000fe200000001ff */
[----:B------:R-:W-:Y:S02]  /*8c10*/  MOV R29, R42 ;  /* 0x0000002a001d7202 */ /* 0x000fe40000000f00 */
[----:B------:R-:W-:-:S04]  /*8c20*/  @!P0 IMAD.WIDE R18, R41, 0x2, R18 ;  /* 0x0000000229128825 */ /* 0x000fc800078e0212 */
[----:B------:R-:W-:-:S07]  /*8c30*/  IMAD.MOV.U32 R20, RZ, RZ, R30 ;  /* 0x000000ffff147224 */ /* 0x000fce00078e001e */
[----:B0-----:R-:W-:Y:S05]  /*8c40*/  WARPSYNC.COLLECTIVE R26, `(.L_x_387) ;  /* 0x000000001a087348 */ /* 0x001fea0003c00000 */
[----:B------:R1:W2:Y:S02]  /*8c50*/  SHFL.BFLY P2, R30, R29, R28, R27 ;  /* 0x0c00001c1d1e7389 */ /* 0x0002a4000004001b */
[----:B012---:R-:W-:Y:S01]  /*8c60*/  ENDCOLLECTIVE ;  /* 0x000000000000791b */ /* 0x007fe20003800000 */
.L_x_387:
[----:B------:R-:W-:Y:S02]  /*8c70*/  FADD.FTZ R31, R31, R20 ;  /* 0x000000141f1f7221 */ /* 0x000fe40000010000 */
[----:B------:R-:W0:Y:S01]  /*8c80*/  @!P0 LDC.64 R20, c[0x0][0x218] ;  /* 0x00008600ff148b82 */ /* 0x000e220000000a00 */
[C---:B------:R-:W-:Y:S02]  /*8c90*/  @!P0 IMAD.WIDE R14, R41.reuse, 0x2, R14 ;  /* 0x00000002290e8825 */ /* 0x040fe400078e020e */
[----:B------:R-:W-:Y:S02]  /*8ca0*/  MOV R29, R31 ;  /* 0x0000001f001d7202 */ /* 0x000fe40000000f00 */
[----:B------:R-:W-:Y:S02]  /*8cb0*/  MOV R43, R30 ;  /* 0x0000001e002b7202 */ /* 0x000fe40000000f00 */
[----:B------:R-:W-:Y:S02]  /*8cc0*/  @!P0 F2FP.BF16.F32.PACK_AB R30, RZ, R16 ;  /* 0x00000010ff1e823e */ /* 0x000fe400000010ff */
[----:B------:R-:W1:Y:S01]  /*8cd0*/  @!P0 LDC.64 R16, c[0x0][0x218] ;  /* 0x00008600ff108b82 */ /* 0x000e620000000a00 */
[----:B------:R-:W-:Y:S01]  /*8ce0*/  FADD.FTZ R42, R42, R43 ;  /* 0x0000002b2a2a7221 */ /* 0x000fe20000010000 */
[----:B------:R-:W-:Y:S01]  /*8cf0*/  PRMT R45, R30, 0x7610, R45 ;  /* 0x000076101e2d7816 */ /* 0x000fe2000000002d */
[----:B0-----:R-:W-:-:S07]  /*8d00*/  @!P0 IMAD.WIDE R20, R41, 0x2, R20 ;  /* 0x0000000229148825 */ /* 0x001fce00078e0214 */
[----:B-1----:R-:W-:Y:S05]  /*8d10*/  WARPSYNC.COLLECTIVE R26, `(.L_x_388) ;  /* 0x000000001a087348 */ /* 0x002fea0003c00000 */
[----:B------:R0:W2:Y:S02]  /*8d20*/  SHFL.BFLY P2, R30, R29, R28, R27 ;  /* 0x0c00001c1d1e7389 */ /* 0x0000a4000004001b */
[----:B012---:R-:W-:Y:S01]  /*8d30*/  ENDCOLLECTIVE ;  /* 0x000000000000791b */ /* 0x007fe20003800000 */
.L_x_388:
[----:B------:R0:W-:Y:S04]  /*8d40*/  @!P0 STG.E.U16 desc[UR16][R24.64], R45 ;  /* 0x0000002d18008986 */ /* 0x0001e8000c101510 */
[----:B------:R1:W-:Y:S01]  /*8d50*/  @!P0 STG.E.U16 desc[UR16][R22.64], R44 ;  /* 0x0000002c16008986 */ /* 0x0003e2000c101510 */
[----:B------:R-:W-:Y:S01]  /*8d60*/  @!P0 F2FP.BF16.F32.PACK_AB R26, RZ, R38 ;  /* 0x00000026ff1a823e */ /* 0x000fe200000010ff */
[----:B------:R-:W-:Y:S01]  /*8d70*/  IMAD.MOV.U32 R28, RZ, RZ, 0x1 ;  /* 0x00000001ff1c7424 */ /* 0x000fe200078e00ff */
[----:B------:R-:W-:Y:S02]  /*8d80*/  MOV R29, R42 ;  /* 0x0000002a001d7202 */ /* 0x000fe40000000f00 */
[----:B0-----:R-:W-:Y:S02]  /*8d90*/  @!P0 F2FP.BF16.F32.PACK_AB R25, RZ, R33 ;  /* 0x00000021ff19823e */ /* 0x001fe400000010ff */
[----:B-1----:R-:W-:Y:S01]  /*8da0*/  PRMT R22, R26, 0x7610, R22 ;  /* 0x000076101a167816 */ /* 0x002fe20000000016 */
[----:B------:R-:W-:Y:S01]  /*8db0*/  @!P0 IMAD.WIDE R16, R41, 0x2, R16 ;  /* 0x0000000229108825 */ /* 0x000fe200078e0210 */
[----:B------:R-:W-:-:S02]  /*8dc0*/  MOV R26, 0xffff ;  /* 0x0000ffff001a7802 */ /* 0x000fc40000000f00 */
[----:B------:R-:W-:Y:S02]  /*8dd0*/  MOV R32, R30 ;  /* 0x0000001e00207202 */ /* 0x000fe40000000f00 */
[----:B------:R-:W-:-:S07]  /*8de0*/  @!P0 F2FP.BF16.F32.PACK_AB R23, RZ, R34 ;  /* 0x00000022ff17823e */ /* 0x000fce00000010ff */
[----:B------:R-:W-:Y:S05]  /*8df0*/  WARPSYNC.COLLECTIVE R26, `(.L_x_389) ;  /* 0x000000001a087348 */ /* 0x000fea0003c00000 */
[----:B------:R0:W1:Y:S02]  /*8e00*/  SHFL.BFLY P2, R30, R29, R28, R27 ;  /* 0x0c00001c1d1e7389 */ /* 0x000064000004001b */
[----:B01----:R-:W-:Y:S01]  /*8e10*/  ENDCOLLECTIVE ;  /* 0x000000000000791b */ /* 0x003fe20003800000 */
.L_x_389:
[----:B------:R-:W-:Y:S01]  /*8e20*/  @!P0 F2FP.BF16.F32.PACK_AB R33, RZ, R37 ;  /* 0x00000025ff21823e */ /* 0x000fe200000010ff */
[----:B------:R-:W-:Y:S01]  /*8e30*/  FADD.FTZ R31, R31, R32 ;  /* 0x000000201f1f7221 */ /* 0x000fe20000010000 */
[----:B------:R0:W-:Y:S04]  /*8e40*/  @!P0 STG.E.U16 desc[UR16][R20.64+0x3c], R23 ;  /* 0x00003c1714008986 */ /* 0x0001e8000c101510 */
[----:B------:R0:W-:Y:S04]  /*8e50*/  @!P0 STG.E.U16 desc[UR16][R18.64+0x3c], R25 ;  /* 0x00003c1912008986 */ /* 0x0001e8000c101510 */
[----:B------:R0:W-:Y:S01]  /*8e60*/  @!P0 STG.E.U16 desc[UR16][R16.64+0x78], R22 ;  /* 0x0000781610008986 */ /* 0x0001e2000c101510 */
[----:B------:R-:W-:-:S03]  /*8e70*/  MOV R29, R31 ;  /* 0x0000001f001d7202 */ /* 0x000fc60000000f00 */
[----:B------:R0:W-:Y:S01]  /*8e80*/  @!P0 STG.E.U16 desc[UR16][R14.64+0x78], R33 ;  /* 0x000078210e008986 */ /* 0x0001e2000c101510 */
[----:B------:R-:W-:-:S07]  /*8e90*/  MOV R35, R30 ;  /* 0x0000001e00237202 */ /* 0x000fce0000000f00 */
[----:B0-----:R-:W-:Y:S05]  /*8ea0*/  WARPSYNC.COLLECTIVE R26, `(.L_x_390) ;  /* 0x000000001a087348 */ /* 0x001fea0003c00000 */
[----:B------:R1:W2:Y:S02]  /*8eb0*/  SHFL.BFLY P2, R30, R29, R28, R27 ;  /* 0x0c00001c1d1e7389 */ /* 0x0002a4000004001b */
[----:B012---:R-:W-:Y:S01]  /*8ec0*/  ENDCOLLECTIVE ;  /* 0x000000000000791b */ /* 0x007fe20003800000 */
.L_x_390:
[----:B------:R-:W-:Y:S01]  /*8ed0*/  FADD.FTZ R35, R42, R35 ;  /* 0x000000232a237221 */ /* 0x000fe20000010000 */
[----:B------:R-:W-:Y:S06]  /*8ee0*/  BRA `(.L_x_391) ;  /* 0xffffffe000dc7947 */ /* 0x000fec000383ffff */
.L_x_392:
        /* <DEDUP_REMOVED lines=9> */
.L_x_2231:


//--------------------- .text._ZN13group_norm_v218gn_bwd_cuda_kernelI13__nv_bfloat16Li480ELi2ELi32ELi60ELi1024ELb0ELb1ELi16ELi960ELi960ELi4ELb1ELi4ELb0ELb0ELNS_15WgradSyncMethodE3ENS_16CompileConditionILi900EEEEEvPT_S6_S6_PKS5_S8_S8_S8_PKfflPfPj --------------------------
	.section	.text._ZN13group_norm_v218gn_bwd_cuda_kernelI13__nv_bfloat16Li480ELi2ELi32ELi60ELi1024ELb0ELb1ELi16ELi960ELi960ELi4ELb1ELi4ELb0ELb0ELNS_15WgradSyncMethodE3ENS_16CompileConditionILi900EEEEEvPT_S6_S6_PKS5_S8_S8_S8_PKfflPfPj,"ax",@progbits
	.align	128
        .global         _ZN13group_norm_v218gn_bwd_cuda_kernelI13__nv_bfloat16Li480ELi2ELi32ELi60ELi1024ELb0ELb1ELi16ELi960ELi960ELi4ELb1ELi4ELb0ELb0ELNS_15WgradSyncMethodE3ENS_16CompileConditionILi900EEEEEvPT_S6_S6_PKS5_S8_S8_S8_PKfflPfPj
        .type           _ZN13group_norm_v218gn_bwd_cuda_kernelI13__nv_bfloat16Li480ELi2ELi32ELi60ELi1024ELb0ELb1ELi16ELi960ELi960ELi4ELb1ELi4ELb0ELb0ELNS_15WgradSyncMethodE3ENS_16CompileConditionILi900EEEEEvPT_S6_S6_PKS5_S8_S8_S8_PKfflPfPj,@function
        .size           _ZN13group_norm_v218gn_bwd_cuda_kernelI13__nv_bfloat16Li480ELi2ELi32ELi60ELi1024ELb0ELb1ELi16ELi960ELi960ELi4ELb1ELi4ELb0ELb0ELNS_15WgradSyncMethodE3ENS_16CompileConditionILi900EEEEEvPT_S6_S6_PKS5_S8_S8_S8_PKfflPfPj,(.L_x_2232 - _ZN13group_norm_v218gn_bwd_cuda_kernelI13__nv_bfloat16Li480ELi2ELi32ELi60ELi1024ELb0ELb1ELi16ELi960ELi960ELi4ELb1ELi4ELb0ELb0ELNS_15WgradSyncMethodE3ENS_16CompileConditionILi900EEEEEvPT_S6_S6_PKS5_S8_S8_S8_PKfflPfPj)
        .other          _ZN13group_norm_v218gn_bwd_cuda_kernelI13__nv_bfloat16Li480ELi2ELi32ELi60ELi1024ELb0ELb1ELi16ELi960ELi960ELi4ELb1ELi4ELb0ELb0ELNS_15WgradSyncMethodE3ENS_16CompileConditionILi900EEEEEvPT_S6_S6_PKS5_S8_S8_S8_PKfflPfPj,@"STO_CUDA_ENTRY STV_DEFAULT"
_ZN13group_norm_v218gn_bwd_cuda_kernelI13__nv_bfloat16Li480ELi2ELi32ELi60ELi1024ELb0ELb1ELi16ELi960ELi960ELi4ELb1ELi4ELb0ELb0ELNS_15WgradSyncMethodE3ENS_16CompileConditionILi900EEEEEvPT_S6_S6_PKS5_S8_S8_S8_PKfflPfPj:
.text._ZN13group_norm_v218gn_bwd_cuda_kernelI13__nv_bfloat16Li480ELi2ELi32ELi60ELi1024ELb0ELb1ELi16ELi960ELi960ELi4ELb1ELi4ELb0ELb0ELNS_15WgradSyncMethodE3ENS_16CompileConditionILi900EEEEEvPT_S6_S6_PKS5_S8_S8_S8_PKfflPfPj:
        /* <DEDUP_REMOVED lines=22> */
[----:B------:R-:W-:Y:S01]  /*0160*/  ULOP3.LUT UR4, UR4, 0x4, URZ, 0xfc, !UPT ;  /* 0x0000000404047892 */ /* 0x000fe2000f8efc3f */
[----:B------:R-:W-:-:S04]  /*0170*/  IADD3 R0, RZ, -UR9, RZ ;  /* 0x80000009ff007c10 */ /* 0x000fc8000fffe0ff */
[----:B------:R-:W-:Y:S01]  /*0180*/  ISETP.NE.AND P0, PT, R0, UR17, PT ;  /* 0x0000001100007c0c */ /* 0x000fe2000bf05270 */
[----:B------:R-:W-:-:S03]  /*0190*/  IMAD.U32 R7, RZ, RZ, UR4 ;  /* 0x00000004ff077e24 */ /* 0x000fc6000f8e00ff */
[----:B------:R-:W-:Y:S01]  /*01a0*/  SEL R5, R5, 0x1, !P0 ;  /* 0x0000000105057807 */ /* 0x000fe20004000000 */
[----:B0-----:R-:W-:Y:S01]  /*01b0*/  IMAD.WIDE.U32 R2, R7, 0x4, R2 ;  /* 0x0000000407027825 */ /* 0x001fe200078e0002 */
[----:B------:R-:W-:Y:S06]  /*01c0*/  MEMBAR.ALL.GPU ;  /* 0x0000000000007992 */ /* 0x000fec000000a000 */
[----:B------:R-:W-:-:S00]  /*01d0*/  ERRBAR ;  /* 0x00000000000079ab */ /* 0x000fc00000000000 */
[----:B------:R-:W-:Y:S06]  /*01e0*/  CGAERRBAR ;  /* 0x00000000000075ab */ /* 0x000fec0000000000 */
[----:B------:R0:W5:Y:S02]  /*01f0*/  ATOM.E.ADD.STRONG.GPU PT, R5, desc[UR12][R2.64], R5 ;  /* 0x000000050205798a */ /* 0x00016400081ee1cc */
.L_x_395:
[----:B------:R-:W2:Y:S04]  /*0200*/  LD.E.STRONG.GPU R0, desc[UR12][R2.64] ;  /* 0x0000000c02007980 */ /* 0x000ea8000c10f900 */
[----:B--2---:R-:W-:Y:S01]  /*0210*/  CCTL.IVALL ;  /* 0x00000000ff00798f */ /* 0x004fe20002000000 */
[----:B------:R-:W-:Y:S05]  /*0220*/  YIELD ;  /* 0x0000000000007946 */ /* 0x000fea0003800000 */
[----:B-----5:R-:W-:-:S04]  /*0230*/  LOP3.LUT R0, R0, R5, RZ, 0x3c, !PT ;  /* 0x0000000500007212 */ /* 0x020fc800078e3cff */
[----:B------:R-:W-:-:S13]  /*0240*/  ISETP.GT.AND P0, PT, R0, -0x1, PT ;  /* 0xffffffff0000780c */ /* 0x000fda0003f04270 */
[----:B------:R-:W-:Y:S05]  /*0250*/  @P0 BRA `(.L_x_395) ;  /* 0xfffffffc00e80947 */ /* 0x000fea000383ffff */
.L_x_394:
[----:B------:R-:W-:Y:S05]  /*0260*/  WARPSYNC.ALL ;  /* 0x0000000000007948 */ /* 0x000fea0003800000 */
[----:B------:R-:W-:Y:S06]  /*0270*/  BAR.SYNC.DEFER_BLOCKING 0x0 ;  /* 0x0000000000007b1d */ /* 0x000fec0000010000 */
[----:B------:R-:W-:Y:S05]  /*0280*/  BRA `(.L_x_396) ;  /* 0x0000005000747947 */ /* 0x000fea0003800000 */
.L_x_393:
        /* <DEDUP_REMOVED lines=14> */
[----:B------:R-:W-:Y:S02]  /*0370*/  LOP3.LUT R7, R3, 0xfffffffc, RZ, 0xc0, !PT ;  /* 0xfffffffc03077812 */ /* 0x000fe400078ec0ff */
[----:B------:R-:W-:Y:S01]  /*0380*/  SHF.R.S32.HI R8, RZ, 0x2, R3 ;  /* 0x00000002ff087819 */ /* 0x000fe20000011403 */
[----:B------:R-:W-:Y:S01]  /*0390*/  VIADD R3, R6, 0xf0 ;  /* 0x000000f006037836 */ /* 0x000fe20000000000 */
[----:B------:R-:W-:Y:S02]  /*03a0*/  LEA.HI R6, R5, R4, RZ, 0x4 ;  /* 0x0000000405067211 */ /* 0x000fe400078f20ff */
[----:B------:R-:W-:Y:S01]  /*03b0*/  IADD3 R7, R4, -R7, RZ ;  /* 0x8000000704077210 */ /* 0x000fe20007ffe0ff */
[----:B------:R0:W-:Y:S01]  /*03c0*/  STL [R1+0xb0], R8 ;  /* 0x0000b00801007387 */ /* 0x0001e20000100800 */
[----:B------:R-:W-:Y:S02]  /*03d0*/  IADD3 R5, R8, 0xf0, RZ ;  /* 0x000000f008057810 */ /* 0x000fe40007ffe0ff */
[----:B------:R-:W-:-:S02]  /*03e0*/  SHF.R.S32.HI R4, RZ, 0x1f, R3 ;  /* 0x0000001fff047819 */ /* 0x000fc40000011403 */
[----:B------:R-:W-:Y:S02]  /*03f0*/  LOP3.LUT R2, R2, 0xfffffffc, RZ, 0xc0, !PT ;  /* 0xfffffffc02027812 */ /* 0x000fe400078ec0ff */
[----:B------:R-:W-:Y:S02]  /*0400*/  LEA.HI R0, R0, R9, RZ, 0x4 ;  /* 0x0000000900007211 */ /* 0x000fe400078f20ff */
[----:B------:R-:W-:Y:S01]  /*0410*/  LEA.HI R4, R4, R3, RZ, 0x2 ;  /* 0x0000000304047211 */ /* 0x000fe200078f10ff */
[----:B------:R-:W-:Y:S01]  /*0420*/  IMAD.IADD R2, R9, 0x1, -R2 ;  /* 0x0000000109027824 */ /* 0x000fe200078e0a02 */
[----:B0-----:R-:W-:Y:S02]  /*0430*/  SHF.R.S32.HI R8, RZ, 0x1f, R5 ;  /* 0x0000001fff087819 */ /* 0x001fe40000011405 */
[----:B------:R-:W-:Y:S02]  /*0440*/  SHF.R.U32.HI R3, RZ, 0x4, R0 ;  /* 0x00000004ff037819 */ /* 0x000fe40000011600 */
        /* <DEDUP_REMOVED lines=16> */
.L_x_412:
[----:B-1----:R-:W0:Y:S01]  /*0550*/  S2R R0, SR_TID.X ;  /* 0x0000000000007919 */ /* 0x002e220000002100 */
[----:B------:R-:W-:Y:S01]  /*0560*/  ULOP3.LUT UR10, UR8, 0x1, URZ, 0xc0, !UPT ;  /* 0x00000001080a7892 */ /* 0x000fe2000f8ec03f */
[----:B--2---:R-:W1:Y:S01]  /*0570*/  LDC.64 R4, c[0x0][0x238] ;  /* 0x00008e00ff047b82 */ /* 0x004e620000000a00 */
[----:B------:R-:W-:Y:S02]  /*0580*/  USHF.R.U64 UR11, UR8, 0x1, UR5 ;  /* 0x00000001080b7899 */ /* 0x000fe40008001205 */
[----:B------:R-:W-:Y:S02]  /*0590*/  UIMAD UR15, UR10, 0x3c0, URZ ;  /* 0x000003c00a0f78a4 */ /* 0x000fe4000f8e023f */
[----:B------:R-:W-:Y:S02]  /*05a0*/  USHF.L.U32 UR10, UR17, 0x4, URZ ;  /* 0x00000004110a7899 */ /* 0x000fe4000800063f */
[----:B------:R-:W-:Y:S01]  /*05b0*/  USHF.R.U32.HI UR14, URZ, 0x1, UR5 ;  /* 0x000000013f0e7899 */ /* 0x000fe20008011605 */
[----:B------:R-:W-:Y:S01]  /*05c0*/  MOV R9, UR11 ;  /* 0x0000000b00097c02 */ /* 0x000fe20008000f00 */
        /* <DEDUP_REMOVED lines=18> */
[----:B------:R-:W-:Y:S01]  /*06f0*/  LEA.HI.X R18, R9, RZ, R18, 0x5, P0 ;  /* 0x000000ff09127211 */ /* 0x000fe200000f2c12 */
[----:B-1----:R-:W-:Y:S01]  /*0700*/  IMAD.WIDE R16, R16, 0x2, R4 ;  /* 0x0000000210107825 */ /* 0x002fe200078e0204 */
[----:B------:R-:W-:-:S04]  /*0710*/  LEA R14, P0, R15, UR18, 0x3 ;  /* 0x000000120f0e7c11 */ /* 0x000fc8000f8018ff */
[----:B------:R-:W-:Y:S01]  /*0720*/  LEA.HI.X R15, R15, UR19, R18, 0x3, P0 ;  /* 0x000000130f0f7c11 */ /* 0x000fe200080f1c12 */
[----:B------:R-:W-:Y:S01]  /*0730*/  ULDC.64 UR18, c[0x0][0x228] ;  /* 0x00008a0000127ab9 */ /* 0x000fe20000000a00 */
[----:B0-----:R-:W-:Y:S01]  /*0740*/  IADD3 R8, P1, R0, R2, RZ ;  /* 0x0000000200087210 */ /* 0x001fe20007f3e0ff */
[----:B------:R-:W2:Y:S03]  /*0750*/  LDG.E.64.CONSTANT R16, desc[UR12][R16.64] ;  /* 0x0000000c10107981 */ /* 0x000ea6000c1e9b00 */
[----:B------:R-:W-:Y:S01]  /*0760*/  IADD3.X R9, RZ, R3, RZ, P1, !PT ;  /* 0x00000003ff097210 */ /* 0x000fe20000ffe4ff */
[C---:B------:R-:W-:Y:S01]  /*0770*/  IMAD.SHL.U32 R20, R8.reuse, 0x2, RZ ;  /* 0x0000000208147824 */ /* 0x040fe200078e00ff */
[----:B------:R-:W3:Y:S02]  /*0780*/  LDG.E.64.CONSTANT R14, desc[UR12][R14.64] ;  /* 0x0000000c0e0e7981 */ /* 0x000ee4000c1e9b00 */
[----:B------:R-:W-:-:S02]  /*0790*/  SHF.L.U64.HI R22, R8, 0x1, R9 ;  /* 0x0000000108167819 */ /* 0x000fc40000010209 */
[----:B------:R-:W-:-:S03]  /*07a0*/  IADD3 R18, P0, R20, UR10, RZ ;  /* 0x0000000a14127c10 */ /* 0x000fc6000ff1e0ff */
[----:B------:R-:W-:Y:S01]  /*07b0*/  STL [R1+0xa8], R22 ;  /* 0x0000a81601007387 */ /* 0x000fe20000100800 */
[----:B------:R-:W-:-:S03]  /*07c0*/  IADD3.X R19, R22, UR11, RZ, P0, !PT ;  /* 0x0000000b16137c10 */ /* 0x000fc600087fe4ff */
[----:B------:R0:W-:Y:S01]  /*07d0*/  STL [R1+0x7c], R20 ;  /* 0x00007c1401007387 */ /* 0x0001e20000100800 */
[----:B------:R-:W-:-:S03]  /*07e0*/  IADD3 R5, R0, 0xf00, RZ ;  /* 0x00000f0000057810 */ /* 0x000fc60007ffe0ff */
[----:B------:R-:W4:Y:S01]  /*07f0*/  LDG.E.64.CONSTANT R18, desc[UR12][R18.64] ;  /* 0x0000000c12127981 */ /* 0x000f22000c1e9b00 */
[----:B0-----:R-:W-:-:S04]  /*0800*/  IADD3 R20, P1, R20, UR18, RZ ;  /* 0x0000001214147c10 */ /* 0x001fc8000ff3e0ff */
[----:B------:R-:W-:Y:S02]  /*0810*/  IADD3.X R21, R22, UR19, RZ, P1, !PT ;  /* 0x0000001316157c10 */ /* 0x000fe40008ffe4ff */
[----:B------:R-:W-:-:S04]  /*0820*/  IADD3 R5, P0, R5, R2, RZ ;  /* 0x0000000205057210 */ /* 0x000fc80007f1e0ff */
[----:B------:R-:W4:Y:S01]  /*0830*/  LDG.E.64.CONSTANT R20, desc[UR12][R20.64] ;  /* 0x0000000c14147981 */ /* 0x000f22000c1e9b00 */
[----:B------:R-:W-:Y:S01]  /*0840*/  IMAD.SHL.U32 R24, R5, 0x2, RZ ;  /* 0x0000000205187824 */ /* 0x000fe200078e00ff */
[----:B------:R-:W-:-:S04]  /*0850*/  IADD3.X R4, RZ, R3, RZ, P0, !PT ;  /* 0x00000003ff047210 */ /* 0x000fc800007fe4ff */
[----:B------:R-:W-:Y:S02]  /*0860*/  SHF.L.U64.HI R9, R5, 0x1, R4 ;  /* 0x0000000105097819 */ /* 0x000fe40000010204 */
[----:B------:R-:W-:Y:S01]  /*0870*/  IADD3 R22, P0, R24, UR10, RZ ;  /* 0x0000000a18167c10 */ /* 0x000fe2000ff1e0ff */
[----:B------:R0:W-:Y:S03]  /*0880*/  STL [R1+0xa0], R24 ;  /* 0x0000a01801007387 */ /* 0x0001e60000100800 */
[----:B------:R-:W-:Y:S02]  /*0890*/  IADD3.X R23, R9, UR11, RZ, P0, !PT ;  /* 0x0000000b09177c10 */ /* 0x000fe400087fe4ff */
[----:B------:R-:W-:-:S04]  /*08a0*/  IADD3 R5, R0, 0x1e00, RZ ;  /* 0x00001e0000057810 */ /* 0x000fc80007ffe0ff */
[----:B------:R-:W4:Y:S01]  /*08b0*/  LDG.E.64.CONSTANT R22, desc[UR12][R22.64] ;  /* 0x0000000c16167981 */ /* 0x000f22000c1e9b00 */
[----:B0-----:R-:W-:-:S04]  /*08c0*/  IADD3 R24, P0, R24, UR18, RZ ;  /* 0x0000001218187c10 */ /* 0x001fc8000ff1e0ff */
[----:B------:R-:W-:Y:S02]  /*08d0*/  IADD3.X R25, R9, UR19, RZ, P0, !PT ;  /* 0x0000001309197c10 */ /* 0x000fe400087fe4ff */
[----:B------:R-:W-:-:S04]  /*08e0*/  IADD3 R5, P0, R5, R2, RZ ;  /* 0x0000000205057210 */ /* 0x000fc80007f1e0ff */
[----:B------:R-:W4:Y:S01]  /*08f0*/  LDG.E.64.CONSTANT R24, desc[UR12][R24.64] ;  /* 0x0000000c18187981 */ /* 0x000f22000c1e9b00 */
[C---:B------:R-:W-:Y:S01]  /*0900*/  IMAD.SHL.U32 R28, R5.reuse, 0x2, RZ ;  /* 0x00000002051c7824 */ /* 0x040fe200078e00ff */
[----:B------:R-:W-:Y:S02]  /*0910*/  IADD3.X R4, RZ, R3, RZ, P0, !PT ;  /* 0x00000003ff047210 */ /* 0x000fe400007fe4ff */
[----:B------:R0:W-:Y:S02]  /*0920*/  STL [R1+0xa4], R9 ;  /* 0x0000a40901007387 */ /* 0x0001e40000100800 */
[----:B------:R-:W-:Y:S02]  /*0930*/  IADD3 R26, P0, R28, UR10, RZ ;  /* 0x0000000a1c1a7c10 */ /* 0x000fe4000ff1e0ff */
[----:B------:R1:W-:Y:S01]  /*0940*/  STL [R1+0x98], R28 ;  /* 0x0000981c01007387 */ /* 0x0003e20000100800 */
[----:B0-----:R-:W-:-:S04]  /*0950*/  SHF.L.U64.HI R9, R5, 0x1, R4 ;  /* 0x0000000105097819 */ /* 0x001fc80000010204 */
[----:B------:R-:W-:Y:S02]  /*0960*/  IADD3.X R27, R9, UR11, RZ, P0, !PT ;  /* 0x0000000b091b7c10 */ /* 0x000fe400087fe4ff */
[----:B-1----:R-:W-:-:S04]  /*0970*/  IADD3 R28, P1, R28, UR18, RZ ;  /* 0x000000121c1c7c10 */ /* 0x002fc8000ff3e0ff */
[----:B------:R-:W4:Y:S01]  /*0980*/  LDG.E.64.CONSTANT R26, desc[UR12][R26.64] ;  /* 0x0000000c1a1a7981 */ /* 0x000f22000c1e9b00 */
[----:B------:R-:W-:-:S06]  /*0990*/  IADD3.X R29, R9, UR19, RZ, P1, !PT ;  /* 0x00000013091d7c10 */ /* 0x000fcc0008ffe4ff */
[----:B------:R-:W4:Y:S01]  /*09a0*/  LDG.E.64.CONSTANT R28, desc[UR12][R28.64] ;  /* 0x0000000c1c1c7981 */ /* 0x000f22000c1e9b00 */
[----:B------:R-:W-:-:S04]  /*09b0*/  IADD3 R5, R0, 0x2d00, RZ ;  /* 0x00002d0000057810 */ /* 0x000fc80007ffe0ff */
[----:B------:R-:W-:Y:S01]  /*09c0*/  IADD3 R5, P0, R5, R2, RZ ;  /* 0x0000000205057210 */ /* 0x000fe20007f1e0ff */
[----:B------:R0:W-:Y:S03]  /*09d0*/  STL [R1+0x9c], R9 ;  /* 0x00009c0901007387 */ /* 0x0001e60000100800 */
[----:B------:R-:W-:Y:S01]  /*09e0*/  IADD3.X R4, RZ, R3, RZ, P0, !PT ;  /* 0x00000003ff047210 */ /* 0x000fe200007fe4ff */
[----:B------:R-:W-:-:S05]  /*09f0*/  IMAD.SHL.U32 R32, R5, 0x2, RZ ;  /* 0x0000000205207824 */ /* 0x000fca00078e00ff */
[----:B------:R-:W-:Y:S02]  /*0a00*/  IADD3 R30, P0, R32, UR10, RZ ;  /* 0x0000000a201e7c10 */ /* 0x000fe4000ff1e0ff */
[----:B0-----:R-:W-:Y:S02]  /*0a10*/  SHF.L.U64.HI R9, R5, 0x1, R4 ;  /* 0x0000000105097819 */ /* 0x001fe40000010204 */
[----:B------:R-:W-:Y:S02]  /*0a20*/  IADD3 R5, R0, 0x3c00, RZ ;  /* 0x00003c0000057810 */ /* 0x000fe40007ffe0ff */
[----:B------:R-:W-:Y:S02]  /*0a30*/  IADD3.X R31, R9, UR11, RZ, P0, !PT ;  /* 0x0000000b091f7c10 */ /* 0x000fe400087fe4ff */
[----:B------:R-:W-:Y:S01]  /*0a40*/  IADD3 R5, P0, R5, R2, RZ ;  /* 0x0000000205057210 */ /* 0x000fe20007f1e0ff */
[----:B------:R0:W-:Y:S03]  /*0a50*/  STL [R1+0x90], R32 ;  /* 0x0000902001007387 */ /* 0x0001e60000100800 */
[----:B------:R-:W-:Y:S01]  /*0a60*/  IADD3.X R4, RZ, R3, RZ, P0, !PT ;  /* 0x00000003ff047210 */ /* 0x000fe200007fe4ff */
[----:B------:R-:W-:Y:S01]  /*0a70*/  IMAD.SHL.U32 R36, R5, 0x2, RZ ;  /* 0x0000000205247824 */ /* 0x000fe200078e00ff */
[----:B------:R1:W-:Y:S01]  /*0a80*/  STL [R1+0x94], R9 ;  /* 0x0000940901007387 */ /* 0x0003e20000100800 */
[----:B------:R-:W-:-:S03]  /*0a90*/  HFMA2.MMA R53, -RZ, RZ, 0, 1.430511474609375e-06 ;  /* 0x00000018ff357435 */ /* 0x000fc600000001ff */
[----:B------:R-:W4:Y:S01]  /*0aa0*/  LDG.E.64.CONSTANT R30, desc[UR12][R30.64] ;  /* 0x0000000c1e1e7981 */ /* 0x000f22000c1e9b00 */
[----:B0-----:R-:W-:Y:S02]  /*0ab0*/  IADD3 R32, P1, R32, UR18, RZ ;  /* 0x0000001220207c10 */ /* 0x001fe4000ff3e0ff */
[----:B------:R-:W-:Y:S02]  /*0ac0*/  IADD3 R34, P0, R36, UR10, RZ ;  /* 0x0000000a24227c10 */ /* 0x000fe4000ff1e0ff */
[----:B------:R-:W-:Y:S02]  /*0ad0*/  IADD3.X R33, R9, UR19, RZ, P1, !PT ;  /* 0x0000001309217c10 */ /* 0x000fe40008ffe4ff */
[----:B-1----:R-:W-:Y:S02]  /*0ae0*/  SHF.L.U64.HI R9, R5, 0x1, R4 ;  /* 0x0000000105097819 */ /* 0x002fe40000010204 */
[----:B------:R-:W-:Y:S02]  /*0af0*/  IADD3 R5, R0, 0x4b00, RZ ;  /* 0x00004b0000057810 */ /* 0x000fe40007ffe0ff */
[----:B------:R-:W-:Y:S01]  /*0b00*/  IADD3.X R35, R9, UR11, RZ, P0, !PT ;  /* 0x0000000b09237c10 */ /* 0x000fe200087fe4ff */
[----:B------:R0:W-:Y:S01]  /*0b10*/  STL [R1+0x88], R36 ;  /* 0x0000882401007387 */ /* 0x0001e20000100800 */
[----:B------:R-:W-:Y:S01]  /*0b20*/  IADD3 R5, P0, R5, R2, RZ ;  /* 0x0000000205057210 */ /* 0x000fe20007f1e0ff */
[----:B------:R-:W-:-:S02]  /*0b30*/  IMAD R7, R7, R53, UR9 ;  /* 0x0000000907077e24 */ /* 0x000fc4000f8e0235 */
[----:B------:R-:W4:Y:S01]  /*0b40*/  LDG.E.64.CONSTANT R32, desc[UR12][R32.64] ;  /* 0x0000000c20207981 */ /* 0x000f22000c1e9b00 */
[----:B------:R-:W-:Y:S01]  /*0b50*/  IADD3.X R4, RZ, R3, RZ, P0, !PT ;  /* 0x00000003ff047210 */ /* 0x000fe200007fe4ff */
[----:B------:R-:W-:Y:S02]  /*0b60*/  IMAD.SHL.U32 R40, R5, 0x2, RZ ;  /* 0x0000000205287824 */ /* 0x000fe400078e00ff */
[----:B------:R-:W4:Y:S01]  /*0b70*/  LDG.E.64.CONSTANT R34, desc[UR12][R34.64] ;  /* 0x0000000c22227981 */ /* 0x000f22000c1e9b00 */
[----:B0-----:R-:W-:-:S03]  /*0b80*/  IADD3 R36, P1, R36, UR18, RZ ;  /* 0x0000001224247c10 */ /* 0x001fc6000ff3e0ff */
[----:B------:R0:W-:Y:S01]  /*0b90*/  STL [R1+0x8c], R9 ;  /* 0x00008c0901007387 */ /* 0x0001e20000100800 */
[----:B------:R-:W-:Y:S02]  /*0ba0*/  IADD3 R38, P0, R40, UR10, RZ ;  /* 0x0000000a28267c10 */ /* 0x000fe4000ff1e0ff */
[----:B------:R-:W-:Y:S01]  /*0bb0*/  IADD3.X R37, R9, UR19, RZ, P1, !PT ;  /* 0x0000001309257c10 */ /* 0x000fe20008ffe4ff */
[----:B------:R1:W-:Y:S01]  /*0bc0*/  STL [R1+0x80], R40 ;  /* 0x0000802801007387 */ /* 0x0003e20000100800 */
[----:B------:R-:W-:-:S04]  /*0bd0*/  LEA R6, R6, R7, 0x3 ;  /* 0x0000000706067211 */ /* 0x000fc800078e18ff */
[----:B------:R-:W4:Y:S01]  /*0be0*/  LDG.E.64.CONSTANT R36, desc[UR12][R36.64] ;  /* 0x0000000c24247981 */ /* 0x000f22000c1e9b00 */
[----:B0-----:R-:W-:Y:S02]  /*0bf0*/  SHF.L.U64.HI R9, R5, 0x1, R4 ;  /* 0x0000000105097819 */ /* 0x001fe40000010204 */
[----:B------:R-:W-:Y:S02]  /*0c00*/  IADD3 R4, R0, 0x5a00, RZ ;  /* 0x00005a0000047810 */ /* 0x000fe40007ffe0ff */
[C---:B------:R-:W-:Y:S02]  /*0c10*/  IADD3.X R39, R9.reuse, UR11, RZ, P0, !PT ;  /* 0x0000000b09277c10 */ /* 0x040fe400087fe4ff */
[----:B------:R-:W-:Y:S02]  /*0c20*/  IADD3 R4, P0, R4, R2, RZ ;  /* 0x0000000204047210 */ /* 0x000fe40007f1e0ff */
[----:B-1----:R-:W-:Y:S02]  /*0c30*/  IADD3 R40, P1, R40, UR18, RZ ;  /* 0x0000001228287c10 */ /* 0x002fe4000ff3e0ff */
[----:B------:R-:W-:Y:S01]  /*0c40*/  IADD3.X R5, RZ, R3, RZ, P0, !PT ;  /* 0x00000003ff057210 */ /* 0x000fe200007fe4ff */
[----:B------:R-:W-:Y:S01]  /*0c50*/  IMAD.SHL.U32 R44, R4, 0x2, RZ ;  /* 0x00000002042c7824 */ /* 0x000fe200078e00ff */
[----:B------:R0:W-:Y:S01]  /*0c60*/  STL [R1+0x84], R9 ;  /* 0x0000840901007387 */ /* 0x0001e20000100800 */
[----:B------:R-:W-:-:S02]  /*0c70*/  IADD3.X R41, R9, UR19, RZ, P1, !PT ;  /* 0x0000001309297c10 */ /* 0x000fc40008ffe4ff */
[----:B------:R-:W-:Y:S01]  /*0c80*/  IADD3 R0, R0, 0x6900, RZ ;  /* 0x0000690000007810 */ /* 0x000fe20007ffe0ff */
[----:B------:R-:W4:Y:S01]  /*0c90*/  LDG.E.64.CONSTANT R38, desc[UR12][R38.64] ;  /* 0x0000000c26267981 */ /* 0x000f22000c1e9b00 */
[----:B------:R-:W-:-:S03]  /*0ca0*/  IADD3 R42, P0, R44, UR10, RZ ;  /* 0x0000000a2c2a7c10 */ /* 0x000fc6000ff1e0ff */
[----:B------:R1:W-:Y:S01]  /*0cb0*/  STL [R1+0x74], R44 ;  /* 0x0000742c01007387 */ /* 0x0003e20000100800 */
[----:B0-----:R-:W-:-:S03]  /*0cc0*/  SHF.L.U64.HI R9, R4, 0x1, R5 ;  /* 0x0000000104097819 */ /* 0x001fc60000010205 */
[----:B------:R-:W4:Y:S01]  /*0cd0*/  LDG.E.64.CONSTANT R40, desc[UR12][R40.64] ;  /* 0x0000000c28287981 */ /* 0x000f22000c1e9b00 */
[----:B------:R-:W-:Y:S02]  /*0ce0*/  IADD3.X R43, R9, UR11, RZ, P0, !PT ;  /* 0x0000000b092b7c10 */ /* 0x000fe400087fe4ff */
[----:B------:R-:W-:Y:S02]  /*0cf0*/  IADD3 R0, P0, R0, R2, RZ ;  /* 0x0000000200007210 */ /* 0x000fe40007f1e0ff */
[----:B-1----:R-:W-:Y:S01]  /*0d00*/  IADD3 R44, P1, R44, UR18, RZ ;  /* 0x000000122c2c7c10 */ /* 0x002fe2000ff3e0ff */
[----:B------:R0:W-:Y:S02]  /*0d10*/  STL [R1+0x78], R9 ;  /* 0x0000780901007387 */ /* 0x0001e40000100800 */
[C---:B------:R-:W-:Y:S01]  /*0d20*/  IMAD.SHL.U32 R5, R0.reuse, 0x2, RZ ;  /* 0x0000000200057824 */ /* 0x040fe200078e00ff */
[----:B------:R-:W-:Y:S01]  /*0d30*/  IADD3.X R3, RZ, R3, RZ, P0, !PT ;  /* 0x00000003ff037210 */ /* 0x000fe200007fe4ff */
[----:B------:R-:W4:Y:S03]  /*0d40*/  LDG.E.64.CONSTANT R42, desc[UR12][R42.64] ;  /* 0x0000000c2a2a7981 */ /* 0x000f26000c1e9b00 */
[----:B------:R-:W-:Y:S01]  /*0d50*/  IADD3 R46, P0, R5, UR10, RZ ;  /* 0x0000000a052e7c10 */ /* 0x000fe2000ff1e0ff */
[----:B------:R-:W-:Y:S01]  /*0d60*/  ULDC UR10, c[0x0][0x250] ;  /* 0x00009400000a7ab9 */ /* 0x000fe20000000800 */
[----:B------:R-:W-:Y:S01]  /*0d70*/  SHF.L.U64.HI R4, R0, 0x1, R3 ;  /* 0x0000000100047819 */ /* 0x000fe20000010203 */
[----:B------:R1:W-:Y:S01]  /*0d80*/  STL [R1+0x6c], R5 ;  /* 0x00006c0501007387 */ /* 0x0003e20000100800 */
[----:B------:R-:W-:-:S02]  /*0d90*/  IADD3.X R45, R9, UR19, RZ, P1, !PT ;  /* 0x00000013092d7c10 */ /* 0x000fc40008ffe4ff */
[----:B------:R-:W-:Y:S01]  /*0da0*/  IADD3 R48, P1, R5, UR18, RZ ;  /* 0x0000001205307c10 */ /* 0x000fe2000ff3e0ff */
[----:B------:R1:W-:Y:S01]  /*0db0*/  STL [R1+0x70], R4 ;  /* 0x0000700401007387 */ /* 0x0003e20000100800 */
[C---:B------:R-:W-:Y:S02]  /*0dc0*/  IADD3.X R47, R4.reuse, UR11, RZ, P0, !PT ;  /* 0x0000000b042f7c10 */ /* 0x040fe400087fe4ff */
[----:B------:R-:W-:Y:S01]  /*0dd0*/  IADD3.X R49, R4, UR19, RZ, P1, !PT ;  /* 0x0000001304317c10 */ /* 0x000fe20008ffe4ff */
[----:B------:R-:W4:Y:S04]  /*0de0*/  LDG.E.64.CONSTANT R44, desc[UR12][R44.64] ;  /* 0x0000000c2c2c7981 */ /* 0x000f28000c1e9b00 */
[----:B------:R-:W4:Y:S04]  /*0df0*/  LDG.E.64.CONSTANT R46, desc[UR12][R46.64] ;  /* 0x0000000c2e2e7981 */ /* 0x000f28000c1e9b00 */
[----:B------:R-:W4:Y:S01]  /*0e00*/  LDG.E.64.CONSTANT R48, desc[UR12][R48.64] ;  /* 0x0000000c30307981 */ /* 0x000f22000c1e9b00 */
[----:B---3--:R-:W-:-:S06]  /*0e10*/  FADD.FTZ R2, R15, UR10 ;  /* 0x0000000a0f027e21 */ /* 0x008fcc0008010000 */
[----:B------:R-:W3:Y:S01]  /*0e20*/  MUFU.RSQ R2, R2 ;  /* 0x0000000200027308 */ /* 0x000ee20000001400 */
[C---:B--2---:R-:W-:Y:S02]  /*0e30*/  PRMT R8, R16.reuse, 0x7632, R8 ;  /* 0x0000763210087816 */ /* 0x044fe40000000008 */
[----:B------:R-:W-:Y:S02]  /*0e40*/  SHF.L.U32 R3, R16, 0x10, RZ ;  /* 0x0000001010037819 */ /* 0x000fe400000006ff */
[C---:B----4-:R-:W-:Y:S02]  /*0e50*/  PRMT R52, R18.reuse, 0x7632, R52 ;  /* 0x0000763212347816 */ /* 0x050fe40000000034 */
[----:B------:R-:W-:Y:S02]  /*0e60*/  SHF.L.U32 R15, R18, 0x10, RZ ;  /* 0x00000010120f7819 */ /* 0x000fe400000006ff */
[----:B------:R-:W-:-:S03]  /*0e70*/  SHF.L.U32 R52, R52, 0x10, RZ ;  /* 0x0000001034347819 */ /* 0x000fc600000006ff */
[----:B------:R-:W-:Y:S01]  /*0e80*/  FADD.FTZ R15, -R14, R15 ;  /* 0x0000000f0e0f7221 */ /* 0x000fe20000010100 */
[----:B------:R-:W-:Y:S01]  /*0e90*/  SHF.L.U32 R8, R8, 0x10, RZ ;  /* 0x0000001008087819 */ /* 0x000fe200000006ff */
[----:B------:R-:W-:Y:S01]  /*0ea0*/  FADD.FTZ R52, -R14, R52 ;  /* 0x000000340e347221 */ /* 0x000fe20000010100 */
[----:B0-----:R-:W-:Y:S01]  /*0eb0*/  SHF.L.U32 R9, R19, 0x10, RZ ;  /* 0x0000001013097819 */ /* 0x001fe200000006ff */
[----:B---3--:R-:W-:Y:S01]  /*0ec0*/  FMUL.FTZ R56, R2, R15 ;  /* 0x0000000f02387220 */ /* 0x008fe20000410000 */
[C---:B------:R-:W-:Y:S01]  /*0ed0*/  PRMT R51, R20.reuse, 0x7632, R51 ;  /* 0x0000763214337816 */ /* 0x040fe20000000033 */
[----:B------:R-:W-:-:S04]  /*0ee0*/  IMAD.U32 R0, R20, 0x10000, RZ ;  /* 0x0001000014007824 */ /* 0x000fc800078e00ff */
[----:B------:R-:W-:Y:S02]  /*0ef0*/  IMAD.U32 R51, R51, 0x10000, RZ ;  /* 0x0001000033337824 */ /* 0x000fe400078e00ff */
[----:B-1----:R-:W-:Y:S01]  /*0f00*/  FMUL.FTZ R5, R0, R3 ;  /* 0x0000000300057220 */ /* 0x002fe20000410000 */
[----:B------:R-:W-:Y:S01]  /*0f10*/  SHF.L.U32 R54, R21, 0x10, RZ ;  /* 0x0000001015367819 */ /* 0x000fe200000006ff */
[----:B------:R-:W-:Y:S01]  /*0f20*/  FMUL.FTZ R52, R2, R52 ;  /* 0x0000003402347220 */ /* 0x000fe20000410000 */
[----:B------:R-:W-:Y:S01]  /*0f30*/  FMUL.FTZ R50, R51, R8 ;  /* 0x0000000833327220 */ /* 0x000fe20000410000 */
[----:B------:R-:W-:Y:S01]  /*0f40*/  FFMA.FTZ R5, R56, R5, RZ ;  /* 0x0000000538057223 */ /* 0x000fe200000100ff */
[----:B------:R-:W-:Y:S02]  /*0f50*/  IMAD.U32 R4, R17, 0x10000, RZ ;  /* 0x0001000011047824 */ /* 0x000fe400078e00ff */
[----:B------:R-:W-:Y:S01]  /*0f60*/  FADD.FTZ R9, -R14, R9 ;  /* 0x000000090e097221 */ /* 0x000fe20000010100 */
[----:B------:R0:W-:Y:S01]  /*0f70*/  STL [R1+0xc8], R16 ;  /* 0x0000c81001007387 */ /* 0x0001e20000100800 */
[----:B------:R-:W-:Y:S01]  /*0f80*/  FFMA.FTZ R50, R52, R50, R5 ;  /* 0x0000003234327223 */ /* 0x000fe20000010005 */
[----:B------:R-:W-:Y:S01]  /*0f90*/  FMUL.FTZ R5, R54, R4 ;  /* 0x0000000436057220 */ /* 0x000fe20000410000 */
[----:B------:R-:W-:Y:S01]  /*0fa0*/  PRMT R15, R19, 0x7632, R15 ;  /* 0x00007632130f7816 */ /* 0x000fe2000000000f */
[----:B0-----:R-:W-:Y:S01]  /*0fb0*/  FMUL.FTZ R16, R2, R9 ;  /* 0x0000000902107220 */ /* 0x001fe20000410000 */
[----:B------:R-:W-:-:S03]  /*0fc0*/  PRMT R9, R17, 0x7632, R9 ;  /* 0x0000763211097816 */ /* 0x000fc60000000009 */
[----:B------:R-:W-:Y:S02]  /*0fd0*/  IMAD.U32 R15, R15, 0x10000, RZ ;  /* 0x000100000f0f7824 */ /* 0x000fe400078e00ff */
[----:B------:R-:W-:Y:S01]  /*0fe0*/  FFMA.FTZ R50, R16, R5, R50 ;  /* 0x0000000510327223 */ /* 0x000fe20000010032 */
[----:B------:R-:W-:Y:S01]  /*0ff0*/  PRMT R5, R21, 0x7632, R5 ;  /* 0x0000763215057816 */ /* 0x000fe20000000005 */
[----:B------:R-:W-:Y:S01]  /*1000*/  STL [R1+0xcc], R18 ;  /* 0x0000cc1201007387 */ /* 0x000fe20000100800 */
[----:B------:R-:W-:Y:S01]  /*1010*/  SHF.L.U32 R9, R9, 0x10, RZ ;  /* 0x0000001009097819 */ /* 0x000fe200000006ff */
[----:B------:R-:W-:Y:S01]  /*1020*/  FADD.FTZ R15, -R14, R15 ;  /* 0x0000000f0e0f7221 */ /* 0x000fe20000010100 */
[----:B------:R-:W-:Y:S01]  /*1030*/  SHF.L.U32 R5, R5, 0x10, RZ ;  /* 0x0000001005057819 */ /* 0x000fe200000006ff */
[----:B------:R-:W-:Y:S01]  /*1040*/  STL [R1+0xd0], R20 ;  /* 0x0000d01401007387 */ /* 0x000fe20000100800 */
[----:B------:R-:W-:-:S03]  /*1050*/  IMAD.U32 R53, R22, 0x10000, RZ ;  /* 0x0001000016357824 */ /* 0x000fc600078e00ff */
[----:B------:R-:W-:Y:S01]  /*1060*/  STL [R1+0x48], R56 ;  /* 0x0000483801007387 */ /* 0x000fe20000100800 */
[----:B------:R-:W-:-:S03]  /*1070*/  FFMA.FTZ R10, R52, R51, R10 ;  /* 0x00000033340a7223 */ /* 0x000fc6000001000a */
[----:B------:R-:W-:Y:S01]  /*1080*/  STL [R1+0x14], R54 ;  /* 0x0000143601007387 */ /* 0x000fe20000100800 */
[----:B------:R-:W-:-:S03]  /*1090*/  FMUL.FTZ R7, R5, R9 ;  /* 0x0000000905077220 */ /* 0x000fc60000410000 */
[----:B------:R-:W-:Y:S01]  /*10a0*/  STL [R1+0xd4], R19 ;  /* 0x0000d41301007387 */ /* 0x000fe20000100800 */
[----:B------:R-:W-:Y:S01]  /*10b0*/  FMUL.FTZ R15, R2, R15 ;  /* 0x0000000f020f7220 */ /* 0x000fe20000410000 */
[----:B------:R-:W-:Y:S02]  /*10c0*/  PRMT R52, R22, 0x7632, R52 ;  /* 0x0000763216347816 */ /* 0x000fe40000000034 */
[----:B------:R0:W-:Y:S01]  /*10d0*/  STL [R1+0x3c], R6 ;  /* 0x00003c0601007387 */ /* 0x0001e20000100800 */
[----:B------:R-:W-:-:S03]  /*10e0*/  FADD.FTZ R53, -R14, R53 ;  /* 0x000000350e357221 */ /* 0x000fc60000010100 */
[----:B------:R1:W-:Y:S01]  /*10f0*/  STL [R1+0x68], R16 ;  /* 0x0000681001007387 */ /* 0x0003e20000100800 */
[----:B------:R-:W-:Y:S01]  /*1100*/  FADD.FTZ R11, R51, R11 ;  /* 0x0000000b330b7221 */ /* 0x000fe20000010000 */
[----:B0-----:R-:W-:Y:S01]  /*1110*/  FFMA.FTZ R6, R0, R3, RZ ;  /* 0x0000000300067223 */ /* 0x001fe200000100ff */
[----:B-1----:R-:W-:-:S03]  /*1120*/  SHF.L.U32 R16, R24, 0x10, RZ ;  /* 0x0000001018107819 */ /* 0x002fc600000006ff */
[----:B------:R-:W-:Y:S01]  /*1130*/  FFMA.FTZ R6, R51, R8, R6 ;  /* 0x0000000833067223 */ /* 0x000fe20000010006 */
[----:B------:R0:W-:Y:S01]  /*1140*/  STL [R1+0xd8], R17 ;  /* 0x0000d81101007387 */ /* 0x0001e20000100800 */
[----:B------:R-:W-:Y:S01]  /*1150*/  FFMA.FTZ R50, R15, R7, R50 ;  /* 0x000000070f327223 */ /* 0x000fe20000010032 */
[----:B------:R-:W-:Y:S01]  /*1160*/  PRMT R51, R24, 0x7632, R51 ;  /* 0x0000763218337816 */ /* 0x000fe20000000033 */
[----:B------:R-:W-:Y:S01]  /*1170*/  FMUL.FTZ R7, R3, R16 ;  /* 0x0000001003077220 */ /* 0x000fe20000410000 */
[----:B------:R-:W-:Y:S01]  /*1180*/  SHF.L.U32 R52, R52, 0x10, RZ ;  /* 0x0000001034347819 */ /* 0x000fe200000006ff */
[----:B------:R-:W-:Y:S01]  /*1190*/  STL [R1+0xdc], R21 ;  /* 0x0000dc1501007387 */ /* 0x000fe20000100800 */
[----:B0-----:R-:W-:Y:S01]  /*11a0*/  FMUL.FTZ R17, R2, R53 ;  /* 0x0000003502117220 */ /* 0x001fe20000410000 */
[----:B------:R-:W-:Y:S02]  /*11b0*/  IMAD.U32 R51, R51, 0x10000, RZ ;  /* 0x0001000033337824 */ /* 0x000fe400078e00ff */
[----:B------:R-:W-:Y:S01]  /*11c0*/  FADD.FTZ R52, -R14, R52 ;  /* 0x000000340e347221 */ /* 0x000fe20000010100 */
[----:B------:R-:W-:Y:S01]  /*11d0*/  FFMA.FTZ R50, R17, R7, R50 ;  /* 0x0000000711327223 */ /* 0x000fe20000010032 */
[C---:B------:R-:W-:Y:S01]  /*11e0*/  SHF.L.U32 R7, R23.reuse, 0x10, RZ ;  /* 0x0000001017077819 */ /* 0x040fe200000006ff */
[----:B------:R0:W-:Y:S01]  /*11f0*/  STL [R1+0x114], R0 ;  /* 0x0001140001007387 */ /* 0x0001e20000100800 */
[----:B------:R-:W-:Y:S01]  /*1200*/  FMUL.FTZ R53, R8, R51 ;  /* 0x0000003308357220 */ /* 0x000fe20000410000 */
[----:B------:R-:W-:Y:S01]  /*1210*/  FMUL.FTZ R52, R2, R52 ;  /* 0x0000003402347220 */ /* 0x000fe20000410000 */
[----:B------:R-:W-:Y:S01]  /*1220*/  PRMT R55, R23, 0x7632, R55 ;  /* 0x0000763217377816 */ /* 0x000fe20000000037 */
[----:B------:R-:W-:Y:S01]  /*1230*/  STL [R1+0xe0], R22 ;  /* 0x0000e01601007387 */ /* 0x000fe20000100800 */
[----:B------:R-:W-:-:S03]  /*1240*/  FADD.FTZ R7, -R14, R7 ;  /* 0x000000070e077221 */ /* 0x000fc60000010100 */
[----:B------:R-:W-:Y:S01]  /*1250*/  STL [R1+0xc], R16 ;  /* 0x00000c1001007387 */ /* 0x000fe20000100800 */
[----:B0-----:R-:W-:-:S03]  /*1260*/  SHF.L.U32 R0, R25, 0x10, RZ ;  /* 0x0000001019007819 */ /* 0x001fc600000006ff */
[----:B------:R-:W-:Y:S01]  /*1270*/  STL [R1+0xe4], R24 ;  /* 0x0000e41801007387 */ /* 0x000fe20000100800 */
[--C-:B------:R-:W-:Y:S01]  /*1280*/  FFMA.FTZ R15, R15, R5, R12.reuse ;  /* 0x000000050f0f7223 */ /* 0x100fe2000001000c */
[----:B------:R-:W-:Y:S02]  /*1290*/  PRMT R12, R25, 0x7632, R12 ;  /* 0x00007632190c7816 */ /* 0x000fe4000000000c */
[----:B------:R-:W-:Y:S01]  /*12a0*/  STL [R1+0x64], R17 ;  /* 0x0000641101007387 */ /* 0x000fe20000100800 */
[----:B------:R-:W-:Y:S01]  /*12b0*/  FFMA.FTZ R50, R52, R53, R50 ;  /* 0x0000003534327223 */ /* 0x000fe20000010032 */
[----:B------:R-:W-:Y:S02]  /*12c0*/  FFMA.FTZ R54, R54, R4, R6 ;  /* 0x0000000436367223 */ /* 0x000fe40000010006 */
[----:B------:R-:W-:Y:S01]  /*12d0*/  STL [R1+0xe8], R23 ;  /* 0x0000e81701007387 */ /* 0x000fe20000100800 */
[----:B------:R-:W-:Y:S02]  /*12e0*/  IMAD.U32 R55, R55, 0x10000, RZ ;  /* 0x0001000037377824 */ /* 0x000fe400078e00ff */
[----:B------:R-:W-:Y:S01]  /*12f0*/  FMUL.FTZ R53, R4, R0 ;  /* 0x0000000004357220 */ /* 0x000fe20000410000 */
[----:B------:R-:W-:Y:S01]  /*1300*/  STL [R1+0xec], R25 ;  /* 0x0000ec1901007387 */ /* 0x000fe20000100800 */
[----:B------:R-:W-:-:S03]  /*1310*/  SHF.L.U32 R12, R12, 0x10, RZ ;  /* 0x000000100c0c7819 */ /* 0x000fc600000006ff */
[----:B------:R0:W-:Y:S01]  /*1320*/  STL [R1+0x8], R0 ;  /* 0x0000080001007387 */ /* 0x0001e20000100800 */
[----:B------:R-:W-:Y:S01]  /*1330*/  FADD.FTZ R6, -R14, R55 ;  /* 0x000000370e067221 */ /* 0x000fe20000010100 */
[----:B0-----:R-:W-:Y:S01]  /*1340*/  FMUL.FTZ R0, R2, R7 ;  /* 0x0000000702007220 */ /* 0x001fe20000410000 */
[C---:B------:R-:W-:Y:S01]  /*1350*/  FADD.FTZ R7, R5.reuse, R13 ;  /* 0x0000000d05077221 */ /* 0x040fe20000010000 */
[----:B------:R-:W-:Y:S01]  /*1360*/  FFMA.FTZ R13, R5, R9, R54 ;  /* 0x00000009050d7223 */ /* 0x000fe20000010036 */
[----:B------:R-:W-:Y:S01]  /*1370*/  FFMA.FTZ R5, R52, R51, R10 ;  /* 0x0000003334057223 */ /* 0x000fe2000001000a */
[----:B------:R-:W-:Y:S01]  /*1380*/  SHF.L.U32 R10, R26, 0x10, RZ ;  /* 0x000000101a0a7819 */ /* 0x000fe200000006ff */
[----:B------:R-:W-:Y:S01]  /*1390*/  FFMA.FTZ R50, R0, R53, R50 ;  /* 0x0000003500327223 */ /* 0x000fe20000010032 */
[----:B------:R-:W-:Y:S01]  /*13a0*/  FMUL.FTZ R53, R2, R6 ;  /* 0x0000000602357220 */ /* 0x000fe20000410000 */
[-C--:B------:R-:W-:Y:S01]  /*13b0*/  FMUL.FTZ R54, R9, R12.reuse ;  /* 0x0000000c09367220 */ /* 0x080fe20000410000 */
[----:B------:R-:W-:Y:S01]  /*13c0*/  STL [R1+0x60], R0 ;  /* 0x0000600001007387 */ /* 0x000fe20000100800 */
[----:B------:R-:W-:Y:S01]  /*13d0*/  FADD.FTZ R10, -R14, R10 ;  /* 0x0000000a0e0a7221 */ /* 0x000fe20000010100 */
[C---:B------:R-:W-:Y:S01]  /*13e0*/  FFMA.FTZ R6, R53.reuse, R12, R15 ;  /* 0x0000000c35067223 */ /* 0x040fe2000001000f */
[----:B------:R-:W-:Y:S01]  /*13f0*/  FFMA.FTZ R50, R53, R54, R50 ;  /* 0x0000003635327223 */ /* 0x000fe20000010032 */
[----:B------:R-:W-:Y:S01]  /*1400*/  STL [R1+0xf0], R26 ;  /* 0x0000f01a01007387 */ /* 0x000fe20000100800 */
[C---:B------:R-:W-:Y:S01]  /*1410*/  IMAD.U32 R60, R28.reuse, 0x10000, RZ ;  /* 0x000100001c3c7824 */ /* 0x040fe200078e00ff */
[----:B------:R-:W-:-:S02]  /*1420*/  PRMT R53, R28, 0x7632, R53 ;  /* 0x000076321c357816 */ /* 0x000fc40000000035 */
[----:B------:R0:W-:Y:S01]  /*1430*/  STL [R1+0xf4], R28 ;  /* 0x0000f41c01007387 */ /* 0x0001e20000100800 */
[C---:B------:R-:W-:Y:S01]  /*1440*/  FFMA.FTZ R52, R3.reuse, R16, R13 ;  /* 0x0000001003347223 */ /* 0x040fe2000001000d */
[----:B------:R-:W-:Y:S01]  /*1450*/  FMUL.FTZ R13, R3, R60 ;  /* 0x0000003c030d7220 */ /* 0x000fe20000410000 */
[----:B0-----:R-:W-:Y:S01]  /*1460*/  FMUL.FTZ R28, R2, R10 ;  /* 0x0000000a021c7220 */ /* 0x001fe20000410000 */
[----:B------:R-:W-:Y:S01]  /*1470*/  FADD.FTZ R10, R11, R51 ;  /* 0x000000330b0a7221 */ /* 0x000fe20000010000 */
[C---:B------:R-:W-:Y:S02]  /*1480*/  IMAD.U32 R11, R27.reuse, 0x10000, RZ ;  /* 0x000100001b0b7824 */ /* 0x040fe400078e00ff */
[----:B------:R-:W-:Y:S01]  /*1490*/  FFMA.FTZ R13, R28, R13, R50 ;  /* 0x0000000d1c0d7223 */ /* 0x000fe20000010032 */
[----:B------:R-:W-:Y:S01]  /*14a0*/  STL [R1+0x5c], R28 ;  /* 0x00005c1c01007387 */ /* 0x000fe20000100800 */
[----:B------:R-:W-:-:S03]  /*14b0*/  PRMT R54, R27, 0x7632, R54 ;  /* 0x000076321b367816 */ /* 0x000fc60000000036 */
[----:B------:R0:W-:Y:S04]  /*14c0*/  STL [R1+0xf8], R28 ;  /* 0x0000f81c01007387 */ /* 0x0001e80000100800 */
[----:B0-----:R-:W2:Y:S04]  /*14d0*/  LDL R28, [R1+0x8] ;  /* 0x00000800011c7983 */ /* 0x001ea80000100800 */
[----:B------:R0:W-:Y:S04]  /*14e0*/  STL [R1+0xfc], R27 ;  /* 0x0000fc1b01007387 */ /* 0x0001e80000100800 */
[----:B0-----:R-:W3:Y:S04]  /*14f0*/  LDL R27, [R1+0xc] ;  /* 0x00000c00011b7983 */ /* 0x001ee80000100800 */
[----:B---3--:R0:W-:Y:S04]  /*1500*/  STL [R1+0x108], R27 ;  /* 0x0001081b01007387 */ /* 0x0081e80000100800 */
[----:B0-----:R-:W3:Y:S01]  /*1510*/  LDL R27, [R1+0x14] ;  /* 0x00001400011b7983 */ /* 0x001ee20000100800 */
[----:B------:R-:W-:-:S04]  /*1520*/  PRMT R15, R26, 0x7632, R15 ;  /* 0x000076321a0f7816 */ /* 0x000fc8000000000f */
[----:B------:R-:W-:Y:S01]  /*1530*/  SHF.L.U32 R15, R15, 0x10, RZ ;  /* 0x000000100f0f7819 */ /* 0x000fe200000006ff */
[----:B---3--:R0:W-:Y:S04]  /*1540*/  STL [R1+0x110], R27 ;  /* 0x0001101b01007387 */ /* 0x0081e80000100800 */
[----:B0-----:R-:W3:Y:S01]  /*1550*/  LDL.LU R27, [R1+0x1c] ;  /* 0x00001c00011b7983 */ /* 0x001ee20000300800 */
[----:B------:R-:W-:Y:S01]  /*1560*/  FFMA.FTZ R51, R8, R51, R52 ;  /* 0x0000003308337223 */ /* 0x000fe20000010034 */
[----:B------:R-:W-:Y:S01]  /*1570*/  FADD.FTZ R52, -R14, R15 ;  /* 0x0000000f0e347221 */ /* 0x000fe20000010100 */
[----:B------:R-:W-:-:S03]  /*1580*/  SHF.L.U32 R59, R29, 0x10, RZ ;  /* 0x000000101d3b7819 */ /* 0x000fc600000006ff */
[----:B------:R-:W-:Y:S01]  /*1590*/  FMUL.FTZ R50, R2, R52 ;  /* 0x0000003402327220 */ /* 0x000fe20000410000 */
[----:B------:R-:W-:Y:S01]  /*15a0*/  PRMT R52, R29, 0x7632, R52 ;  /* 0x000076321d347816 */ /* 0x000fe20000000034 */
[----:B---3--:R-:W-:Y:S04]  /*15b0*/  STL [R1+0x118], R27 ;  /* 0x0001181b01007387 */ /* 0x008fe80000100800 */
[----:B------:R0:W-:Y:S04]  /*15c0*/  STL [R1+0x100], R29 ;  /* 0x0001001d01007387 */ /* 0x0001e80000100800 */
[----:B0-----:R-:W3:Y:S01]  /*15d0*/  LDL R29, [R1+0x48] ;  /* 0x00004800011d7983 */ /* 0x001ee20000100800 */
[----:B--2---:R-:W-:Y:S01]  /*15e0*/  FFMA.FTZ R51, R4, R28, R51 ;  /* 0x0000001c04337223 */ /* 0x004fe20000010033 */
[----:B------:R-:W-:Y:S01]  /*15f0*/  SHF.L.U32 R53, R53, 0x10, RZ ;  /* 0x0000001035357819 */ /* 0x000fe200000006ff */
[----:B------:R-:W-:Y:S01]  /*1600*/  FADD.FTZ R11, -R14, R11 ;  /* 0x0000000b0e0b7221 */ /* 0x000fe20000010100 */
[----:B---3--:R-:W-:Y:S04]  /*1610*/  STL [R1+0x120], R29 ;  /* 0x0001201d01007387 */ /* 0x008fe80000100800 */
[----:B------:R0:W-:Y:S04]  /*1620*/  STL [R1+0x10c], R28 ;  /* 0x00010c1c01007387 */ /* 0x0001e80000100800 */
[----:B0-----:R-:W2:Y:S01]  /*1630*/  LDL.LU R28, [R1+0x2c] ;  /* 0x00002c00011c7983 */ /* 0x001ea20000300800 */
[----:B------:R-:W-:Y:S01]  /*1640*/  FMUL.FTZ R15, R8, R53 ;  /* 0x00000035080f7220 */ /* 0x000fe20000410000 */
[----:B------:R-:W-:-:S03]  /*1650*/  FMUL.FTZ R26, R2, R11 ;  /* 0x0000000b021a7220 */ /* 0x000fc60000410000 */
[----:B------:R-:W-:Y:S01]  /*1660*/  FFMA.FTZ R13, R50, R15, R13 ;  /* 0x0000000f320d7223 */ /* 0x000fe2000001000d */
[----:B------:R-:W-:-:S04]  /*1670*/  FMUL.FTZ R15, R4, R59 ;  /* 0x0000003b040f7220 */ /* 0x000fc80000410000 */
[----:B------:R-:W-:Y:S01]  /*1680*/  FFMA.FTZ R13, R26, R15, R13 ;  /* 0x0000000f1a0d7223 */ /* 0x000fe2000001000d */
[----:B------:R-:W-:Y:S01]  /*1690*/  SHF.L.U32 R54, R54, 0x10, RZ ;  /* 0x0000001036367819 */ /* 0x000fe200000006ff */
[----:B------:R-:W-:Y:S01]  /*16a0*/  FFMA.FTZ R5, R50, R53, R5 ;  /* 0x0000003532057223 */ /* 0x000fe20000010005 */
[----:B------:R-:W-:Y:S01]  /*16b0*/  IMAD.U32 R52, R52, 0x10000, RZ ;  /* 0x0001000034347824 */ /* 0x000fe200078e00ff */
[----:B------:R-:W-:Y:S02]  /*16c0*/  SHF.L.U32 R50, R30, 0x10, RZ ;  /* 0x000000101e327819 */ /* 0x000fe400000006ff */
[----:B------:R-:W-:Y:S01]  /*16d0*/  FADD.FTZ R11, -R14, R54 ;  /* 0x000000360e0b7221 */ /* 0x000fe20000010100 */
[----:B------:R-:W-:Y:S01]  /*16e0*/  FADD.FTZ R7, R7, R12 ;  /* 0x0000000c07077221 */ /* 0x000fe20000010000 */
[C-C-:B------:R-:W-:Y:S01]  /*16f0*/  FFMA.FTZ R12, R9.reuse, R12, R51.reuse ;  /* 0x0000000c090c7223 */ /* 0x140fe20000010033 */
[-C--:B------:R-:W-:Y:S01]  /*1700*/  FMUL.FTZ R15, R9, R52.reuse ;  /* 0x00000034090f7220 */ /* 0x080fe20000410000 */
[----:B------:R-:W-:Y:S01]  /*1710*/  FMUL.FTZ R11, R2, R11 ;  /* 0x0000000b020b7220 */ /* 0x000fe20000410000 */
[----:B------:R-:W-:Y:S01]  /*1720*/  SHF.L.U32 R58, R32, 0x10, RZ ;  /* 0x00000010203a7819 */ /* 0x000fe200000006ff */
[----:B------:R-:W-:Y:S01]  /*1730*/  FADD.FTZ R50, -R14, R50 ;  /* 0x000000320e327221 */ /* 0x000fe20000010100 */
[----:B------:R-:W-:Y:S01]  /*1740*/  PRMT R51, R30, 0x7632, R51 ;  /* 0x000076321e337816 */ /* 0x000fe20000000033 */
[C---:B------:R-:W-:Y:S01]  /*1750*/  FFMA.FTZ R6, R11.reuse, R52, R6 ;  /* 0x000000340b067223 */ /* 0x040fe20000010006 */
[----:B------:R-:W-:Y:S01]  /*1760*/  FFMA.FTZ R13, R11, R15, R13 ;  /* 0x0000000f0b0d7223 */ /* 0x000fe2000001000d */
[----:B------:R-:W-:Y:S01]  /*1770*/  PRMT R15, R32, 0x7632, R15 ;  /* 0x00007632200f7816 */ /* 0x000fe2000000000f */
[----:B------:R-:W-:Y:S01]  /*1780*/  FMUL.FTZ R11, R3, R58 ;  /* 0x0000003a030b7220 */ /* 0x000fe20000410000 */
[----:B------:R-:W-:Y:S01]  /*1790*/  FMUL.FTZ R25, R2, R50 ;  /* 0x0000003202197220 */ /* 0x000fe20000410000 */
[----:B------:R-:W-:Y:S01]  /*17a0*/  IMAD.U32 R51, R51, 0x10000, RZ ;  /* 0x0001000033337824 */ /* 0x000fe200078e00ff */
[----:B------:R-:W-:Y:S01]  /*17b0*/  SHF.L.U32 R15, R15, 0x10, RZ ;  /* 0x000000100f0f7819 */ /* 0x000fe200000006ff */
[----:B------:R-:W-:Y:S01]  /*17c0*/  FFMA.FTZ R12, R3, R60, R12 ;  /* 0x0000003c030c7223 */ /* 0x000fe2000001000c */
[----:B------:R-:W-:Y:S01]  /*17d0*/  FFMA.FTZ R13, R25, R11, R13 ;  /* 0x0000000b190d7223 */ /* 0x000fe2000001000d */
[----:B------:R-:W-:Y:S01]  /*17e0*/  FADD.FTZ R51, -R14, R51 ;  /* 0x000000330e337221 */ /* 0x000fe20000010100 */
[----:B------:R-:W-:-:S02]  /*17f0*/  SHF.L.U32 R11, R31, 0x10, RZ ;  /* 0x000000101f0b7819 */ /* 0x000fc400000006ff */
[----:B------:R-:W-:Y:S01]  /*1800*/  PRMT R54, R31, 0x7632, R54 ;  /* 0x000076321f367816 */ /* 0x000fe20000000036 */
[----:B------:R-:W-:Y:S01]  /*1810*/  FADD.FTZ R10, R10, R53 ;  /* 0x000000350a0a7221 */ /* 0x000fe20000010000 */
[C-C-:B------:R-:W-:Y:S01]  /*1820*/  FFMA.FTZ R53, R8.reuse, R53, R12.reuse ;  /* 0x0000003508357223 */ /* 0x140fe2000001000c */
[----:B------:R-:W-:Y:S01]  /*1830*/  FMUL.FTZ R50, R8, R15 ;  /* 0x0000000f08327220 */ /* 0x000fe20000410000 */
[----:B------:R-:W-:Y:S01]  /*1840*/  FMUL.FTZ R51, R2, R51 ;  /* 0x0000003302337220 */ /* 0x000fe20000410000 */
[C---:B------:R-:W-:Y:S01]  /*1850*/  IMAD.U32 R57, R33.reuse, 0x10000, RZ ;  /* 0x0001000021397824 */ /* 0x040fe200078e00ff */
[----:B------:R-:W-:Y:S01]  /*1860*/  PRMT R12, R33, 0x7632, R12 ;  /* 0x00007632210c7816 */ /* 0x000fe2000000000c */
[----:B------:R-:W-:Y:S01]  /*1870*/  FADD.FTZ R11, -R14, R11 ;  /* 0x0000000b0e0b7221 */ /* 0x000fe20000010100 */
[----:B------:R-:W-:Y:S01]  /*1880*/  SHF.L.U32 R54, R54, 0x10, RZ ;  /* 0x0000001036367819 */ /* 0x000fe200000006ff */
[----:B------:R-:W-:Y:S01]  /*1890*/  FFMA.FTZ R13, R51, R50, R13 ;  /* 0x00000032330d7223 */ /* 0x000fe2000001000d */
[----:B--2---:R-:W-:Y:S04]  /*18a0*/  STL [R1+0x11c], R28 ;  /* 0x00011c1c01007387 */ /* 0x004fe80000100800 */
[----:B------:R-:W-:Y:S04]  /*18b0*/  STL [R1+0x58], R26 ;  /* 0x0000581a01007387 */ /* 0x000fe80000100800 */
[----:B------:R0:W-:Y:S04]  /*18c0*/  STL [R1+0x104], R26 ;  /* 0x0001041a01007387 */ /* 0x0001e80000100800 */
[----:B0-----:R-:W2:Y:S01]  /*18d0*/  LDL.LU R26, [R1+0x20] ;  /* 0x00002000011a7983 */ /* 0x001ea20000300800 */
[----:B------:R-:W-:Y:S01]  /*18e0*/  SHF.L.U32 R12, R12, 0x10, RZ ;  /* 0x000000100c0c7819 */ /* 0x000fe200000006ff */
[----:B------:R-:W-:Y:S01]  /*18f0*/  FMUL.FTZ R50, R4, R57 ;  /* 0x0000003904327220 */ /* 0x000fe20000410000 */
[----:B------:R-:W-:Y:S01]  /*1900*/  FMUL.FTZ R23, R2, R11 ;  /* 0x0000000b02177220 */ /* 0x000fe20000410000 */
[----:B------:R-:W-:Y:S01]  /*1910*/  FADD.FTZ R11, -R14, R54 ;  /* 0x000000360e0b7221 */ /* 0x000fe20000010100 */
[----:B------:R-:W-:-:S02]  /*1920*/  FFMA.FTZ R53, R4, R59, R53 ;  /* 0x0000003b04357223 */ /* 0x000fc40000010035 */
[----:B------:R-:W-:Y:S01]  /*1930*/  FFMA.FTZ R13, R23, R50, R13 ;  /* 0x00000032170d7223 */ /* 0x000fe2000001000d */
[----:B------:R-:W-:Y:S01]  /*1940*/  FMUL.FTZ R11, R2, R11 ;  /* 0x0000000b020b7220 */ /* 0x000fe20000410000 */
[----:B------:R-:W-:Y:S01]  /*1950*/  FMUL.FTZ R50, R9, R12 ;  /* 0x0000000c09327220 */ /* 0x000fe20000410000 */
[----:B------:R-:W-:Y:S01]  /*1960*/  FADD.FTZ R7, R7, R52 ;  /* 0x0000003407077221 */ /* 0x000fe20000010000 */
[----:B------:R-:W-:Y:S01]  /*1970*/  FFMA.FTZ R52, R9, R52, R53 ;  /* 0x0000003409347223 */ /* 0x000fe20000010035 */
[C---:B------:R-:W-:Y:S01]  /*1980*/  FFMA.FTZ R6, R11.reuse, R12, R6 ;  /* 0x0000000c0b067223 */ /* 0x040fe20000010006 */
[----:B------:R-:W-:Y:S01]  /*1990*/  FFMA.FTZ R13, R11, R50, R13 ;  /* 0x000000320b0d7223 */ /* 0x000fe2000001000d */
[C---:B------:R-:W-:Y:S01]  /*19a0*/  PRMT R11, R34.reuse, 0x7632, R11 ;  /* 0x00007632220b7816 */ /* 0x040fe2000000000b */
[----:B------:R-:W-:Y:S01]  /*19b0*/  IMAD.U32 R53, R34, 0x10000, RZ ;  /* 0x0001000022357824 */ /* 0x000fe200078e00ff */
[----:B------:R-:W-:Y:S01]  /*19c0*/  SHF.L.U32 R56, R36, 0x10, RZ ;  /* 0x0000001024387819 */ /* 0x000fe200000006ff */
[----:B------:R-:W-:Y:S01]  /*19d0*/  FFMA.FTZ R52, R3, R58, R52 ;  /* 0x0000003a03347223 */ /* 0x000fe20000010034 */
[----:B------:R-:W-:Y:S01]  /*19e0*/  SHF.L.U32 R11, R11, 0x10, RZ ;  /* 0x000000100b0b7819 */ /* 0x000fe200000006ff */
[----:B------:R-:W-:Y:S01]  /*19f0*/  FADD.FTZ R53, -R14, R53 ;  /* 0x000000350e357221 */ /* 0x000fe20000010100 */
[----:B------:R-:W-:Y:S01]  /*1a00*/  PRMT R50, R36, 0x7632, R50 ;  /* 0x0000763224327816 */ /* 0x000fe20000000032 */
[-C--:B------:R-:W-:Y:S01]  /*1a10*/  FFMA.FTZ R5, R51, R15.reuse, R5 ;  /* 0x0000000f33057223 */ /* 0x080fe20000010005 */
[----:B------:R-:W-:Y:S01]  /*1a20*/  FADD.FTZ R10, R10, R15 ;  /* 0x0000000f0a0a7221 */ /* 0x000fe20000010000 */
[----:B------:R-:W-:Y:S01]  /*1a30*/  FFMA.FTZ R15, R8, R15, R52 ;  /* 0x0000000f080f7223 */ /* 0x000fe20000010034 */
[----:B------:R-:W-:Y:S01]  /*1a40*/  FMUL.FTZ R51, R3, R56 ;  /* 0x0000003803337220 */ /* 0x000fe20000410000 */
[----:B------:R-:W-:Y:S01]  /*1a50*/  FMUL.FTZ R24, R2, R53 ;  /* 0x0000003502187220 */ /* 0x000fe20000410000 */
[----:B------:R-:W-:Y:S01]  /*1a60*/  FADD.FTZ R52, -R14, R11 ;  /* 0x0000000b0e347221 */ /* 0x000fe20000010100 */
[----:B------:R-:W-:Y:S01]  /*1a70*/  IMAD.U32 R50, R50, 0x10000, RZ ;  /* 0x0001000032327824 */ /* 0x000fe200078e00ff */
        /* <DEDUP_REMOVED lines=9> */
[----:B------:R-:W-:Y:S01]  /*1b10*/  FMUL.FTZ R51, R4, R55 ;  /* 0x0000003704337220 */ /* 0x000fe20000410000 */
[----:B------:R-:W-:Y:S01]  /*1b20*/  FMUL.FTZ R22, R2, R11 ;  /* 0x0000000b02167220 */ /* 0x000fe20000410000 */
[----:B------:R-:W-:-:S03]  /*1b30*/  FFMA.FTZ R12, R9, R12, R15 ;  /* 0x0000000c090c7223 */ /* 0x000fc6000001000f */
[----:B------:R-:W-:Y:S01]  /*1b40*/  FFMA.FTZ R13, R22, R51, R13 ;  /* 0x00000033160d7223 */ /* 0x000fe2000001000d */
[----:B------:R-:W-:Y:S01]  /*1b50*/  FFMA.FTZ R51, R3, R56, R12 ;  /* 0x0000003803337223 */ /* 0x000fe2000001000c */
[-C--:B------:R-:W-:Y:S01]  /*1b60*/  FFMA.FTZ R5, R52, R50.reuse, R5 ;  /* 0x0000003234057223 */ /* 0x080fe20000010005 */
[----:B------:R-:W-:Y:S02]  /*1b70*/  FADD.FTZ R10, R10, R50 ;  /* 0x000000320a0a7221 */ /* 0x000fe40000010000 */
[----:B------:R-:W-:Y:S01]  /*1b80*/  FFMA.FTZ R50, R8, R50, R51 ;  /* 0x0000003208327223 */ /* 0x000fe20000010033 */
[----:B------:R-:W-:-:S05]  /*1b90*/  SHF.L.U32 R51, R38, 0x10, RZ ;  /* 0x0000001026337819 */ /* 0x000fca00000006ff */
[----:B------:R-:W-:-:S04]  /*1ba0*/  FADD.FTZ R51, -R14, R51 ;  /* 0x000000330e337221 */ /* 0x000fc80000010100 */
[----:B------:R-:W-:Y:S01]  /*1bb0*/  FMUL.FTZ R21, R2, R51 ;  /* 0x0000003302157220 */ /* 0x000fe20000410000 */
[----:B------:R-:W-:Y:S02]  /*1bc0*/  PRMT R15, R35, 0x7632, R15 ;  /* 0x00007632230f7816 */ /* 0x000fe4000000000f */
[----:B------:R-:W-:-:S03]  /*1bd0*/  PRMT R53, R37, 0x7632, R53 ;  /* 0x0000763225357816 */ /* 0x000fc60000000035 */
[----:B------:R-:W-:Y:S01]  /*1be0*/  IMAD.U32 R15, R15, 0x10000, RZ ;  /* 0x000100000f0f7824 */ /* 0x000fe200078e00ff */
[----:B------:R-:W-:-:S03]  /*1bf0*/  SHF.L.U32 R11, R53, 0x10, RZ ;  /* 0x00000010350b7819 */ /* 0x000fc600000006ff */
[----:B------:R-:W-:Y:S01]  /*1c00*/  FADD.FTZ R15, -R14, R15 ;  /* 0x0000000f0e0f7221 */ /* 0x000fe20000010100 */
[----:B------:R-:W-:Y:S01]  /*1c10*/  PRMT R52, R38, 0x7632, R52 ;  /* 0x0000763226347816 */ /* 0x000fe20000000034 */
[----:B------:R-:W-:Y:S02]  /*1c20*/  FMUL.FTZ R12, R9, R11 ;  /* 0x0000000b090c7220 */ /* 0x000fe40000410000 */
[----:B------:R-:W-:Y:S01]  /*1c30*/  FMUL.FTZ R15, R2, R15 ;  /* 0x0000000f020f7220 */ /* 0x000fe20000410000 */
[----:B------:R-:W-:Y:S01]  /*1c40*/  IMAD.U32 R54, R40, 0x10000, RZ ;  /* 0x0001000028367824 */ /* 0x000fe200078e00ff */
[----:B------:R-:W-:Y:S01]  /*1c50*/  SHF.L.U32 R52, R52, 0x10, RZ ;  /* 0x0000001034347819 */ /* 0x000fe200000006ff */
[----:B------:R-:W-:Y:S01]  /*1c60*/  FFMA.FTZ R50, R4, R55, R50 ;  /* 0x0000003704327223 */ /* 0x000fe20000010032 */
[C---:B------:R-:W-:Y:S01]  /*1c70*/  FFMA.FTZ R13, R15.reuse, R12, R13 ;  /* 0x0000000c0f0d7223 */ /* 0x040fe2000001000d */
[----:B------:R-:W-:Y:S01]  /*1c80*/  PRMT R12, R40, 0x7632, R12 ;  /* 0x00007632280c7816 */ /* 0x000fe2000000000c */
[-C--:B------:R-:W-:Y:S01]  /*1c90*/  FFMA.FTZ R6, R15, R11.reuse, R6 ;  /* 0x0000000b0f067223 */ /* 0x080fe20000010006 */
[----:B------:R-:W-:Y:S01]  /*1ca0*/  FMUL.FTZ R15, R3, R54 ;  /* 0x00000036030f7220 */ /* 0x000fe20000410000 */
[----:B------:R-:W-:Y:S01]  /*1cb0*/  FADD.FTZ R7, R7, R11 ;  /* 0x0000000b07077221 */ /* 0x000fe20000010000 */
[----:B------:R-:W-:Y:S01]  /*1cc0*/  FFMA.FTZ R11, R9, R11, R50 ;  /* 0x0000000b090b7223 */ /* 0x000fe20000010032 */
[----:B------:R-:W-:Y:S01]  /*1cd0*/  SHF.L.U32 R12, R12, 0x10, RZ ;  /* 0x000000100c0c7819 */ /* 0x000fe200000006ff */
[----:B------:R-:W-:Y:S01]  /*1ce0*/  FADD.FTZ R52, -R14, R52 ;  /* 0x000000340e347221 */ /* 0x000fe20000010100 */
[C---:B------:R-:W-:Y:S01]  /*1cf0*/  IMAD.U32 R50, R39.reuse, 0x10000, RZ ;  /* 0x0001000027327824 */ /* 0x040fe200078e00ff */
[----:B------:R-:W-:Y:S01]  /*1d00*/  PRMT R51, R39, 0x7632, R51 ;  /* 0x0000763227337816 */ /* 0x000fe20000000033 */
[----:B------:R-:W-:Y:S01]  /*1d10*/  FFMA.FTZ R13, R21, R15, R13 ;  /* 0x0000000f150d7223 */ /* 0x000fe2000001000d */
[----:B------:R-:W-:Y:S01]  /*1d20*/  FMUL.FTZ R52, R2, R52 ;  /* 0x0000003402347220 */ /* 0x000fe20000410000 */
[----:B------:R-:W-:Y:S01]  /*1d30*/  SHF.L.U32 R15, R41, 0x10, RZ ;  /* 0x00000010290f7819 */ /* 0x000fe200000006ff */
[----:B--2---:R-:W-:Y:S04]  /*1d40*/  STL [R1+0x124], R26 ;  /* 0x0001241a01007387 */ /* 0x004fe80000100800 */
[----:B------:R-:W-:Y:S04]  /*1d50*/  STL [R1+0x128], R30 ;  /* 0x0001281e01007387 */ /* 0x000fe80000100800 */
[----:B------:R-:W-:Y:S04]  /*1d60*/  STL [R1+0x54], R25 ;  /* 0x0000541901007387 */ /* 0x000fe80000100800 */
[----:B------:R-:W-:Y:S04]  /*1d70*/  STL [R1+0x50], R23 ;  /* 0x0000501701007387 */ /* 0x000fe80000100800 */
[----:B------:R-:W-:Y:S04]  /*1d80*/  STL [R1+0x4c], R24 ;  /* 0x00004c1801007387 */ /* 0x000fe80000100800 */
[----:B------:R-:W-:Y:S04]  /*1d90*/  STL [R1+0x44], R22 ;  /* 0x0000441601007387 */ /* 0x000fe80000100800 */
[----:B------:R-:W-:Y:S04]  /*1da0*/  STL [R1+0x40], R21 ;  /* 0x0000401501007387 */ /* 0x000fe80000100800 */
[----:B------:R-:W2:Y:S01]  /*1db0*/  LDL.LU R29, [R1+0x3c] ;  /* 0x00003c00011d7983 */ /* 0x000ea20000300800 */
[-C--:B------:R-:W-:Y:S01]  /*1dc0*/  FMUL.FTZ R53, R8, R12.reuse ;  /* 0x0000000c08357220 */ /* 0x080fe20000410000 */
[----:B------:R-:W-:Y:S01]  /*1dd0*/  FADD.FTZ R50, -R14, R50 ;  /* 0x000000320e327221 */ /* 0x000fe20000010100 */
[----:B------:R-:W-:Y:S01]  /*1de0*/  SHF.L.U32 R51, R51, 0x10, RZ ;  /* 0x0000001033337819 */ /* 0x000fe200000006ff */
[C---:B------:R-:W-:Y:S01]  /*1df0*/  FFMA.FTZ R0, R52.reuse, R12, R5 ;  /* 0x0000000c34007223 */ /* 0x040fe20000010005 */
[----:B------:R-:W-:Y:S01]  /*1e00*/  FFMA.FTZ R11, R3, R54, R11 ;  /* 0x00000036030b7223 */ /* 0x000fe2000001000b */
[----:B------:R-:W-:Y:S01]  /*1e10*/  PRMT R61, R41, 0x7632, R61 ;  /* 0x00007632293d7816 */ /* 0x000fe2000000003d */
[----:B------:R-:W-:Y:S01]  /*1e20*/  FFMA.FTZ R13, R52, R53, R13 ;  /* 0x00000035340d7223 */ /* 0x000fe2000001000d */
[----:B------:R-:W-:Y:S01]  /*1e30*/  FMUL.FTZ R5, R4, R15 ;  /* 0x0000000f04057220 */ /* 0x000fe20000410000 */
[----:B------:R-:W-:Y:S01]  /*1e40*/  FMUL.FTZ R17, R2, R50 ;  /* 0x0000003202117220 */ /* 0x000fe20000410000 */
[----:B------:R-:W-:Y:S01]  /*1e50*/  FADD.FTZ R51, -R14, R51 ;  /* 0x000000330e337221 */ /* 0x000fe20000010100 */
[----:B------:R-:W-:Y:S01]  /*1e60*/  FADD.FTZ R28, R10, R12 ;  /* 0x0000000c0a1c7221 */ /* 0x000fe20000010000 */
[----:B------:R-:W-:Y:S01]  /*1e70*/  FFMA.FTZ R12, R8, R12, R11 ;  /* 0x0000000c080c7223 */ /* 0x000fe2000001000b */
[----:B------:R-:W-:Y:S01]  /*1e80*/  FFMA.FTZ R11, R17, R5, R13 ;  /* 0x00000005110b7223 */ /* 0x000fe2000001000d */
[----:B------:R-:W-:Y:S01]  /*1e90*/  IMAD.U32 R61, R61, 0x10000, RZ ;  /* 0x000100003d3d7824 */ /* 0x000fe200078e00ff */
[----:B------:R-:W-:Y:S01]  /*1ea0*/  SHF.L.U32 R13, R42, 0x10, RZ ;  /* 0x000000102a0d7819 */ /* 0x000fe200000006ff */
[----:B------:R-:W-:Y:S01]  /*1eb0*/  FMUL.FTZ R51, R2, R51 ;  /* 0x0000003302337220 */ /* 0x000fe20000410000 */
[----:B------:R-:W-:Y:S01]  /*1ec0*/  SHF.L.U32 R5, R44, 0x10, RZ ;  /* 0x000000102c057819 */ /* 0x000fe200000006ff */
[----:B------:R-:W-:-:S02]  /*1ed0*/  FMUL.FTZ R10, R9, R61 ;  /* 0x0000003d090a7220 */ /* 0x000fc40000410000 */
[C-C-:B------:R-:W-:Y:S01]  /*1ee0*/  FFMA.FTZ R27, R51.reuse, R61, R6.reuse ;  /* 0x0000003d331b7223 */ /* 0x140fe20000010006 */
[----:B------:R-:W-:Y:S01]  /*1ef0*/  FADD.FTZ R13, -R14, R13 ;  /* 0x0000000d0e0d7221 */ /* 0x000fe20000010100 */
[----:B------:R-:W-:Y:S01]  /*1f00*/  PRMT R6, R42, 0x7632, R6 ;  /* 0x000076322a067816 */ /* 0x000fe20000000006 */
[----:B------:R-:W-:Y:S01]  /*1f10*/  FFMA.FTZ R11, R51, R10, R11 ;  /* 0x0000000a330b7223 */ /* 0x000fe2000001000b */
[----:B------:R-:W-:Y:S01]  /*1f20*/  FMUL.FTZ R10, R3, R5 ;  /* 0x00000005030a7220 */ /* 0x000fe20000410000 */
[----:B------:R-:W-:Y:S01]  /*1f30*/  FMUL.FTZ R19, R2, R13 ;  /* 0x0000000d02137220 */ /* 0x000fe20000410000 */
[----:B------:R-:W-:Y:S01]  /*1f40*/  PRMT R50, R44, 0x7632, R50 ;  /* 0x000076322c327816 */ /* 0x000fe20000000032 */
[----:B------:R-:W-:Y:S01]  /*1f50*/  IMAD.U32 R6, R6, 0x10000, RZ ;  /* 0x0001000006067824 */ /* 0x000fe200078e00ff */
[----:B------:R0:W-:Y:S01]  /*1f60*/  STL [R1+0x10], R0 ;  /* 0x0000100001007387 */ /* 0x0001e20000100800 */
[----:B------:R-:W-:Y:S01]  /*1f70*/  FFMA.FTZ R11, R19, R10, R11 ;  /* 0x0000000a130b7223 */ /* 0x000fe2000001000b */
[----:B------:R-:W-:Y:S01]  /*1f80*/  PRMT R10, R43, 0x7632, R10 ;  /* 0x000076322b0a7816 */ /* 0x000fe2000000000a */
[----:B------:R-:W-:Y:S01]  /*1f90*/  FADD.FTZ R6, -R14, R6 ;  /* 0x000000060e067221 */ /* 0x000fe20000010100 */
[----:B------:R-:W-:Y:S01]  /*1fa0*/  SHF.L.U32 R50, R50, 0x10, RZ ;  /* 0x0000001032327819 */ /* 0x000fe200000006ff */
[----:B0-----:R-:W-:Y:S01]  /*1fb0*/  FADD.FTZ R0, R7, R61 ;  /* 0x0000003d07007221 */ /* 0x001fe20000010000 */
[----:B------:R-:W-:Y:S01]  /*1fc0*/  SHF.L.U32 R7, R43, 0x10, RZ ;  /* 0x000000102b077819 */ /* 0x000fe200000006ff */
[----:B------:R-:W-:Y:S01]  /*1fd0*/  FMUL.FTZ R51, R2, R6 ;  /* 0x0000000602337220 */ /* 0x000fe20000410000 */
[----:B------:R-:W-:Y:S01]  /*1fe0*/  SHF.L.U32 R10, R10, 0x10, RZ ;  /* 0x000000100a0a7819 */ /* 0x000fe200000006ff */
[----:B------:R-:W-:Y:S01]  /*1ff0*/  FMUL.FTZ R13, R8, R50 ;  /* 0x00000032080d7220 */ /* 0x000fe20000410000 */
[C---:B------:R-:W-:Y:S01]  /*2000*/  PRMT R52, R45.reuse, 0x7632, R52 ;  /* 0x000076322d347816 */ /* 0x040fe20000000034 */
[----:B------:R-:W-:Y:S01]  /*2010*/  FADD.FTZ R7, -R14, R7 ;  /* 0x000000070e077221 */ /* 0x000fe20000010100 */
[----:B------:R-:W-:-:S02]  /*2020*/  IMAD.U32 R6, R45, 0x10000, RZ ;  /* 0x000100002d067824 */ /* 0x000fc400078e00ff */
[----:B------:R-:W-:Y:S01]  /*2030*/  FFMA.FTZ R12, R4, R15, R12 ;  /* 0x0000000f040c7223 */ /* 0x000fe2000001000c */
[----:B------:R-:W-:Y:S01]  /*2040*/  FADD.FTZ R10, -R14, R10 ;  /* 0x0000000a0e0a7221 */ /* 0x000fe20000010100 */
[----:B------:R-:W-:Y:S01]  /*2050*/  FMUL.FTZ R20, R2, R7 ;  /* 0x0000000702147220 */ /* 0x000fe20000410000 */
[----:B------:R-:W-:Y:S01]  /*2060*/  FFMA.FTZ R11, R51, R13, R11 ;  /* 0x0000000d330b7223 */ /* 0x000fe2000001000b */
[----:B------:R-:W-:Y:S01]  /*2070*/  SHF.L.U32 R52, R52, 0x10, RZ ;  /* 0x0000001034347819 */ /* 0x000fe200000006ff */
[----:B------:R-:W-:Y:S01]  /*2080*/  FMUL.FTZ R7, R4, R6 ;  /* 0x0000000604077220 */ /* 0x000fe20000410000 */
[C---:B------:R-:W-:Y:S01]  /*2090*/  FFMA.FTZ R12, R9.reuse, R61, R12 ;  /* 0x0000003d090c7223 */ /* 0x040fe2000001000c */
[----:B------:R-:W-:Y:S01]  /*20a0*/  FMUL.FTZ R53, R2, R10 ;  /* 0x0000000a02357220 */ /* 0x000fe20000410000 */
[----:B------:R-:W-:Y:S02]  /*20b0*/  IMAD.U32 R10, R46, 0x10000, RZ ;  /* 0x000100002e0a7824 */ /* 0x000fe400078e00ff */
[----:B------:R-:W-:Y:S01]  /*20c0*/  FFMA.FTZ R11, R20, R7, R11 ;  /* 0x00000007140b7223 */ /* 0x000fe2000001000b */
[----:B------:R-:W-:Y:S01]  /*20d0*/  FMUL.FTZ R7, R9, R52 ;  /* 0x0000003409077220 */ /* 0x000fe20000410000 */
[----:B------:R-:W-:Y:S01]  /*20e0*/  FFMA.FTZ R12, R3, R5, R12 ;  /* 0x00000005030c7223 */ /* 0x000fe2000001000c */
[----:B------:R-:W-:Y:S01]  /*20f0*/  PRMT R61, R46, 0x7632, R61 ;  /* 0x000076322e3d7816 */ /* 0x000fe2000000003d */
[----:B------:R-:W-:Y:S01]  /*2100*/  FADD.FTZ R10, -R14, R10 ;  /* 0x0000000a0e0a7221 */ /* 0x000fe20000010100 */
[----:B------:R-:W-:Y:S01]  /*2110*/  FFMA.FTZ R11, R53, R7, R11 ;  /* 0x00000007350b7223 */ /* 0x000fe2000001000b */
[----:B------:R-:W-:Y:S01]  /*2120*/  FFMA.FTZ R12, R8, R50, R12 ;  /* 0x00000032080c7223 */ /* 0x000fe2000001000c */
[C---:B------:R-:W-:Y:S01]  /*2130*/  PRMT R13, R48.reuse, 0x7632, R13 ;  /* 0x00007632300d7816 */ /* 0x040fe2000000000d */
[----:B------:R-:W-:Y:S01]  /*2140*/  IMAD.U32 R7, R48, 0x10000, RZ ;  /* 0x0001000030077824 */ /* 0x000fe200078e00ff */
[----:B------:R-:W-:Y:S01]  /*2150*/  SHF.L.U32 R61, R61, 0x10, RZ ;  /* 0x000000103d3d7819 */ /* 0x000fe200000006ff */
[----:B------:R-:W-:Y:S01]  /*2160*/  FMUL.FTZ R18, R2, R10 ;  /* 0x0000000a02127220 */ /* 0x000fe20000410000 */
[----:B------:R-:W-:Y:S01]  /*2170*/  FFMA.FTZ R10, R4, R6, R12 ;  /* 0x00000006040a7223 */ /* 0x000fe2000001000c */
[----:B------:R-:W-:Y:S01]  /*2180*/  SHF.L.U32 R13, R13, 0x10, RZ ;  /* 0x000000100d0d7819 */ /* 0x000fe200000006ff */
[----:B------:R-:W-:Y:S01]  /*2190*/  FMUL.FTZ R12, R3, R7 ;  /* 0x00000007030c7220 */ /* 0x000fe20000410000 */
[----:B------:R-:W-:Y:S01]  /*21a0*/  FADD.FTZ R61, -R14, R61 ;  /* 0x0000003d0e3d7221 */ /* 0x000fe20000010100 */
[----:B------:R-:W-:-:S02]  /*21b0*/  FFMA.FTZ R10, R9, R52, R10 ;  /* 0x00000034090a7223 */ /* 0x000fc4000001000a */
[----:B------:R-:W-:Y:S01]  /*21c0*/  FFMA.FTZ R11, R18, R12, R11 ;  /* 0x0000000c120b7223 */ /* 0x000fe2000001000b */
[----:B------:R-:W-:Y:S01]  /*21d0*/  FMUL.FTZ R61, R2, R61 ;  /* 0x0000003d023d7220 */ /* 0x000fe20000410000 */
[----:B------:R-:W-:Y:S01]  /*21e0*/  FMUL.FTZ R12, R8, R13 ;  /* 0x0000000d080c7220 */ /* 0x000fe20000410000 */
[----:B------:R-:W-:-:S03]  /*21f0*/  FFMA.FTZ R10, R3, R7, R10 ;  /* 0x00000007030a7223 */ /* 0x000fc6000001000a */
[----:B------:R-:W-:Y:S01]  /*2200*/  FFMA.FTZ R11, R61, R12, R11 ;  /* 0x0000000c3d0b7223 */ /* 0x000fe2000001000b */
[----:B------:R-:W-:Y:S01]  /*2210*/  SHF.L.U32 R12, R47, 0x10, RZ ;  /* 0x000000102f0c7819 */ /* 0x000fe200000006ff */
[----:B------:R-:W-:Y:S01]  /*2220*/  FFMA.FTZ R10, R8, R13, R10 ;  /* 0x0000000d080a7223 */ /* 0x000fe2000001000a */
[----:B------:R-:W-:-:S03]  /*2230*/  SHF.L.U32 R8, R49, 0x10, RZ ;  /* 0x0000001031087819 */ /* 0x000fc600000006ff */
[----:B------:R-:W-:-:S04]  /*2240*/  FADD.FTZ R12, -R14, R12 ;  /* 0x0000000c0e0c7221 */ /* 0x000fc80000010100 */
[----:B------:R-:W-:Y:S01]  /*2250*/  FMUL.FTZ R16, R2, R12 ;  /* 0x0000000c02107220 */ /* 0x000fe20000410000 */
[----:B------:R-:W-:-:S04]  /*2260*/  FMUL.FTZ R12, R4, R8 ;  /* 0x00000008040c7220 */ /* 0x000fc80000410000 */
[--C-:B------:R-:W-:Y:S01]  /*2270*/  FFMA.FTZ R26, R16, R12, R11.reuse ;  /* 0x0000000c101a7223 */ /* 0x100fe2000001000b */
[----:B------:R-:W-:Y:S02]  /*2280*/  PRMT R11, R47, 0x7632, R11 ;  /* 0x000076322f0b7816 */ /* 0x000fe4000000000b */
[----:B------:R-:W-:-:S03]  /*2290*/  PRMT R12, R49, 0x7632, R12 ;  /* 0x00007632310c7816 */ /* 0x000fc6000000000c */
[----:B------:R-:W-:Y:S01]  /*22a0*/  IMAD.U32 R11, R11, 0x10000, RZ ;  /* 0x000100000b0b7824 */ /* 0x000fe200078e00ff */
[----:B------:R-:W-:Y:S01]  /*22b0*/  SHF.L.U32 R12, R12, 0x10, RZ ;  /* 0x000000100c0c7819 */ /* 0x000fe200000006ff */
[----:B------:R-:W-:Y:S02]  /*22c0*/  FFMA.FTZ R10, R4, R8, R10 ;  /* 0x00000008040a7223 */ /* 0x000fe4000001000a */
[----:B------:R-:W-:Y:S02]  /*22d0*/  FADD.FTZ R30, -R14, R11 ;  /* 0x0000000b0e1e7221 */ /* 0x000fe40000010100 */
[CC--:B------:R-:W-:Y:S01]  /*22e0*/  FFMA.FTZ R10, R9.reuse, R12.reuse, R10 ;  /* 0x0000000c090a7223 */ /* 0x0c0fe2000001000a */
[----:B------:R-:W-:Y:S01]  /*22f0*/  FMUL.FTZ R11, R9, R12 ;  /* 0x0000000c090b7220 */ /* 0x000fe20000410000 */
[----:B------:R-:W-:Y:S01]  /*2300*/  FMUL.FTZ R9, R2, R30 ;  /* 0x0000001e02097220 */ /* 0x000fe20000410000 */
[----:B------:R-:W-:Y:S03]  /*2310*/  STL [R1+0x38], R17 ;  /* 0x0000381101007387 */ /* 0x000fe60000100800 */
[----:B------:R-:W-:Y:S01]  /*2320*/  FFMA.FTZ R11, R9, R11, R26 ;  /* 0x0000000b090b7223 */ /* 0x000fe2000001001a */
[----:B------:R-:W-:Y:S04]  /*2330*/  STL [R1+0x34], R19 ;  /* 0x0000341301007387 */ /* 0x000fe80000100800 */
[----:B------:R-:W-:Y:S04]  /*2340*/  STL [R1+0x28], R20 ;  /* 0x0000281401007387 */ /* 0x000fe80000100800 */
[----:B------:R-:W-:Y:S04]  /*2350*/  STL [R1+0x24], R18 ;  /* 0x0000241201007387 */ /* 0x000fe80000100800 */
[----:B------:R-:W-:Y:S04]  /*2360*/  STL [R1+0x18], R16 ;  /* 0x0000181001007387 */ /* 0x000fe80000100800 */
[----:B------:R0:W5:Y:S04]  /*2370*/  LDL.LU R30, [R1+0x128] ;  /* 0x00012800011e7983 */ /* 0x0001680000300800 */
[----:B------:R-:W3:Y:S04]  /*2380*/  LDL.LU R26, [R1+0x124] ;  /* 0x00012400011a7983 */ /* 0x000ee80000300800 */
[----:B--2---:R1:W-:Y:S04]  /*2390*/  STS.64 [R29], R10 ;  /* 0x0000000a1d007388 */ /* 0x0043e80000000a00 */
[----:B-1----:R-:W2:Y:S04]  /*23a0*/  LDL.LU R29, [R1+0x120] ;  /* 0x00012000011d7983 */ /* 0x002ea80000300800 */
[----:B------:R-:W4:Y:S01]  /*23b0*/  LDL.LU R11, [R1+0x10] ;  /* 0x00001000010b7983 */ /* 0x000f220000300800 */
[----:B------:R-:W-:Y:S01]  /*23c0*/  FFMA.FTZ R53, R53, R52, R27 ;  /* 0x0000003435357223 */ /* 0x000fe2000001001b */
[----:B------:R-:W-:Y:S01]  /*23d0*/  FADD.FTZ R52, R0, R52 ;  /* 0x0000003400347221 */ /* 0x000fe20000010000 */
[----:B------:R-:W-:Y:S01]  /*23e0*/  UIADD3 UR11, UP0, UR8, 0x4, URZ ;  /* 0x00000004080b7890 */ /* 0x000fe2000ff1e03f */
[----:B------:R-:W-:Y:S01]  /*23f0*/  BAR.SYNC.DEFER_BLOCKING 0x0 ;  /* 0x0000000000007b1d */ /* 0x000fe20000010000 */
[----:B----4-:R-:W-:Y:S01]  /*2400*/  FFMA.FTZ R10, R51, R50, R11 ;  /* 0x00000032330a7223 */ /* 0x010fe2000001000b */
[----:B------:R-:W-:-:S04]  /*2410*/  FADD.FTZ R11, R28, R50 ;  /* 0x000000321c0b7221 */ /* 0x000fc80000010000 */
[----:B------:R-:W4:Y:S04]  /*2420*/  LDL R51, [R1+0x68] ;  /* 0x0000680001337983 */ /* 0x000f280000100800 */
[----:B------:R-:W4:Y:S04]  /*2430*/  LDL.LU R28, [R1+0x11c] ;  /* 0x00011c00011c7983 */ /* 0x000f280000300800 */
[----:B------:R-:W3:Y:S04]  /*2440*/  LDL.LU R50, [R1+0x30] ;  /* 0x0000300001327983 */ /* 0x000ee80000300800 */
[----:B------:R-:W2:Y:S04]  /*2450*/  LDL.LU R27, [R1+0x118] ;  /* 0x00011800011b7983 */ /* 0x000ea80000300800 */
[----:B------:R-:W2:Y:S02]  /*2460*/  LDL.LU R0, [R1+0x114] ;  /* 0x0001140001007983 */ /* 0x000ea40000300800 */
[----:B--2---:R-:W-:-:S02]  /*2470*/  FFMA.FTZ R29, R29, R0, R27 ;  /* 0x000000001d1d7223 */ /* 0x004fc4000001001b */
[----:B------:R-:W4:Y:S01]  /*2480*/  LDL.LU R27, [R1+0x110] ;  /* 0x00011000011b7983 */ /* 0x000f220000300800 */
[----:B------:R-:W-:Y:S01]  /*2490*/  FADD.FTZ R11, R11, R13 ;  /* 0x0000000d0b0b7221 */ /* 0x000fe20000010000 */
[----:B------:R-:W-:Y:S01]  /*24a0*/  FFMA.FTZ R10, R61, R13, R10 ;  /* 0x0000000d3d0a7223 */ /* 0x000fe2000001000a */
[----:B------:R-:W-:Y:S01]  /*24b0*/  FADD.FTZ R13, R52, R12 ;  /* 0x0000000c340d7221 */ /* 0x000fe20000010000 */
[----:B------:R-:W-:Y:S01]  /*24c0*/  FFMA.FTZ R12, R9, R12, R53 ;  /* 0x0000000c090c7223 */ /* 0x000fe20000010035 */
[----:B----4-:R-:W-:Y:S01]  /*24d0*/  FFMA.FTZ R51, R51, R27, R28 ;  /* 0x0000001b33337223 */ /* 0x010fe2000001001c */
[----:B---3--:R-:W-:Y:S01]  /*24e0*/  FADD.FTZ R50, R27, R50 ;  /* 0x000000321b327221 */ /* 0x008fe20000010000 */
[----:B------:R-:W2:Y:S04]  /*24f0*/  LDL.LU R28, [R1+0x10c] ;  /* 0x00010c00011c7983 */ /* 0x000ea80000300800 */
[----:B------:R-:W3:Y:S04]  /*2500*/  LDL.LU R27, [R1+0x108] ;  /* 0x00010800011b7983 */ /* 0x000ee80000300800 */
[----:B------:R-:W4:Y:S04]  /*2510*/  LDL R52, [R1+0x64] ;  /* 0x0000640001347983 */ /* 0x000f280000100800 */
[----:B------:R-:W4:Y:S01]  /*2520*/  LDL R53, [R1+0x60] ;  /* 0x0000600001357983 */ /* 0x000f220000100800 */
[----:B------:R-:W-:Y:S01]  /*2530*/  FADD.FTZ R26, R0, R26 ;  /* 0x0000001a001a7221 */ /* 0x000fe20000010000 */
[----:B--2---:R-:W-:-:S03]  /*2540*/  FADD.FTZ R50, R50, R28 ;  /* 0x0000001c32327221 */ /* 0x004fc60000010000 */
[----:B---3--:R-:W-:Y:S02]  /*2550*/  FADD.FTZ R9, R26, R27 ;  /* 0x0000001b1a097221 */ /* 0x008fe40000010000 */
[----:B------:R-:W2:Y:S01]  /*2560*/  LDL.LU R26, [R1+0x104] ;  /* 0x00010400011a7983 */ /* 0x000ea20000300800 */
[----:B----4-:R-:W-:-:S03]  /*2570*/  FFMA.FTZ R52, R52, R27, R29 ;  /* 0x0000001b34347223 */ /* 0x010fc6000001001d */
[----:B------:R0:W5:Y:S01]  /*2580*/  LDL.LU R29, [R1+0x100] ;  /* 0x00010000011d7983 */ /* 0x0001620000300800 */
[----:B------:R-:W-:-:S03]  /*2590*/  FFMA.FTZ R51, R53, R28, R51 ;  /* 0x0000001c35337223 */ /* 0x000fc60000010033 */
[----:B------:R0:W5:Y:S04]  /*25a0*/  LDL.LU R27, [R1+0xfc] ;  /* 0x0000fc00011b7983 */ /* 0x0001680000300800 */
[----:B------:R-:W3:Y:S01]  /*25b0*/  LDL.LU R28, [R1+0xf8] ;  /* 0x0000f800011c7983 */ /* 0x000ee20000300800 */
        /* <DEDUP_REMOVED lines=8> */
[----:B------:R-:W1:Y:S02]  /*2640*/  S2R R61, SR_TID.X ;  /* 0x00000000003d7919 */ /* 0x000e640000002100 */
[----:B------:R-:W-:Y:S01]  /*2650*/  FADD.FTZ R9, R9, R5 ;  /* 0x0000000509097221 */ /* 0x000fe20000010000 */
[----:B------:R-:W-:Y:S01]  /*2660*/  FADD.FTZ R50, R50, R6 ;  /* 0x0000000632327221 */ /* 0x000fe20000010000 */
[----:B------:R-:W-:Y:S02]  /*2670*/  UIADD3.X UR14, URZ, UR5, URZ, UP0, !UPT ;  /* 0x000000053f0e7290 */ /* 0x000fe400087fe43f */
[----:B------:R-:W-:Y:S01]  /*2680*/  FADD.FTZ R53, R9, R7 ;  /* 0x0000000709357221 */ /* 0x000fe20000010000 */
[----:B------:R-:W-:Y:S01]  /*2690*/  FADD.FTZ R50, R50, R8 ;  /* 0x0000000832327221 */ /* 0x000fe20000010000 */
[----:B------:R-:W-:-:S04]  /*26a0*/  UISETP.GE.U32.AND UP0, UPT, UR11, UR16, UPT ;  /* 0x000000100b00728c */ /* 0x000fc8000bf06070 */
[----:B------:R-:W-:-:S06]  /*26b0*/  UISETP.GE.AND.EX UP0, UPT, UR14, UR7, UPT, UP0 ;  /* 0x000000070e00728c */ /* 0x000fcc000bf06300 */
[----:B------:R-:W-:Y:S02]  /*26c0*/  PLOP3.LUT P0, PT, PT, PT, UP0, 0x80, 0x0 ;  /* 0x000000000000781c */ /* 0x000fe40003f0f008 */
[----:B-1----:R-:W-:Y:S01]  /*26d0*/  ISETP.GT.U32.AND P1, PT, R61, 0x1f, PT ;  /* 0x0000001f3d00780c */ /* 0x002fe20003f24070 */
[----:B--2---:R-:W-:-:S04]  /*26e0*/  FFMA.FTZ R51, R26, R59, R51 ;  /* 0x0000003b1a337223 */ /* 0x004fc80000010033 */
[----:B------:R-:W-:Y:S01]  /*26f0*/  FFMA.FTZ R51, R23, R57, R51 ;  /* 0x0000003917337223 */ /* 0x000fe20000010033 */
[----:B---3--:R-:W-:-:S03]  /*2700*/  FFMA.FTZ R52, R28, R60, R52 ;  /* 0x0000003c1c347223 */ /* 0x008fc60000010034 */
[----:B------:R-:W-:Y:S01]  /*2710*/  FFMA.FTZ R51, R22, R55, R51 ;  /* 0x0000003716337223 */ /* 0x000fe20000010033 */
[----:B------:R0:W5:Y:S01]  /*2720*/  LDL.LU R28, [R1+0xf4] ;  /* 0x0000f400011c7983 */ /* 0x0001620000300800 */
[----:B------:R-:W-:Y:S02]  /*2730*/  FFMA.FTZ R52, R25, R58, R52 ;  /* 0x0000003a19347223 */ /* 0x000fe40000010034 */
[----:B------:R-:W-:Y:S01]  /*2740*/  FFMA.FTZ R51, R17, R15, R51 ;  /* 0x0000000f11337223 */ /* 0x000fe20000010033 */
[----:B------:R0:W5:Y:S01]  /*2750*/  LDL.LU R26, [R1+0xf0] ;  /* 0x0000f000011a7983 */ /* 0x0001620000300800 */
[----:B------:R-:W-:-:S03]  /*2760*/  FFMA.FTZ R52, R24, R56, R52 ;  /* 0x0000003818347223 */ /* 0x000fc60000010034 */
        /* <DEDUP_REMOVED lines=21> */
[----:B------:R2:W-:Y:S01]  /*28c0*/  STL.64 [R1+0xd0], R4 ;  /* 0x0000d00401007387 */ /* 0x0005e20000100a00 */
[----:B-1----:R-:W-:Y:S01]  /*28d0*/  IMAD.MOV.U32 R7, RZ, RZ, R53 ;  /* 0x000000ffff077224 */ /* 0x002fe200078e0035 */
[----:B------:R-:W1:Y:S02]  /*28e0*/  S2UR UR10, SR_CgaCtaId ;  /* 0x00000000000a79c3 */ /* 0x000e640000008800 */
[----:B0-----:R-:W3:Y:S01]  /*28f0*/  LDL R53, [R1+0xbc] ;  /* 0x0000bc0001357983 */ /* 0x001ee20000100800 */
[----:B------:R-:W-:Y:S01]  /*2900*/  UMOV UR5, 0x400 ;  /* 0x0000040000057882 */ /* 0x000fe20000000000 */
[----:B------:R-:W-:Y:S01]  /*2910*/  IMAD.SHL.U32 R51, R61, 0x2, RZ ;  /* 0x000000023d337824 */ /* 0x000fe200078e00ff */
[----:B--2---:R-:W-:Y:S01]  /*2920*/  MOV R4, R9 ;  /* 0x0000000900047202 */ /* 0x004fe20000000f00 */
[----:B------:R0:W-:Y:S01]  /*2930*/  STL.64 [R1+0xc8], R2 ;  /* 0x0000c80201007387 */ /* 0x0001e20000100a00 */
[----:B------:R-:W-:-:S02]  /*2940*/  MOV R5, R50 ;  /* 0x0000003200057202 */ /* 0x000fc40000000f00 */
[----:B------:R-:W-:Y:S01]  /*2950*/  MOV R6, R52 ;  /* 0x0000003400067202 */ /* 0x000fe20000000f00 */
[----:B0-----:R-:W2:Y:S01]  /*2960*/  LDL R3, [R1+0xc0] ;  /* 0x0000c00001037983 */ /* 0x001ea20000100800 */
[----:B------:R-:W-:Y:S01]  /*2970*/  LOP3.LUT R51, R51, 0x18, RZ, 0xc0, !PT ;  /* 0x0000001833337812 */ /* 0x000fe200078ec0ff */
[----:B-1----:R-:W-:-:S06]  /*2980*/  ULEA UR5, UR10, UR5, 0x18 ;  /* 0x000000050a057291 */ /* 0x002fcc000f8ec03f */
[----:B------:R-:W-:-:S04]  /*2990*/  LEA R9, R61, UR5, 0x5 ;  /* 0x000000053d097c11 */ /* 0x000fc8000f8e28ff */
[----:B------:R-:W-:Y:S02]  /*29a0*/  IADD3 R50, R9, R51, RZ ;  /* 0x0000003309327210 */ /* 0x000fe40007ffe0ff */
[----:B------:R-:W-:-:S03]  /*29b0*/  LOP3.LUT R52, R51, 0x8, RZ, 0x3c, !PT ;  /* 0x0000000833347812 */ /* 0x000fc600078e3cff */
[----:B------:R0:W-:Y:S01]  /*29c0*/  STS.64 [R50], R6 ;  /* 0x0000000632007388 */ /* 0x0001e20000000a00 */
[----:B------:R-:W-:Y:S02]  /*29d0*/  IADD3 R52, R9, R52, RZ ;  /* 0x0000003409347210 */ /* 0x000fe40007ffe0ff */
[C---:B0-----:R-:W-:Y:S01]  /*29e0*/  LOP3.LUT R50, R51.reuse, 0x10, RZ, 0x3c, !PT ;  /* 0x0000001033327812 */ /* 0x041fe200078e3cff */
[----:B------:R-:W-:Y:S01]  /*29f0*/  USHF.R.U32.HI UR10, URZ, 0x1, UR6 ;  /* 0x000000013f0a7899 */ /* 0x000fe20008011606 */
[----:B------:R-:W-:Y:S01]  /*2a00*/  LOP3.LUT R51, R51, 0x18, RZ, 0x3c, !PT ;  /* 0x0000001833337812 */ /* 0x000fe200078e3cff */
[----:B------:R1:W5:Y:S02]  /*2a10*/  LDL.LU.64 R6, [R1+0xd8] ;  /* 0x0000d80001067983 */ /* 0x0003640000300a00 */
[C---:B------:R-:W-:Y:S01]  /*2a20*/  IMAD.IADD R50, R9.reuse, 0x1, R50 ;  /* 0x0000000109327824 */ /* 0x040fe200078e0232 */
[----:B------:R-:W-:Y:S02]  /*2a30*/  IADD3 R51, R9, R51, RZ ;  /* 0x0000003309337210 */ /* 0x000fe40007ffe0ff */
[----:B------:R-:W0:Y:S01]  /*2a40*/  S2R R9, SR_TID.X ;  /* 0x0000000000097919 */ /* 0x000e220000002100 */
[----:B------:R-:W-:Y:S04]  /*2a50*/  STS.64 [R52], R10 ;  /* 0x0000000a34007388 */ /* 0x000fe80000000a00 */
[----:B------:R4:W-:Y:S04]  /*2a60*/  STS.64 [R50], R4 ;  /* 0x0000000432007388 */ /* 0x0009e80000000a00 */
[----:B------:R-:W-:Y:S01]  /*2a70*/  STS.64 [R51], R12 ;  /* 0x0000000c33007388 */ /* 0x000fe20000000a00 */
[----:B------:R-:W-:Y:S01]  /*2a80*/  USHF.L.U32 UR10, UR10, 0x6, URZ ;  /* 0x000000060a0a7899 */ /* 0x000fe2000800063f */
[----:B0-----:R-:W-:-:S02]  /*2a90*/  SHF.R.S32.HI R2, RZ, 0x1f, R9 ;  /* 0x0000001fff027819 */ /* 0x001fc40000011409 */
[----:B----4-:R1:W5:Y:S02]  /*2aa0*/  LDL.LU.64 R4, [R1+0xd0] ;  /* 0x0000d00001047983 */ /* 0x0103640000300a00 */
[----:B------:R-:W-:-:S04]  /*2ab0*/  LEA.HI R2, R2, R9, RZ, 0x2 ;  /* 0x0000000902027211 */ /* 0x000fc800078f10ff */
[----:B------:R-:W-:-:S04]  /*2ac0*/  SHF.R.S32.HI R2, RZ, 0x2, R2 ;  /* 0x00000002ff027819 */ /* 0x000fc80000011402 */
[----:B------:R-:W-:Y:S01]  /*2ad0*/  LEA R52, R2, UR5, 0x5 ;  /* 0x0000000502347c11 */ /* 0x000fe2000f8e28ff */
[----:B------:R-:W-:-:S04]  /*2ae0*/  ULOP3.LUT UR10, UR10, 0xffffffc0, UR17, 0xe2, !UPT ;  /* 0xffffffc00a0a7892 */ /* 0x000fc8000f8ee211 */
[----:B------:R-:W-:-:S06]  /*2af0*/  UIMAD UR10, UR10, 0x780, UR15 ;  /* 0x000007800a0a78a4 */ /* 0x000fcc000f8e020f */
[----:B------:R-:W-:-:S04]  /*2b00*/  IADD3 R9, R61, UR10, RZ ;  /* 0x0000000a3d097c10 */ /* 0x000fc8000fffe0ff */
[----:B------:R-:W-:Y:S01]  /*2b10*/  SHF.L.U32 R9, R9, 0x1, RZ ;  /* 0x0000000109097819 */ /* 0x000fe200000006ff */
[----:B------:R-:W-:Y:S01]  /*2b20*/  BAR.SYNC.DEFER_BLOCKING 0x0 ;  /* 0x0000000000007b1d */ /* 0x000fe20000010000 */
[----:B--2---:R-:W-:Y:S01]  /*2b30*/  LEA R50, R3, R52, 0x3 ;  /* 0x0000003403327211 */ /* 0x004fe200078e18ff */
[----:B---3--:R-:W-:-:S06]  /*2b40*/  IMAD R52, R53, 0x8, R52 ;  /* 0x0000000835347824 */ /* 0x008fcc00078e0234 */
[----:B------:R-:W0:Y:S01]  /*2b50*/  LDC.64 R2, c[0x0][0x260] ;  /* 0x00009800ff027b82 */ /* 0x000e220000000a00 */
[----:B------:R-:W2:Y:S04]  /*2b60*/  LDS.64 R50, [R50] ;  /* 0x0000000032327984 */ /* 0x000ea80000000a00 */
[----:B------:R-:W3:Y:S01]  /*2b70*/  LDS.64 R52, [R52+0x1e00] ;  /* 0x001e000034347984 */ /* 0x000ee20000000a00 */
[----:B--2---:R-:W-:Y:S01]  /*2b80*/  FADD.FTZ R51, RZ, R51 ;  /* 0x00000033ff337221 */ /* 0x004fe20000010000 */
[----:B------:R-:W-:-:S03]  /*2b90*/  FADD.FTZ R50, RZ, R50 ;  /* 0x00000032ff327221 */ /* 0x000fc60000010000 */
[----:B---3--:R-:W-:Y:S01]  /*2ba0*/  FADD.FTZ R53, R51, R53 ;  /* 0x0000003533357221 */ /* 0x008fe20000010000 */
[----:B------:R-:W-:Y:S01]  /*2bb0*/  FADD.FTZ R52, R50, R52 ;  /* 0x0000003432347221 */ /* 0x000fe20000010000 */
[----:B0-----:R-:W-:-:S05]  /*2bc0*/  IMAD.WIDE.U32 R50, R9, 0x4, R2 ;  /* 0x0000000409327825 */ /* 0x001fca00078e0002 */
[----:B------:R0:W-:Y:S04]  /*2bd0*/  STG.E.64 desc[UR12][R50.64+0x10000], R52 ;  /* 0x0100003432007986 */ /* 0x0001e8000c101b0c */
[----:B0-----:R-:W2:Y:S04]  /*2be0*/  LDL R53, [R1+0xb0] ;  /* 0x0000b00001357983 */ /* 0x001ea80000100800 */
[----:B------:R-:W3:Y:S04]  /*2bf0*/  LDL R50, [R1+0xb8] ;  /* 0x0000b80001327983 */ /* 0x000ee80000100800 */
[----:B------:R-:W4:Y:S01]  /*2c00*/  LDL R51, [R1+0xb4] ;  /* 0x0000b40001337983 */ /* 0x000f220000100800 */
[----:B------:R-:W-:-:S04]  /*2c10*/  VIADD R9, R9, 0x3c0 ;  /* 0x000003c009097836 */ /* 0x000fc80000000000 */
[----:B------:R-:W-:Y:S01]  /*2c20*/  IMAD.WIDE.U32 R2, R9, 0x4, R2 ;  /* 0x0000000409027825 */ /* 0x000fe200078e0002 */
[----:B--2---:R-:W-:-:S04]  /*2c30*/  LEA R52, R53, UR5, 0x5 ;  /* 0x0000000535347c11 */ /* 0x004fc8000f8e28ff */
[-C--:B---3--:R-:W-:Y:S02]  /*2c40*/  LEA R50, R50, R52.reuse, 0x3 ;  /* 0x0000003432327211 */ /* 0x088fe400078e18ff */
[----:B----4-:R-:W-:-:S04]  /*2c50*/  LEA R52, R51, R52, 0x3 ;  /* 0x0000003433347211 */ /* 0x010fc800078e18ff */
[----:B------:R-:W0:Y:S04]  /*2c60*/  LDS.64 R50, [R50] ;  /* 0x0000000032327984 */ /* 0x000e280000000a00 */
[----:B------:R-:W2:Y:S01]  /*2c70*/  LDS.64 R52, [R52+0x1e00] ;  /* 0x001e000034347984 */ /* 0x000ea20000000a00 */
[----:B0-----:R-:W-:Y:S01]  /*2c80*/  FADD.FTZ R51, RZ, R51 ;  /* 0x00000033ff337221 */ /* 0x001fe20000010000 */
[----:B------:R-:W-:-:S03]  /*2c90*/  FADD.FTZ R50, RZ, R50 ;  /* 0x00000032ff327221 */ /* 0x000fc60000010000 */
[----:B--2---:R-:W-:Y:S01]  /*2ca0*/  FADD.FTZ R53, R51, R53 ;  /* 0x0000003533357221 */ /* 0x004fe20000010000 */
[----:B------:R-:W-:-:S05]  /*2cb0*/  FADD.FTZ R52, R50, R52 ;  /* 0x0000003432347221 */ /* 0x000fca0000010000 */
[----:B------:R0:W-:Y:S04]  /*2cc0*/  STG.E.64 desc[UR12][R2.64+0x10000], R52 ;  /* 0x0100003402007986 */ /* 0x0001e8000c101b0c */
[----:B0-----:R1:W5:Y:S02]  /*2cd0*/  LDL.LU.64 R2, [R1+0xc8] ;  /* 0x0000c80001027983 */ /* 0x0013640000300a00 */
.L_x_397:
[----:B------:R-:W-:Y:S01]  /*2ce0*/  BSSY B0, `(.L_x_398) ;  /* 0x000009f000007945 */ /* 0x000fe20003800000 */
[----:B0-----:R-:W-:-:S03]  /*2cf0*/  CS2R R50, SRZ ;  /* 0x0000000000327805 */ /* 0x001fc6000001ff00 */
[----:B------:R-:W-:Y:S05]  /*2d00*/  @P1 BRA `(.L_x_399) ;  /* 0x0000000800701947 */ /* 0x000fea0003800000 */
[----:B------:R-:W-:Y:S01]  /*2d10*/  USHF.L.U32 UR5, UR8, 0x4, URZ ;  /* 0x0000000408057899 */ /* 0x000fe2000800063f */
[----:B------:R-:W-:Y:S01]  /*2d20*/  IMAD.MOV.U32 R50, RZ, RZ, 0x3c ;  /* 0x0000003cff327424 */ /* 0x000fe200078e00ff */
[----:B------:R-:W-:Y:S02]  /*2d30*/  MOV R51, 0x18 ;  /* 0x0000001800337802 */ /* 0x000fe40000000f00 */
[----:B------:R-:W-:-:S06]  /*2d40*/  ULOP3.LUT UR5, UR5, 0x10, URZ, 0xc0, !UPT ;  /* 0x0000001005057892 */ /* 0x000fcc000f8ec03f */
[C---:B------:R-:W-:Y:S02]  /*2d50*/  LEA.HI R9, R61.reuse, UR5, RZ, 0x1f ;  /* 0x000000053d097c11 */ /* 0x040fe4000f8ff8ff */
[----:B------:R-:W-:-:S03]  /*2d60*/  SHF.L.U32 R61, R61, 0x3, RZ ;  /* 0x000000033d3d7819 */ /* 0x000fc600000006ff */
[----:B------:R-:W-:Y:S01]  /*2d70*/  IMAD R9, R9, R50, -UR15 ;  /* 0x8000000f09097e24 */ /* 0x000fe2000f8e0232 */
[----:B------:R-:W-:-:S04]  /*2d80*/  LOP3.LUT R61, R61, 0x8, RZ, 0xc0, !PT ;  /* 0x000000083d3d7812 */ /* 0x000fc800078ec0ff */
        /* <DEDUP_REMOVED lines=8> */
[----:B------:R-:W-:-:S03]  /*2e10*/  IMAD.MOV.U32 R51, RZ, RZ, 0x18 ;  /* 0x00000018ff337424 */ /* 0x000fc600078e00ff */
[----:B------:R-:W-:-:S05]  /*2e20*/  SHF.R.S32.HI R52, RZ, 0x2, R52 ;  /* 0x00000002ff347819 */ /* 0x000fca0000011434 */
[----:B------:R-:W-:Y:S02]  /*2e30*/  IMAD R52, R52, R51, UR9 ;  /* 0x0000000934347e24 */ /* 0x000fe4000f8e0233 */
[----:B------:R-:W0:Y:S02]  /*2e40*/  LDS.64 R50, [R50] ;  /* 0x0000000032327984 */ /* 0x000e240000000a00 */
[----:B------:R-:W-:-:S06]  /*2e50*/  IMAD.IADD R52, R61, 0x1, R52 ;  /* 0x000000013d347824 */ /* 0x000fcc00078e0234 */
[----:B------:R-:W2:Y:S01]  /*2e60*/  LDS.64 R52, [R52] ;  /* 0x0000000034347984 */ /* 0x000ea20000000a00 */
[----:B0-----:R-:W-:Y:S01]  /*2e70*/  FADD.FTZ R50, RZ, R50 ;  /* 0x00000032ff327221 */ /* 0x001fe20000010000 */
[----:B------:R-:W-:-:S03]  /*2e80*/  FADD.FTZ R51, RZ, R51 ;  /* 0x00000033ff337221 */ /* 0x000fc60000010000 */
[----:B--2---:R-:W-:Y:S01]  /*2e90*/  FADD.FTZ R52, R50, R52 ;  /* 0x0000003432347221 */ /* 0x004fe20000010000 */
[----:B------:R-:W-:Y:S01]  /*2ea0*/  IADD3 R50, R9, 0x8, RZ ;  /* 0x0000000809327810 */ /* 0x000fe20007ffe0ff */
[----:B------:R-:W-:-:S03]  /*2eb0*/  FADD.FTZ R53, R51, R53 ;  /* 0x0000003533357221 */ /* 0x000fc60000010000 */
[----:B------:R-:W-:-:S04]  /*2ec0*/  SHF.R.S32.HI R51, RZ, 0x1f, R50 ;  /* 0x0000001fff337819 */ /* 0x000fc80000011432 */
[----:B------:R-:W-:Y:S01]  /*2ed0*/  LEA.HI R51, R51, R50, RZ, 0x2 ;  /* 0x0000003233337211 */ /* 0x000fe200078f10ff */
[----:B------:R-:W-:-:S03]  /*2ee0*/  HFMA2.MMA R50, -RZ, RZ, 0, 1.430511474609375e-06 ;  /* 0x00000018ff327435 */ /* 0x000fc600000001ff */
[----:B------:R-:W-:-:S07]  /*2ef0*/  SHF.R.S32.HI R51, RZ, 0x2, R51 ;  /* 0x00000002ff337819 */ /* 0x000fce0000011433 */
[----:B------:R-:W-:-:S04]  /*2f00*/  IMAD R51, R51, R50, UR9 ;  /* 0x0000000933337e24 */ /* 0x000fc8000f8e0232 */
[----:B------:R-:W-:-:S06]  /*2f10*/  IMAD.IADD R51, R61, 0x1, R51 ;  /* 0x000000013d337824 */ /* 0x000fcc00078e0233 */
        /* <DEDUP_REMOVED lines=118> */
[----:B------:R-:W-:-:S04]  /*3680*/  IMAD R50, R50, R9, UR9 ;  /* 0x0000000932327e24 */ /* 0x000fc8000f8e0209 */
[----:B------:R-:W-:-:S06]  /*3690*/  IMAD.IADD R50, R61, 0x1, R50 ;  /* 0x000000013d327824 */ /* 0x000fcc00078e0232 */
[----:B------:R-:W0:Y:S02]  /*36a0*/  LDS.64 R50, [R50] ;  /* 0x0000000032327984 */ /* 0x000e240000000a00 */
[----:B0-----:R-:W-:Y:S01]  /*36b0*/  FADD.FTZ R50, R52, R50 ;  /* 0x0000003234327221 */ /* 0x001fe20000010000 */
[----:B------:R-:W-:-:S07]  /*36c0*/  FADD.FTZ R51, R53, R51 ;  /* 0x0000003335337221 */ /* 0x000fce0000010000 */
.L_x_399:
[----:B------:R-:W-:Y:S05]  /*36d0*/  BSYNC B0 ;  /* 0x0000000000007941 */ /* 0x000fea0003800000 */
.L_x_398:
[----:B------:R-:W0:Y:S01]  /*36e0*/  S2R R53, SR_TID.X ;  /* 0x0000000000357919 */ /* 0x000e220000002100 */
[----:B-----5:R-:W-:Y:S01]  /*36f0*/  PRMT R16, R16, 0x7632, R16 ;  /* 0x0000763210107816 */ /* 0x020fe20000000010 */
[----:B------:R-:W-:Y:S01]  /*3700*/  BSSY B0, `(.L_x_400) ;  /* 0x0000016000007945 */ /* 0x000fe20003800000 */
[----:B------:R-:W-:Y:S01]  /*3710*/  PRMT R61, R17, 0x7632, R61 ;  /* 0x00007632113d7816 */ /* 0x000fe2000000003d */
[----:B------:R-:W2:Y:S04]  /*3720*/  SHFL.BFLY PT, R52, R50, 0x1, 0x1f ;  /* 0x0c201f0032347f89 */ /* 0x000ea800000e0000 */
[----:B------:R-:W3:Y:S04]  /*3730*/  SHFL.BFLY PT, R9, R51, 0x1, 0x1f ;  /* 0x0c201f0033097f89 */ /* 0x000ee800000e0000 */
[----:B------:R2:W-:Y:S04]  /*3740*/  STL.S16 [R1+0x4], R16 ;  /* 0x0000041001007387 */ /* 0x0005e80000100600 */
[----:B------:R4:W-:Y:S01]  /*3750*/  STL.S16 [R1], R61 ;  /* 0x0000003d01007387 */ /* 0x0009e20000100600 */
[----:B--2---:R-:W-:Y:S01]  /*3760*/  FADD.FTZ R16, R52, R50 ;  /* 0x0000003234107221 */ /* 0x004fe20000010000 */
[----:B0-----:R-:W-:Y:S01]  /*3770*/  LOP3.LUT P1, RZ, R53, 0xffffffe1, RZ, 0xc0, !PT ;  /* 0xffffffe135ff7812 */ /* 0x001fe2000782c0ff */
[----:B---3--:R-:W-:-:S12]  /*3780*/  FADD.FTZ R17, R9, R51 ;  /* 0x0000003309117221 */ /* 0x008fd80000010000 */
[----:B----4-:R-:W-:Y:S05]  /*3790*/  @P1 BRA `(.L_x_401) ;  /* 0x0000000000301947 */ /* 0x010fea0003800000 */
[----:B------:R-:W-:Y:S01]  /*37a0*/  SHF.R.U32.HI R50, RZ, 0x1, R53 ;  /* 0x00000001ff327819 */ /* 0x000fe20000011635 */
[----:B------:R-:W-:Y:S01]  /*37b0*/  ULDC UR5, c[0x0][0x10] ;  /* 0x0000040000057ab9 */ /* 0x000fe20000000800 */
[----:B------:R-:W-:Y:S01]  /*37c0*/  MOV R9, UR17 ;  /* 0x0000001100097c02 */ /* 0x000fe20008000f00 */
[----:B------:R-:W-:Y:S01]  /*37d0*/  UIMAD UR5, UR5, UR4, UR6 ;  /* 0x00000004050572a4 */ /* 0x000fe2000f8e0206 */
[----:B------:R-:W-:-:S04]  /*37e0*/  SHF.L.U32 R50, R50, 0x6, RZ ;  /* 0x0000000632327819 */ /* 0x000fc800000006ff */
[----:B------:R-:W-:Y:S01]  /*37f0*/  LOP3.LUT R9, R50, 0xffffffc0, R9, 0xe2, !PT ;  /* 0xffffffc032097812 */ /* 0x000fe200078ee209 */
[----:B------:R-:W-:-:S05]  /*3800*/  IMAD.U32 R50, RZ, RZ, UR5 ;  /* 0x00000005ff327e24 */ /* 0x000fca000f8e00ff */
[----:B------:R-:W-:Y:S02]  /*3810*/  LEA R9, R50, R9, 0xa ;  /* 0x0000000932097211 */ /* 0x000fe400078e50ff */
[----:B------:R-:W0:Y:S02]  /*3820*/  LDC.64 R50, c[0x0][0x260] ;  /* 0x00009800ff327b82 */ /* 0x000e240000000a00 */
[----:B------:R-:W-:-:S05]  /*3830*/  SHF.L.U32 R9, R9, 0x1, RZ ;  /* 0x0000000109097819 */ /* 0x000fca00000006ff */
[----:B0-----:R-:W-:-:S05]  /*3840*/  IMAD.WIDE.U32 R50, R9, 0x4, R50 ;  /* 0x0000000409327825 */ /* 0x001fca00078e0032 */
[----:B------:R0:W-:Y:S02]  /*3850*/  STG.E.64 desc[UR12][R50.64], R16 ;  /* 0x0000001032007986 */ /* 0x0001e4000c101b0c */
.L_x_401:
[----:B------:R-:W-:Y:S05]  /*3860*/  BSYNC B0 ;  /* 0x0000000000007941 */ /* 0x000fea0003800000 */
.L_x_400:
[----:B------:R-:W-:Y:S01]  /*3870*/  UISETP.GE.U32.AND UP0, UPT, UR11, UR16, UPT ;  /* 0x000000100b00728c */ /* 0x000fe2000bf06070 */
[----:B------:R-:W-:Y:S02]  /*3880*/  PRMT R61, R18, 0x7632, R61 ;  /* 0x00007632123d7816 */ /* 0x000fe4000000003d */
[----:B------:R-:W-:Y:S01]  /*3890*/  PRMT R53, R19, 0x7632, R53 ;  /* 0x0000763213357816 */ /* 0x000fe20000000035 */
[----:B------:R-:W-:Y:S01]  /*38a0*/  UISETP.GE.AND.EX UP0, UPT, UR14, UR7, UPT, UP0 ;  /* 0x000000070e00728c */ /* 0x000fe2000bf06300 */
[----:B------:R-:W-:Y:S02]  /*38b0*/  PRMT R52, R20, 0x7632, R52 ;  /* 0x0000763214347816 */ /* 0x000fe40000000034 */
[----:B0-----:R-:W-:Y:S02]  /*38c0*/  PRMT R51, R21, 0x7632, R51 ;  /* 0x0000763215337816 */ /* 0x001fe40000000033 */
[----:B------:R-:W-:Y:S02]  /*38d0*/  PRMT R50, R22, 0x7632, R50 ;  /* 0x0000763216327816 */ /* 0x000fe40000000032 */
[----:B------:R-:W-:-:S02]  /*38e0*/  PLOP3.LUT P1, PT, PT, PT, UP0, 0x80, 0x0 ;  /* 0x000000000000781c */ /* 0x000fc40003f2f008 */
        /* <DEDUP_REMOVED lines=28> */
[----:B------:R-:W0:Y:S01]  /*3ab0*/  S2R R16, SR_TID.X ;  /* 0x0000000000107919 */ /* 0x000e220000002100 */
[----:B------:R-:W-:Y:S01]  /*3ac0*/  BAR.SYNC.DEFER_BLOCKING 0x0 ;  /* 0x0000000000007b1d */ /* 0x000fe20000010000 */
[----:B0-----:R-:W-:-:S13]  /*3ad0*/  ISETP.NE.AND P1, PT, R16, RZ, PT ;  /* 0x000000ff1000720c */ /* 0x001fda0003f25270 */
[----:B------:R-:W-:Y:S05]  /*3ae0*/  @P1 BRA `(.L_x_403) ;  /* 0x0000000000401947 */ /* 0x000fea0003800000 */
[----:B------:R-:W0:Y:S01]  /*3af0*/  LDC.64 R18, c[0x0][0x268] ;  /* 0x00009a00ff127b82 */ /* 0x000e220000000a00 */
[----:B------:R-:W-:Y:S01]  /*3b00*/  IMAD.U32 R16, RZ, RZ, UR6 ;  /* 0x00000006ff107e24 */ /* 0x000fe2000f8e00ff */
[----:B------:R-:W-:-:S03]  /*3b10*/  ISETP.NE.AND P1, PT, RZ, UR17, PT ;  /* 0x00000011ff007c0c */ /* 0x000fc6000bf25270 */
[----:B0-----:R-:W-:Y:S01]  /*3b20*/  IMAD.WIDE.U32 R16, R16, 0x4, R18 ;  /* 0x0000000410107825 */ /* 0x001fe200078e0012 */
[----:B------:R-:W-:-:S04]  /*3b30*/  MOV R18, 0x7fffffc1 ;  /* 0x7fffffc100127802 */ /* 0x000fc80000000f00 */
[----:B------:R-:W-:Y:S01]  /*3b40*/  SEL R18, R18, 0x1, !P1 ;  /* 0x0000000112127807 */ /* 0x000fe20004800000 */
[----:B------:R-:W-:Y:S06]  /*3b50*/  MEMBAR.ALL.GPU ;  /* 0x0000000000007992 */ /* 0x000fec000000a000 */
[----:B------:R-:W-:-:S00]  /*3b60*/  ERRBAR ;  /* 0x00000000000079ab */ /* 0x000fc00000000000 */
[----:B------:R-:W-:Y:S06]  /*3b70*/  CGAERRBAR ;  /* 0x00000000000075ab */ /* 0x000fec0000000000 */
[----:B------:R0:W5:Y:S02]  /*3b80*/  ATOM.E.ADD.STRONG.GPU PT, R18, desc[UR12][R16.64], R18 ;  /* 0x000000121012798a */ /* 0x00016400081ee1cc */
.L_x_404:
[----:B------:R-:W2:Y:S04]  /*3b90*/  LD.E.STRONG.GPU R19, desc[UR12][R16.64] ;  /* 0x0000000c10137980 */ /* 0x000ea8000c10f900 */
[----:B--2---:R-:W-:Y:S01]  /*3ba0*/  CCTL.IVALL ;  /* 0x00000000ff00798f */ /* 0x004fe20002000000 */
[----:B------:R-:W-:Y:S05]  /*3bb0*/  YIELD ;  /* 0x0000000000007946 */ /* 0x000fea0003800000 */
[----:B-----5:R-:W-:-:S04]  /*3bc0*/  LOP3.LUT R19, R19, R18, RZ, 0x3c, !PT ;  /* 0x0000001213137212 */ /* 0x020fc800078e3cff */
[----:B------:R-:W-:-:S13]  /*3bd0*/  ISETP.GT.AND P1, PT, R19, -0x1, PT ;  /* 0xffffffff1300780c */ /* 0x000fda0003f24270 */
[----:B------:R-:W-:Y:S05]  /*3be0*/  @P1 BRA `(.L_x_404) ;  /* 0xfffffffc00e81947 */ /* 0x000fea000383ffff */
.L_x_403:
[----:B------:R-:W-:Y:S05]  /*3bf0*/  WARPSYNC.ALL ;  /* 0x0000000000007948 */ /* 0x000fea0003800000 */
[----:B------:R-:W-:Y:S06]  /*3c00*/  BAR.SYNC.DEFER_BLOCKING 0x0 ;  /* 0x0000000000007b1d */ /* 0x000fec0000010000 */
[----:B------:R-:W-:Y:S05]  /*3c10*/  BRA `(.L_x_405) ;  /* 0x0000000000687947 */ /* 0x000fea0003800000 */
.L_x_402:
        /* <DEDUP_REMOVED lines=10> */
[----:B------:R-:W-:-:S04]  /*3cc0*/  IMAD.U32 R16, RZ, RZ, UR5 ;  /* 0x00000005ff107e24 */ /* 0x000fc8000f8e00ff */
[----:B0-----:R-:W-:Y:S01]  /*3cd0*/  IMAD.WIDE.U32 R16, R16, 0x4, R18 ;  /* 0x0000000410107825 */ /* 0x001fe200078e0012 */
[----:B------:R-:W-:-:S04]  /*3ce0*/  MOV R18, 0x7fffff81 ;  /* 0x7fffff8100127802 */ /* 0x000fc80000000f00 */
[----:B------:R-:W-:Y:S01]  /*3cf0*/  SEL R18, R18, 0x1, !P1 ;  /* 0x0000000112127807 */ /* 0x000fe20004800000 */
[----:B------:R-:W-:Y:S06]  /*3d00*/  MEMBAR.ALL.GPU ;  /* 0x0000000000007992 */ /* 0x000fec000000a000 */
[----:B------:R-:W-:-:S00]  /*3d10*/  ERRBAR ;  /* 0x00000000000079ab */ /* 0x000fc00000000000 */
[----:B------:R-:W-:Y:S06]  /*3d20*/  CGAERRBAR ;  /* 0x00000000000075ab */ /* 0x000fec0000000000 */
[----:B------:R0:W5:Y:S02]  /*3d30*/  ATOM.E.ADD.STRONG.GPU PT, R18, desc[UR12][R16.64], R18 ;  /* 0x000000121012798a */ /* 0x00016400081ee1cc */
.L_x_407:
[----:B------:R-:W2:Y:S04]  /*3d40*/  LD.E.STRONG.GPU R19, desc[UR12][R16.64] ;  /* 0x0000000c10137980 */ /* 0x000ea8000c10f900 */
[----:B--2---:R-:W-:Y:S01]  /*3d50*/  CCTL.IVALL ;  /* 0x00000000ff00798f */ /* 0x004fe20002000000 */
[----:B------:R-:W-:Y:S05]  /*3d60*/  YIELD ;  /* 0x0000000000007946 */ /* 0x000fea0003800000 */
[----:B-----5:R-:W-:-:S04]  /*3d70*/  LOP3.LUT R19, R19, R18, RZ, 0x3c, !PT ;  /* 0x0000001213137212 */ /* 0x020fc800078e3cff */
[----:B------:R-:W-:-:S13]  /*3d80*/  ISETP.GT.AND P1, PT, R19, -0x1, PT ;  /* 0xffffffff1300780c */ /* 0x000fda0003f24270 */
[----:B------:R-:W-:Y:S05]  /*3d90*/  @P1 BRA `(.L_x_407) ;  /* 0xfffffffc00e81947 */ /* 0x000fea000383ffff */
.L_x_406:
[----:B------:R-:W-:Y:S05]  /*3da0*/  WARPSYNC.ALL ;  /* 0x0000000000007948 */ /* 0x000fea0003800000 */
[----:B------:R-:W-:Y:S06]  /*3db0*/  BAR.SYNC.DEFER_BLOCKING 0x0 ;  /* 0x0000000000007b1d */ /* 0x000fec0000010000 */
.L_x_405:
[----:B------:R-:W2:Y:S01]  /*3dc0*/  S2R R18, SR_TID.X ;  /* 0x0000000000127919 */ /* 0x000ea20000002100 */
[----:B------:R-:W-:Y:S01]  /*3dd0*/  BSSY B0, `(.L_x_408) ;  /* 0x0000023000007945 */ /* 0x000fe20003800000 */
[----:B0-----:R-:W-:Y:S02]  /*3de0*/  CS2R R16, SRZ ;  /* 0x0000000000107805 */ /* 0x001fe4000001ff00 */
[----:B--2---:R-:W-:-:S13]  /*3df0*/  ISETP.GT.U32.AND P1, PT, R18, 0xff, PT ;  /* 0x000000ff1200780c */ /* 0x004fda0003f24070 */
[----:B------:R-:W-:Y:S05]  /*3e00*/  @P1 BRA `(.L_x_409) ;  /* 0x00000000007c1947 */ /* 0x000fea0003800000 */
[----:B------:R-:W-:Y:S01]  /*3e10*/  ULDC UR5, c[0x0][0x10] ;  /* 0x0000040000057ab9 */ /* 0x000fe20000000800 */
[----:B------:R0:W-:Y:S01]  /*3e20*/  STL.64 [R1+0xc8], R2 ;  /* 0x0000c80201007387 */ /* 0x0001e20000100a00 */
[----:B------:R-:W-:Y:S01]  /*3e30*/  UIMAD UR5, UR5, UR4, UR6 ;  /* 0x00000004050572a4 */ /* 0x000fe2000f8e0206 */
[----:B------:R-:W-:-:S04]  /*3e40*/  SHF.L.U32 R17, R18, 0x2, RZ ;  /* 0x0000000212117819 */ /* 0x000fc800000006ff */
[----:B------:R-:W-:Y:S01]  /*3e50*/  LOP3.LUT R17, R17, 0x7fffffc0, RZ, 0xc0, !PT ;  /* 0x7fffffc011117812 */ /* 0x000fe200078ec0ff */
[----:B------:R-:W-:Y:S01]  /*3e60*/  IMAD.U32 R16, RZ, RZ, UR5 ;  /* 0x00000005ff107e24 */ /* 0x000fe2000f8e00ff */
[----:B0-----:R-:W0:Y:S04]  /*3e70*/  LDC.64 R2, c[0x0][0x260] ;  /* 0x00009800ff027b82 */ /* 0x001e280000000a00 */
[----:B------:R-:W-:Y:S02]  /*3e80*/  LEA R16, R16, R17, 0xa ;  /* 0x0000001110107211 */ /* 0x000fe400078e50ff */
[----:B------:R-:W-:-:S04]  /*3e90*/  LOP3.LUT R17, R18, 0xf, RZ, 0xc0, !PT ;  /* 0x0000000f12117812 */ /* 0x000fc800078ec0ff */
[----:B------:R-:W-:-:S05]  /*3ea0*/  IADD3 R16, R16, R17, RZ ;  /* 0x0000001110107210 */ /* 0x000fca0007ffe0ff */
[----:B------:R-:W-:-:S05]  /*3eb0*/  IMAD.SHL.U32 R20, R16, 0x2, RZ ;  /* 0x0000000210147824 */ /* 0x000fca00078e00ff */
[C---:B------:R-:W-:Y:S02]  /*3ec0*/  IADD3 R16, R20.reuse, 0x20, RZ ;  /* 0x0000002014107810 */ /* 0x040fe40007ffe0ff */
[C---:B------:R-:W-:Y:S01]  /*3ed0*/  IADD3 R22, R20.reuse, 0x40, RZ ;  /* 0x0000004014167810 */ /* 0x040fe20007ffe0ff */
[----:B0-----:R-:W-:-:S04]  /*3ee0*/  IMAD.WIDE.U32 R18, R20, 0x4, R2 ;  /* 0x0000000414127825 */ /* 0x001fc800078e0002 */
        /* <DEDUP_REMOVED lines=9> */
[----:B--2---:R-:W-:Y:S01]  /*3f80*/  FADD.FTZ R18, RZ, R18 ;  /* 0x00000012ff127221 */ /* 0x004fe20000010000 */
[----:B------:R-:W-:-:S03]  /*3f90*/  FADD.FTZ R19, RZ, R19 ;  /* 0x00000013ff137221 */ /* 0x000fc60000010000 */
[----:B---3--:R-:W-:Y:S01]  /*3fa0*/  FADD.FTZ R16, R16, R18 ;  /* 0x0000001210107221 */ /* 0x008fe20000010000 */
[----:B------:R-:W-:-:S03]  /*3fb0*/  FADD.FTZ R17, R17, R19 ;  /* 0x0000001311117221 */ /* 0x000fc60000010000 */
[----:B----4-:R-:W-:Y:S01]  /*3fc0*/  FADD.FTZ R16, R22, R16 ;  /* 0x0000001016107221 */ /* 0x010fe20000010000 */
[----:B------:R-:W-:-:S03]  /*3fd0*/  FADD.FTZ R17, R23, R17 ;  /* 0x0000001117117221 */ /* 0x000fc60000010000 */
[----:B------:R-:W-:Y:S01]  /*3fe0*/  FADD.FTZ R16, R20, R16 ;  /* 0x0000001014107221 */ /* 0x000fe20000010000 */
[----:B0-----:R-:W-:-:S07]  /*3ff0*/  FADD.FTZ R17, R21, R17 ;  /* 0x0000001115117221 */ /* 0x001fce0000010000 */
.L_x_409:
[----:B------:R-:W-:Y:S05]  /*4000*/  BSYNC B0 ;  /* 0x0000000000007941 */ /* 0x000fea0003800000 */
.L_x_408:
[----:B------:R-:W0:Y:S01]  /*4010*/  SHFL.BFLY PT, R18, R16, 0x8, 0x1f ;  /* 0x0d001f0010127f89 */ /* 0x000e2200000e0000 */
[----:B------:R-:W-:Y:S01]  /*4020*/  BSSY B0, `(.L_x_410) ;  /* 0x000001c000007945 */ /* 0x000fe20003800000 */
[----:B------:R-:W2:Y:S01]  /*4030*/  S2R R19, SR_TID.X ;  /* 0x0000000000137919 */ /* 0x000ea20000002100 */
[----:B0-----:R-:W-:Y:S02]  /*4040*/  FADD.FTZ R16, R18, R16 ;  /* 0x0000001012107221 */ /* 0x001fe40000010000 */
[----:B------:R-:W0:Y:S01]  /*4050*/  SHFL.BFLY PT, R18, R17, 0x8, 0x1f ;  /* 0x0d001f0011127f89 */ /* 0x000e2200000e0000 */
[----:B--2---:R-:W-:Y:S01]  /*4060*/  LOP3.LUT P1, RZ, R19, 0xffffff0f, RZ, 0xc0, !PT ;  /* 0xffffff0f13ff7812 */ /* 0x004fe2000782c0ff */
        /* <DEDUP_REMOVED lines=23> */
.L_x_411:
[----:B------:R-:W-:Y:S05]  /*41e0*/  BSYNC B0 ;  /* 0x0000000000007941 */ /* 0x000fea0003800000 */
.L_x_410:
[----:B0-----:R-:W2:Y:S01]  /*41f0*/  LDL.LU R16, [R1+0xac] ;  /* 0x0000ac0001107983 */ /* 0x001ea20000300800 */
[----:B------:R-:W0:Y:S01]  /*4200*/  S2UR UR10, SR_CgaCtaId ;  /* 0x00000000000a79c3 */ /* 0x000e220000008800 */
[----:B------:R-:W-:Y:S02]  /*4210*/  USHF.L.U32 UR5, UR8, 0x4, URZ ;  /* 0x0000000408057899 */ /* 0x000fe4000800063f */
[----:B------:R-:W3:Y:S05]  /*4220*/  LDL.LU R18, [R1+0x4] ;  /* 0x0000040001127983 */ /* 0x000eea0000300800 */
[----:B------:R-:W-:Y:S01]  /*4230*/  BAR.SYNC.DEFER_BLOCKING 0x0 ;  /* 0x0000000000007b1d */ /* 0x000fe20000010000 */
[----:B------:R-:W-:Y:S01]  /*4240*/  SHF.L.U32 R24, R24, 0x10, RZ ;  /* 0x0000001018187819 */ /* 0x000fe200000006ff */
[----:B------:R-:W-:Y:S01]  /*4250*/  IMAD.U32 R52, R52, 0x10000, RZ ;  /* 0x0001000034347824 */ /* 0x000fe200078e00ff */
[----:B------:R-:W-:Y:S01]  /*4260*/  SHF.L.U32 R32, R32, 0x10, RZ ;  /* 0x0000001020207819 */ /* 0x000fe200000006ff */
[----:B------:R-:W-:Y:S01]  /*4270*/  IMAD.U32 R28, R28, 0x10000, RZ ;  /* 0x000100001c1c7824 */ /* 0x000fe200078e00ff */
[----:B------:R-:W-:Y:S01]  /*4280*/  SHF.L.U32 R36, R36, 0x10, RZ ;  /* 0x0000001024247819 */ /* 0x000fe200000006ff */
[----:B------:R-:W-:Y:S01]  /*4290*/  IMAD.U32 R40, R40, 0x10000, RZ ;  /* 0x0001000028287824 */ /* 0x000fe200078e00ff */
[----:B------:R-:W-:Y:S01]  /*42a0*/  SHF.L.U32 R44, R44, 0x10, RZ ;  /* 0x000000102c2c7819 */ /* 0x000fe200000006ff */
[----:B------:R-:W4:Y:S01]  /*42b0*/  LDL.LU R20, [R1+0x48] ;  /* 0x0000480001147983 */ /* 0x000f220000300800 */
[----:B------:R-:W-:Y:S01]  /*42c0*/  UMOV UR8, 0x400 ;  /* 0x0000040000087882 */ /* 0x000fe20000000000 */
[----:B------:R-:W-:-:S02]  /*42d0*/  ULOP3.LUT UR5, UR5, 0x10, URZ, 0xc0, !UPT ;  /* 0x0000001005057892 */ /* 0x000fc4000f8ec03f */
[----:B------:R-:W-:Y:S01]  /*42e0*/  UIADD3 UR8, UR8, 0x5280, URZ ;  /* 0x0000528008087890 */ /* 0x000fe2000fffe03f */
[----:B------:R-:W3:Y:S01]  /*42f0*/  LDL.LU R19, [R1+0xc] ;  /* 0x00000c0001137983 */ /* 0x000ee20000300800 */
[----:B------:R-:W-:Y:S02]  /*4300*/  SHF.L.U32 R48, R48, 0x10, RZ ;  /* 0x0000001030307819 */ /* 0x000fe400000006ff */
[----:B------:R-:W-:Y:S01]  /*4310*/  SHF.L.U32 R61, R61, 0x10, RZ ;  /* 0x000000103d3d7819 */ /* 0x000fe200000006ff */
[----:B0-----:R-:W-:Y:S01]  /*4320*/  ULEA UR8, UR10, UR8, 0x18 ;  /* 0x000000080a087291 */ /* 0x001fe2000f8ec03f */
[----:B------:R-:W3:Y:S01]  /*4330*/  LDL.LU R22, [R1+0x14] ;  /* 0x0000140001167983 */ /* 0x000ee20000300800 */
[----:B------:R-:W-:Y:S02]  /*4340*/  SHF.L.U32 R50, R50, 0x10, RZ ;  /* 0x0000001032327819 */ /* 0x000fe400000006ff */
[----:B------:R-:W-:Y:S01]  /*4350*/  SHF.L.U32 R9, R9, 0x10, RZ ;  /* 0x0000001009097819 */ /* 0x000fe200000006ff */
[----:B------:R-:W3:Y:S01]  /*4360*/  LDL.LU R21, [R1+0x8] ;  /* 0x0000080001157983 */ /* 0x000ee20000300800 */
        /* <DEDUP_REMOVED lines=18> */
[----:B------:R-:W-:Y:S01]  /*4490*/  ULDC.64 UR18, c[0x0][0x210] ;  /* 0x0000840000127ab9 */ /* 0x000fe20000000a00 */
[----:B--2---:R-:W-:-:S04]  /*44a0*/  IADD3 R16, R16, -UR5, RZ ;  /* 0x8000000510107c10 */ /* 0x004fc8000fffe0ff */
[----:B------:R-:W-:-:S06]  /*44b0*/  LEA R16, R16, UR8, 0x3 ;  /* 0x0000000810107c11 */ /* 0x000fcc000f8e18ff */
[----:B------:R-:W0:Y:S02]  /*44c0*/  LDS.64 R16, [R16] ;  /* 0x0000000010107984 */ /* 0x000e240000000a00 */
[----:B0----5:R-:W-:-:S04]  /*44d0*/  FFMA.FTZ R0, R0, R3, -R16 ;  /* 0x0000000300007223 */ /* 0x021fc80000010810 */
[----:B----4-:R-:W-:Y:S02]  /*44e0*/  FFMA.FTZ R0, R20, -R17, R0 ;  /* 0x8000001114007223 */ /* 0x010fe40000010000 */
[----:B------:R-:W2:Y:S01]  /*44f0*/  LDL.LU R20, [R1] ;  /* 0x0000000001147983 */ /* 0x000ea20000300800 */
[----:B---3--:R-:W-:Y:S01]  /*4500*/  SHF.L.U32 R18, R18, 0x10, RZ ;  /* 0x0000001012127819 */ /* 0x008fe200000006ff */
[C-C-:B------:R-:W-:Y:S01]  /*4510*/  FFMA.FTZ R19, R3.reuse, R19, -R16.reuse ;  /* 0x0000001303137223 */ /* 0x140fe20000010810 */
[C-C-:B------:R-:W-:Y:S01]  /*4520*/  FFMA.FTZ R60, R3.reuse, R60, -R16.reuse ;  /* 0x0000003c033c7223 */ /* 0x140fe20000010810 */
[C-C-:B------:R-:W-:Y:S01]  /*4530*/  FFMA.FTZ R58, R3.reuse, R58, -R16.reuse ;  /* 0x0000003a033a7223 */ /* 0x140fe20000010810 */
[C-C-:B------:R-:W-:Y:S01]  /*4540*/  FFMA.FTZ R56, R3.reuse, R56, -R16.reuse ;  /* 0x0000003803387223 */ /* 0x140fe20000010810 */
[C-C-:B------:R-:W-:Y:S01]  /*4550*/  FFMA.FTZ R54, R3.reuse, R54, -R16.reuse ;  /* 0x0000003603367223 */ /* 0x140fe20000010810 */
[C-C-:B------:R-:W-:Y:S01]  /*4560*/  FFMA.FTZ R5, R3.reuse, R5, -R16.reuse ;  /* 0x0000000503057223 */ /* 0x140fe20000010810 */
        /* <DEDUP_REMOVED lines=16> */
[----:B------:R-:W-:Y:S01]  /*4670*/  FFMA.FTZ R4, R4, R8, -R16 ;  /* 0x0000000804047223 */ /* 0x000fe20000010810 */
[----:B--2---:R-:W-:-:S02]  /*4680*/  SHF.L.U32 R8, R20, 0x10, RZ ;  /* 0x0000001014087819 */ /* 0x004fc400000006ff */
[----:B------:R-:W2:Y:S04]  /*4690*/  LDL.LU R20, [R1+0x68] ;  /* 0x0000680001147983 */ /* 0x000ea80000300800 */
[----:B------:R-:W3:Y:S04]  /*46a0*/  LDL.LU R23, [R1+0x64] ;  /* 0x0000640001177983 */ /* 0x000ee80000300800 */
[----:B------:R-:W4:Y:S04]  /*46b0*/  LDL.LU R22, [R1+0x60] ;  /* 0x0000600001167983 */ /* 0x000f280000300800 */
[----:B------:R-:W4:Y:S01]  /*46c0*/  LDL.LU R21, [R1+0x5c] ;  /* 0x00005c0001157983 */ /* 0x000f220000300800 */
[----:B------:R-:W-:-:S04]  /*46d0*/  FADD.FTZ R61, -R14, R61 ;  /* 0x0000003d0e3d7221 */ /* 0x000fc80000010100 */
[----:B------:R-:W-:Y:S01]  /*46e0*/  FMUL.FTZ R61, R2, R61 ;  /* 0x0000003d023d7220 */ /* 0x000fe20000410000 */
[----:B--2---:R-:W-:Y:S02]  /*46f0*/  FFMA.FTZ R7, R20, -R17, R7 ;  /* 0x8000001114077223 */ /* 0x004fe40000010007 */
[----:B------:R-:W2:Y:S01]  /*4700*/  LDL.LU R20, [R1+0x58] ;  /* 0x0000580001147983 */ /* 0x000ea20000300800 */
[----:B------:R-:W-:Y:S01]  /*4710*/  FFMA.FTZ R52, -R17, R61, R52 ;  /* 0x0000003d11347223 */ /* 0x000fe20000010134 */
[----:B------:R-:W-:Y:S01]  /*4720*/  FADD.FTZ R50, -R14, R50 ;  /* 0x000000320e327221 */ /* 0x000fe20000010100 */
[----:B------:R-:W-:Y:S01]  /*4730*/  SHF.L.U32 R42, R42, 0x10, RZ ;  /* 0x000000102a2a7819 */ /* 0x000fe200000006ff */
[----:B------:R-:W-:Y:S01]  /*4740*/  FADD.FTZ R9, -R14, R9 ;  /* 0x000000090e097221 */ /* 0x000fe20000010100 */
[----:B------:R-:W-:Y:S01]  /*4750*/  SHF.L.U32 R43, R43, 0x10, RZ ;  /* 0x000000102b2b7819 */ /* 0x000fe200000006ff */
[C---:B------:R-:W-:Y:S01]  /*4760*/  FMUL.FTZ R0, R2.reuse, R0 ;  /* 0x0000000002007220 */ /* 0x040fe20000410000 */
[----:B------:R-:W-:Y:S01]  /*4770*/  SHF.L.U32 R47, R47, 0x10, RZ ;  /* 0x000000102f2f7819 */ /* 0x000fe200000006ff */
[C---:B------:R-:W-:Y:S01]  /*4780*/  FMUL.FTZ R52, R2.reuse, R52 ;  /* 0x0000003402347220 */ /* 0x040fe20000410000 */
[----:B------:R-:W-:Y:S01]  /*4790*/  FMUL.FTZ R50, R2, R50 ;  /* 0x0000003202327220 */ /* 0x000fe20000410000 */
[C-C-:B------:R-:W-:Y:S01]  /*47a0*/  FFMA.FTZ R25, R8.reuse, R25, -R16.reuse ;  /* 0x0000001908197223 */ /* 0x140fe20000010810 */
[--C-:B------:R-:W-:Y:S01]  /*47b0*/  FFMA.FTZ R51, R51, R8, -R16.reuse ;  /* 0x0000000833337223 */ /* 0x100fe20000010810 */
[C-C-:B------:R-:W-:Y:S01]  /*47c0*/  FFMA.FTZ R29, R8.reuse, R29, -R16.reuse ;  /* 0x0000001d081d7223 */ /* 0x140fe20000010810 */
[C-C-:B------:R-:W-:Y:S01]  /*47d0*/  FFMA.FTZ R33, R8.reuse, R33, -R16.reuse ;  /* 0x0000002108217223 */ /* 0x140fe20000010810 */
[C-C-:B------:R-:W-:Y:S01]  /*47e0*/  FFMA.FTZ R37, R8.reuse, R37, -R16.reuse ;  /* 0x0000002508257223 */ /* 0x140fe20000010810 */
[C-C-:B------:R-:W-:Y:S01]  /*47f0*/  FFMA.FTZ R41, R8.reuse, R41, -R16.reuse ;  /* 0x0000002908297223 */ /* 0x140fe20000010810 */
[C-C-:B------:R-:W-:Y:S01]  /*4800*/  FFMA.FTZ R45, R8.reuse, R45, -R16.reuse ;  /* 0x0000002d082d7223 */ /* 0x140fe20000010810 */
[----:B------:R-:W-:Y:S01]  /*4810*/  FFMA.FTZ R49, R8, R49, -R16 ;  /* 0x0000003108317223 */ /* 0x000fe20000010810 */
        /* <DEDUP_REMOVED lines=14> */
[----:B------:R-:W2:Y:S01]  /*4900*/  LDL.LU R16, [R1+0x54] ;  /* 0x0000540001107983 */ /* 0x000ea20000300800 */
[----:B------:R-:W-:Y:S01]  /*4910*/  F2FP.BF16.F32.PACK_AB R0, R52, R0 ;  /* 0x000000003400723e */ /* 0x000fe200000010ff */
[----:B------:R-:W-:-:S02]  /*4920*/  FFMA.FTZ R24, -R17, R50, R24 ;  /* 0x0000003211187223 */ /* 0x000fc40000010118 */
[----:B------:R-:W2:Y:S01]  /*4930*/  LDL.LU R14, [R1+0x50] ;  /* 0x00005000010e7983 */ /* 0x000ea20000300800 */
[----:B------:R-:W-:Y:S01]  /*4940*/  FFMA.FTZ R9, -R17, R9, R25 ;  /* 0x0000000911097223 */ /* 0x000fe20000010119 */
[-C--:B---3--:R-:W-:Y:S02]  /*4950*/  FFMA.FTZ R19, R23, -R17.reuse, R19 ;  /* 0x8000001117137223 */ /* 0x088fe40000010013 */
[----:B------:R-:W3:Y:S01]  /*4960*/  LDL.LU R52, [R1+0x4c] ;  /* 0x00004c0001347983 */ /* 0x000ee20000300800 */
[----:B----4-:R-:W-:-:S03]  /*4970*/  FFMA.FTZ R18, R22, -R17, R18 ;  /* 0x8000001116127223 */ /* 0x010fc60000010012 */
[----:B------:R-:W4:Y:S01]  /*4980*/  LDL.LU R50, [R1+0x44] ;  /* 0x0000440001327983 */ /* 0x000f220000300800 */
[----:B------:R-:W-:-:S03]  /*4990*/  FFMA.FTZ R60, R21, -R17, R60 ;  /* 0x80000011153c7223 */ /* 0x000fc6000001003c */
[----:B------:R-:W3:Y:S04]  /*49a0*/  LDL.LU R25, [R1+0x40] ;  /* 0x0000400001197983 */ /* 0x000ee80000300800 */
[----:B------:R-:W4:Y:S04]  /*49b0*/  LDL.LU R23, [R1+0x38] ;  /* 0x0000380001177983 */ /* 0x000f280000300800 */
[----:B------:R-:W3:Y:S04]  /*49c0*/  LDL.LU R22, [R1+0x34] ;  /* 0x0000340001167983 */ /* 0x000ee80000300800 */
[----:B------:R-:W3:Y:S04]  /*49d0*/  LDL.LU R8, [R1+0x28] ;  /* 0x0000280001087983 */ /* 0x000ee80000300800 */
[----:B------:R-:W3:Y:S01]  /*49e0*/  LDL.LU R21, [R1+0x24] ;  /* 0x0000240001157983 */ /* 0x000ee20000300800 */
[----:B--2---:R-:W-:-:S03]  /*49f0*/  FFMA.FTZ R59, R20, -R17, R59 ;  /* 0x80000011143b7223 */ /* 0x004fc6000001003b */
[----:B------:R-:W2:Y:S01]  /*4a00*/  LDL.LU R20, [R1+0x7c] ;  /* 0x00007c0001147983 */ /* 0x000ea20000300800 */
[----:B------:R-:W-:-:S03]  /*4a10*/  FFMA.FTZ R58, R16, -R17, R58 ;  /* 0x80000011103a7223 */ /* 0x000fc6000001003a */
[----:B------:R-:W2:Y:S01]  /*4a20*/  LDL.LU R16, [R1+0x18] ;  /* 0x0000180001107983 */ /* 0x000ea20000300800 */
[----:B------:R-:W-:-:S03]  /*4a30*/  FFMA.FTZ R57, R14, -R17, R57 ;  /* 0x800000110e397223 */ /* 0x000fc60000010039 */
[----:B------:R-:W2:Y:S01]  /*4a40*/  LDL.LU R14, [R1+0xa8] ;  /* 0x0000a800010e7983 */ /* 0x000ea20000300800 */
[-C--:B----4-:R-:W-:Y:S01]  /*4a50*/  FFMA.FTZ R15, R23, -R17.reuse, R15 ;  /* 0x80000011170f7223 */ /* 0x090fe2000001000f */
[----:B---3--:R-:W-:Y:S01]  /*4a60*/  FFMA.FTZ R8, R8, -R17, R6 ;  /* 0x8000001108087223 */ /* 0x008fe20000010006 */
[----:B--2---:R-:W-:Y:S02]  /*4a70*/  IADD3 R6, P1, R20, UR18, RZ ;  /* 0x0000001214067c10 */ /* 0x004fe4000ff3e0ff */
[----:B------:R-:W2:Y:S04]  /*4a80*/  LDL.LU R20, [R1+0xa0] ;  /* 0x0000a00001147983 */ /* 0x000ea80000300800 */
[----:B------:R-:W3:Y:S01]  /*4a90*/  LDL.LU R23, [R1+0xa4] ;  /* 0x0000a40001177983 */ /* 0x000ee20000300800 */
[C---:B------:R-:W-:Y:S01]  /*4aa0*/  FMUL.FTZ R53, R2.reuse, R53 ;  /* 0x0000003502357220 */ /* 0x040fe20000410000 */
[----:B------:R-:W-:-:S03]  /*4ab0*/  FMUL.FTZ R26, R2, R26 ;  /* 0x0000001a021a7220 */ /* 0x000fc60000410000 */
[----:B------:R-:W-:Y:S01]  /*4ac0*/  FFMA.FTZ R51, -R17, R53, R51 ;  /* 0x0000003511337223 */ /* 0x000fe20000010133 */
        /* <DEDUP_REMOVED lines=13> */
[-C--:B------:R-:W-:Y:S01]  /*4ba0*/  FFMA.FTZ R54, R25, -R17.reuse, R54 ;  /* 0x8000001119367223 */ /* 0x080fe20000010036 */
[----:B------:R-:W-:Y:S01]  /*4bb0*/  FFMA.FTZ R3, R21, -R17, R3 ;  /* 0x8000001115037223 */ /* 0x000fe20000010003 */
[----:B------:R-:W4:Y:S01]  /*4bc0*/  LDL.LU R25, [R1+0x98] ;  /* 0x0000980001197983 */ /* 0x000f220000300800 */
[C---:B------:R-:W-:Y:S01]  /*4bd0*/  FFMA.FTZ R26, -R17.reuse, R26, R28 ;  /* 0x0000001a111a7223 */ /* 0x040fe2000001011c */
[C---:B------:R-:W-:Y:S01]  /*4be0*/  FFMA.FTZ R27, -R17.reuse, R27, R29 ;  /* 0x0000001b111b7223 */ /* 0x040fe2000001011d */
[C---:B------:R-:W-:Y:S01]  /*4bf0*/  FFMA.FTZ R30, -R17.reuse, R30, R32 ;  /* 0x0000001e111e7223 */ /* 0x040fe20000010120 */
[C---:B------:R-:W-:Y:S01]  /*4c00*/  FFMA.FTZ R31, -R17.reuse, R31, R33 ;  /* 0x0000001f111f7223 */ /* 0x040fe20000010121 */
[-C--:B------:R-:W-:Y:S01]  /*4c10*/  FFMA.FTZ R56, R52, -R17.reuse, R56 ;  /* 0x8000001134387223 */ /* 0x080fe20000010038 */
[C---:B------:R-:W-:Y:S01]  /*4c20*/  FFMA.FTZ R34, -R17.reuse, R34, R36 ;  /* 0x0000002211227223 */ /* 0x040fe20000010124 */
[----:B------:R-:W-:Y:S01]  /*4c30*/  FFMA.FTZ R55, R50, -R17, R55 ;  /* 0x8000001132377223 */ /* 0x000fe20000010037 */
[C---:B------:R-:W-:Y:S01]  /*4c40*/  FFMA.FTZ R35, -R17.reuse, R35, R37 ;  /* 0x0000002311237223 */ /* 0x040fe20000010125 */
[C---:B------:R-:W-:Y:S01]  /*4c50*/  FFMA.FTZ R38, -R17.reuse, R38, R40 ;  /* 0x0000002611267223 */ /* 0x040fe20000010128 */
[C---:B------:R-:W-:Y:S01]  /*4c60*/  FFMA.FTZ R39, -R17.reuse, R39, R41 ;  /* 0x0000002711277223 */ /* 0x040fe20000010129 */
[----:B------:R-:W-:Y:S01]  /*4c70*/  FFMA.FTZ R5, R22, -R17, R5 ;  /* 0x8000001116057223 */ /* 0x000fe20000010005 */
[C---:B------:R-:W-:Y:S01]  /*4c80*/  FFMA.FTZ R42, -R17.reuse, R42, R44 ;  /* 0x0000002a112a7223 */ /* 0x040fe2000001012c */
[C---:B------:R-:W-:Y:S01]  /*4c90*/  FFMA.FTZ R43, -R17.reuse, R43, R45 ;  /* 0x0000002b112b7223 */ /* 0x040fe2000001012d */
[C---:B------:R-:W-:Y:S01]  /*4ca0*/  FFMA.FTZ R46, -R17.reuse, R46, R48 ;  /* 0x0000002e112e7223 */ /* 0x040fe20000010130 */
[----:B------:R-:W-:Y:S01]  /*4cb0*/  FFMA.FTZ R4, R16, -R17, R4 ;  /* 0x8000001110047223 */ /* 0x000fe20000010004 */
[----:B------:R-:W-:Y:S01]  /*4cc0*/  FFMA.FTZ R47, -R17, R47, R49 ;  /* 0x0000002f112f7223 */ /* 0x000fe20000010131 */
[C---:B------:R-:W-:Y:S01]  /*4cd0*/  FMUL.FTZ R19, R2.reuse, R19 ;  /* 0x0000001302137220 */ /* 0x040fe20000410000 */
[C---:B------:R-:W-:Y:S01]  /*4ce0*/  FMUL.FTZ R24, R2.reuse, R24 ;  /* 0x0000001802187220 */ /* 0x040fe20000410000 */
[----:B------:R-:W-:Y:S01]  /*4cf0*/  F2FP.BF16.F32.PACK_AB R51, R51, R7 ;  /* 0x000000073333723e */ /* 0x000fe200000010ff */
[----:B------:R-:W-:Y:S01]  /*4d00*/  FMUL.FTZ R16, R2, R3 ;  /* 0x0000000302107220 */ /* 0x000fe20000410000 */
[----:B------:R-:W-:Y:S01]  /*4d10*/  IADD3.X R7, R14, UR19, RZ, P1, !PT ;  /* 0x000000130e077c10 */ /* 0x000fe20008ffe4ff */
[----:B------:R-:W4:Y:S01]  /*4d20*/  LDL.LU R22, [R1+0x9c] ;  /* 0x00009c0001167983 */ /* 0x000f220000300800 */
[C---:B------:R-:W-:Y:S01]  /*4d30*/  FMUL.FTZ R18, R2.reuse, R18 ;  /* 0x0000001202127220 */ /* 0x040fe20000410000 */
        /* <DEDUP_REMOVED lines=25> */
[----:B------:R-:W4:Y:S01]  /*4ed0*/  LDL.LU R21, [R1+0x90] ;  /* 0x0000900001157983 */ /* 0x000f220000300800 */
[----:B------:R-:W-:-:S02]  /*4ee0*/  F2FP.BF16.F32.PACK_AB R19, R24, R19 ;  /* 0x000000131813723e */ /* 0x000fc400000010ff */
[----:B------:R-:W-:Y:S01]  /*4ef0*/  F2FP.BF16.F32.PACK_AB R9, R9, R18 ;  /* 0x000000120909723e */ /* 0x000fe200000010ff */
[----:B------:R3:W-:Y:S01]  /*4f00*/  STG.E.U16 desc[UR12][R6.64+0x2], R3 ;  /* 0x0000020306007986 */ /* 0x0007e2000c10150c */
[----:B------:R-:W-:Y:S02]  /*4f10*/  PRMT R5, R51, 0x7632, R5 ;  /* 0x0000763233057816 */ /* 0x000fe40000000005 */
[----:B------:R-:W-:Y:S01]  /*4f20*/  PRMT R18, R19, 0x7632, R18 ;  /* 0x0000763213127816 */ /* 0x000fe20000000012 */
[----:B------:R-:W-:Y:S04]  /*4f30*/  STG.E.U16 desc[UR12][R6.64], R0 ;  /* 0x0000000006007986 */ /* 0x000fe8000c10150c */
[----:B------:R-:W-:Y:S04]  /*4f40*/  STG.E.U16 desc[UR12][R6.64+0x4], R51 ;  /* 0x0000043306007986 */ /* 0x000fe8000c10150c */
[----:B------:R-:W-:Y:S01]  /*4f50*/  STG.E.U16 desc[UR12][R6.64+0x6], R5 ;  /* 0x0000060506007986 */ /* 0x000fe2000c10150c */
[----:B--2---:R-:W-:-:S03]  /*4f60*/  IADD3 R2, P1, R20, UR18, RZ ;  /* 0x0000001214027c10 */ /* 0x004fc6000ff3e0ff */
[----:B------:R-:W2:Y:S01]  /*4f70*/  LDL.LU R20, [R1+0x94] ;  /* 0x0000940001147983 */ /* 0x000ea20000300800 */
[----:B---3--:R-:W-:-:S03]  /*4f80*/  IADD3.X R3, R23, UR19, RZ, P1, !PT ;  /* 0x0000001317037c10 */ /* 0x008fc60008ffe4ff */
[----:B------:R-:W3:Y:S04]  /*4f90*/  LDL.LU R23, [R1+0x88] ;  /* 0x0000880001177983 */ /* 0x000ee80000300800 */
[----:B------:R0:W-:Y:S04]  /*4fa0*/  STG.E.U16 desc[UR12][R2.64+0x2], R18 ;  /* 0x0000021202007986 */ /* 0x0001e8000c10150c */
[----:B0-----:R-:W3:Y:S01]  /*4fb0*/  LDL.LU R18, [R1+0x8c] ;  /* 0x00008c0001127983 */ /* 0x001ee20000300800 */
[----:B------:R-:W-:Y:S02]  /*4fc0*/  PRMT R0, R9, 0x7632, R0 ;  /* 0x0000763209007816 */ /* 0x000fe40000000000 */
[----:B----4-:R-:W-:-:S02]  /*4fd0*/  IADD3 R4, P1, R25, UR18, RZ ;  /* 0x0000001219047c10 */ /* 0x010fc4000ff3e0ff */
[----:B------:R-:W-:Y:S02]  /*4fe0*/  F2FP.BF16.F32.PACK_AB R26, R26, R60 ;  /* 0x0000003c1a1a723e */ /* 0x000fe400000010ff */
[----:B------:R-:W-:Y:S01]  /*4ff0*/  F2FP.BF16.F32.PACK_AB R27, R27, R59 ;  /* 0x0000003b1b1b723e */ /* 0x000fe200000010ff */
[----:B------:R-:W-:Y:S01]  /*5000*/  STG.E.U16 desc[UR12][R2.64], R19 ;  /* 0x0000001302007986 */ /* 0x000fe2000c10150c */
[----:B------:R-:W-:Y:S02]  /*5010*/  PRMT R7, R26, 0x7632, R7 ;  /* 0x000076321a077816 */ /* 0x000fe40000000007 */
[----:B------:R-:W-:Y:S01]  /*5020*/  PRMT R6, R27, 0x7632, R6 ;  /* 0x000076321b067816 */ /* 0x000fe20000000006 */
[----:B------:R-:W-:Y:S04]  /*5030*/  STG.E.U16 desc[UR12][R2.64+0x4], R9 ;  /* 0x0000040902007986 */ /* 0x000fe8000c10150c */
[----:B------:R0:W-:Y:S01]  /*5040*/  STG.E.U16 desc[UR12][R2.64+0x6], R0 ;  /* 0x0000060002007986 */ /* 0x0001e2000c10150c */
[----:B------:R-:W-:-:S02]  /*5050*/  F2FP.BF16.F32.PACK_AB R30, R30, R58 ;  /* 0x0000003a1e1e723e */ /* 0x000fc400000010ff */
[----:B------:R-:W-:Y:S02]  /*5060*/  IADD3.X R5, R22, UR19, RZ, P1, !PT ;  /* 0x0000001316057c10 */ /* 0x000fe40008ffe4ff */
[----:B------:R-:W4:Y:S04]  /*5070*/  LDL.LU R22, [R1+0x80] ;  /* 0x0000800001167983 */ /* 0x000f280000300800 */
[----:B------:R-:W-:Y:S04]  /*5080*/  STG.E.U16 desc[UR12][R4.64], R26 ;  /* 0x0000001a04007986 */ /* 0x000fe8000c10150c */
[----:B------:R-:W-:Y:S04]  /*5090*/  STG.E.U16 desc[UR12][R4.64+0x2], R7 ;  /* 0x0000020704007986 */ /* 0x000fe8000c10150c */
[----:B------:R-:W-:Y:S04]  /*50a0*/  STG.E.U16 desc[UR12][R4.64+0x4], R27 ;  /* 0x0000041b04007986 */ /* 0x000fe8000c10150c */
[----:B------:R3:W-:Y:S01]  /*50b0*/  STG.E.U16 desc[UR12][R4.64+0x6], R6 ;  /* 0x0000060604007986 */ /* 0x0007e2000c10150c */
[----:B0-----:R-:W-:-:S03]  /*50c0*/  IADD3 R2, P1, R21, UR18, RZ ;  /* 0x0000001215027c10 */ /* 0x001fc6000ff3e0ff */
[----:B------:R-:W4:Y:S01]  /*50d0*/  LDL.LU R21, [R1+0x84] ;  /* 0x0000840001157983 */ /* 0x000f220000300800 */
[----:B------:R-:W-:Y:S02]  /*50e0*/  PRMT R9, R30, 0x7632, R9 ;  /* 0x000076321e097816 */ /* 0x000fe40000000009 */
[----:B--2---:R-:W-:Y:S02]  /*50f0*/  IADD3.X R3, R20, UR19, RZ, P1, !PT ;  /* 0x0000001314037c10 */ /* 0x004fe40008ffe4ff */
[----:B------:R-:W2:Y:S01]  /*5100*/  LDL.LU R20, [R1+0x74] ;  /* 0x0000740001147983 */ /* 0x000ea20000300800 */
[----:B---3--:R-:W-:-:S03]  /*5110*/  IADD3 R4, P1, R23, UR18, RZ ;  /* 0x0000001217047c10 */ /* 0x008fc6000ff3e0ff */
[----:B------:R-:W3:Y:S04]  /*5120*/  LDL.LU R19, [R1+0x78] ;  /* 0x0000780001137983 */ /* 0x000ee80000300800 */
[----:B------:R0:W-:Y:S01]  /*5130*/  STG.E.U16 desc[UR12][R2.64+0x2], R9 ;  /* 0x0000020902007986 */ /* 0x0001e2000c10150c */
[----:B------:R-:W-:-:S03]  /*5140*/  IADD3.X R5, R18, UR19, RZ, P1, !PT ;  /* 0x0000001312057c10 */ /* 0x000fc60008ffe4ff */
[----:B------:R-:W3:Y:S04]  /*5150*/  LDL.LU R18, [R1+0x6c] ;  /* 0x00006c0001127983 */ /* 0x000ee80000300800 */
[----:B0-----:R-:W3:Y:S01]  /*5160*/  LDL.LU R9, [R1+0x70] ;  /* 0x0000700001097983 */ /* 0x001ee20000300800 */
        /* <DEDUP_REMOVED lines=9> */
[----:B------:R-:W-:Y:S02]  /*5200*/  F2FP.BF16.F32.PACK_AB R15, R39, R15 ;  /* 0x0000000f270f723e */ /* 0x000fe400000010ff */
[----:B----4-:R-:W-:Y:S01]  /*5210*/  IADD3 R6, P1, R22, UR18, RZ ;  /* 0x0000001216067c10 */ /* 0x010fe2000ff3e0ff */
[----:B------:R-:W-:Y:S01]  /*5220*/  STG.E.U16 desc[UR12][R4.64], R34 ;  /* 0x0000002204007986 */ /* 0x000fe2000c10150c */
[----:B0-----:R-:W-:-:S03]  /*5230*/  PRMT R3, R35, 0x7632, R3 ;  /* 0x0000763223037816 */ /* 0x001fc60000000003 */
[----:B------:R0:W-:Y:S01]  /*5240*/  STG.E.U16 desc[UR12][R4.64+0x2], R7 ;  /* 0x0000020704007986 */ /* 0x0001e2000c10150c */
[----:B------:R-:W-:-:S03]  /*5250*/  PRMT R0, R38, 0x7632, R0 ;  /* 0x0000763226007816 */ /* 0x000fc60000000000 */
[----:B------:R-:W-:Y:S01]  /*5260*/  STG.E.U16 desc[UR12][R4.64+0x4], R35 ;  /* 0x0000042304007986 */ /* 0x000fe2000c10150c */
[----:B------:R-:W-:-:S03]  /*5270*/  F2FP.BF16.F32.PACK_AB R14, R42, R14 ;  /* 0x0000000e2a0e723e */ /* 0x000fc600000010ff */
[----:B------:R4:W-:Y:S01]  /*5280*/  STG.E.U16 desc[UR12][R4.64+0x6], R3 ;  /* 0x0000060304007986 */ /* 0x0009e2000c10150c */
[----:B------:R-:W-:Y:S02]  /*5290*/  F2FP.BF16.F32.PACK_AB R8, R43, R8 ;  /* 0x000000082b08723e */ /* 0x000fe400000010ff */
[----:B------:R-:W-:Y:S02]  /*52a0*/  F2FP.BF16.F32.PACK_AB R16, R46, R16 ;  /* 0x000000102e10723e */ /* 0x000fe400000010ff */
[----:B0-----:R-:W-:Y:S02]  /*52b0*/  IADD3.X R7, R21, UR19, RZ, P1, !PT ;  /* 0x0000001315077c10 */ /* 0x001fe40008ffe4ff */
[----:B----4-:R-:W-:-:S03]  /*52c0*/  PRMT R5, R15, 0x7632, R5 ;  /* 0x000076320f057816 */ /* 0x010fc60000000005 */
[----:B------:R-:W-:Y:S01]  /*52d0*/  STG.E.U16 desc[UR12][R6.64], R38 ;  /* 0x0000002606007986 */ /* 0x000fe2000c10150c */
[----:B------:R-:W-:-:S03]  /*52e0*/  F2FP.BF16.F32.PACK_AB R17, R47, R17 ;  /* 0x000000112f11723e */ /* 0x000fc600000010ff */
[----:B------:R0:W-:Y:S04]  /*52f0*/  STG.E.U16 desc[UR12][R6.64+0x2], R0 ;  /* 0x0000020006007986 */ /* 0x0001e8000c10150c */
[----:B------:R-:W-:Y:S04]  /*5300*/  STG.E.U16 desc[UR12][R6.64+0x4], R15 ;  /* 0x0000040f06007986 */ /* 0x000fe8000c10150c */
[----:B------:R4:W-:Y:S01]  /*5310*/  STG.E.U16 desc[UR12][R6.64+0x6], R5 ;  /* 0x0000060506007986 */ /* 0x0009e2000c10150c */
[----:B0-----:R-:W-:Y:S02]  /*5320*/  PRMT R0, R8, 0x7632, R0 ;  /* 0x0000763208007816 */ /* 0x001fe40000000000 */
[----:B----4-:R-:W-:-:S02]  /*5330*/  PRMT R7, R14, 0x7632, R7 ;  /* 0x000076320e077816 */ /* 0x010fc40000000007 */
[----:B------:R-:W-:Y:S01]  /*5340*/  PRMT R6, R17, 0x7632, R6 ;  /* 0x0000763211067816 */ /* 0x000fe20000000006 */
[----:B------:R-:W-:Y:S01]  /*5350*/  ULOP3.LUT UR4, UR4, 0x1, URZ, 0x3c, !UPT ;  /* 0x0000000104047892 */ /* 0x000fe2000f8e3c3f */
[----:B------:R-:W-:Y:S01]  /*5360*/  UMOV UR5, UR14 ;  /* 0x0000000e00057c82 */ /* 0x000fe20008000000 */
[----:B------:R-:W-:Y:S01]  /*5370*/  UMOV UR8, UR11 ;  /* 0x0000000b00087c82 */ /* 0x000fe20008000000 */
[----:B--2---:R-:W-:-:S04]  /*5380*/  IADD3 R2, P1, R20, UR18, RZ ;  /* 0x0000001214027c10 */ /* 0x004fc8000ff3e0ff */
[----:B---3--:R-:W-:-:S05]  /*5390*/  IADD3.X R3, R19, UR19, RZ, P1, !PT ;  /* 0x0000001313037c10 */ /* 0x008fca0008ffe4ff */
[----:B------:R-:W-:Y:S04]  /*53a0*/  STG.E.U16 desc[UR12][R2.64], R14 ;  /* 0x0000000e02007986 */ /* 0x000fe8000c10150c */
[----:B------:R-:W-:Y:S04]  /*53b0*/  STG.E.U16 desc[UR12][R2.64+0x2], R7 ;  /* 0x0000020702007986 */ /* 0x000fe8000c10150c */
[----:B------:R-:W-:Y:S01]  /*53c0*/  STG.E.U16 desc[UR12][R2.64+0x4], R8 ;  /* 0x0000040802007986 */ /* 0x000fe2000c10150c */
[----:B------:R-:W-:-:S03]  /*53d0*/  IADD3 R4, P1, R18, UR18, RZ ;  /* 0x0000001212047c10 */ /* 0x000fc6000ff3e0ff */
[----:B------:R0:W-:Y:S01]  /*53e0*/  STG.E.U16 desc[UR12][R2.64+0x6], R0 ;  /* 0x0000060002007986 */ /* 0x0001e2000c10150c */
[----:B------:R-:W-:Y:S02]  /*53f0*/  IADD3.X R5, R9, UR19, RZ, P1, !PT ;  /* 0x0000001309057c10 */ /* 0x000fe40008ffe4ff */
[----:B0-----:R-:W-:-:S03]  /*5400*/  PRMT R3, R16, 0x7632, R3 ;  /* 0x0000763210037816 */ /* 0x001fc60000000003 */
[----:B------:R2:W-:Y:S04]  /*5410*/  STG.E.U16 desc[UR12][R4.64], R16 ;  /* 0x0000001004007986 */ /* 0x0005e8000c10150c */
[----:B------:R2:W-:Y:S04]  /*5420*/  STG.E.U16 desc[UR12][R4.64+0x2], R3 ;  /* 0x0000020304007986 */ /* 0x0005e8000c10150c */
[----:B------:R2:W-:Y:S04]  /*5430*/  STG.E.U16 desc[UR12][R4.64+0x4], R17 ;  /* 0x0000041104007986 */ /* 0x0005e8000c10150c */
[----:B------:R2:W-:Y:S01]  /*5440*/  STG.E.U16 desc[UR12][R4.64+0x6], R6 ;  /* 0x0000060604007986 */ /* 0x0005e2000c10150c */
[----:B------:R-:W-:Y:S05]  /*5450*/  @!P0 BRA `(.L_x_412) ;  /* 0xffffffb0003c8947 */ /* 0x000fea000383ffff */
.L_x_396:
        /* <DEDUP_REMOVED lines=10> */
[----:B------:R-:W0:Y:S01]  /*5500*/  LDC.64 R8, c[0x0][0x258] ;  /* 0x00009600ff087b82 */ /* 0x000e220000000a00 */
[----:B------:R-:W3:Y:S01]  /*5510*/  S2R R57, SR_TID.X ;  /* 0x0000000000397919 */ /* 0x000ee20000002100 */
[----:B------:R-:W-:-:S06]  /*5520*/  UMOV UR4, 0x400 ;  /* 0x0000040000047882 */ /* 0x000fcc0000000000 */
[----:B------:R-:W4:Y:S01]  /*5530*/  S2UR UR5, SR_CgaCtaId ;  /* 0x00000000000579c3 */ /* 0x000f220000008800 */
[----:B0-----:R-:W-:Y:S02]  /*5540*/  LOP3.LUT R2, RZ, R8, RZ, 0x33, !PT ;  /* 0x00000008ff027212 */ /* 0x001fe400078e33ff */
[----:B--2---:R-:W-:Y:S02]  /*5550*/  LOP3.LUT R3, RZ, R9, RZ, 0x33, !PT ;  /* 0x00000009ff037212 */ /* 0x004fe400078e33ff */
[----:B------:R-:W-:-:S04]  /*5560*/  ISETP.GT.U32.AND P0, PT, R2, -0x3, PT ;  /* 0xfffffffd0200780c */ /* 0x000fc80003f04070 */
[C---:B------:R-:W-:Y:S01]  /*5570*/  ISETP.GT.AND.EX P0, PT, R3.reuse, -0x1, PT, P0 ;  /* 0xffffffff0300780c */ /* 0x040fe20003f04300 */
[----:B----4-:R-:W-:Y:S01]  /*5580*/  ULEA UR6, UR5, UR4, 0x18 ;  /* 0x0000000405067291 */ /* 0x010fe2000f8ec03f */
[----:B---3--:R-:W-:Y:S02]  /*5590*/  SHF.R.U32.HI R49, RZ, 0x5, R57 ;  /* 0x00000005ff317819 */ /* 0x008fe40000011639 */
[----:B------:R-:W-:Y:S01]  /*55a0*/  SEL R2, R2, 0xfffffffd, P0 ;  /* 0xfffffffd02027807 */ /* 0x000fe20000000000 */
[----:B------:R-:W-:Y:S01]  /*55b0*/  ULDC.64 UR4, c[0x0][0x260] ;  /* 0x0000980000047ab9 */ /* 0x000fe20000000a00 */
[----:B------:R-:W-:Y:S01]  /*55c0*/  SEL R3, R3, 0xffffffff, P0 ;  /* 0xffffffff03037807 */ /* 0x000fe20000000000 */
[----:B------:R-:W-:Y:S01]  /*55d0*/  IMAD.SHL.U32 R6, R49, 0x2, RZ ;  /* 0x0000000231067824 */ /* 0x000fe200078e00ff */
[C---:B------:R-:W-:Y:S01]  /*55e0*/  SHF.L.U32 R0, R2.reuse, 0x6, RZ ;  /* 0x0000000602007819 */ /* 0x040fe200000006ff */
[----:B------:R-:W-:Y:S01]  /*55f0*/  UIADD3 UR4, UP0, UR4, 0x80800, URZ ;  /* 0x0008080004047890 */ /* 0x000fe2000ff1e03f */
[----:B------:R-:W-:-:S02]  /*5600*/  SHF.L.U64.HI R2, R2, 0x6, R3 ;  /* 0x0000000602027819 */ /* 0x000fc40000010203 */
[----:B------:R-:W-:Y:S01]  /*5610*/  MOV R3, 0xffffffff ;  /* 0xffffffff00037802 */ /* 0x000fe20000000f00 */
[----:B------:R-:W-:Y:S01]  /*5620*/  UIADD3.X UR5, URZ, UR5, URZ, UP0, !UPT ;  /* 0x000000053f057290 */ /* 0x000fe200087fe43f */
[----:B------:R-:W-:Y:S02]  /*5630*/  IADD3 R0, P0, P1, -R0, -0x41, -R49 ;  /* 0xffffffbf00007810 */ /* 0x000fe4000791e931 */
[----:B------:R-:W-:Y:S02]  /*5640*/  SHF.R.U32.HI R52, RZ, 0x4, R57 ;  /* 0x00000004ff347819 */ /* 0x000fe40000011639 */
[----:B------:R-:W-:Y:S02]  /*5650*/  IADD3.X R2, ~R2, -0x1, R3, P0, P1 ;  /* 0xffffffff02027810 */ /* 0x000fe400007e2503 */
[C---:B------:R-:W-:Y:S01]  /*5660*/  IADD3 R53, R52.reuse, 0x1e, RZ ;  /* 0x0000001e34357810 */ /* 0x040fe20007ffe0ff */
[----:B------:R-:W-:Y:S01]  /*5670*/  VIADD R54, R52, 0x3c ;  /* 0x0000003c34367836 */ /* 0x000fe20000000000 */
[----:B------:R-:W-:Y:S01]  /*5680*/  LEA R10, R49, UR6, 0x7 ;  /* 0x00000006310a7c11 */ /* 0x000fe2000f8e38ff */
[----:B------:R-:W-:Y:S01]  /*5690*/  IMAD.WIDE.U32 R4, R2, -0x77777777, RZ ;  /* 0x8888888902047825 */ /* 0x000fe200078e00ff */
[----:B------:R-:W-:-:S02]  /*56a0*/  LOP3.LUT R3, R6, 0x1f, R57, 0x78, !PT ;  /* 0x0000001f06037812 */ /* 0x000fc400078e7839 */
[----:B------:R-:W-:Y:S02]  /*56b0*/  LOP3.LUT R12, RZ, R52, RZ, 0x33, !PT ;  /* 0x00000034ff0c7212 */ /* 0x000fe400078e33ff */
[----:B------:R-:W-:Y:S01]  /*56c0*/  VIMNMX.U32 R11, R53, 0x20, !PT ;  /* 0x00000020350b7848 */ /* 0x000fe20007fe0000 */
[C---:B------:R-:W-:Y:S01]  /*56d0*/  IMAD.WIDE.U32 R6, P0, R0.reuse, -0x77777778, R4 ;  /* 0x8888888800067825 */ /* 0x040fe20007800004 */
[----:B------:R-:W-:Y:S02]  /*56e0*/  LEA R3, R3, R10, 0x2 ;  /* 0x0000000a03037211 */ /* 0x000fe400078e10ff */
[----:B------:R-:W-:Y:S01]  /*56f0*/  SHF.L.U32 R10, R57, 0x7, RZ ;  /* 0x00000007390a7819 */ /* 0x000fe200000006ff */
[----:B------:R-:W-:Y:S01]  /*5700*/  IMAD.WIDE.U32 R4, R0, -0x77777777, RZ ;  /* 0x8888888900047825 */ /* 0x000fe200078e00ff */
[----:B------:R-:W-:Y:S02]  /*5710*/  IADD3.X R13, RZ, RZ, RZ, P0, !PT ;  /* 0x000000ffff0d7210 */ /* 0x000fe400007fe4ff */
[----:B------:R-:W-:Y:S01]  /*5720*/  LOP3.LUT R10, R10, 0x780, RZ, 0xc0, !PT ;  /* 0x000007800a0a7812 */ /* 0x000fe200078ec0ff */
[----:B------:R-:W-:Y:S01]  /*5730*/  IMAD.IADD R4, R11, 0x1, R12 ;  /* 0x000000010b047824 */ /* 0x000fe200078e020c */
[----:B------:R-:W-:-:S02]  /*5740*/  IADD3 RZ, P1, R5, R6, RZ ;  /* 0x0000000605ff7210 */ /* 0x000fc40007f3e0ff */
[----:B------:R-:W-:Y:S02]  /*5750*/  MOV R12, R7 ;  /* 0x00000007000c7202 */ /* 0x000fe40000000f00 */
[----:B------:R-:W-:Y:S02]  /*5760*/  SHF.L.U32 R48, R57, 0x1, RZ ;  /* 0x0000000139307819 */ /* 0x000fe400000006ff */
[----:B------:R-:W-:Y:S01]  /*5770*/  ISETP.LT.U32.AND P0, PT, R8, 0x2, PT ;  /* 0x000000020800780c */ /* 0x000fe20003f01070 */
[----:B------:R-:W-:Y:S01]  /*5780*/  IMAD.WIDE.U32.X R12, R2, -0x77777778, R12, P1 ;  /* 0x88888888020c7825 */ /* 0x000fe200008e040c */
[----:B------:R-:W-:Y:S02]  /*5790*/  IADD3 R14, R10, UR6, RZ ;  /* 0x000000060a0e7c10 */ /* 0x000fe4000fffe0ff */
[----:B------:R-:W-:Y:S01]  /*57a0*/  LOP3.LUT R48, R48, 0x1e, RZ, 0xc0, !PT ;  /* 0x0000001e30307812 */ /* 0x000fe200078ec0ff */
[----:B------:R-:W-:Y:S01]  /*57b0*/  IMAD.WIDE.U32 R10, R4, -0x77777777, RZ ;  /* 0x88888889040a7825 */ /* 0x000fe200078e00ff */
[----:B------:R-:W-:-:S02]  /*57c0*/  ISETP.LT.AND.EX P0, PT, R9, RZ, PT, P0 ;  /* 0x000000ff0900720c */ /* 0x000fc40003f01300 */
[----:B------:R-:W-:Y:S02]  /*57d0*/  SHF.R.U64 R45, R12, 0x3, R13 ;  /* 0x000000030c2d7819 */ /* 0x000fe4000000120d */
[-C--:B------:R-:W-:Y:S02]  /*57e0*/  LOP3.LUT R7, R53, R48.reuse, RZ, 0x3c, !PT ;  /* 0x0000003035077212 */ /* 0x080fe400078e3cff */
[-C--:B------:R-:W-:Y:S02]  /*57f0*/  LOP3.LUT R15, R54, R48.reuse, RZ, 0x3c, !PT ;  /* 0x00000030360f7212 */ /* 0x080fe400078e3cff */
[----:B------:R-:W-:Y:S02]  /*5800*/  LEA.HI R44, R11, 0x1, RZ, 0x1c ;  /* 0x000000010b2c7811 */ /* 0x000fe400078fe0ff */
[----:B------:R-:W-:Y:S02]  /*5810*/  LOP3.LUT R5, R52, R48, RZ, 0x3c, !PT ;  /* 0x0000003034057212 */ /* 0x000fe400078e3cff */
[----:B------:R-:W-:-:S02]  /*5820*/  SEL R17, R8, 0x2, P0 ;  /* 0x0000000208117807 */ /* 0x000fc40000000000 */
[----:B------:R-:W-:Y:S02]  /*5830*/  SEL R16, R9, RZ, P0 ;  /* 0x000000ff09107207 */ /* 0x000fe40000000000 */
[C---:B------:R-:W-:Y:S02]  /*5840*/  IADD3 R11, P1, R49.reuse, 0x1e, RZ ;  /* 0x0000001e310b7810 */ /* 0x040fe40007f3e0ff */
[C---:B------:R-:W-:Y:S02]  /*5850*/  IADD3 R10, P0, R49.reuse, 0xf, RZ ;  /* 0x0000000f310a7810 */ /* 0x040fe40007f1e0ff */
[----:B------:R-:W-:Y:S02]  /*5860*/  IADD3 R12, P2, R49, 0x2d, RZ ;  /* 0x0000002d310c7810 */ /* 0x000fe40007f5e0ff */
[----:B------:R-:W-:Y:S02]  /*5870*/  IADD3 R45, R45, 0x1, RZ ;  /* 0x000000012d2d7810 */ /* 0x000fe40007ffe0ff */
[-C--:B------:R-:W-:Y:S01]  /*5880*/  LEA R6, R7, R14.reuse, 0x2 ;  /* 0x0000000e07067211 */ /* 0x080fe200078e10ff */
[----:B------:R-:W-:Y:S01]  /*5890*/  IMAD R7, R15, 0x4, R14 ;  /* 0x000000040f077824 */ /* 0x000fe200078e020e */
[----:B------:R-:W-:Y:S01]  /*58a0*/  LEA R5, R5, R14, 0x2 ;  /* 0x0000000e05057211 */ /* 0x000fe200078e10ff */
[----:B------:R-:W-:Y:S01]  /*58b0*/  IMAD.X R14, RZ, RZ, RZ, P1 ;  /* 0x000000ffff0e7224 */ /* 0x000fe200008e06ff */
[----:B------:R-:W-:-:S02]  /*58c0*/  SHF.L.U64.HI R16, R17, 0x6, R16 ;  /* 0x0000000611107819 */ /* 0x000fc40000010210 */
[----:B------:R-:W-:Y:S02]  /*58d0*/  MOV R8, UR10 ;  /* 0x0000000a00087c02 */ /* 0x000fe40008000f00 */
[C---:B------:R-:W-:Y:S02]  /*58e0*/  LOP3.LUT R56, R57.reuse, 0x1f, RZ, 0xc0, !PT ;  /* 0x0000001f39387812 */ /* 0x040fe400078ec0ff */
[----:B------:R-:W-:Y:S02]  /*58f0*/  LOP3.LUT R9, R57, 0xf, RZ, 0xc0, !PT ;  /* 0x0000000f39097812 */ /* 0x000fe400078ec0ff */
[----:B------:R-:W-:Y:S02]  /*5900*/  IADD3 R55, R52, 0x5a, RZ ;  /* 0x0000005a34377810 */ /* 0x000fe40007ffe0ff */
[----:B------:R-:W-:Y:S02]  /*5910*/  IADD3.X R13, RZ, RZ, RZ, P0, !PT ;  /* 0x000000ffff0d7210 */ /* 0x000fe400007fe4ff */
[----:B------:R-:W-:-:S02]  /*5920*/  IADD3.X R15, RZ, RZ, RZ, P2, !PT ;  /* 0x000000ffff0f7210 */ /* 0x000fc400017fe4ff */
[----:B------:R-:W-:Y:S02]  /*5930*/  SHF.L.U32 R17, R17, 0x6, RZ ;  /* 0x0000000611117819 */ /* 0x000fe400000006ff */
[----:B------:R-:W-:Y:S02]  /*5940*/  LOP3.LUT R44, R44, 0x3, RZ, 0xc0, !PT ;  /* 0x000000032c2c7812 */ /* 0x000fe400078ec0ff */
[----:B------:R-:W-:-:S07]  /*5950*/  LOP3.LUT R45, R45, 0x3, RZ, 0xc0, !PT ;  /* 0x000000032d2d7812 */ /* 0x000fce00078ec0ff */
.L_x_429:
[----:B------:R-:W-:Y:S01]  /*5960*/  ISETP.GT.U32.AND P0, PT, R17, R49, PT ;  /* 0x000000311100720c */ /* 0x000fe20003f04070 */
[----:B------:R-:W-:Y:S01]  /*5970*/  BSSY B0, `(.L_x_413) ;  /* 0x00000a5000007945 */ /* 0x000fe20003800000 */
[----:B01----:R-:W-:Y:S02]  /*5980*/  CS2R R42, SRZ ;  /* 0x00000000002a7805 */ /* 0x003fe4000001ff00 */
[----:B------:R-:W-:-:S13]  /*5990*/  ISETP.GT.AND.EX P0, PT, R16, RZ, PT, P0 ;  /* 0x000000ff1000720c */ /* 0x000fda0003f04300 */
[----:B--234-:R-:W-:Y:S05]  /*59a0*/  @!P0 BRA `(.L_x_414) ;  /* 0x0000000800848947 */ /* 0x01cfea0003800000 */
[----:B------:R-:W-:Y:S01]  /*59b0*/  ISETP.NE.U32.AND P1, PT, R45, RZ, PT ;  /* 0x000000ff2d00720c */ /* 0x000fe20003f25070 */
[----:B------:R-:W-:Y:S01]  /*59c0*/  BSSY B1, `(.L_x_415) ;  /* 0x0000022000017945 */ /* 0x000fe20003800000 */
[----:B------:R-:W-:Y:S01]  /*59d0*/  ISETP.GE.U32.AND P0, PT, R0, 0x2d, PT ;  /* 0x0000002d0000780c */ /* 0x000fe20003f06070 */
[----:B------:R-:W-:Y:S01]  /*59e0*/  HFMA2.MMA R46, -RZ, RZ, 0, 0 ;  /* 0x00000000ff2e7435 */ /* 0x000fe200000001ff */
[----:B------:R-:W-:Y:S02]  /*59f0*/  ISETP.NE.AND.EX P1, PT, RZ, RZ, PT, P1 ;  /* 0x000000ffff00720c */ /* 0x000fe40003f25310 */
[----:B------:R-:W-:Y:S02]  /*5a00*/  CS2R R42, SRZ ;  /* 0x00000000002a7805 */ /* 0x000fe4000001ff00 */
[----:B------:R-:W-:Y:S01]  /*5a10*/  IADD3 R18, P2, R56, R8, RZ ;  /* 0x0000000838127210 */ /* 0x000fe20007f5e0ff */
[----:B------:R-:W-:Y:S01]  /*5a20*/  IMAD.MOV.U32 R47, RZ, RZ, R49 ;  /* 0x000000ffff2f7224 */ /* 0x000fe200078e0031 */
[----:B------:R-:W-:-:S02]  /*5a30*/  ISETP.GE.U32.AND.EX P0, PT, R2, RZ, PT, P0 ;  /* 0x000000ff0200720c */ /* 0x000fc40003f06100 */
[----:B------:R-:W-:-:S05]  /*5a40*/  LEA.HI.X.SX32 R19, R8, RZ, 0x1, P2 ;  /* 0x000000ff08137211 */ /* 0x000fca00010f0eff */
[----:B------:R-:W-:Y:S06]  /*5a50*/  @!P1 BRA `(.L_x_416) ;  /* 0x0000000000609947 */ /* 0x000fec0003800000 */
[----:B------:R-:W-:Y:S01]  /*5a60*/  IMAD.WIDE.U32 R22, R49, 0x780, R18 ;  /* 0x0000078031167825 */ /* 0x000fe200078e0012 */
[----:B------:R-:W-:Y:S02]  /*5a70*/  ULDC.64 UR8, c[0x0][0x260] ;  /* 0x0000980000087ab9 */ /* 0x000fe40000000a00 */
[----:B------:R-:W-:-:S04]  /*5a80*/  LEA R20, P1, R22, UR8, 0x3 ;  /* 0x0000000816147c11 */ /* 0x000fc8000f8218ff */
[----:B------:R-:W-:-:S05]  /*5a90*/  LEA.HI.X R21, R22, UR9, R23, 0x3, P1 ;  /* 0x0000000916157c11 */ /* 0x000fca00088f1c17 */
[----:B------:R-:W2:Y:S01]  /*5aa0*/  LDG.E.64 R42, desc[UR12][R20.64+0x10000] ;  /* 0x0100000c142a7981 */ /* 0x000ea2000c1e1b00 */
[----:B------:R-:W-:Y:S02]  /*5ab0*/  ISETP.NE.U32.AND P1, PT, R45, 0x1, PT ;  /* 0x000000012d00780c */ /* 0x000fe40003f25070 */
[----:B------:R-:W-:Y:S02]  /*5ac0*/  MOV R47, R10 ;  /* 0x0000000a002f7202 */ /* 0x000fe40000000f00 */
[----:B------:R-:W-:Y:S02]  /*5ad0*/  ISETP.NE.AND.EX P1, PT, RZ, RZ, PT, P1 ;  /* 0x000000ffff00720c */ /* 0x000fe40003f25310 */
[----:B------:R-:W-:Y:S01]  /*5ae0*/  MOV R46, R13 ;  /* 0x0000000d002e7202 */ /* 0x000fe20000000f00 */
[----:B--2---:R-:W-:Y:S01]  /*5af0*/  FADD.FTZ R42, RZ, R42 ;  /* 0x0000002aff2a7221 */ /* 0x004fe20000010000 */
[----:B------:R-:W-:-:S09]  /*5b00*/  FADD.FTZ R43, RZ, R43 ;  /* 0x0000002bff2b7221 */ /* 0x000fd20000010000 */
        /* <DEDUP_REMOVED lines=13> */
.L_x_416:
[----:B------:R-:W-:Y:S05]  /*5be0*/  BSYNC B1 ;  /* 0x0000000000017941 */ /* 0x000fea0003800000 */
.L_x_415:
[----:B------:R-:W-:Y:S05]  /*5bf0*/  @!P0 BRA `(.L_x_414) ;  /* 0x0000000400f08947 */ /* 0x000fea0003800000 */
[C---:B------:R-:W-:Y:S01]  /*5c00*/  SHF.L.U64.HI R21, R18.reuse, 0x1, R19 ;  /* 0x0000000112157819 */ /* 0x040fe20000010213 */
[----:B------:R-:W-:Y:S01]  /*5c10*/  IMAD.SHL.U32 R20, R18, 0x2, RZ ;  /* 0x0000000212147824 */ /* 0x000fe200078e00ff */
[C---:B------:R-:W-:Y:S01]  /*5c20*/  IADD3 R18, P0, -R47.reuse, R17, RZ ;  /* 0x000000112f127210 */ /* 0x040fe20007f1e1ff */
[----:B------:R-:W-:Y:S01]  /*5c30*/  IMAD R19, R46, 0xf00, RZ ;  /* 0x00000f002e137824 */ /* 0x000fe200078e02ff */
[----:B------:R-:W-:Y:S01]  /*5c40*/  BSSY B1, `(.L_x_417) ;  /* 0x0000044000017945 */ /* 0x000fe20003800000 */
[----:B------:R-:W-:Y:S01]  /*5c50*/  IMAD.WIDE.U32 R20, R47, 0xf00, R20 ;  /* 0x00000f002f147825 */ /* 0x000fe200078e0014 */
[----:B------:R-:W-:Y:S02]  /*5c60*/  ISETP.GT.U32.AND P1, PT, R18, 0xb4, PT ;  /* 0x000000b41200780c */ /* 0x000fe40003f24070 */
[----:B------:R-:W-:Y:S02]  /*5c70*/  IADD3.X R22, ~R46, R16, RZ, P0, !PT ;  /* 0x000000102e167210 */ /* 0x000fe400007fe5ff */
[----:B------:R-:W-:-:S02]  /*5c80*/  IADD3 R19, R21, R19, RZ ;  /* 0x0000001315137210 */ /* 0x000fc40007ffe0ff */
        /* <DEDUP_REMOVED lines=8> */
.L_x_419:
        /* <DEDUP_REMOVED lines=9> */
[----:B------:R-:W5:Y:S01]  /*5da0*/  LDG.E.64 R30, desc[UR12][R18.64+0x189c00] ;  /* 0x189c000c121e7981 */ /* 0x000f62000c1e1b00 */
[----:B--2---:R-:W-:Y:S01]  /*5db0*/  FADD.FTZ R41, R32, R42 ;  /* 0x0000002a20297221 */ /* 0x004fe20000010000 */
[----:B------:R-:W-:-:S02]  /*5dc0*/  FADD.FTZ R40, R33, R43 ;  /* 0x0000002b21287221 */ /* 0x000fc40000010000 */
[----:B------:R-:W2:Y:S01]  /*5dd0*/  LDG.E.64 R32, desc[UR12][R18.64+0x1c2000] ;  /* 0x1c20000c12207981 */ /* 0x000ea2000c1e1b00 */
[----:B---3--:R-:W-:Y:S01]  /*5de0*/  FADD.FTZ R41, R41, R34 ;  /* 0x0000002229297221 */ /* 0x008fe20000010000 */
[----:B------:R-:W-:Y:S02]  /*5df0*/  FADD.FTZ R40, R40, R35 ;  /* 0x0000002328287221 */ /* 0x000fe40000010000 */
[----:B------:R-:W3:Y:S01]  /*5e00*/  LDG.E.64 R34, desc[UR12][R18.64+0x1fa400] ;  /* 0x1fa4000c12227981 */ /* 0x000ee2000c1e1b00 */
[----:B----4-:R-:W-:Y:S01]  /*5e10*/  FADD.FTZ R41, R41, R36 ;  /* 0x0000002429297221 */ /* 0x010fe20000010000 */
[----:B------:R-:W-:Y:S02]  /*5e20*/  FADD.FTZ R40, R40, R37 ;  /* 0x0000002528287221 */ /* 0x000fe40000010000 */
[----:B------:R-:W4:Y:S01]  /*5e30*/  LDG.E.64 R36, desc[UR12][R18.64+0x232800] ;  /* 0x2328000c12247981 */ /* 0x000f22000c1e1b00 */
[----:B-----5:R-:W-:Y:S01]  /*5e40*/  FADD.FTZ R41, R41, R38 ;  /* 0x0000002629297221 */ /* 0x020fe20000010000 */
[----:B------:R-:W-:-:S02]  /*5e50*/  FADD.FTZ R58, R40, R39 ;  /* 0x00000027283a7221 */ /* 0x000fc40000010000 */
[----:B------:R-:W5:Y:S01]  /*5e60*/  LDG.E.64 R38, desc[UR12][R18.64+0x26ac00] ;  /* 0x26ac000c12267981 */ /* 0x000f62000c1e1b00 */
[----:B------:R-:W-:-:S03]  /*5e70*/  FADD.FTZ R59, R41, R20 ;  /* 0x00000014293b7221 */ /* 0x000fc60000010000 */
[----:B------:R-:W5:Y:S04]  /*5e80*/  LDG.E.64 R40, desc[UR12][R18.64+0x2a3000] ;  /* 0x2a30000c12287981 */ /* 0x000f68000c1e1b00 */
[----:B------:R0:W5:Y:S01]  /*5e90*/  LDG.E.64 R42, desc[UR12][R18.64+0x2db400] ;  /* 0x2db4000c122a7981 */ /* 0x000162000c1e1b00 */
[----:B------:R-:W-:Y:S01]  /*5ea0*/  FADD.FTZ R58, R58, R21 ;  /* 0x000000153a3a7221 */ /* 0x000fe20000010000 */
[----:B------:R-:W-:Y:S01]  /*5eb0*/  FADD.FTZ R59, R59, R22 ;  /* 0x000000163b3b7221 */ /* 0x000fe20000010000 */
[----:B------:R-:W-:Y:S02]  /*5ec0*/  IADD3 R47, P1, R47, 0xf0, RZ ;  /* 0x000000f02f2f7810 */ /* 0x000fe40007f3e0ff */
[----:B------:R-:W-:Y:S01]  /*5ed0*/  FADD.FTZ R58, R58, R23 ;  /* 0x000000173a3a7221 */ /* 0x000fe20000010000 */
[----:B------:R-:W-:Y:S01]  /*5ee0*/  FADD.FTZ R59, R59, R24 ;  /* 0x000000183b3b7221 */ /* 0x000fe20000010000 */
[----:B------:R-:W-:-:S02]  /*5ef0*/  IADD3.X R46, RZ, R46, RZ, P1, !PT ;  /* 0x0000002eff2e7210 */ /* 0x000fc40000ffe4ff */
[----:B------:R-:W-:Y:S01]  /*5f00*/  FADD.FTZ R58, R58, R25 ;  /* 0x000000193a3a7221 */ /* 0x000fe20000010000 */
[----:B------:R-:W-:Y:S01]  /*5f10*/  FADD.FTZ R59, R59, R26 ;  /* 0x0000001a3b3b7221 */ /* 0x000fe20000010000 */
[----:B------:R-:W-:Y:S02]  /*5f20*/  ISETP.GE.U32.AND P1, PT, R47, R50, PT ;  /* 0x000000322f00720c */ /* 0x000fe40003f26070 */
[----:B------:R-:W-:Y:S01]  /*5f30*/  FADD.FTZ R58, R58, R27 ;  /* 0x0000001b3a3a7221 */ /* 0x000fe20000010000 */
[----:B------:R-:W-:Y:S01]  /*5f40*/  FADD.FTZ R59, R59, R28 ;  /* 0x0000001c3b3b7221 */ /* 0x000fe20000010000 */
[----:B------:R-:W-:Y:S02]  /*5f50*/  ISETP.GE.AND.EX P1, PT, R46, R51, PT, P1 ;  /* 0x000000332e00720c */ /* 0x000fe40003f26310 */
[----:B------:R-:W-:Y:S01]  /*5f60*/  FADD.FTZ R58, R58, R29 ;  /* 0x0000001d3a3a7221 */ /* 0x000fe20000010000 */
[----:B------:R-:W-:Y:S01]  /*5f70*/  FADD.FTZ R59, R59, R30 ;  /* 0x0000001e3b3b7221 */ /* 0x000fe20000010000 */
[----:B0-----:R-:W-:-:S02]  /*5f80*/  IADD3 R18, P2, R18, 0x384000, RZ ;  /* 0x0038400012127810 */ /* 0x001fc40007f5e0ff */
[----:B------:R-:W-:-:S03]  /*5f90*/  FADD.FTZ R58, R58, R31 ;  /* 0x0000001f3a3a7221 */ /* 0x000fc60000010000 */
[----:B------:R-:W-:Y:S02]  /*5fa0*/  IMAD.X R19, RZ, RZ, R19, P2 ;  /* 0x000000ffff137224 */ /* 0x000fe400010e0613 */
        /* <DEDUP_REMOVED lines=11> */
[----:B------:R-:W-:Y:S01]  /*6060*/  FADD.FTZ R43, R58, R43 ;  /* 0x0000002b3a2b7221 */ /* 0x000fe20000010000 */
[----:B------:R-:W-:Y:S06]  /*6070*/  @!P1 BRA `(.L_x_419) ;  /* 0xfffffffc00249947 */ /* 0x000fec000383ffff */
.L_x_418:
[----:B------:R-:W-:Y:S05]  /*6080*/  BSYNC B1 ;  /* 0x0000000000017941 */ /* 0x000fea0003800000 */
.L_x_417:
        /* <DEDUP_REMOVED lines=15> */
[----:B------:R-:W-:Y:S02]  /*6180*/  PLOP3.LUT P0, PT, PT, PT, PT, 0x8, 0x0 ;  /* 0x000000000000781c */ /* 0x000fe40003f0e170 */
[----:B------:R-:W-:Y:S02]  /*6190*/  IADD3.X R46, RZ, R46, RZ, P2, !PT ;  /* 0x0000002eff2e7210 */ /* 0x000fe400017fe4ff */
        /* <DEDUP_REMOVED lines=18> */
.L_x_421:
[----:B------:R-:W-:Y:S05]  /*62c0*/  BSYNC B1 ;  /* 0x0000000000017941 */ /* 0x000fea0003800000 */
.L_x_420:
        /* <DEDUP_REMOVED lines=15> */
.L_x_414:
[----:B------:R-:W-:Y:S05]  /*63c0*/  BSYNC B0 ;  /* 0x0000000000007941 */ /* 0x000fea0003800000 */
.L_x_413:
[----:B------:R-:W-:Y:S01]  /*63d0*/  ISETP.GT.U32.AND P0, PT, R57, 0x1ff, PT ;  /* 0x000001ff3900780c */ /* 0x000fe20003f04070 */
[----:B------:R0:W-:Y:S04]  /*63e0*/  STS [R3], R42 ;  /* 0x0000002a03007388 */ /* 0x0001e80000000800 */
[----:B------:R0:W-:Y:S01]  /*63f0*/  STS [R3+0x780], R43 ;  /* 0x0007802b03007388 */ /* 0x0001e20000000800 */
[----:B------:R-:W-:Y:S07]  /*6400*/  BAR.SYNC.DEFER_BLOCKING 0x0 ;  /* 0x0000000000007b1d */ /* 0x000fee0000010000 */
[----:B------:R-:W-:Y:S05]  /*6410*/  @P0 BRA `(.L_x_422) ;  /* 0x0000001000440947 */ /* 0x000fea0003800000 */
[----:B------:R-:W-:Y:S01]  /*6420*/  ISETP.NE.AND P0, PT, R44, RZ, PT ;  /* 0x000000ff2c00720c */ /* 0x000fe20003f05270 */
[----:B------:R-:W-:Y:S01]  /*6430*/  BSSY B0, `(.L_x_423) ;  /* 0x0000074000007945 */ /* 0x000fe20003800000 */
[----:B------:R-:W-:-:S11]  /*6440*/  IMAD.MOV.U32 R31, RZ, RZ, R52 ;  /* 0x000000ffff1f7224 */ /* 0x000fd600078e0034 */
[----:B------:R-:W-:Y:S05]  /*6450*/  @!P0 BRA `(.L_x_424) ;  /* 0x0000000400c48947 */ /* 0x000fea0003800000 */
[----:B------:R-:W-:Y:S02]  /*6460*/  ISETP.NE.AND P0, PT, R9, 0xf, PT ;  /* 0x0000000f0900780c */ /* 0x000fe40003f05270 */
[----:B------:R-:W-:Y:S01]  /*6470*/  CS2R R18, SRZ ;  /* 0x0000000000127805 */ /* 0x000fe2000001ff00 */
[----:B------:R-:W-:-:S10]  /*6480*/  UMOV UR7, 0xffff ;  /* 0x0000ffff00077882 */ /* 0x000fd40000000000 */
[----:B------:R2:W3:Y:S04]  /*6490*/  @P0 LDS R18, [R5] ;  /* 0x0000000005120984 */ /* 0x0004e80000000800 */
[----:B------:R2:W4:Y:S01]  /*64a0*/  @P0 LDS R19, [R5+0x780] ;  /* 0x0007800005130984 */ /* 0x0005220000000800 */
[----:B------:R-:W-:Y:S05]  /*64b0*/  BRA.DIV UR7, `(.L_x_425) ;  /* 0x0000001207347947 */ /* 0x000fea000b800000 */
[----:B------:R-:W-:Y:S01]  /*64c0*/  MOV R25, 0xffff ;  /* 0x0000ffff00197802 */ /* 0x000fe20000000f00 */
[----:B------:R-:W-:Y:S01]  /*64d0*/  IMAD.MOV.U32 R27, RZ, RZ, 0xffff ;  /* 0x0000ffffff1b7424 */ /* 0x000fe200078e00ff */
[----:B------:R-:W-:Y:S02]  /*64e0*/  MOV R24, 0xffff ;  /* 0x0000ffff00187802 */ /* 0x000fe40000000f00 */
[----:B------:R-:W-:Y:S01]  /*64f0*/  MOV R26, 0xffff ;  /* 0x0000ffff001a7802 */ /* 0x000fe20000000f00 */
[----:B---3--:R-:W3:Y:S01]  /*6500*/  SHFL.BFLY PT, R21, R18, 0x8, 0x101f ;  /* 0x0d101f0012157f89 */ /* 0x008ee200000e0000 */
[----:B------:R-:W-:Y:S02]  /*6510*/  MOV R29, 0xffff ;  /* 0x0000ffff001d7802 */ /* 0x000fe40000000f00 */
[----:B------:R-:W-:Y:S01]  /*6520*/  MOV R28, 0xffff ;  /* 0x0000ffff001c7802 */ /* 0x000fe20000000f00 */
[----:B----4-:R-:W4:Y:S01]  /*6530*/  SHFL.BFLY PT, R20, R19, 0x8, 0x101f ;  /* 0x0d101f0013147f89 */ /* 0x010f2200000e0000 */
[----:B---3--:R-:W-:Y:S01]  /*6540*/  FADD.FTZ R21, R21, R18 ;  /* 0x0000001215157221 */ /* 0x008fe20000010000 */
[----:B------:R-:W-:Y:S01]  /*6550*/  MOV R18, 0xffff ;  /* 0x0000ffff00127802 */ /* 0x000fe20000000f00 */
[----:B----4-:R-:W-:-:S03]  /*6560*/  FADD.FTZ R20, R20, R19 ;  /* 0x0000001314147221 */ /* 0x010fc60000010000 */
[----:B------:R-:W3:Y:S01]  /*6570*/  SHFL.BFLY PT, R22, R21, 0x4, 0x101f ;  /* 0x0c901f0015167f89 */ /* 0x000ee200000e0000 */
[----:B------:R-:W-:-:S03]  /*6580*/  IMAD.MOV.U32 R19, RZ, RZ, 0xffff ;  /* 0x0000ffffff137424 */ /* 0x000fc600078e00ff */
[----:B------:R-:W4:Y:S01]  /*6590*/  SHFL.BFLY PT, R23, R20, 0x4, 0x101f ;  /* 0x0c901f0014177f89 */ /* 0x000f2200000e0000 */
[----:B---3--:R-:W-:Y:S01]  /*65a0*/  FADD.FTZ R22, R21, R22 ;  /* 0x0000001615167221 */ /* 0x008fe20000010000 */
[----:B----4-:R-:W-:-:S04]  /*65b0*/  FADD.FTZ R23, R20, R23 ;  /* 0x0000001714177221 */ /* 0x010fc80000010000 */
[----:B------:R-:W3:Y:S04]  /*65c0*/  SHFL.BFLY PT, R25, R22, 0x2, 0x101f ;  /* 0x0c501f0016197f89 */ /* 0x000ee800000e0000 */
[----:B------:R-:W4:Y:S01]  /*65d0*/  SHFL.BFLY PT, R18, R23, 0x2, 0x101f ;  /* 0x0c501f0017127f89 */ /* 0x000f2200000e0000 */
[----:B---3--:R-:W-:Y:S01]  /*65e0*/  FADD.FTZ R25, R22, R25 ;  /* 0x0000001916197221 */ /* 0x008fe20000010000 */
[----:B----4-:R-:W-:-:S04]  /*65f0*/  FADD.FTZ R24, R23, R18 ;  /* 0x0000001217187221 */ /* 0x010fc80000010000 */
[----:B------:R-:W3:Y:S04]  /*6600*/  SHFL.BFLY PT, R26, R25, 0x1, 0x101f ;  /* 0x0c301f00191a7f89 */ /* 0x000ee800000e0000 */
[----:B------:R4:W0:Y:S02]  /*6610*/  SHFL.BFLY PT, R38, R24, 0x1, 0x101f ;  /* 0x0c301f0018267f89 */ /* 0x00082400000e0000 */
[----:B---34-:R-:W-:-:S07]  /*6620*/  FADD.FTZ R26, R25, R26 ;  /* 0x0000001a191a7221 */ /* 0x018fce0000010000 */
.L_x_438:
[----:B------:R-:W3:Y:S01]  /*6630*/  LDC.64 R18, c[0x0][0x218] ;  /* 0x00008600ff127b82 */ /* 0x000ee20000000a00 */
[----:B------:R-:W-:Y:S01]  /*6640*/  ISETP.NE.AND P1, PT, R9, RZ, PT ;  /* 0x000000ff0900720c */ /* 0x000fe20003f25270 */
[----:B0-----:R-:W-:Y:S01]  /*6650*/  FADD.FTZ R24, R24, R38 ;  /* 0x0000002618187221 */ /* 0x001fe20000010000 */
[----:B------:R-:W-:Y:S02]  /*6660*/  IADD3 R23, R52, R8, RZ ;  /* 0x0000000834177210 */ /* 0x000fe40007ffe0ff */
[----:B------:R-:W-:Y:S02]  /*6670*/  ISETP.NE.AND P2, PT, R44, 0x1, PT ;  /* 0x000000012c00780c */ /* 0x000fe40003f45270 */
[----:B------:R-:W-:Y:S01]  /*6680*/  MOV R31, R53 ;  /* 0x00000035001f7202 */ /* 0x000fe20000000f00 */
[----:B------:R-:W0:Y:S06]  /*6690*/  LDC.64 R20, c[0x0][0x220] ;  /* 0x00008800ff147b82 */ /* 0x000e2c0000000a00 */
[----:B------:R-:W-:-:S02]  /*66a0*/  @!P1 F2FP.BF16.F32.PACK_AB R22, RZ, R26 ;  /* 0x0000001aff16923e */ /* 0x000fc400000010ff */
[----:B------:R-:W-:Y:S01]  /*66b0*/  @!P1 F2FP.BF16.F32.PACK_AB R24, RZ, R24 ;  /* 0x00000018ff18923e */ /* 0x000fe200000010ff */
[----:B---3--:R-:W-:-:S05]  /*66c0*/  IMAD.WIDE R18, R23, 0x2, R18 ;  /* 0x0000000217127825 */ /* 0x008fca00078e0212 */
[----:B------:R3:W-:Y:S01]  /*66d0*/  @!P1 STG.E.U16 desc[UR12][R18.64], R22 ;  /* 0x0000001612009986 */ /* 0x0007e2000c10150c */
[----:B0-----:R-:W-:-:S05]  /*66e0*/  IMAD.WIDE R20, R23, 0x2, R20 ;  /* 0x0000000217147825 */ /* 0x001fca00078e0214 */
[----:B------:R3:W-:Y:S01]  /*66f0*/  @!P1 STG.E.U16 desc[UR12][R20.64], R24 ;  /* 0x0000001814009986 */ /* 0x0007e2000c10150c */
[----:B------:R-:W-:Y:S05]  /*6700*/  @!P2 BRA `(.L_x_424) ;  /* 0x000000040018a947 */ /* 0x000fea0003800000 */
[----:B---3--:R-:W-:Y:S01]  /*6710*/  CS2R R22, SRZ ;  /* 0x0000000000167805 */ /* 0x008fe2000001ff00 */
[----:B------:R-:W-:-:S05]  /*6720*/  UMOV UR7, 0xffff ;  /* 0x0000ffff00077882 */ /* 0x000fca0000000000 */
[----:B------:R0:W3:Y:S04]  /*6730*/  @P0 LDS R22, [R6] ;  /* 0x0000000006160984 */ /* 0x0000e80000000800 */
[----:B------:R0:W4:Y:S01]  /*6740*/  @P0 LDS R23, [R6+0x780] ;  /* 0x0007800006170984 */ /* 0x0001220000000800 */
[----:B------:R-:W-:Y:S05]  /*6750*/  BRA.DIV UR7, `(.L_x_426) ;  /* 0x0000001207607947 */ /* 0x000fea000b800000 */
[----:B------:R-:W-:Y:S01]  /*6760*/  MOV R29, 0xffff ;  /* 0x0000ffff001d7802 */ /* 0x000fe20000000f00 */
[----:B------:R-:W-:Y:S01]  /*6770*/  IMAD.MOV.U32 R28, RZ, RZ, 0xffff ;  /* 0x0000ffffff1c7424 */ /* 0x000fe200078e00ff */
[----:B------:R-:W-:Y:S01]  /*6780*/  MOV R30, 0xffff ;  /* 0x0000ffff001e7802 */ /* 0x000fe20000000f00 */
[----:B------:R-:W-:Y:S01]  /*6790*/  IMAD.MOV.U32 R32, RZ, RZ, 0xffff ;  /* 0x0000ffffff207424 */ /* 0x000fe200078e00ff */
[----:B------:R-:W-:Y:S01]  /*67a0*/  MOV R31, 0xffff ;  /* 0x0000ffff001f7802 */ /* 0x000fe20000000f00 */
[----:B---3--:R-:W3:Y:S01]  /*67b0*/  SHFL.BFLY PT, R25, R22, 0x8, 0x101f ;  /* 0x0d101f0016197f89 */ /* 0x008ee200000e0000 */
[----:B------:R-:W-:Y:S02]  /*67c0*/  MOV R33, 0xffff ;  /* 0x0000ffff00217802 */ /* 0x000fe40000000f00 */
[----:B------:R-:W-:Y:S01]  /*67d0*/  MOV R34, 0xffff ;  /* 0x0000ffff00227802 */ /* 0x000fe20000000f00 */
[----:B----4-:R-:W4:Y:S01]  /*67e0*/  SHFL.BFLY PT, R24, R23, 0x8, 0x101f ;  /* 0x0d101f0017187f89 */ /* 0x010f2200000e0000 */
[----:B---3--:R-:W-:Y:S01]  /*67f0*/  FADD.FTZ R25, R25, R22 ;  /* 0x0000001619197221 */ /* 0x008fe20000010000 */
[----:B----4-:R-:W-:-:S04]  /*6800*/  FADD.FTZ R24, R24, R23 ;  /* 0x0000001718187221 */ /* 0x010fc80000010000 */
[----:B------:R-:W3:Y:S01]  /*6810*/  SHFL.BFLY PT, R26, R25, 0x4, 0x101f ;  /* 0x0c901f00191a7f89 */ /* 0x000ee200000e0000 */
[----:B------:R-:W-:-:S03]  /*6820*/  MOV R23, 0xffff ;  /* 0x0000ffff00177802 */ /* 0x000fc60000000f00 */
        /* <DEDUP_REMOVED lines=10> */
.L_x_448:
[----:B0-----:R-:W-:Y:S01]  /*68d0*/  FADD.FTZ R23, R22, R38 ;  /* 0x0000002616177221 */ /* 0x001fe20000010000 */
[----:B------:R-:W-:Y:S02]  /*68e0*/  @!P1 F2FP.BF16.F32.PACK_AB R22, RZ, R28 ;  /* 0x0000001cff16923e */ /* 0x000fe400000010ff */
[----:B------:R-:W-:Y:S02]  /*68f0*/  ISETP.NE.AND P2, PT, R44, 0x2, PT ;  /* 0x000000022c00780c */ /* 0x000fe40003f45270 */
[----:B------:R-:W-:Y:S01]  /*6900*/  @!P1 F2FP.BF16.F32.PACK_AB R23, RZ, R23 ;  /* 0x00000017ff17923e */ /* 0x000fe200000010ff */
[----:B------:R4:W-:Y:S01]  /*6910*/  @!P1 STG.E.U16 desc[UR12][R18.64+0x3c], R22 ;  /* 0x00003c1612009986 */ /* 0x0009e2000c10150c */
[----:B------:R-:W-:-:S03]  /*6920*/  MOV R31, R54 ;  /* 0x00000036001f7202 */ /* 0x000fc60000000f00 */
[----:B------:R4:W-:Y:S06]  /*6930*/  @!P1 STG.E.U16 desc[UR12][R20.64+0x3c], R23 ;  /* 0x00003c1714009986 */ /* 0x0009ec000c10150c */
[----:B------:R-:W-:Y:S05]  /*6940*/  @!P2 BRA `(.L_x_424) ;  /* 0x000000000088a947 */ /* 0x000fea0003800000 */
[----:B----4-:R-:W-:Y:S01]  /*6950*/  CS2R R22, SRZ ;  /* 0x0000000000167805 */ /* 0x010fe2000001ff00 */
[----:B------:R-:W-:-:S05]  /*6960*/  UMOV UR7, 0xffff ;  /* 0x0000ffff00077882 */ /* 0x000fca0000000000 */
[----:B------:R0:W3:Y:S04]  /*6970*/  @P0 LDS R22, [R7] ;  /* 0x0000000007160984 */ /* 0x0000e80000000800 */
[----:B------:R0:W4:Y:S01]  /*6980*/  @P0 LDS R23, [R7+0x780] ;  /* 0x0007800007170984 */ /* 0x0001220000000800 */
[----:B------:R-:W-:Y:S05]  /*6990*/  BRA.DIV UR7, `(.L_x_427) ;  /* 0x0000001207b87947 */ /* 0x000fea000b800000 */
        /* <DEDUP_REMOVED lines=8> */
[----:B------:R-:W-:Y:S01]  /*6a20*/  MOV R34, 0xffff ;  /* 0x0000ffff00227802 */ /* 0x000fe20000000f00 */
        /* <DEDUP_REMOVED lines=14> */
.L_x_458:
[----:B0-----:R-:W-:Y:S01]  /*6b10*/  FADD.FTZ R23, R22, R38 ;  /* 0x0000002616177221 */ /* 0x001fe20000010000 */
[----:B------:R-:W-:Y:S01]  /*6b20*/  @!P1 F2FP.BF16.F32.PACK_AB R22, RZ, R28 ;  /* 0x0000001cff16923e */ /* 0x000fe200000010ff */
[----:B------:R-:W-:-:S03]  /*6b30*/  IMAD.MOV.U32 R31, RZ, RZ, R55 ;  /* 0x000000ffff1f7224 */ /* 0x000fc600078e0037 */
[----:B------:R-:W-:Y:S01]  /*6b40*/  @!P1 F2FP.BF16.F32.PACK_AB R23, RZ, R23 ;  /* 0x00000017ff17923e */ /* 0x000fe200000010ff */
[----:B------:R0:W-:Y:S04]  /*6b50*/  @!P1 STG.E.U16 desc[UR12][R18.64+0x78], R22 ;  /* 0x0000781612009986 */ /* 0x0001e8000c10150c */
[----:B------:R0:W-:Y:S02]  /*6b60*/  @!P1 STG.E.U16 desc[UR12][R20.64+0x78], R23 ;  /* 0x0000781714009986 */ /* 0x0001e4000c10150c */
.L_x_424:
[----:B------:R-:W-:Y:S05]  /*6b70*/  BSYNC B0 ;  /* 0x0000000000007941 */ /* 0x000fea0003800000 */
.L_x_423:
[----:B------:R-:W-:-:S13]  /*6b80*/  ISETP.GE.U32.AND P0, PT, R4, 0x5a, PT ;  /* 0x0000005a0400780c */ /* 0x000fda0003f06070 */
[----:B------:R-:W-:Y:S05]  /*6b90*/  @!P0 BRA `(.L_x_422) ;  /* 0x0000000800648947 */ /* 0x000fea0003800000 */
[----:B------:R-:W-:Y:S01]  /*6ba0*/  ISETP.NE.AND P0, PT, R9, 0xf, PT ;  /* 0x0000000f0900780c */ /* 0x000fe20003f05270 */
[----:B0--34-:R-:W-:Y:S01]  /*6bb0*/  HFMA2.MMA R19, -RZ, RZ, 0, 0 ;  /* 0x00000000ff137435 */ /* 0x019fe200000001ff */
[----:B------:R-:W-:Y:S01]  /*6bc0*/  MOV R22, RZ ;  /* 0x000000ff00167202 */ /* 0x000fe20000000f00 */
[----:B------:R-:W-:-:S10]  /*6bd0*/  UMOV UR7, 0xffff ;  /* 0x0000ffff00077882 */ /* 0x000fd40000000000 */
[----:B------:R-:W-:Y:S02]  /*6be0*/  @P0 LOP3.LUT R18, R31, R48, RZ, 0x3c, !PT ;  /* 0x000000301f120212 */ /* 0x000fe400078e3cff */
[----:B------:R-:W-:-:S04]  /*6bf0*/  @P0 LEA R21, R9, UR6, 0x7 ;  /* 0x0000000609150c11 */ /* 0x000fc8000f8e38ff */
[----:B------:R-:W-:-:S05]  /*6c00*/  @P0 LEA R18, R18, R21, 0x2 ;  /* 0x0000001512120211 */ /* 0x000fca00078e10ff */
[----:B------:R0:W3:Y:S04]  /*6c10*/  @P0 LDS R19, [R18] ;  /* 0x0000000012130984 */ /* 0x0000e80000000800 */
[----:B------:R0:W4:Y:S01]  /*6c20*/  @P0 LDS R22, [R18+0x780] ;  /* 0x0007800012160984 */ /* 0x0001220000000800 */
[----:B------:R-:W-:Y:S05]  /*6c30*/  BRA.DIV UR7, `(.L_x_428) ;  /* 0x0000001207f87947 */ /* 0x000fea000b800000 */
[----:B------:R-:W-:Y:S01]  /*6c40*/  @P0 VIADD R21, R31, 0x1e ;  /* 0x0000001e1f150836 */ /* 0x000fe20000000000 */
[----:B0-----:R-:W-:Y:S01]  /*6c50*/  @P0 LEA R18, R9, UR6, 0x7 ;  /* 0x0000000609120c11 */ /* 0x001fe2000f8e38ff */
[C---:B------:R-:W-:Y:S01]  /*6c60*/  @P0 VIADD R41, R31.reuse, 0x5a ;  /* 0x0000005a1f290836 */ /* 0x040fe20000000000 */
[----:B------:R-:W-:Y:S02]  /*6c70*/  @P0 IADD3 R23, R31, 0x3c, RZ ;  /* 0x0000003c1f170810 */ /* 0x000fe40007ffe0ff */
[----:B------:R-:W-:Y:S02]  /*6c80*/  CS2R R24, SRZ ;  /* 0x0000000000187805 */ /* 0x000fe4000001ff00 */
[----:B------:R-:W-:Y:S01]  /*6c90*/  @P0 LOP3.LUT R21, R21, R48, RZ, 0x3c, !PT ;  /* 0x0000003015150212 */ /* 0x000fe200078e3cff */
[----:B------:R-:W-:Y:S01]  /*6ca0*/  IMAD.MOV.U32 R32, RZ, RZ, 0xffff ;  /* 0x0000ffffff207424 */ /* 0x000fe200078e00ff */
[----:B------:R-:W-:Y:S02]  /*6cb0*/  @P0 LEA R28, R9, UR6, 0x7 ;  /* 0x00000006091c0c11 */ /* 0x000fe4000f8e38ff */
[----:B------:R-:W-:-:S02]  /*6cc0*/  @P0 LEA R21, R21, R18, 0x2 ;  /* 0x0000001215150211 */ /* 0x000fc400078e10ff */
[----:B------:R-:W-:Y:S02]  /*6cd0*/  @P0 LOP3.LUT R23, R23, R48, RZ, 0x3c, !PT ;  /* 0x0000003017170212 */ /* 0x000fe400078e3cff */
[----:B------:R-:W-:Y:S01]  /*6ce0*/  @P0 LEA R42, R9, UR6, 0x7 ;  /* 0x00000006092a0c11 */ /* 0x000fe2000f8e38ff */
[----:B------:R-:W0:Y:S01]  /*6cf0*/  @P0 LDS R20, [R21] ;  /* 0x0000000015140984 */ /* 0x000e220000000800 */
[----:B------:R-:W-:Y:S02]  /*6d00*/  @P0 LEA R28, R23, R28, 0x2 ;  /* 0x0000001c171c0211 */ /* 0x000fe400078e10ff */
[----:B------:R-:W-:Y:S01]  /*6d10*/  @P0 LOP3.LUT R41, R41, R48, RZ, 0x3c, !PT ;  /* 0x0000003029290212 */ /* 0x000fe200078e3cff */
[----:B------:R-:W5:Y:S01]  /*6d20*/  @P0 LDS R34, [R21+0x780] ;  /* 0x0007800015220984 */ /* 0x000f620000000800 */
[----:B------:R-:W-:Y:S02]  /*6d30*/  MOV R23, RZ ;  /* 0x000000ff00177202 */ /* 0x000fe40000000f00 */
[----:B------:R-:W-:Y:S01]  /*6d40*/  @P0 LEA R42, R41, R42, 0x2 ;  /* 0x0000002a292a0211 */ /* 0x000fe200078e10ff */
[----:B------:R-:W-:Y:S01]  /*6d50*/  @P0 LDS R18, [R28] ;  /* 0x000000001c120984 */ /* 0x000fe20000000800 */
[----:B------:R-:W-:-:S02]  /*6d60*/  MOV R33, 0xffff ;  /* 0x0000ffff00217802 */ /* 0x000fc40000000f00 */
[----:B------:R-:W-:Y:S01]  /*6d70*/  MOV R26, RZ ;  /* 0x000000ff001a7202 */ /* 0x000fe20000000f00 */
[----:B------:R1:W-:Y:S01]  /*6d80*/  @P0 LDS R46, [R28+0x780] ;  /* 0x000780001c2e0984 */ /* 0x0003e20000000800 */
[----:B------:R-:W-:Y:S02]  /*6d90*/  MOV R35, 0xffff ;  /* 0x0000ffff00237802 */ /* 0x000fe40000000f00 */
[----:B------:R-:W-:Y:S01]  /*6da0*/  MOV R30, 0xffff ;  /* 0x0000ffff001e7802 */ /* 0x000fe20000000f00 */
[----:B------:R-:W-:Y:S01]  /*6db0*/  @P0 LDS R21, [R42] ;  /* 0x000000002a150984 */ /* 0x000fe20000000800 */
[----:B------:R-:W-:Y:S02]  /*6dc0*/  MOV R43, 0xffff ;  /* 0x0000ffff002b7802 */ /* 0x000fe40000000f00 */
[----:B------:R-:W-:Y:S01]  /*6dd0*/  MOV R36, 0xffff ;  /* 0x0000ffff00247802 */ /* 0x000fe20000000f00 */
[----:B-1----:R-:W-:Y:S01]  /*6de0*/  IMAD.MOV.U32 R28, RZ, RZ, 0xffff ;  /* 0x0000ffffff1c7424 */ /* 0x002fe200078e00ff */
[----:B----4-:R-:W1:Y:S01]  /*6df0*/  SHFL.BFLY PT, R38, R22, 0x8, 0x101f ;  /* 0x0d101f0016267f89 */ /* 0x010e6200000e0000 */
[----:B------:R-:W-:Y:S01]  /*6e00*/  IADD3 R31, R31, R8, RZ ;  /* 0x000000081f1f7210 */ /* 0x000fe20007ffe0ff */
[----:B0-----:R-:W-:-:S02]  /*6e10*/  @P0 IMAD.MOV.U32 R23, RZ, RZ, R20 ;  /* 0x000000ffff170224 */ /* 0x001fc400078e0014 */
[----:B------:R-:W-:Y:S01]  /*6e20*/  @P0 LDS R20, [R42+0x780] ;  /* 0x000780002a140984 */ /* 0x000fe20000000800 */
[----:B-----5:R-:W-:Y:S01]  /*6e30*/  @P0 MOV R26, R34 ;  /* 0x00000022001a0202 */ /* 0x020fe20000000f00 */
[----:B-1----:R-:W-:Y:S02]  /*6e40*/  FADD.FTZ R29, R38, R22 ;  /* 0x00000016261d7221 */ /* 0x002fe40000010000 */
[----:B------:R-:W0:Y:S01]  /*6e50*/  SHFL.BFLY PT, R40, R23, 0x8, 0x101f ;  /* 0x0d101f0017287f89 */ /* 0x000e2200000e0000 */
[----:B------:R-:W-:Y:S01]  /*6e60*/  MOV R38, 0xffff ;  /* 0x0000ffff00267802 */ /* 0x000fe20000000f00 */
[----:B------:R-:W-:Y:S01]  /*6e70*/  IMAD.MOV.U32 R34, RZ, RZ, 0xffff ;  /* 0x0000ffffff227424 */ /* 0x000fe200078e00ff */
[----:B------:R-:W-:Y:S01]  /*6e80*/  @P0 MOV R25, R18 ;  /* 0x0000001200190202 */ /* 0x000fe20000000f00 */
[----:B------:R-:W1:Y:S01]  /*6e90*/  SHFL.BFLY PT, R41, R26, 0x8, 0x101f ;  /* 0x0d101f001a297f89 */ /* 0x000e6200000e0000 */
[----:B------:R-:W-:-:S03]  /*6ea0*/  @P0 MOV R24, R46 ;  /* 0x0000002e00180202 */ /* 0x000fc60000000f00 */
[----:B---3--:R-:W3:Y:S04]  /*6eb0*/  SHFL.BFLY PT, R18, R19, 0x8, 0x101f ;  /* 0x0d101f0013127f89 */ /* 0x008ee800000e0000 */
[----:B------:R-:W4:Y:S04]  /*6ec0*/  SHFL.BFLY PT, R42, R25, 0x8, 0x101f ;  /* 0x0d101f00192a7f89 */ /* 0x000f2800000e0000 */
[----:B------:R-:W5:Y:S04]  /*6ed0*/  SHFL.BFLY PT, R43, R24, 0x8, 0x101f ;  /* 0x0d101f00182b7f89 */ /* 0x000f6800000e0000 */
[----:B------:R-:W2:Y:S01]  /*6ee0*/  SHFL.BFLY PT, R28, R29, 0x4, 0x101f ;  /* 0x0c901f001d1c7f89 */ /* 0x000ea200000e0000 */
[----:B0-----:R-:W-:Y:S01]  /*6ef0*/  FADD.FTZ R40, R40, R23 ;  /* 0x0000001728287221 */ /* 0x001fe20000010000 */
[----:B-1----:R-:W-:Y:S01]  /*6f00*/  FADD.FTZ R41, R41, R26 ;  /* 0x0000001a29297221 */ /* 0x002fe20000010000 */
[----:B---3--:R-:W-:Y:S01]  /*6f10*/  FADD.FTZ R27, R18, R19 ;  /* 0x00000013121b7221 */ /* 0x008fe20000010000 */
[----:B------:R-:W-:-:S02]  /*6f20*/  CS2R R18, SRZ ;  /* 0x0000000000127805 */ /* 0x000fc4000001ff00 */
[----:B------:R-:W-:Y:S01]  /*6f30*/  @P0 MOV R18, R21 ;  /* 0x0000001500120202 */ /* 0x000fe20000000f00 */
[----:B----4-:R-:W-:Y:S01]  /*6f40*/  FADD.FTZ R22, R42, R25 ;  /* 0x000000192a167221 */ /* 0x010fe20000010000 */
[----:B------:R-:W-:Y:S02]  /*6f50*/  @P0 MOV R19, R20 ;  /* 0x0000001400130202 */ /* 0x000fe40000000f00 */
[----:B------:R-:W-:Y:S01]  /*6f60*/  MOV R42, 0xffff ;  /* 0x0000ffff002a7802 */ /* 0x000fe20000000f00 */
[----:B-----5:R-:W-:Y:S01]  /*6f70*/  FADD.FTZ R23, R43, R24 ;  /* 0x000000182b177221 */ /* 0x020fe20000010000 */
[----:B------:R-:W-:Y:S01]  /*6f80*/  MOV R20, 0xffff ;  /* 0x0000ffff00147802 */ /* 0x000fe20000000f00 */
[----:B------:R-:W-:Y:S01]  /*6f90*/  IMAD.MOV.U32 R43, RZ, RZ, 0xffff ;  /* 0x0000ffffff2b7424 */ /* 0x000fe200078e00ff */
[----:B------:R-:W0:Y:S01]  /*6fa0*/  SHFL.BFLY PT, R24, R27, 0x4, 0x101f ;  /* 0x0c901f001b187f89 */ /* 0x000e2200000e0000 */
[----:B--2---:R-:W-:Y:S01]  /*6fb0*/  FADD.FTZ R28, R29, R28 ;  /* 0x0000001c1d1c7221 */ /* 0x004fe20000010000 */
[----:B------:R-:W-:Y:S01]  /*6fc0*/  IMAD.MOV.U32 R29, RZ, RZ, 0xffff ;  /* 0x0000ffffff1d7424 */ /* 0x000fe200078e00ff */
[----:B------:R-:W-:Y:S01]  /*6fd0*/  ISETP.NE.AND P0, PT, R9, RZ, PT ;  /* 0x000000ff0900720c */ /* 0x000fe20003f05270 */
[----:B------:R-:W1:Y:S04]  /*6fe0*/  SHFL.BFLY PT, R42, R41, 0x4, 0x101f ;  /* 0x0c901f00292a7f89 */ /* 0x000e6800000e0000 */
[----:B------:R-:W2:Y:S04]  /*6ff0*/  SHFL.BFLY PT, R20, R19, 0x8, 0x101f ;  /* 0x0d101f0013147f89 */ /* 0x000ea800000e0000 */
[----:B------:R-:W3:Y:S04]  /*7000*/  SHFL.BFLY PT, R43, R40, 0x4, 0x101f ;  /* 0x0c901f00282b7f89 */ /* 0x000ee800000e0000 */
[----:B------:R-:W4:Y:S04]  /*7010*/  SHFL.BFLY PT, R25, R22, 0x4, 0x101f ;  /* 0x0c901f0016197f89 */ /* 0x000f2800000e0000 */
[----:B------:R-:W5:Y:S04]  /*7020*/  SHFL.BFLY PT, R38, R23, 0x4, 0x101f ;  /* 0x0c901f0017267f89 */ /* 0x000f6800000e0000 */
[----:B------:R-:W5:Y:S01]  /*7030*/  SHFL.BFLY PT, R21, R18, 0x8, 0x101f ;  /* 0x0d101f0012157f89 */ /* 0x000f6200000e0000 */
[----:B0-----:R-:W-:Y:S01]  /*7040*/  FADD.FTZ R24, R27, R24 ;  /* 0x000000181b187221 */ /* 0x001fe20000010000 */
[----:B-1----:R-:W-:Y:S01]  /*7050*/  FADD.FTZ R27, R41, R42 ;  /* 0x0000002a291b7221 */ /* 0x002fe20000010000 */
[----:B------:R-:W-:-:S03]  /*7060*/  MOV R41, 0xffff ;  /* 0x0000ffff00297802 */ /* 0x000fc60000000f00 */
[----:B------:R-:W0:Y:S01]  /*7070*/  SHFL.BFLY PT, R39, R24, 0x2, 0x101f ;  /* 0x0c501f0018277f89 */ /* 0x000e2200000e0000 */
[----:B--2---:R-:W-:Y:S01]  /*7080*/  FADD.FTZ R42, R20, R19 ;  /* 0x00000013142a7221 */ /* 0x004fe20000010000 */
[----:B------:R-:W-:Y:S02]  /*7090*/  MOV R20, 0xffff ;  /* 0x0000ffff00147802 */ /* 0x000fe40000000f00 */
[----:B------:R-:W-:Y:S01]  /*70a0*/  MOV R19, 0xffff ;  /* 0x0000ffff00137802 */ /* 0x000fe20000000f00 */
[----:B---3--:R-:W-:Y:S01]  /*70b0*/  FADD.FTZ R26, R40, R43 ;  /* 0x0000002b281a7221 */ /* 0x008fe20000010000 */
[----:B------:R-:W-:Y:S02]  /*70c0*/  MOV R43, 0xffff ;  /* 0x0000ffff002b7802 */ /* 0x000fe40000000f00 */
[----:B------:R-:W1:Y:S01]  /*70d0*/  SHFL.BFLY PT, R20, R27, 0x2, 0x101f ;  /* 0x0c501f001b147f89 */ /* 0x000e6200000e0000 */
[----:B----4-:R-:W-:Y:S01]  /*70e0*/  FADD.FTZ R25, R22, R25 ;  /* 0x0000001916197221 */ /* 0x010fe20000010000 */
[----:B------:R-:W-:-:S02]  /*70f0*/  MOV R22, 0xffff ;  /* 0x0000ffff00167802 */ /* 0x000fc40000000f00 */
[----:B------:R-:W-:Y:S01]  /*7100*/  SHFL.BFLY PT, R19, R26, 0x2, 0x101f ;  /* 0x0c501f001a137f89 */ /* 0x000fe200000e0000 */
[----:B-----5:R-:W-:Y:S01]  /*7110*/  FADD.FTZ R40, R23, R38 ;  /* 0x0000002617287221 */ /* 0x020fe20000010000 */
[----:B------:R-:W-:Y:S02]  /*7120*/  IMAD.MOV.U32 R23, RZ, RZ, 0xffff ;  /* 0x0000ffffff177424 */ /* 0x000fe400078e00ff */
[----:B------:R-:W2:Y:S01]  /*7130*/  SHFL.BFLY PT, R38, R28, 0x2, 0x101f ;  /* 0x0c501f001c267f89 */ /* 0x000ea200000e0000 */
[----:B------:R-:W-:Y:S01]  /*7140*/  FADD.FTZ R21, R21, R18 ;  /* 0x0000001215157221 */ /* 0x000fe20000010000 */
[----:B------:R-:W-:Y:S02]  /*7150*/  MOV R18, 0xffff ;  /* 0x0000ffff00127802 */ /* 0x000fe40000000f00 */
[----:B------:R-:W3:Y:S01]  /*7160*/  SHFL.BFLY PT, R22, R25, 0x2, 0x101f ;  /* 0x0c501f0019167f89 */ /* 0x000ee200000e0000 */
[----:B0-----:R-:W-:-:S03]  /*7170*/  FADD.FTZ R39, R24, R39 ;  /* 0x0000002718277221 */ /* 0x001fc60000010000 */
[----:B------:R-:W0:Y:S04]  /*7180*/  SHFL.BFLY PT, R23, R40, 0x2, 0x101f ;  /* 0x0c501f0028177f89 */ /* 0x000e2800000e0000 */
[----:B------:R-:W4:Y:S04]  /*7190*/  SHFL.BFLY PT, R18, R21, 0x4, 0x101f ;  /* 0x0c901f0015127f89 */ /* 0x000f2800000e0000 */
[----:B------:R-:W5:Y:S01]  /*71a0*/  SHFL.BFLY PT, R43, R42, 0x4, 0x101f ;  /* 0x0c901f002a2b7f89 */ /* 0x000f6200000e0000 */
[----:B-1----:R-:W-:Y:S01]  /*71b0*/  FADD.FTZ R29, R27, R20 ;  /* 0x000000141b1d7221 */ /* 0x002fe20000010000 */
[----:B------:R-:W-:-:S02]  /*71c0*/  MOV R27, 0xffff ;  /* 0x0000ffff001b7802 */ /* 0x000fc40000000f00 */
[----:B------:R-:W1:Y:S01]  /*71d0*/  SHFL.BFLY PT, R36, R39, 0x1, 0x101f ;  /* 0x0c301f0027247f89 */ /* 0x000e6200000e0000 */
[----:B--2---:R-:W-:Y:S01]  /*71e0*/  FADD.FTZ R37, R28, R38 ;  /* 0x000000261c257221 */ /* 0x004fe20000010000 */
[----:B------:R-:W-:Y:S01]  /*71f0*/  FADD.FTZ R28, R26, R19 ;  /* 0x000000131a1c7221 */ /* 0x000fe20000010000 */
[----:B------:R-:W-:Y:S01]  /*7200*/  MOV R26, 0xffff ;  /* 0x0000ffff001a7802 */ /* 0x000fe20000000f00 */
[----:B---3--:R-:W-:Y:S01]  /*7210*/  FADD.FTZ R24, R25, R22 ;  /* 0x0000001619187221 */ /* 0x008fe20000010000 */
[----:B------:R-:W-:Y:S02]  /*7220*/  IMAD.MOV.U32 R22, RZ, RZ, 0xffff ;  /* 0x0000ffffff167424 */ /* 0x000fe400078e00ff */
[----:B------:R-:W2:Y:S01]  /*7230*/  SHFL.BFLY PT, R27, R28, 0x1, 0x101f ;  /* 0x0c301f001c1b7f89 */ /* 0x000ea200000e0000 */
[----:B0-----:R-:W-:Y:S01]  /*7240*/  FADD.FTZ R25, R40, R23 ;  /* 0x0000001728197221 */ /* 0x001fe20000010000 */
[----:B------:R-:W-:Y:S02]  /*7250*/  MOV R23, 0xffff ;  /* 0x0000ffff00177802 */ /* 0x000fe40000000f00 */
[----:B------:R-:W0:Y:S01]  /*7260*/  SHFL.BFLY PT, R26, R29, 0x1, 0x101f ;  /* 0x0c301f001d1a7f89 */ /* 0x000e2200000e0000 */
[----:B----4-:R-:W-:-:S03]  /*7270*/  FADD.FTZ R40, R21, R18 ;  /* 0x0000001215287221 */ /* 0x010fc60000010000 */
[----:B------:R-:W3:Y:S01]  /*7280*/  SHFL.BFLY PT, R34, R37, 0x1, 0x101f ;  /* 0x0c301f0025227f89 */ /* 0x000ee200000e0000 */
[----:B------:R-:W4:Y:S01]  /*7290*/  LDC.64 R18, c[0x0][0x218] ;  /* 0x00008600ff127b82 */ /* 0x000f220000000a00 */
[----:B-----5:R-:W-:Y:S01]  /*72a0*/  FADD.FTZ R42, R42, R43 ;  /* 0x0000002b2a2a7221 */ /* 0x020fe20000010000 */
[----:B------:R-:W-:Y:S01]  /*72b0*/  MOV R43, 0xffff ;  /* 0x0000ffff002b7802 */ /* 0x000fe20000000f00 */
[----:B------:R-:W5:Y:S01]  /*72c0*/  SHFL.BFLY PT, R22, R25, 0x1, 0x101f ;  /* 0x0c301f0019167f89 */ /* 0x000f6200000e0000 */
[----:B-1----:R-:W-:-:S03]  /*72d0*/  FADD.FTZ R36, R39, R36 ;  /* 0x0000002427247221 */ /* 0x002fc60000010000 */
[----:B------:R-:W1:Y:S01]  /*72e0*/  SHFL.BFLY PT, R23, R24, 0x1, 0x101f ;  /* 0x0c301f0018177f89 */ /* 0x000e6200000e0000 */
[----:B------:R-:W1:Y:S03]  /*72f0*/  LDC.64 R20, c[0x0][0x220] ;  /* 0x00008800ff147b82 */ /* 0x000e660000000a00 */
[----:B------:R-:W1:Y:S04]  /*7300*/  SHFL.BFLY PT, R41, R40, 0x2, 0x101f ;  /* 0x0c501f0028297f89 */ /* 0x000e6800000e0000 */
[----:B------:R-:W1:Y:S01]  /*7310*/  SHFL.BFLY PT, R43, R42, 0x2, 0x101f ;  /* 0x0c501f002a2b7f89 */ /* 0x000e6200000e0000 */
[----:B--2---:R-:W-:Y:S01]  /*7320*/  FADD.FTZ R27, R28, R27 ;  /* 0x0000001b1c1b7221 */ /* 0x004fe20000010000 */
[----:B0-----:R-:W-:Y:S01]  /*7330*/  FADD.FTZ R26, R29, R26 ;  /* 0x0000001a1d1a7221 */ /* 0x001fe20000010000 */
[----:B------:R-:W-:-:S02]  /*7340*/  IMAD.MOV.U32 R29, RZ, RZ, 0xffff ;  /* 0x0000ffffff1d7424 */ /* 0x000fc400078e00ff */
[----:B---3--:R-:W-:Y:S01]  /*7350*/  FADD.FTZ R37, R37, R34 ;  /* 0x0000002225257221 */ /* 0x008fe20000010000 */
[----:B------:R-:W-:Y:S01]  /*7360*/  @!P0 F2FP.BF16.F32.PACK_AB R34, RZ, R36 ;  /* 0x00000024ff22823e */ /* 0x000fe200000010ff */
[----:B----4-:R-:W-:-:S04]  /*7370*/  IMAD.WIDE R18, R31, 0x2, R18 ;  /* 0x000000021f127825 */ /* 0x010fc800078e0212 */
[----:B-----5:R-:W-:Y:S01]  /*7380*/  FADD.FTZ R25, R25, R22 ;  /* 0x0000001619197221 */ /* 0x020fe20000010000 */
[----:B------:R-:W-:Y:S02]  /*7390*/  @!P0 F2FP.BF16.F32.PACK_AB R22, RZ, R27 ;  /* 0x0000001bff16823e */ /* 0x000fe400000010ff */
[----:B------:R-:W-:Y:S01]  /*73a0*/  @!P0 F2FP.BF16.F32.PACK_AB R36, RZ, R37 ;  /* 0x00000025ff24823e */ /* 0x000fe200000010ff */
[----:B-1----:R-:W-:Y:S01]  /*73b0*/  FADD.FTZ R24, R24, R23 ;  /* 0x0000001718187221 */ /* 0x002fe20000010000 */
[----:B------:R-:W-:Y:S01]  /*73c0*/  @!P0 F2FP.BF16.F32.PACK_AB R23, RZ, R26 ;  /* 0x0000001aff17823e */ /* 0x000fe200000010ff */
[----:B------:R-:W-:Y:S01]  /*73d0*/  IMAD.WIDE R20, R31, 0x2, R20 ;  /* 0x000000021f147825 */ /* 0x000fe200078e0214 */
[----:B------:R-:W-:-:S03]  /*73e0*/  PRMT R26, R22, 0x7610, R26 ;  /* 0x00007610161a7816 */ /* 0x000fc6000000001a */
[----:B------:R-:W-:Y:S01]  /*73f0*/  FADD.FTZ R40, R40, R41 ;  /* 0x0000002928287221 */ /* 0x000fe20000010000 */
[----:B------:R-:W-:Y:S01]  /*7400*/  PRMT R28, R23, 0x7610, R28 ;  /* 0x00007610171c7816 */ /* 0x000fe2000000001c */
[----:B------:R-:W-:Y:S01]  /*7410*/  @!P0 STG.E.U16 desc[UR12][R18.64], R34 ;  /* 0x0000002212008986 */ /* 0x000fe2000c10150c */
[----:B------:R-:W-:Y:S01]  /*7420*/  @!P0 F2FP.BF16.F32.PACK_AB R24, RZ, R24 ;  /* 0x00000018ff18823e */ /* 0x000fe200000010ff */
[----:B------:R-:W-:Y:S01]  /*7430*/  FADD.FTZ R42, R42, R43 ;  /* 0x0000002b2a2a7221 */ /* 0x000fe20000010000 */
[----:B------:R-:W-:Y:S01]  /*7440*/  @!P0 F2FP.BF16.F32.PACK_AB R25, RZ, R25 ;  /* 0x00000019ff19823e */ /* 0x000fe200000010ff */
[----:B------:R-:W-:Y:S01]  /*7450*/  @!P0 STG.E.U16 desc[UR12][R20.64], R36 ;  /* 0x0000002414008986 */ /* 0x000fe2000c10150c */
[----:B------:R-:W-:-:S03]  /*7460*/  MOV R23, 0xffff ;  /* 0x0000ffff00177802 */ /* 0x000fc60000000f00 */
[----:B------:R-:W0:Y:S04]  /*7470*/  SHFL.BFLY PT, R27, R40, 0x1, 0x101f ;  /* 0x0c301f00281b7f89 */ /* 0x000e2800000e0000 */
[----:B------:R1:W-:Y:S04]  /*7480*/  @!P0 STG.E.U16 desc[UR12][R18.64+0x3c], R26 ;  /* 0x00003c1a12008986 */ /* 0x0003e8000c10150c */
[----:B------:R1:W-:Y:S04]  /*7490*/  @!P0 STG.E.U16 desc[UR12][R20.64+0x3c], R28 ;  /* 0x00003c1c14008986 */ /* 0x0003e8000c10150c */
[----:B------:R1:W-:Y:S04]  /*74a0*/  @!P0 STG.E.U16 desc[UR12][R18.64+0x78], R24 ;  /* 0x0000781812008986 */ /* 0x0003e8000c10150c */
[----:B------:R1:W2:Y:S04]  /*74b0*/  SHFL.BFLY PT, R38, R42, 0x1, 0x101f ;  /* 0x0c301f002a267f89 */ /* 0x0002a800000e0000 */
[----:B------:R1:W-:Y:S01]  /*74c0*/  @!P0 STG.E.U16 desc[UR12][R20.64+0x78], R25 ;  /* 0x0000781914008986 */ /* 0x0003e2000c10150c */
[----:B0-----:R-:W-:-:S07]  /*74d0*/  FADD.FTZ R22, R40, R27 ;  /* 0x0000001b28167221 */ /* 0x001fce0000010000 */
.L_x_492:
[----:B--2---:R-:W-:Y:S01]  /*74e0*/  FADD.FTZ R23, R42, R38 ;  /* 0x000000262a177221 */ /* 0x004fe20000010000 */
[----:B------:R-:W-:-:S04]  /*74f0*/  @!P0 F2FP.BF16.F32.PACK_AB R22, RZ, R22 ;  /* 0x00000016ff16823e */ /* 0x000fc800000010ff */
[----:B------:R-:W-:Y:S01]  /*7500*/  @!P0 F2FP.BF16.F32.PACK_AB R23, RZ, R23 ;  /* 0x00000017ff17823e */ /* 0x000fe200000010ff */
[----:B------:R0:W-:Y:S04]  /*7510*/  @!P0 STG.E.U16 desc[UR12][R18.64+0xb4], R22 ;  /* 0x0000b41612008986 */ /* 0x0001e8000c10150c */
[----:B------:R0:W-:Y:S02]  /*7520*/  @!P0 STG.E.U16 desc[UR12][R20.64+0xb4], R23 ;  /* 0x0000b41714008986 */ /* 0x0001e4000c10150c */
.L_x_422:
[----:B------:R-:W-:Y:S05]  /*7530*/  WARPSYNC.ALL ;  /* 0x0000000000007948 */ /* 0x000fea0003800000 */
[----:B------:R-:W-:Y:S01]  /*7540*/  IADD3 R8, R8, 0x1000, RZ ;  /* 0x0000100008087810 */ /* 0x000fe20007ffe0ff */
[----:B------:R-:W-:Y:S03]  /*7550*/  BAR.SYNC.DEFER_BLOCKING 0x0 ;  /* 0x0000000000007b1d */ /* 0x000fe60000010000 */
[----:B------:R-:W-:-:S13]  /*7560*/  ISETP.GE.AND P0, PT, R8, UR14, PT ;  /* 0x0000000e08007c0c */ /* 0x000fda000bf06270 */
[----:B------:R-:W-:Y:S05]  /*7570*/  @!P0 BRA `(.L_x_429) ;  /* 0xffffffe000f88947 */ /* 0x000fea000383ffff */
[----:B------:R-:W-:Y:S05]  /*7580*/  EXIT ;  /* 0x000000000000794d */ /* 0x000fea0003800000 */
.L_x_425:
[----:B------:R-:W-:Y:S01]  /*7590*/  HFMA2.MMA R33, -RZ, RZ, 0, 0.000503063201904296875 ;  /* 0x0000101fff217435 */ /* 0x000fe200000001ff */
[----:B---3--:R-:W-:Y:S01]  /*75a0*/  MOV R35, R18 ;  /* 0x0000001200237202 */ /* 0x008fe20000000f00 */
[----:B------:R-:W-:Y:S01]  /*75b0*/  IMAD.MOV.U32 R32, RZ, RZ, 0x8 ;  /* 0x00000008ff207424 */ /* 0x000fe200078e00ff */
[----:B------:R-:W-:-:S08]  /*75c0*/  MOV R30, 0xffff ;  /* 0x0000ffff001e7802 */ /* 0x000fd00000000f00 */
[----:B012-4-:R-:W-:Y:S05]  /*75d0*/  WARPSYNC.COLLECTIVE R30, `(.L_x_430) ;  /* 0x000000001e087348 */ /* 0x017fea0003c00000 */
[----:B------:R3:W0:Y:S02]  /*75e0*/  SHFL.BFLY P2, R38, R35, R32, R33 ;  /* 0x0c00002023267389 */ /* 0x0006240000040021 */
[----:B01234-:R-:W-:Y:S01]  /*75f0*/  ENDCOLLECTIVE ;  /* 0x000000000000791b */ /* 0x01ffe20003800000 */
.L_x_430:
[----:B------:R-:W-:Y:S01]  /*7600*/  IMAD.MOV.U32 R35, RZ, RZ, R19 ;  /* 0x000000ffff237224 */ /* 0x000fe200078e0013 */
[----:B------:R-:W-:-:S07]  /*7610*/  MOV R21, R38 ;  /* 0x0000002600157202 */ /* 0x000fce0000000f00 */
[----:B------:R-:W-:Y:S05]  /*7620*/  WARPSYNC.COLLECTIVE R30, `(.L_x_431) ;  /* 0x000000001e087348 */ /* 0x000fea0003c00000 */
[----:B------:R0:W1:Y:S02]  /*7630*/  SHFL.BFLY P2, R38, R35, R32, R33 ;  /* 0x0c00002023267389 */ /* 0x0000640000040021 */
[----:B01----:R-:W-:Y:S01]  /*7640*/  ENDCOLLECTIVE ;  /* 0x000000000000791b */ /* 0x003fe20003800000 */
.L_x_431:
[----:B------:R-:W-:Y:S01]  /*7650*/  FADD.FTZ R21, R21, R18 ;  /* 0x0000001215157221 */ /* 0x000fe20000010000 */
[----:B------:R-:W-:-:S04]  /*7660*/  HFMA2.MMA R32, -RZ, RZ, 0, 2.384185791015625e-07 ;  /* 0x00000004ff207435 */ /* 0x000fc800000001ff */
[----:B------:R-:W-:Y:S02]  /*7670*/  MOV R35, R21 ;  /* 0x0000001500237202 */ /* 0x000fe40000000f00 */
[----:B------:R-:W-:-:S07]  /*7680*/  MOV R20, R38 ;  /* 0x0000002600147202 */ /* 0x000fce0000000f00 */
[----:B------:R-:W-:Y:S05]  /*7690*/  WARPSYNC.COLLECTIVE R30, `(.L_x_432) ;  /* 0x000000001e087348 */ /* 0x000fea0003c00000 */
[----:B------:R0:W1:Y:S02]  /*76a0*/  SHFL.BFLY P2, R38, R35, R32, R33 ;  /* 0x0c00002023267389 */ /* 0x0000640000040021 */
[----:B01----:R-:W-:Y:S01]  /*76b0*/  ENDCOLLECTIVE ;  /* 0x000000000000791b */ /* 0x003fe20003800000 */
.L_x_432:
[----:B------:R-:W-:-:S05]  /*76c0*/  FADD.FTZ R20, R20, R19 ;  /* 0x0000001314147221 */ /* 0x000fca0000010000 */
[----:B------:R-:W-:Y:S01]  /*76d0*/  MOV R35, R20 ;  /* 0x0000001400237202 */ /* 0x000fe20000000f00 */
[----:B------:R-:W-:-:S07]  /*76e0*/  IMAD.MOV.U32 R22, RZ, RZ, R38 ;  /* 0x000000ffff167224 */ /* 0x000fce00078e0026 */
[----:B------:R-:W-:Y:S05]  /*76f0*/  WARPSYNC.COLLECTIVE R30, `(.L_x_433) ;  /* 0x000000001e087348 */ /* 0x000fea0003c00000 */
[----:B------:R0:W1:Y:S02]  /*7700*/  SHFL.BFLY P2, R38, R35, R32, R33 ;  /* 0x0c00002023267389 */ /* 0x0000640000040021 */
[----:B01----:R-:W-:Y:S01]  /*7710*/  ENDCOLLECTIVE ;  /* 0x000000000000791b */ /* 0x003fe20003800000 */
.L_x_433:
[----:B------:R-:W-:-:S05]  /*7720*/  FADD.FTZ R22, R21, R22 ;  /* 0x0000001615167221 */ /* 0x000fca0000010000 */
[----:B------:R-:W-:Y:S01]  /*7730*/  MOV R35, R22 ;  /* 0x0000001600237202 */ /* 0x000fe20000000f00 */
[----:B------:R-:W-:Y:S01]  /*7740*/  IMAD.MOV.U32 R32, RZ, RZ, 0x2 ;  /* 0x00000002ff207424 */ /* 0x000fe200078e00ff */
[----:B------:R-:W-:-:S07]  /*7750*/  MOV R23, R38 ;  /* 0x0000002600177202 */ /* 0x000fce0000000f00 */
[----:B------:R-:W-:Y:S05]  /*7760*/  WARPSYNC.COLLECTIVE R30, `(.L_x_434) ;  /* 0x000000001e087348 */ /* 0x000fea0003c00000 */
[----:B------:R0:W1:Y:S02]  /*7770*/  SHFL.BFLY P2, R38, R35, R32, R33 ;  /* 0x0c00002023267389 */ /* 0x0000640000040021 */
[----:B01----:R-:W-:Y:S01]  /*7780*/  ENDCOLLECTIVE ;  /* 0x000000000000791b */ /* 0x003fe20003800000 */
.L_x_434:
[----:B------:R-:W-:-:S05]  /*7790*/  FADD.FTZ R23, R20, R23 ;  /* 0x0000001714177221 */ /* 0x000fca0000010000 */
[----:B------:R-:W-:Y:S02]  /*77a0*/  MOV R35, R23 ;  /* 0x0000001700237202 */ /* 0x000fe40000000f00 */
[----:B------:R-:W-:-:S07]  /*77b0*/  MOV R25, R38 ;  /* 0x0000002600197202 */ /* 0x000fce0000000f00 */
[----:B------:R-:W-:Y:S05]  /*77c0*/  WARPSYNC.COLLECTIVE R30, `(.L_x_435) ;  /* 0x000000001e087348 */ /* 0x000fea0003c00000 */
[----:B------:R0:W1:Y:S02]  /*77d0*/  SHFL.BFLY P2, R38, R35, R32, R33 ;  /* 0x0c00002023267389 */ /* 0x0000640000040021 */
[----:B01----:R-:W-:Y:S01]  /*77e0*/  ENDCOLLECTIVE ;  /* 0x000000000000791b */ /* 0x003fe20003800000 */
.L_x_435:
[----:B------:R-:W-:Y:S01]  /*77f0*/  FADD.FTZ R25, R22, R25 ;  /* 0x0000001916197221 */ /* 0x000fe20000010000 */
[----:B------:R-:W-:-:S03]  /*7800*/  HFMA2.MMA R32, -RZ, RZ, 0, 5.9604644775390625e-08 ;  /* 0x00000001ff207435 */ /* 0x000fc600000001ff */
[----:B------:R-:W-:Y:S01]  /*7810*/  IMAD.MOV.U32 R35, RZ, RZ, R25 ;  /* 0x000000ffff237224 */ /* 0x000fe200078e0019 */
[----:B------:R-:W-:-:S07]  /*7820*/  MOV R18, R38 ;  /* 0x0000002600127202 */ /* 0x000fce0000000f00 */
[----:B------:R-:W-:Y:S05]  /*7830*/  WARPSYNC.COLLECTIVE R30, `(.L_x_436) ;  /* 0x000000001e087348 */ /* 0x000fea0003c00000 */
[----:B------:R0:W1:Y:S02]  /*7840*/  SHFL.BFLY P2, R38, R35, R32, R33 ;  /* 0x0c00002023267389 */ /* 0x0000640000040021 */
[----:B01----:R-:W-:Y:S01]  /*7850*/  ENDCOLLECTIVE ;  /* 0x000000000000791b */ /* 0x003fe20003800000 */
.L_x_436:
[----:B------:R-:W-:-:S05]  /*7860*/  FADD.FTZ R24, R23, R18 ;  /* 0x0000001217187221 */ /* 0x000fca0000010000 */
[----:B------:R-:W-:Y:S02]  /*7870*/  MOV R35, R24 ;  /* 0x0000001800237202 */ /* 0x000fe40000000f00 */
[----:B------:R-:W-:-:S07]  /*7880*/  MOV R26, R38 ;  /* 0x00000026001a7202 */ /* 0x000fce0000000f00 */
[----:B------:R-:W-:Y:S05]  /*7890*/  WARPSYNC.COLLECTIVE R30, `(.L_x_437) ;  /* 0x000000001e087348 */ /* 0x000fea0003c00000 */
[----:B------:R0:W1:Y:S02]  /*78a0*/  SHFL.BFLY P2, R38, R35, R32, R33 ;  /* 0x0c00002023267389 */ /* 0x0000640000040021 */
[----:B01----:R-:W-:Y:S01]  /*78b0*/  ENDCOLLECTIVE ;  /* 0x000000000000791b */ /* 0x003fe20003800000 */
.L_x_437:
[----:B------:R-:W-:Y:S01]  /*78c0*/  FADD.FTZ R26, R25, R26 ;  /* 0x0000001a191a7221 */ /* 0x000fe20000010000 */
[----:B------:R-:W-:Y:S06]  /*78d0*/  BRA `(.L_x_438) ;  /* 0xffffffec00547947 */ /* 0x000fec000383ffff */
.L_x_426:
[----:B------:R-:W-:Y:S01]  /*78e0*/  HFMA2.MMA R32, -RZ, RZ, 0, 4.76837158203125e-07 ;  /* 0x00000008ff207435 */ /* 0x000fe200000001ff */
[----:B------:R-:W-:Y:S01]  /*78f0*/  BSSY B1, `(.L_x_439) ;  /* 0x0000007000017945 */ /* 0x000fe20003800000 */
[----:B---3--:R-:W-:Y:S01]  /*7900*/  IMAD.MOV.U32 R35, RZ, RZ, R22 ;  /* 0x000000ffff237224 */ /* 0x008fe200078e0016 */
[----:B------:R-:W-:Y:S02]  /*7910*/  MOV R33, 0x101f ;  /* 0x0000101f00217802 */ /* 0x000fe40000000f00 */
[----:B------:R-:W-:-:S07]  /*7920*/  MOV R30, 0xffff ;  /* 0x0000ffff001e7802 */ /* 0x000fce0000000f00 */
[----:B012-4-:R-:W-:Y:S05]  /*7930*/  WARPSYNC.COLLECTIVE R30, `(.L_x_440) ;  /* 0x000000001e087348 */ /* 0x017fea0003c00000 */
[----:B------:R3:W0:Y:S02]  /*7940*/  SHFL.BFLY P2, R38, R35, R32, R33 ;  /* 0x0c00002023267389 */ /* 0x0006240000040021 */
[----:B01234-:R-:W-:Y:S01]  /*7950*/  ENDCOLLECTIVE ;  /* 0x000000000000791b */ /* 0x01ffe20003800000 */
.L_x_440:
[----:B------:R-:W-:Y:S05]  /*7960*/  BSYNC B1 ;  /* 0x0000000000017941 */ /* 0x000fea0003800000 */
.L_x_439:
        /* <DEDUP_REMOVED lines=8> */
.L_x_441:
[----:B------:R-:W-:Y:S01]  /*79f0*/  FADD.FTZ R25, R25, R22 ;  /* 0x0000001619197221 */ /* 0x000fe20000010000 */
[----:B------:R-:W-:-:S04]  /*7a00*/  HFMA2.MMA R32, -RZ, RZ, 0, 2.384185791015625e-07 ;  /* 0x00000004ff207435 */ /* 0x000fc800000001ff */
[----:B------:R-:W-:Y:S02]  /*7a10*/  MOV R35, R25 ;  /* 0x0000001900237202 */ /* 0x000fe40000000f00 */
[----:B------:R-:W-:-:S07]  /*7a20*/  MOV R24, R38 ;  /* 0x0000002600187202 */ /* 0x000fce0000000f00 */
[----:B------:R-:W-:Y:S05]  /*7a30*/  WARPSYNC.COLLECTIVE R30, `(.L_x_442) ;  /* 0x000000001e087348 */ /* 0x000fea0003c00000 */
[----:B------:R0:W1:Y:S02]  /*7a40*/  SHFL.BFLY P2, R38, R35, R32, R33 ;  /* 0x0c00002023267389 */ /* 0x0000640000040021 */
[----:B01----:R-:W-:Y:S01]  /*7a50*/  ENDCOLLECTIVE ;  /* 0x000000000000791b */ /* 0x003fe20003800000 */
.L_x_442:
[----:B------:R-:W-:-:S05]  /*7a60*/  FADD.FTZ R24, R24, R23 ;  /* 0x0000001718187221 */ /* 0x000fca0000010000 */
[----:B------:R-:W-:Y:S01]  /*7a70*/  MOV R35, R24 ;  /* 0x0000001800237202 */ /* 0x000fe20000000f00 */
[----:B------:R-:W-:-:S07]  /*7a80*/  IMAD.MOV.U32 R26, RZ, RZ, R38 ;  /* 0x000000ffff1a7224 */ /* 0x000fce00078e0026 */
[----:B------:R-:W-:Y:S05]  /*7a90*/  WARPSYNC.COLLECTIVE R30, `(.L_x_443) ;  /* 0x000000001e087348 */ /* 0x000fea0003c00000 */
[----:B------:R0:W1:Y:S02]  /*7aa0*/  SHFL.BFLY P2, R38, R35, R32, R33 ;  /* 0x0c00002023267389 */ /* 0x0000640000040021 */
[----:B01----:R-:W-:Y:S01]  /*7ab0*/  ENDCOLLECTIVE ;  /* 0x000000000000791b */ /* 0x003fe20003800000 */
.L_x_443:
[----:B------:R-:W-:-:S05]  /*7ac0*/  FADD.FTZ R26, R25, R26 ;  /* 0x0000001a191a7221 */ /* 0x000fca0000010000 */
[----:B------:R-:W-:Y:S01]  /*7ad0*/  MOV R35, R26 ;  /* 0x0000001a00237202 */ /* 0x000fe20000000f00 */
[----:B------:R-:W-:Y:S01]  /*7ae0*/  IMAD.MOV.U32 R32, RZ, RZ, 0x2 ;  /* 0x00000002ff207424 */ /* 0x000fe200078e00ff */
[----:B------:R-:W-:-:S07]  /*7af0*/  MOV R27, R38 ;  /* 0x00000026001b7202 */ /* 0x000fce0000000f00 */
[----:B------:R-:W-:Y:S05]  /*7b00*/  WARPSYNC.COLLECTIVE R30, `(.L_x_444) ;  /* 0x000000001e087348 */ /* 0x000fea0003c00000 */
[----:B------:R0:W1:Y:S02]  /*7b10*/  SHFL.BFLY P2, R38, R35, R32, R33 ;  /* 0x0c00002023267389 */ /* 0x0000640000040021 */
[----:B01----:R-:W-:Y:S01]  /*7b20*/  ENDCOLLECTIVE ;  /* 0x000000000000791b */ /* 0x003fe20003800000 */
.L_x_444:
[----:B------:R-:W-:-:S05]  /*7b30*/  FADD.FTZ R27, R24, R27 ;  /* 0x0000001b181b7221 */ /* 0x000fca0000010000 */
[----:B------:R-:W-:Y:S02]  /*7b40*/  MOV R35, R27 ;  /* 0x0000001b00237202 */ /* 0x000fe40000000f00 */
[----:B------:R-:W-:-:S07]  /*7b50*/  MOV R29, R38 ;  /* 0x00000026001d7202 */ /* 0x000fce0000000f00 */
[----:B------:R-:W-:Y:S05]  /*7b60*/  WARPSYNC.COLLECTIVE R30, `(.L_x_445) ;  /* 0x000000001e087348 */ /* 0x000fea0003c00000 */
[----:B------:R0:W1:Y:S02]  /*7b70*/  SHFL.BFLY P2, R38, R35, R32, R33 ;  /* 0x0c00002023267389 */ /* 0x0000640000040021 */
[----:B01----:R-:W-:Y:S01]  /*7b80*/  ENDCOLLECTIVE ;  /* 0x000000000000791b */ /* 0x003fe20003800000 */
.L_x_445:
[----:B------:R-:W-:Y:S01]  /*7b90*/  FADD.FTZ R29, R26, R29 ;  /* 0x0000001d1a1d7221 */ /* 0x000fe20000010000 */
[----:B------:R-:W-:-:S03]  /*7ba0*/  HFMA2.MMA R32, -RZ, RZ, 0, 5.9604644775390625e-08 ;  /* 0x00000001ff207435 */ /* 0x000fc600000001ff */
[----:B------:R-:W-:Y:S01]  /*7bb0*/  IMAD.MOV.U32 R35, RZ, RZ, R29 ;  /* 0x000000ffff237224 */ /* 0x000fe200078e001d */
[----:B------:R-:W-:-:S07]  /*7bc0*/  MOV R22, R38 ;  /* 0x0000002600167202 */ /* 0x000fce0000000f00 */
[----:B------:R-:W-:Y:S05]  /*7bd0*/  WARPSYNC.COLLECTIVE R30, `(.L_x_446) ;  /* 0x000000001e087348 */ /* 0x000fea0003c00000 */
[----:B------:R0:W1:Y:S02]  /*7be0*/  SHFL.BFLY P2, R38, R35, R32, R33 ;  /* 0x0c00002023267389 */ /* 0x0000640000040021 */
[----:B01----:R-:W-:Y:S01]  /*7bf0*/  ENDCOLLECTIVE ;  /* 0x000000000000791b */ /* 0x003fe20003800000 */
.L_x_446:
[----:B------:R-:W-:-:S05]  /*7c00*/  FADD.FTZ R22, R27, R22 ;  /* 0x000000161b167221 */ /* 0x000fca0000010000 */
[----:B------:R-:W-:Y:S02]  /*7c10*/  MOV R35, R22 ;  /* 0x0000001600237202 */ /* 0x000fe40000000f00 */
[----:B------:R-:W-:-:S07]  /*7c20*/  MOV R28, R38 ;  /* 0x00000026001c7202 */ /* 0x000fce0000000f00 */
[----:B------:R-:W-:Y:S05]  /*7c30*/  WARPSYNC.COLLECTIVE R30, `(.L_x_447) ;  /* 0x000000001e087348 */ /* 0x000fea0003c00000 */
[----:B------:R0:W1:Y:S02]  /*7c40*/  SHFL.BFLY P2, R38, R35, R32, R33 ;  /* 0x0c00002023267389 */ /* 0x0000640000040021 */
[----:B01----:R-:W-:Y:S01]  /*7c50*/  ENDCOLLECTIVE ;  /* 0x000000000000791b */ /* 0x003fe20003800000 */
.L_x_447:
[----:B------:R-:W-:Y:S01]  /*7c60*/  FADD.FTZ R28, R29, R28 ;  /* 0x0000001c1d1c7221 */ /* 0x000fe20000010000 */
[----:B------:R-:W-:Y:S06]  /*7c70*/  BRA `(.L_x_448) ;  /* 0xffffffec00147947 */ /* 0x000fec000383ffff */
.L_x_427:
        /* <DEDUP_REMOVED lines=8> */
.L_x_450:
[----:B------:R-:W-:Y:S05]  /*7d00*/  BSYNC B1 ;  /* 0x0000000000017941 */ /* 0x000fea0003800000 */
.L_x_449:
        /* <DEDUP_REMOVED lines=8> */
.L_x_451:
[----:B------:R-:W-:Y:S01]  /*7d90*/  FADD.FTZ R25, R25, R22 ;  /* 0x0000001619197221 */ /* 0x000fe20000010000 */
[----:B------:R-:W-:-:S04]  /*7da0*/  HFMA2.MMA R32, -RZ, RZ, 0, 2.384185791015625e-07 ;  /* 0x00000004ff207435 */ /* 0x000fc800000001ff */
[----:B------:R-:W-:Y:S02]  /*7db0*/  MOV R35, R25 ;  /* 0x0000001900237202 */ /* 0x000fe40000000f00 */
[----:B------:R-:W-:-:S07]  /*7dc0*/  MOV R24, R38 ;  /* 0x0000002600187202 */ /* 0x000fce0000000f00 */
[----:B------:R-:W-:Y:S05]  /*7dd0*/  WARPSYNC.COLLECTIVE R30, `(.L_x_452) ;  /* 0x000000001e087348 */ /* 0x000fea0003c00000 */
[----:B------:R0:W1:Y:S02]  /*7de0*/  SHFL.BFLY P2, R38, R35, R32, R33 ;  /* 0x0c00002023267389 */ /* 0x0000640000040021 */
[----:B01----:R-:W-:Y:S01]  /*7df0*/  ENDCOLLECTIVE ;  /* 0x000000000000791b */ /* 0x003fe20003800000 */
.L_x_452:
[----:B------:R-:W-:-:S05]  /*7e00*/  FADD.FTZ R24, R24, R23 ;  /* 0x0000001718187221 */ /* 0x000fca0000010000 */
[----:B------:R-:W-:Y:S01]  /*7e10*/  MOV R35, R24 ;  /* 0x0000001800237202 */ /* 0x000fe20000000f00 */
[----:B------:R-:W-:-:S07]  /*7e20*/  IMAD.MOV.U32 R26, RZ, RZ, R38 ;  /* 0x000000ffff1a7224 */ /* 0x000fce00078e0026 */
[----:B------:R-:W-:Y:S05]  /*7e30*/  WARPSYNC.COLLECTIVE R30, `(.L_x_453) ;  /* 0x000000001e087348 */ /* 0x000fea0003c00000 */
[----:B------:R0:W1:Y:S02]  /*7e40*/  SHFL.BFLY P2, R38, R35, R32, R33 ;  /* 0x0c00002023267389 */ /* 0x0000640000040021 */
[----:B01----:R-:W-:Y:S01]  /*7e50*/  ENDCOLLECTIVE ;  /* 0x000000000000791b */ /* 0x003fe20003800000 */
.L_x_453:
[----:B------:R-:W-:-:S05]  /*7e60*/  FADD.FTZ R26, R25, R26 ;  /* 0x0000001a191a7221 */ /* 0x000fca0000010000 */
[----:B------:R-:W-:Y:S01]  /*7e70*/  MOV R35, R26 ;  /* 0x0000001a00237202 */ /* 0x000fe20000000f00 */
[----:B------:R-:W-:Y:S01]  /*7e80*/  IMAD.MOV.U32 R32, RZ, RZ, 0x2 ;  /* 0x00000002ff207424 */ /* 0x000fe200078e00ff */
[----:B------:R-:W-:-:S07]  /*7e90*/  MOV R27, R38 ;  /* 0x00000026001b7202 */ /* 0x000fce0000000f00 */
[----:B------:R-:W-:Y:S05]  /*7ea0*/  WARPSYNC.COLLECTIVE R30, `(.L_x_454) ;  /* 0x000000001e087348 */ /* 0x000fea0003c00000 */
[----:B------:R0:W1:Y:S02]  /*7eb0*/  SHFL.BFLY P2, R38, R35, R32, R33 ;  /* 0x0c00002023267389 */ /* 0x0000640000040021 */
[----:B01----:R-:W-:Y:S01]  /*7ec0*/  ENDCOLLECTIVE ;  /* 0x000000000000791b */ /* 0x003fe20003800000 */
.L_x_454:
[----:B------:R-:W-:-:S05]  /*7ed0*/  FADD.FTZ R27, R24, R27 ;  /* 0x0000001b181b7221 */ /* 0x000fca0000010000 */
[----:B------:R-:W-:Y:S02]  /*7ee0*/  MOV R35, R27 ;  /* 0x0000001b00237202 */ /* 0x000fe40000000f00 */
[----:B------:R-:W-:-:S07]  /*7ef0*/  MOV R29, R38 ;  /* 0x00000026001d7202 */ /* 0x000fce0000000f00 */
[----:B------:R-:W-:Y:S05]  /*7f00*/  WARPSYNC.COLLECTIVE R30, `(.L_x_455) ;  /* 0x000000001e087348 */ /* 0x000fea0003c00000 */
[----:B------:R0:W1:Y:S02]  /*7f10*/  SHFL.BFLY P2, R38, R35, R32, R33 ;  /* 0x0c00002023267389 */ /* 0x0000640000040021 */
[----:B01----:R-:W-:Y:S01]  /*7f20*/  ENDCOLLECTIVE ;  /* 0x000000000000791b */ /* 0x003fe20003800000 */
.L_x_455:
[----:B------:R-:W-:Y:S01]  /*7f30*/  FADD.FTZ R29, R26, R29 ;  /* 0x0000001d1a1d7221 */ /* 0x000fe20000010000 */
[----:B------:R-:W-:-:S03]  /*7f40*/  HFMA2.MMA R32, -RZ, RZ, 0, 5.9604644775390625e-08 ;  /* 0x00000001ff207435 */ /* 0x000fc600000001ff */
[----:B------:R-:W-:Y:S01]  /*7f50*/  IMAD.MOV.U32 R35, RZ, RZ, R29 ;  /* 0x000000ffff237224 */ /* 0x000fe200078e001d */
[----:B------:R-:W-:-:S07]  /*7f60*/  MOV R22, R38 ;  /* 0x0000002600167202 */ /* 0x000fce0000000f00 */
[----:B------:R-:W-:Y:S05]  /*7f70*/  WARPSYNC.COLLECTIVE R30, `(.L_x_456) ;  /* 0x000000001e087348 */ /* 0x000fea0003c00000 */
[----:B------:R0:W1:Y:S02]  /*7f80*/  SHFL.BFLY P2, R38, R35, R32, R33 ;  /* 0x0c00002023267389 */ /* 0x0000640000040021 */
[----:B01----:R-:W-:Y:S01]  /*7f90*/  ENDCOLLECTIVE ;  /* 0x000000000000791b */ /* 0x003fe20003800000 */
.L_x_456:
[----:B------:R-:W-:-:S05]  /*7fa0*/  FADD.FTZ R22, R27, R22 ;  /* 0x000000161b167221 */ /* 0x000fca0000010000 */
[----:B------:R-:W-:Y:S02]  /*7fb0*/  MOV R35, R22 ;  /* 0x0000001600237202 */ /* 0x000fe40000000f00 */
[----:B------:R-:W-:-:S07]  /*7fc0*/  MOV R28, R38 ;  /* 0x00000026001c7202 */ /* 0x000fce0000000f00 */
[----:B------:R-:W-:Y:S05]  /*7fd0*/  WARPSYNC.COLLECTIVE R30, `(.L_x_457) ;  /* 0x000000001e087348 */ /* 0x000fea0003c00000 */
[----:B------:R0:W1:Y:S02]  /*7fe0*/  SHFL.BFLY P2, R38, R35, R32, R33 ;  /* 0x0c00002023267389 */ /* 0x0000640000040021 */
[----:B01----:R-:W-:Y:S01]  /*7ff0*/  ENDCOLLECTIVE ;  /* 0x000000000000791b */ /* 0x003fe20003800000 */
.L_x_457:
[----:B------:R-:W-:Y:S01]  /*8000*/  FADD.FTZ R28, R29, R28 ;  /* 0x0000001c1d1c7221 */ /* 0x000fe20000010000 */
[----:B------:R-:W-:Y:S06]  /*8010*/  BRA `(.L_x_458) ;  /* 0xffffffe800bc7947 */ /* 0x000fec000383ffff */
.L_x_428:
[----:B------:R-:W-:Y:S01]  /*8020*/  BSSY B0, `(.L_x_459) ;  /* 0x0000008000007945 */ /* 0x000fe20003800000 */
[----:B---3--:R-:W-:Y:S01]  /*8030*/  IMAD.MOV.U32 R35, RZ, RZ, R19 ;  /* 0x000000ffff237224 */ /* 0x008fe200078e0013 */
[----:B------:R-:W-:Y:S02]  /*8040*/  MOV R32, 0x8 ;  /* 0x0000000800207802 */ /* 0x000fe40000000f00 */
[----:B------:R-:W-:Y:S02]  /*8050*/  MOV R33, 0x101f ;  /* 0x0000101f00217802 */ /* 0x000fe40000000f00 */
[----:B------:R-:W-:-:S07]  /*8060*/  MOV R30, 0xffff ;  /* 0x0000ffff001e7802 */ /* 0x000fce0000000f00 */
[----:B012-4-:R-:W-:Y:S05]  /*8070*/  WARPSYNC.COLLECTIVE R30, `(.L_x_460) ;  /* 0x000000001e087348 */ /* 0x017fea0003c00000 */
[----:B------:R3:W0:Y:S02]  /*8080*/  SHFL.BFLY P2, R38, R35, R32, R33 ;  /* 0x0c00002023267389 */ /* 0x0006240000040021 */
[----:B01234-:R-:W-:Y:S01]  /*8090*/  ENDCOLLECTIVE ;  /* 0x000000000000791b */ /* 0x01ffe20003800000 */
.L_x_460:
[----:B------:R-:W-:Y:S05]  /*80a0*/  BSYNC B0 ;  /* 0x0000000000007941 */ /* 0x000fea0003800000 */
.L_x_459:
[----:B------:R-:W-:Y:S01]  /*80b0*/  HFMA2.MMA R32, -RZ, RZ, 0, 4.76837158203125e-07 ;  /* 0x00000008ff207435 */ /* 0x000fe200000001ff */
[----:B------:R-:W-:Y:S01]  /*80c0*/  MOV R35, R22 ;  /* 0x0000001600237202 */ /* 0x000fe20000000f00 */
[----:B------:R-:W-:Y:S01]  /*80d0*/  IMAD.MOV.U32 R30, RZ, RZ, 0xffff ;  /* 0x0000ffffff1e7424 */ /* 0x000fe200078e00ff */
[----:B------:R-:W-:Y:S01]  /*80e0*/  MOV R33, 0x101f ;  /* 0x0000101f00217802 */ /* 0x000fe20000000f00 */
[----:B------:R-:W-:Y:S01]  /*80f0*/  IMAD.MOV.U32 R18, RZ, RZ, R38 ;  /* 0x000000ffff127224 */ /* 0x000fe200078e0026 */
[----:B------:R-:W-:Y:S01]  /*8100*/  @P0 IADD3 R21, R31, 0x1e, RZ ;  /* 0x0000001e1f150810 */ /* 0x000fe20007ffe0ff */
[----:B------:R-:W-:Y:S01]  /*8110*/  IMAD.MOV.U32 R23, RZ, RZ, RZ ;  /* 0x000000ffff177224 */ /* 0x000fe200078e00ff */
[----:B------:R-:W-:-:S11]  /*8120*/  HFMA2.MMA R26, -RZ, RZ, 0, 0 ;  /* 0x00000000ff1a7435 */ /* 0x000fd600000001ff */
[----:B------:R-:W-:Y:S05]  /*8130*/  WARPSYNC.COLLECTIVE R30, `(.L_x_461) ;  /* 0x000000001e087348 */ /* 0x000fea0003c00000 */
[----:B------:R0:W1:Y:S02]  /*8140*/  SHFL.BFLY P2, R38, R35, R32, R33 ;  /* 0x0c00002023267389 */ /* 0x0000640000040021 */
[----:B01----:R-:W-:Y:S01]  /*8150*/  ENDCOLLECTIVE ;  /* 0x000000000000791b */ /* 0x003fe20003800000 */
.L_x_461:
[----:B------:R-:W-:Y:S01]  /*8160*/  FADD.FTZ R27, R18, R19 ;  /* 0x00000013121b7221 */ /* 0x000fe20000010000 */
[----:B------:R-:W-:Y:S02]  /*8170*/  @P0 LEA R18, R9, UR6, 0x7 ;  /* 0x0000000609120c11 */ /* 0x000fe4000f8e38ff */
[----:B------:R-:W-:-:S04]  /*8180*/  @P0 LOP3.LUT R21, R21, R48, RZ, 0x3c, !PT ;  /* 0x0000003015150212 */ /* 0x000fc800078e3cff */
[----:B------:R-:W-:-:S05]  /*8190*/  @P0 LEA R21, R21, R18, 0x2 ;  /* 0x0000001215150211 */ /* 0x000fca00078e10ff */
        /* <DEDUP_REMOVED lines=8> */
.L_x_462:
[----:B------:R-:W-:Y:S01]  /*8220*/  IMAD.MOV.U32 R35, RZ, RZ, R29 ;  /* 0x000000ffff237224 */ /* 0x000fe200078e001d */
[----:B------:R-:W-:-:S07]  /*8230*/  MOV R24, R38 ;  /* 0x0000002600187202 */ /* 0x000fce0000000f00 */
[----:B------:R-:W-:Y:S05]  /*8240*/  WARPSYNC.COLLECTIVE R30, `(.L_x_463) ;  /* 0x000000001e087348 */ /* 0x000fea0003c00000 */
[----:B------:R0:W1:Y:S02]  /*8250*/  SHFL.BFLY P2, R38, R35, R32, R33 ;  /* 0x0c00002023267389 */ /* 0x0000640000040021 */
[----:B01----:R-:W-:Y:S01]  /*8260*/  ENDCOLLECTIVE ;  /* 0x000000000000791b */ /* 0x003fe20003800000 */
.L_x_463:
[----:B------:R-:W-:Y:S01]  /*8270*/  @P0 MOV R23, R20 ;  /* 0x0000001400170202 */ /* 0x000fe20000000f00 */
[----:B------:R-:W-:Y:S01]  /*8280*/  FADD.FTZ R24, R27, R24 ;  /* 0x000000181b187221 */ /* 0x000fe20000010000 */
[----:B------:R-:W-:Y:S01]  /*8290*/  @P0 MOV R26, R34 ;  /* 0x00000022001a0202 */ /* 0x000fe20000000f00 */
[----:B------:R-:W-:Y:S02]  /*82a0*/  HFMA2.MMA R32, -RZ, RZ, 0, 1.1920928955078125e-07 ;  /* 0x00000002ff207435 */ /* 0x000fe400000001ff */
[----:B------:R-:W-:Y:S01]  /*82b0*/  IMAD.MOV.U32 R35, RZ, RZ, R24 ;  /* 0x000000ffff237224 */ /* 0x000fe200078e0018 */
[----:B------:R-:W-:-:S08]  /*82c0*/  MOV R28, R38 ;  /* 0x00000026001c7202 */ /* 0x000fd00000000f00 */
[----:B------:R-:W-:Y:S05]  /*82d0*/  WARPSYNC.COLLECTIVE R30, `(.L_x_464) ;  /* 0x000000001e087348 */ /* 0x000fea0003c00000 */
[----:B------:R0:W1:Y:S02]  /*82e0*/  SHFL.BFLY P2, R38, R35, R32, R33 ;  /* 0x0c00002023267389 */ /* 0x0000640000040021 */
[----:B01----:R-:W-:Y:S01]  /*82f0*/  ENDCOLLECTIVE ;  /* 0x000000000000791b */ /* 0x003fe20003800000 */
.L_x_464:
[----:B------:R-:W-:-:S05]  /*8300*/  FADD.FTZ R28, R29, R28 ;  /* 0x0000001c1d1c7221 */ /* 0x000fca0000010000 */
[----:B------:R-:W-:Y:S02]  /*8310*/  MOV R35, R28 ;  /* 0x0000001c00237202 */ /* 0x000fe40000000f00 */
[----:B------:R-:W-:-:S07]  /*8320*/  MOV R39, R38 ;  /* 0x0000002600277202 */ /* 0x000fce0000000f00 */
[----:B------:R-:W-:Y:S05]  /*8330*/  WARPSYNC.COLLECTIVE R30, `(.L_x_465) ;  /* 0x000000001e087348 */ /* 0x000fea0003c00000 */
[----:B------:R0:W1:Y:S02]  /*8340*/  SHFL.BFLY P2, R38, R35, R32, R33 ;  /* 0x0c00002023267389 */ /* 0x0000640000040021 */
[----:B01----:R-:W-:Y:S01]  /*8350*/  ENDCOLLECTIVE ;  /* 0x000000000000791b */ /* 0x003fe20003800000 */
.L_x_465:
[----:B------:R-:W-:Y:S01]  /*8360*/  FADD.FTZ R39, R24, R39 ;  /* 0x0000002718277221 */ /* 0x000fe20000010000 */
[----:B------:R-:W-:Y:S01]  /*8370*/  CS2R R24, SRZ ;  /* 0x0000000000187805 */ /* 0x000fe2000001ff00 */
[----:B------:R-:W-:Y:S02]  /*8380*/  HFMA2.MMA R32, -RZ, RZ, 0, 5.9604644775390625e-08 ;  /* 0x00000001ff207435 */ /* 0x000fe400000001ff */
[----:B------:R-:W-:Y:S02]  /*8390*/  IMAD.MOV.U32 R35, RZ, RZ, R39 ;  /* 0x000000ffff237224 */ /* 0x000fe400078e0027 */
[----:B------:R-:W-:Y:S01]  /*83a0*/  FADD.FTZ R37, R28, R38 ;  /* 0x000000261c257221 */ /* 0x000fe20000010000 */
[----:B------:R-:W-:-:S07]  /*83b0*/  @P0 LEA R28, R9, UR6, 0x7 ;  /* 0x00000006091c0c11 */ /* 0x000fce000f8e38ff */
[----:B------:R-:W-:Y:S05]  /*83c0*/  WARPSYNC.COLLECTIVE R30, `(.L_x_466) ;  /* 0x000000001e087348 */ /* 0x000fea0003c00000 */
[----:B------:R0:W1:Y:S02]  /*83d0*/  SHFL.BFLY P2, R38, R35, R32, R33 ;  /* 0x0c00002023267389 */ /* 0x0000640000040021 */
[----:B01----:R-:W-:Y:S01]  /*83e0*/  ENDCOLLECTIVE ;  /* 0x000000000000791b */ /* 0x003fe20003800000 */
.L_x_466:
[----:B------:R-:W-:Y:S02]  /*83f0*/  MOV R35, R37 ;  /* 0x0000002500237202 */ /* 0x000fe40000000f00 */
[----:B------:R-:W-:-:S07]  /*8400*/  MOV R36, R38 ;  /* 0x0000002600247202 */ /* 0x000fce0000000f00 */
[----:B------:R-:W-:Y:S05]  /*8410*/  WARPSYNC.COLLECTIVE R30, `(.L_x_467) ;  /* 0x000000001e087348 */ /* 0x000fea0003c00000 */
[----:B------:R0:W1:Y:S02]  /*8420*/  SHFL.BFLY P2, R38, R35, R32, R33 ;  /* 0x0c00002023267389 */ /* 0x0000640000040021 */
[----:B01----:R-:W-:Y:S01]  /*8430*/  ENDCOLLECTIVE ;  /* 0x000000000000791b */ /* 0x003fe20003800000 */
.L_x_467:
[----:B------:R-:W-:Y:S01]  /*8440*/  FADD.FTZ R36, R39, R36 ;  /* 0x0000002427247221 */ /* 0x000fe20000010000 */
[----:B------:R-:W-:Y:S01]  /*8450*/  HFMA2.MMA R32, -RZ, RZ, 0, 4.76837158203125e-07 ;  /* 0x00000008ff207435 */ /* 0x000fe200000001ff */
[----:B------:R-:W-:Y:S01]  /*8460*/  MOV R35, R23 ;  /* 0x0000001700237202 */ /* 0x000fe20000000f00 */
[----:B------:R-:W-:-:S09]  /*8470*/  IMAD.MOV.U32 R34, RZ, RZ, R38 ;  /* 0x000000ffff227224 */ /* 0x000fd200078e0026 */
[----:B------:R-:W-:Y:S05]  /*8480*/  WARPSYNC.COLLECTIVE R30, `(.L_x_468) ;  /* 0x000000001e087348 */ /* 0x000fea0003c00000 */
[----:B------:R0:W1:Y:S02]  /*8490*/  SHFL.BFLY P2, R38, R35, R32, R33 ;  /* 0x0c00002023267389 */ /* 0x0000640000040021 */
[----:B01----:R-:W-:Y:S01]  /*84a0*/  ENDCOLLECTIVE ;  /* 0x000000000000791b */ /* 0x003fe20003800000 */
.L_x_468:
[----:B------:R-:W-:Y:S01]  /*84b0*/  FADD.FTZ R37, R37, R34 ;  /* 0x0000002225257221 */ /* 0x000fe20000010000 */
[----:B------:R-:W-:Y:S01]  /*84c0*/  IMAD.MOV.U32 R35, RZ, RZ, R26 ;  /* 0x000000ffff237224 */ /* 0x000fe200078e001a */
[----:B------:R-:W-:-:S07]  /*84d0*/  MOV R40, R38 ;  /* 0x0000002600287202 */ /* 0x000fce0000000f00 */
[----:B------:R-:W-:Y:S05]  /*84e0*/  WARPSYNC.COLLECTIVE R30, `(.L_x_469) ;  /* 0x000000001e087348 */ /* 0x000fea0003c00000 */
[----:B------:R0:W1:Y:S02]  /*84f0*/  SHFL.BFLY P2, R38, R35, R32, R33 ;  /* 0x0c00002023267389 */ /* 0x0000640000040021 */
[----:B01----:R-:W-:Y:S01]  /*8500*/  ENDCOLLECTIVE ;  /* 0x000000000000791b */ /* 0x003fe20003800000 */
.L_x_469:
[----:B------:R-:W-:Y:S01]  /*8510*/  FADD.FTZ R40, R40, R23 ;  /* 0x0000001728287221 */ /* 0x000fe20000010000 */
[----:B------:R-:W-:-:S04]  /*8520*/  @P0 IADD3 R23, R31, 0x3c, RZ ;  /* 0x0000003c1f170810 */ /* 0x000fc80007ffe0ff */
[----:B------:R-:W-:-:S05]  /*8530*/  @P0 LOP3.LUT R23, R23, R48, RZ, 0x3c, !PT ;  /* 0x0000003017170212 */ /* 0x000fca00078e3cff */
[----:B------:R-:W-:Y:S01]  /*8540*/  @P0 IMAD R28, R23, 0x4, R28 ;  /* 0x00000004171c0824 */ /* 0x000fe200078e021c */
[----:B------:R-:W-:Y:S01]  /*8550*/  HFMA2.MMA R32, -RZ, RZ, 0, 2.384185791015625e-07 ;  /* 0x00000004ff207435 */ /* 0x000fe200000001ff */
[----:B------:R-:W-:-:S03]  /*8560*/  MOV R35, R40 ;  /* 0x0000002800237202 */ /* 0x000fc60000000f00 */
[----:B------:R0:W1:Y:S04]  /*8570*/  @P0 LDS R18, [R28] ;  /* 0x000000001c120984 */ /* 0x0000680000000800 */
[----:B------:R0:W2:Y:S01]  /*8580*/  @P0 LDS R46, [R28+0x780] ;  /* 0x000780001c2e0984 */ /* 0x0000a20000000800 */
[----:B------:R-:W-:-:S07]  /*8590*/  MOV R41, R38 ;  /* 0x0000002600297202 */ /* 0x000fce0000000f00 */
[----:B012---:R-:W-:Y:S05]  /*85a0*/  WARPSYNC.COLLECTIVE R30, `(.L_x_470) ;  /* 0x000000001e087348 */ /* 0x007fea0003c00000 */
[----:B------:R3:W4:Y:S02]  /*85b0*/  SHFL.BFLY P2, R38, R35, R32, R33 ;  /* 0x0c00002023267389 */ /* 0x0007240000040021 */
[----:B01234-:R-:W-:Y:S01]  /*85c0*/  ENDCOLLECTIVE ;  /* 0x000000000000791b */ /* 0x01ffe20003800000 */
.L_x_470:
[----:B------:R-:W-:-:S05]  /*85d0*/  FADD.FTZ R41, R41, R26 ;  /* 0x0000001a29297221 */ /* 0x000fca0000010000 */
[----:B------:R-:W-:Y:S01]  /*85e0*/  MOV R35, R41 ;  /* 0x0000002900237202 */ /* 0x000fe20000000f00 */
[----:B------:R-:W-:-:S07]  /*85f0*/  IMAD.MOV.U32 R43, RZ, RZ, R38 ;  /* 0x000000ffff2b7224 */ /* 0x000fce00078e0026 */
[----:B------:R-:W-:Y:S05]  /*8600*/  WARPSYNC.COLLECTIVE R30, `(.L_x_471) ;  /* 0x000000001e087348 */ /* 0x000fea0003c00000 */
[----:B------:R0:W1:Y:S02]  /*8610*/  SHFL.BFLY P2, R38, R35, R32, R33 ;  /* 0x0c00002023267389 */ /* 0x0000640000040021 */
[----:B01----:R-:W-:Y:S01]  /*8620*/  ENDCOLLECTIVE ;  /* 0x000000000000791b */ /* 0x003fe20003800000 */
.L_x_471:
[----:B------:R-:W-:Y:S01]  /*8630*/  FADD.FTZ R26, R40, R43 ;  /* 0x0000002b281a7221 */ /* 0x000fe20000010000 */
[----:B------:R-:W-:Y:S02]  /*8640*/  @P0 MOV R25, R18 ;  /* 0x0000001200190202 */ /* 0x000fe40000000f00 */
[----:B------:R-:W-:Y:S01]  /*8650*/  @P0 MOV R24, R46 ;  /* 0x0000002e00180202 */ /* 0x000fe20000000f00 */
[----:B------:R-:W-:Y:S01]  /*8660*/  HFMA2.MMA R32, -RZ, RZ, 0, 1.1920928955078125e-07 ;  /* 0x00000002ff207435 */ /* 0x000fe200000001ff */
[----:B------:R-:W-:Y:S02]  /*8670*/  MOV R35, R26 ;  /* 0x0000001a00237202 */ /* 0x000fe40000000f00 */
[----:B------:R-:W-:-:S08]  /*8680*/  MOV R42, R38 ;  /* 0x00000026002a7202 */ /* 0x000fd00000000f00 */
[----:B------:R-:W-:Y:S05]  /*8690*/  WARPSYNC.COLLECTIVE R30, `(.L_x_472) ;  /* 0x000000001e087348 */ /* 0x000fea0003c00000 */
[----:B------:R0:W1:Y:S02]  /*86a0*/  SHFL.BFLY P2, R38, R35, R32, R33 ;  /* 0x0c00002023267389 */ /* 0x0000640000040021 */
[----:B01----:R-:W-:Y:S01]  /*86b0*/  ENDCOLLECTIVE ;  /* 0x000000000000791b */ /* 0x003fe20003800000 */
.L_x_472:
[----:B------:R-:W-:Y:S01]  /*86c0*/  FADD.FTZ R27, R41, R42 ;  /* 0x0000002a291b7221 */ /* 0x000fe20000010000 */
[C---:B------:R-:W-:Y:S02]  /*86d0*/  @P0 IADD3 R41, R31.reuse, 0x5a, RZ ;  /* 0x0000005a1f290810 */ /* 0x040fe40007ffe0ff */
[----:B------:R-:W-:Y:S02]  /*86e0*/  IADD3 R31, R31, R8, RZ ;  /* 0x000000081f1f7210 */ /* 0x000fe40007ffe0ff */
[----:B------:R-:W-:Y:S01]  /*86f0*/  @P0 LOP3.LUT R41, R41, R48, RZ, 0x3c, !PT ;  /* 0x0000003029290212 */ /* 0x000fe200078e3cff */
[----:B------:R-:W-:Y:S01]  /*8700*/  IMAD.MOV.U32 R35, RZ, RZ, R27 ;  /* 0x000000ffff237224 */ /* 0x000fe200078e001b */
[----:B------:R-:W-:-:S07]  /*8710*/  MOV R19, R38 ;  /* 0x0000002600137202 */ /* 0x000fce0000000f00 */
[----:B------:R-:W-:Y:S05]  /*8720*/  WARPSYNC.COLLECTIVE R30, `(.L_x_473) ;  /* 0x000000001e087348 */ /* 0x000fea0003c00000 */
[----:B------:R0:W1:Y:S02]  /*8730*/  SHFL.BFLY P2, R38, R35, R32, R33 ;  /* 0x0c00002023267389 */ /* 0x0000640000040021 */
[----:B01----:R-:W-:Y:S01]  /*8740*/  ENDCOLLECTIVE ;  /* 0x000000000000791b */ /* 0x003fe20003800000 */
.L_x_473:
[----:B------:R-:W-:Y:S01]  /*8750*/  FADD.FTZ R28, R26, R19 ;  /* 0x000000131a1c7221 */ /* 0x000fe20000010000 */
[----:B------:R-:W-:Y:S01]  /*8760*/  CS2R R18, SRZ ;  /* 0x0000000000127805 */ /* 0x000fe2000001ff00 */
[----:B------:R-:W-:Y:S02]  /*8770*/  HFMA2.MMA R32, -RZ, RZ, 0, 5.9604644775390625e-08 ;  /* 0x00000001ff207435 */ /* 0x000fe400000001ff */
[----:B------:R-:W-:Y:S01]  /*8780*/  IMAD.MOV.U32 R35, RZ, RZ, R28 ;  /* 0x000000ffff237224 */ /* 0x000fe200078e001c */
[----:B------:R-:W-:-:S08]  /*8790*/  MOV R20, R38 ;  /* 0x0000002600147202 */ /* 0x000fd00000000f00 */
[----:B------:R-:W-:Y:S05]  /*87a0*/  WARPSYNC.COLLECTIVE R30, `(.L_x_474) ;  /* 0x000000001e087348 */ /* 0x000fea0003c00000 */
[----:B------:R0:W1:Y:S02]  /*87b0*/  SHFL.BFLY P2, R38, R35, R32, R33 ;  /* 0x0c00002023267389 */ /* 0x0000640000040021 */
[----:B01----:R-:W-:Y:S01]  /*87c0*/  ENDCOLLECTIVE ;  /* 0x000000000000791b */ /* 0x003fe20003800000 */
.L_x_474:
[----:B------:R-:W-:-:S05]  /*87d0*/  FADD.FTZ R29, R27, R20 ;  /* 0x000000141b1d7221 */ /* 0x000fca0000010000 */
[----:B------:R-:W-:Y:S02]  /*87e0*/  MOV R35, R29 ;  /* 0x0000001d00237202 */ /* 0x000fe40000000f00 */
[----:B------:R-:W-:-:S07]  /*87f0*/  MOV R27, R38 ;  /* 0x00000026001b7202 */ /* 0x000fce0000000f00 */
[----:B------:R-:W-:Y:S05]  /*8800*/  WARPSYNC.COLLECTIVE R30, `(.L_x_475) ;  /* 0x000000001e087348 */ /* 0x000fea0003c00000 */
[----:B------:R0:W1:Y:S02]  /*8810*/  SHFL.BFLY P2, R38, R35, R32, R33 ;  /* 0x0c00002023267389 */ /* 0x0000640000040021 */
[----:B01----:R-:W-:Y:S01]  /*8820*/  ENDCOLLECTIVE ;  /* 0x000000000000791b */ /* 0x003fe20003800000 */
.L_x_475:
[----:B------:R-:W-:Y:S01]  /*8830*/  FADD.FTZ R27, R28, R27 ;  /* 0x0000001b1c1b7221 */ /* 0x000fe20000010000 */
[----:B------:R-:W-:Y:S01]  /*8840*/  HFMA2.MMA R32, -RZ, RZ, 0, 4.76837158203125e-07 ;  /* 0x00000008ff207435 */ /* 0x000fe200000001ff */
[----:B------:R-:W-:Y:S01]  /*8850*/  MOV R35, R25 ;  /* 0x0000001900237202 */ /* 0x000fe20000000f00 */
[----:B------:R-:W-:-:S09]  /*8860*/  IMAD.MOV.U32 R26, RZ, RZ, R38 ;  /* 0x000000ffff1a7224 */ /* 0x000fd200078e0026 */
[----:B------:R-:W-:Y:S05]  /*8870*/  WARPSYNC.COLLECTIVE R30, `(.L_x_476) ;  /* 0x000000001e087348 */ /* 0x000fea0003c00000 */
[----:B------:R0:W1:Y:S02]  /*8880*/  SHFL.BFLY P2, R38, R35, R32, R33 ;  /* 0x0c00002023267389 */ /* 0x0000640000040021 */
[----:B01----:R-:W-:Y:S01]  /*8890*/  ENDCOLLECTIVE ;  /* 0x000000000000791b */ /* 0x003fe20003800000 */
.L_x_476:
[----:B------:R-:W-:Y:S01]  /*88a0*/  FADD.FTZ R26, R29, R26 ;  /* 0x0000001a1d1a7221 */ /* 0x000fe20000010000 */
[----:B------:R-:W-:Y:S01]  /*88b0*/  IMAD.MOV.U32 R35, RZ, RZ, R24 ;  /* 0x000000ffff237224 */ /* 0x000fe200078e0018 */
[----:B------:R-:W-:-:S07]  /*88c0*/  MOV R42, R38 ;  /* 0x00000026002a7202 */ /* 0x000fce0000000f00 */
[----:B------:R-:W-:Y:S05]  /*88d0*/  WARPSYNC.COLLECTIVE R30, `(.L_x_477) ;  /* 0x000000001e087348 */ /* 0x000fea0003c00000 */
[----:B------:R0:W1:Y:S02]  /*88e0*/  SHFL.BFLY P2, R38, R35, R32, R33 ;  /* 0x0c00002023267389 */ /* 0x0000640000040021 */
[----:B01----:R-:W-:Y:S01]  /*88f0*/  ENDCOLLECTIVE ;  /* 0x000000000000791b */ /* 0x003fe20003800000 */
.L_x_477:
[----:B------:R-:W-:Y:S01]  /*8900*/  FADD.FTZ R22, R42, R25 ;  /* 0x000000192a167221 */ /* 0x000fe20000010000 */
[----:B------:R-:W-:-:S04]  /*8910*/  @P0 LEA R42, R9, UR6, 0x7 ;  /* 0x00000006092a0c11 */ /* 0x000fc8000f8e38ff */
[----:B------:R-:W-:-:S05]  /*8920*/  @P0 LEA R42, R41, R42, 0x2 ;  /* 0x0000002a292a0211 */ /* 0x000fca00078e10ff */
[----:B------:R0:W1:Y:S01]  /*8930*/  @P0 LDS R21, [R42] ;  /* 0x000000002a150984 */ /* 0x0000620000000800 */
[----:B------:R-:W-:Y:S01]  /*8940*/  HFMA2.MMA R32, -RZ, RZ, 0, 2.384185791015625e-07 ;  /* 0x00000004ff207435 */ /* 0x000fe200000001ff */
[----:B------:R-:W-:Y:S02]  /*8950*/  MOV R35, R22 ;  /* 0x0000001600237202 */ /* 0x000fe40000000f00 */
[----:B------:R0:W2:Y:S01]  /*8960*/  @P0 LDS R20, [R42+0x780] ;  /* 0x000780002a140984 */ /* 0x0000a20000000800 */
[----:B------:R-:W-:-:S07]  /*8970*/  MOV R43, R38 ;  /* 0x00000026002b7202 */ /* 0x000fce0000000f00 */
[----:B012---:R-:W-:Y:S05]  /*8980*/  WARPSYNC.COLLECTIVE R30, `(.L_x_478) ;  /* 0x000000001e087348 */ /* 0x007fea0003c00000 */
[----:B------:R3:W4:Y:S02]  /*8990*/  SHFL.BFLY P2, R38, R35, R32, R33 ;  /* 0x0c00002023267389 */ /* 0x0007240000040021 */
[----:B01234-:R-:W-:Y:S01]  /*89a0*/  ENDCOLLECTIVE ;  /* 0x000000000000791b */ /* 0x01ffe20003800000 */
.L_x_478:
[----:B------:R-:W-:-:S05]  /*89b0*/  FADD.FTZ R23, R43, R24 ;  /* 0x000000182b177221 */ /* 0x000fca0000010000 */
[----:B------:R-:W-:Y:S01]  /*89c0*/  MOV R35, R23 ;  /* 0x0000001700237202 */ /* 0x000fe20000000f00 */
[----:B------:R-:W-:-:S07]  /*89d0*/  IMAD.MOV.U32 R25, RZ, RZ, R38 ;  /* 0x000000ffff197224 */ /* 0x000fce00078e0026 */
[----:B------:R-:W-:Y:S05]  /*89e0*/  WARPSYNC.COLLECTIVE R30, `(.L_x_479) ;  /* 0x000000001e087348 */ /* 0x000fea0003c00000 */
[----:B------:R0:W1:Y:S02]  /*89f0*/  SHFL.BFLY P2, R38, R35, R32, R33 ;  /* 0x0c00002023267389 */ /* 0x0000640000040021 */
[----:B01----:R-:W-:Y:S01]  /*8a00*/  ENDCOLLECTIVE ;  /* 0x000000000000791b */ /* 0x003fe20003800000 */
.L_x_479:
[----:B------:R-:W-:Y:S01]  /*8a10*/  @P0 MOV R18, R21 ;  /* 0x0000001500120202 */ /* 0x000fe20000000f00 */
[----:B------:R-:W-:Y:S01]  /*8a20*/  FADD.FTZ R25, R22, R25 ;  /* 0x0000001916197221 */ /* 0x000fe20000010000 */
[----:B------:R-:W-:Y:S02]  /*8a30*/  @P0 MOV R19, R20 ;  /* 0x0000001400130202 */ /* 0x000fe40000000f00 */
[----:B------:R-:W-:Y:S01]  /*8a40*/  ISETP.NE.AND P0, PT, R9, RZ, PT ;  /* 0x000000ff0900720c */ /* 0x000fe20003f05270 */
[----:B------:R-:W-:Y:S01]  /*8a50*/  HFMA2.MMA R32, -RZ, RZ, 0, 1.1920928955078125e-07 ;  /* 0x00000002ff207435 */ /* 0x000fe200000001ff */
[----:B------:R-:W-:-:S11]  /*8a60*/  IMAD.MOV.U32 R35, RZ, RZ, R25 ;  /* 0x000000ffff237224 */ /* 0x000fd600078e0019 */
[----:B------:R-:W-:Y:S02]  /*8a70*/  @!P0 F2FP.BF16.F32.PACK_AB R34, RZ, R36 ;  /* 0x00000024ff22823e */ /* 0x000fe400000010ff */
[----:B------:R-:W-:Y:S01]  /*8a80*/  @!P0 F2FP.BF16.F32.PACK_AB R36, RZ, R37 ;  /* 0x00000025ff24823e */ /* 0x000fe200000010ff */
[----:B------:R-:W-:-:S07]  /*8a90*/  FADD.FTZ R40, R23, R38 ;  /* 0x0000002617287221 */ /* 0x000fce0000010000 */
[----:B------:R-:W-:Y:S05]  /*8aa0*/  WARPSYNC.COLLECTIVE R30, `(.L_x_480) ;  /* 0x000000001e087348 */ /* 0x000fea0003c00000 */
[----:B------:R0:W1:Y:S02]  /*8ab0*/  SHFL.BFLY P2, R38, R35, R32, R33 ;  /* 0x0c00002023267389 */ /* 0x0000640000040021 */
[----:B01----:R-:W-:Y:S01]  /*8ac0*/  ENDCOLLECTIVE ;  /* 0x000000000000791b */ /* 0x003fe20003800000 */
.L_x_480:
[----:B------:R-:W-:Y:S02]  /*8ad0*/  MOV R35, R40 ;  /* 0x0000002800237202 */ /* 0x000fe40000000f00 */
[----:B------:R-:W-:-:S07]  /*8ae0*/  MOV R22, R38 ;  /* 0x0000002600167202 */ /* 0x000fce0000000f00 */
[----:B------:R-:W-:Y:S05]  /*8af0*/  WARPSYNC.COLLECTIVE R30, `(.L_x_481) ;  /* 0x000000001e087348 */ /* 0x000fea0003c00000 */
[----:B------:R0:W1:Y:S02]  /*8b00*/  SHFL.BFLY P2, R38, R35, R32, R33 ;  /* 0x0c00002023267389 */ /* 0x0000640000040021 */
[----:B01----:R-:W-:Y:S01]  /*8b10*/  ENDCOLLECTIVE ;  /* 0x000000000000791b */ /* 0x003fe20003800000 */
.L_x_481:
[----:B------:R-:W-:Y:S01]  /*8b20*/  FADD.FTZ R24, R25, R22 ;  /* 0x0000001619187221 */ /* 0x000fe20000010000 */
[----:B------:R-:W-:-:S04]  /*8b30*/  HFMA2.MMA R32, -RZ, RZ, 0, 5.9604644775390625e-08 ;  /* 0x00000001ff207435 */ /* 0x000fc800000001ff */
[----:B------:R-:W-:Y:S01]  /*8b40*/  MOV R35, R24 ;  /* 0x0000001800237202 */ /* 0x000fe20000000f00 */
[----:B------:R-:W-:-:S07]  /*8b50*/  IMAD.MOV.U32 R23, RZ, RZ, R38 ;  /* 0x000000ffff177224 */ /* 0x000fce00078e0026 */
[----:B------:R-:W-:Y:S05]  /*8b60*/  WARPSYNC.COLLECTIVE R30, `(.L_x_482) ;  /* 0x000000001e087348 */ /* 0x000fea0003c00000 */
[----:B------:R0:W1:Y:S02]  /*8b70*/  SHFL.BFLY P2, R38, R35, R32, R33 ;  /* 0x0c00002023267389 */ /* 0x0000640000040021 */
[----:B01----:R-:W-:Y:S01]  /*8b80*/  ENDCOLLECTIVE ;  /* 0x000000000000791b */ /* 0x003fe20003800000 */
.L_x_482:
[----:B------:R-:W-:-:S05]  /*8b90*/  FADD.FTZ R25, R40, R23 ;  /* 0x0000001728197221 */ /* 0x000fca0000010000 */
[----:B------:R-:W-:Y:S01]  /*8ba0*/  MOV R35, R25 ;  /* 0x0000001900237202 */ /* 0x000fe20000000f00 */
[----:B------:R-:W-:-:S07]  /*8bb0*/  IMAD.MOV.U32 R23, RZ, RZ, R38 ;  /* 0x000000ffff177224 */ /* 0x000fce00078e0026 */
[----:B------:R-:W-:Y:S05]  /*8bc0*/  WARPSYNC.COLLECTIVE R30, `(.L_x_483) ;  /* 0x000000001e087348 */ /* 0x000fea0003c00000 */
[----:B------:R0:W1:Y:S02]  /*8bd0*/  SHFL.BFLY P2, R38, R35, R32, R33 ;  /* 0x0c00002023267389 */ /* 0x0000640000040021 */
[----:B01----:R-:W-:Y:S01]  /*8be0*/  ENDCOLLECTIVE ;  /* 0x000000000000791b */ /* 0x003fe20003800000 */
.L_x_483:
[----:B------:R-:W-:Y:S01]  /*8bf0*/  FADD.FTZ R24, R24, R23 ;  /* 0x0000001718187221 */ /* 0x000fe20000010000 */
[----:B------:R-:W-:-:S04]  /*8c00*/  @!P0 F2FP.BF16.F32.PACK_AB R23, RZ, R26 ;  /* 0x0000001aff17823e */ /* 0x000fc800000010ff */
[----:B------:R-:W-:Y:S02]  /*8c10*/  @!P0 F2FP.BF16.F32.PACK_AB R24, RZ, R24 ;  /* 0x00000018ff18823e */ /* 0x000fe400000010ff */
[----:B------:R-:W-:Y:S01]  /*8c20*/  MOV R35, R18 ;  /* 0x0000001200237202 */ /* 0x000fe20000000f00 */
[----:B------:R-:W-:Y:S01]  /*8c30*/  IMAD.MOV.U32 R32, RZ, RZ, 0x8 ;  /* 0x00000008ff207424 */ /* 0x000fe200078e00ff */
[----:B------:R-:W-:-:S07]  /*8c40*/  MOV R22, R38 ;  /* 0x0000002600167202 */ /* 0x000fce0000000f00 */
[----:B------:R-:W-:Y:S05]  /*8c50*/  WARPSYNC.COLLECTIVE R30, `(.L_x_484) ;  /* 0x000000001e087348 */ /* 0x000fea0003c00000 */
[----:B------:R0:W1:Y:S02]  /*8c60*/  SHFL.BFLY P2, R38, R35, R32, R33 ;  /* 0x0c00002023267389 */ /* 0x0000640000040021 */
[----:B01----:R-:W-:Y:S01]  /*8c70*/  ENDCOLLECTIVE ;  /* 0x000000000000791b */ /* 0x003fe20003800000 */
.L_x_484:
[----:B------:R-:W-:Y:S01]  /*8c80*/  FADD.FTZ R25, R25, R22 ;  /* 0x0000001619197221 */ /* 0x000fe20000010000 */
[----:B------:R-:W-:-:S04]  /*8c90*/  @!P0 F2FP.BF16.F32.PACK_AB R22, RZ, R27 ;  /* 0x0000001bff16823e */ /* 0x000fc800000010ff */
[----:B------:R-:W-:Y:S02]  /*8ca0*/  PRMT R26, R22, 0x7610, R26 ;  /* 0x00007610161a7816 */ /* 0x000fe4000000001a */
[----:B------:R-:W-:Y:S02]  /*8cb0*/  @!P0 F2FP.BF16.F32.PACK_AB R25, RZ, R25 ;  /* 0x00000019ff19823e */ /* 0x000fe400000010ff */
[----:B------:R-:W-:Y:S02]  /*8cc0*/  MOV R35, R19 ;  /* 0x0000001300237202 */ /* 0x000fe40000000f00 */
[----:B------:R-:W-:-:S07]  /*8cd0*/  MOV R21, R38 ;  /* 0x0000002600157202 */ /* 0x000fce0000000f00 */
[----:B------:R-:W-:Y:S05]  /*8ce0*/  WARPSYNC.COLLECTIVE R30, `(.L_x_485) ;  /* 0x000000001e087348 */ /* 0x000fea0003c00000 */
[----:B------:R0:W1:Y:S02]  /*8cf0*/  SHFL.BFLY P2, R38, R35, R32, R33 ;  /* 0x0c00002023267389 */ /* 0x0000640000040021 */
[----:B01----:R-:W-:Y:S01]  /*8d00*/  ENDCOLLECTIVE ;  /* 0x000000000000791b */ /* 0x003fe20003800000 */
.L_x_485:
[----:B------:R-:W-:Y:S01]  /*8d10*/  FADD.FTZ R21, R21, R18 ;  /* 0x0000001215157221 */ /* 0x000fe20000010000 */
[----:B------:R-:W-:-:S04]  /*8d20*/  HFMA2.MMA R32, -RZ, RZ, 0, 2.384185791015625e-07 ;  /* 0x00000004ff207435 */ /* 0x000fc800000001ff */
[----:B------:R-:W-:Y:S01]  /*8d30*/  MOV R35, R21 ;  /* 0x0000001500237202 */ /* 0x000fe20000000f00 */
[----:B------:R-:W-:-:S07]  /*8d40*/  IMAD.MOV.U32 R20, RZ, RZ, R38 ;  /* 0x000000ffff147224 */ /* 0x000fce00078e0026 */
[----:B------:R-:W-:Y:S05]  /*8d50*/  WARPSYNC.COLLECTIVE R30, `(.L_x_486) ;  /* 0x000000001e087348 */ /* 0x000fea0003c00000 */
[----:B------:R0:W1:Y:S02]  /*8d60*/  SHFL.BFLY P2, R38, R35, R32, R33 ;  /* 0x0c00002023267389 */ /* 0x0000640000040021 */
[----:B01----:R-:W-:Y:S01]  /*8d70*/  ENDCOLLECTIVE ;  /* 0x000000000000791b */ /* 0x003fe20003800000 */
.L_x_486:
[----:B------:R-:W-:-:S04]  /*8d80*/  FADD.FTZ R42, R20, R19 ;  /* 0x00000013142a7221 */ /* 0x000fc80000010000 */
[----:B------:R-:W-:Y:S01]  /*8d90*/  IMAD.MOV.U32 R35, RZ, RZ, R42 ;  /* 0x000000ffff237224 */ /* 0x000fe200078e002a */
[----:B------:R-:W-:-:S07]  /*8da0*/  MOV R18, R38 ;  /* 0x0000002600127202 */ /* 0x000fce0000000f00 */
[----:B------:R-:W-:Y:S05]  /*8db0*/  WARPSYNC.COLLECTIVE R30, `(.L_x_487) ;  /* 0x000000001e087348 */ /* 0x000fea0003c00000 */
[----:B------:R0:W1:Y:S02]  /*8dc0*/  SHFL.BFLY P2, R38, R35, R32, R33 ;  /* 0x0c00002023267389 */ /* 0x0000640000040021 */
[----:B01----:R-:W-:Y:S01]  /*8dd0*/  ENDCOLLECTIVE ;  /* 0x000000000000791b */ /* 0x003fe20003800000 */
.L_x_487:
[----:B------:R-:W-:Y:S02]  /*8de0*/  FADD.FTZ R40, R21, R18 ;  /* 0x0000001215287221 */ /* 0x000fe40000010000 */
[----:B------:R-:W0:Y:S08]  /*8df0*/  LDC.64 R18, c[0x0][0x218] ;  /* 0x00008600ff127b82 */ /* 0x000e300000000a00 */
[----:B------:R-:W1:Y:S01]  /*8e00*/  LDC.64 R20, c[0x0][0x220] ;  /* 0x00008800ff147b82 */ /* 0x000e620000000a00 */
[----:B------:R-:W-:Y:S01]  /*8e10*/  HFMA2.MMA R32, -RZ, RZ, 0, 1.1920928955078125e-07 ;  /* 0x00000002ff207435 */ /* 0x000fe200000001ff */
[----:B------:R-:W-:-:S02]  /*8e20*/  MOV R35, R40 ;  /* 0x0000002800237202 */ /* 0x000fc40000000f00 */
[----:B------:R-:W-:-:S08]  /*8e30*/  MOV R43, R38 ;  /* 0x00000026002b7202 */ /* 0x000fd00000000f00 */
[----:B01----:R-:W-:Y:S05]  /*8e40*/  WARPSYNC.COLLECTIVE R30, `(.L_x_488) ;  /* 0x000000001e087348 */ /* 0x003fea0003c00000 */
[----:B------:R2:W3:Y:S02]  /*8e50*/  SHFL.BFLY P2, R38, R35, R32, R33 ;  /* 0x0c00002023267389 */ /* 0x0004e40000040021 */
[----:B0123--:R-:W-:Y:S01]  /*8e60*/  ENDCOLLECTIVE ;  /* 0x000000000000791b */ /* 0x00ffe20003800000 */
.L_x_488:
[----:B------:R-:W-:Y:S01]  /*8e70*/  FADD.FTZ R42, R42, R43 ;  /* 0x0000002b2a2a7221 */ /* 0x000fe20000010000 */
[----:B------:R-:W-:-:S05]  /*8e80*/  IMAD.WIDE R18, R31, 0x2, R18 ;  /* 0x000000021f127825 */ /* 0x000fca00078e0212 */
[----:B------:R0:W-:Y:S01]  /*8e90*/  @!P0 STG.E.U16 desc[UR12][R18.64], R34 ;  /* 0x0000002212008986 */ /* 0x0001e2000c10150c */
[----:B------:R-:W-:Y:S01]  /*8ea0*/  IMAD.WIDE R20, R31, 0x2, R20 ;  /* 0x000000021f147825 */ /* 0x000fe200078e0214 */
[----:B------:R-:W-:-:S04]  /*8eb0*/  MOV R35, R42 ;  /* 0x0000002a00237202 */ /* 0x000fc80000000f00 */
[----:B------:R0:W-:Y:S04]  /*8ec0*/  @!P0 STG.E.U16 desc[UR12][R20.64], R36 ;  /* 0x0000002414008986 */ /* 0x0001e8000c10150c */
[----:B------:R0:W-:Y:S01]  /*8ed0*/  @!P0 STG.E.U16 desc[UR12][R18.64+0x3c], R26 ;  /* 0x00003c1a12008986 */ /* 0x0001e2000c10150c */
[----:B------:R-:W-:-:S03]  /*8ee0*/  IMAD.MOV.U32 R41, RZ, RZ, R38 ;  /* 0x000000ffff297224 */ /* 0x000fc600078e0026 */
[----:B------:R0:W-:Y:S01]  /*8ef0*/  @!P0 STG.E.U16 desc[UR12][R20.64+0x3c], R23 ;  /* 0x00003c1714008986 */ /* 0x0001e2000c10150c */
[----:B------:R-:W-:-:S07]  /*8f00*/  FADD.FTZ R40, R40, R41 ;  /* 0x0000002928287221 */ /* 0x000fce0000010000 */
[----:B0-----:R-:W-:Y:S05]  /*8f10*/  WARPSYNC.COLLECTIVE R30, `(.L_x_489) ;  /* 0x000000001e087348 */ /* 0x001fea0003c00000 */
[----:B------:R1:W2:Y:S02]  /*8f20*/  SHFL.BFLY P2, R38, R35, R32, R33 ;  /* 0x0c00002023267389 */ /* 0x0002a40000040021 */
[----:B012---:R-:W-:Y:S01]  /*8f30*/  ENDCOLLECTIVE ;  /* 0x000000000000791b */ /* 0x007fe20003800000 */
.L_x_489:
[----:B------:R0:W-:Y:S04]  /*8f40*/  @!P0 STG.E.U16 desc[UR12][R18.64+0x78], R24 ;  /* 0x0000781812008986 */ /* 0x0001e8000c10150c */
[----:B------:R0:W-:Y:S01]  /*8f50*/  @!P0 STG.E.U16 desc[UR12][R20.64+0x78], R25 ;  /* 0x0000781914008986 */ /* 0x0001e2000c10150c */
[----:B------:R-:W-:Y:S01]  /*8f60*/  HFMA2.MMA R32, -RZ, RZ, 0, 5.9604644775390625e-08 ;  /* 0x00000001ff207435 */ /* 0x000fe200000001ff */
[----:B------:R-:W-:Y:S01]  /*8f70*/  IMAD.MOV.U32 R35, RZ, RZ, R40 ;  /* 0x000000ffff237224 */ /* 0x000fe200078e0028 */
[----:B------:R-:W-:-:S09]  /*8f80*/  MOV R43, R38 ;  /* 0x00000026002b7202 */ /* 0x000fd20000000f00 */
[----:B0-----:R-:W-:Y:S05]  /*8f90*/  WARPSYNC.COLLECTIVE R30, `(.L_x_490) ;  /* 0x000000001e087348 */ /* 0x001fea0003c00000 */
[----:B------:R1:W2:Y:S02]  /*8fa0*/  SHFL.BFLY P2, R38, R35, R32, R33 ;  /* 0x0c00002023267389 */ /* 0x0002a40000040021 */
[----:B012---:R-:W-:Y:S01]  /*8fb0*/  ENDCOLLECTIVE ;  /* 0x000000000000791b */ /* 0x007fe20003800000 */
.L_x_490:
[----:B------:R-:W-:-:S05]  /*8fc0*/  FADD.FTZ R42, R42, R43 ;  /* 0x0000002b2a2a7221 */ /* 0x000fca0000010000 */
[----:B------:R-:W-:Y:S02]  /*8fd0*/  MOV R35, R42 ;  /* 0x0000002a00237202 */ /* 0x000fe40000000f00 */
[----:B------:R-:W-:-:S07]  /*8fe0*/  MOV R27, R38 ;  /* 0x00000026001b7202 */ /* 0x000fce0000000f00 */
[----:B------:R-:W-:Y:S05]  /*8ff0*/  WARPSYNC.COLLECTIVE R30, `(.L_x_491) ;  /* 0x000000001e087348 */ /* 0x000fea0003c00000 */
[----:B------:R0:W1:Y:S02]  /*9000*/  SHFL.BFLY P2, R38, R35, R32, R33 ;  /* 0x0c00002023267389 */ /* 0x0000640000040021 */
[----:B01----:R-:W-:Y:S01]  /*9010*/  ENDCOLLECTIVE ;  /* 0x000000000000791b */ /* 0x003fe20003800000 */
.L_x_491:
[----:B------:R-:W-:Y:S01]  /*9020*/  FADD.FTZ R22, R40, R27 ;  /* 0x0000001b28167221 */ /* 0x000fe20000010000 */
[----:B------:R-:W-:Y:S06]  /*9030*/  BRA `(.L_x_492) ;  /* 0xffffffe400287947 */ /* 0x000fec000383ffff */
.L_x_493:
        /* <DEDUP_REMOVED lines=12> */
.L_x_2232:


//--------------------- .text._ZN13group_norm_v218gn_bwd_cuda_kernelI13__nv_bfloat16Li480ELi3ELi16ELi120ELi1024ELb1ELb1ELi8ELi960ELi960ELi4ELb1ELi2ELb0ELb0ELNS_15WgradSyncMethodE3ENS_16CompileConditionILi900EEEEEvPT_S6_S6_PKS5_S8_S8_S8_PKfflPfPj --------------------------
	.section	.text._ZN13group_norm_v218gn_bwd_cuda_kernelI13__nv_bfloat16Li480ELi3ELi16ELi120ELi1024ELb1ELb1ELi8ELi960ELi960ELi4ELb1ELi2ELb0ELb0ELNS_15WgradSyncMethodE3ENS_16CompileConditionILi900EEEEEvPT_S6_S6_PKS5_S8_S8_S8_PKfflPfPj,"ax",@progbits
	.align	128
        .global         _ZN13group_norm_v218gn_bwd_cuda_kernelI13__nv_bfloat16Li480ELi3ELi16ELi120ELi1024ELb1ELb1ELi8ELi960ELi960ELi4ELb1ELi2ELb0ELb0ELNS_15WgradSyncMethodE3ENS_16CompileConditionILi900EEEEEvPT_S6_S6_PKS5_S8_S8_S8_PKfflPfPj
        .type           _ZN13group_norm_v218gn_bwd_cuda_kernelI13__nv_bfloat16Li480ELi3ELi16ELi120ELi1024ELb1ELb1ELi8ELi960ELi960ELi4ELb1ELi2ELb0ELb0ELNS_15WgradSyncMethodE3ENS_16CompileConditionILi900EEEEEvPT_S6_S6_PKS5_S8_S8_S8_PKfflPfPj,@function
        .size           _ZN13group_norm_v218gn_bwd_cuda_kernelI13__nv_bfloat16Li480ELi3ELi16ELi120ELi1024ELb1ELb1ELi8ELi960ELi960ELi4ELb1ELi2ELb0ELb0ELNS_15WgradSyncMethodE3ENS_16CompileConditionILi900EEEEEvPT_S6_S6_PKS5_S8_S8_S8_PKfflPfPj,(.L_x_2233 - _ZN13group_norm_v218gn_bwd_cuda_kernelI13__nv_bfloat16Li480ELi3ELi16ELi120ELi1024ELb1ELb1ELi8ELi960ELi960ELi4ELb1ELi2ELb0ELb0ELNS_15WgradSyncMethodE3ENS_16CompileConditionILi900EEEEEvPT_S6_S6_PKS5_S8_S8_S8_PKfflPfPj)
        .other          _ZN13group_norm_v218gn_bwd_cuda_kernelI13__nv_bfloat16Li480ELi3ELi16ELi120ELi1024ELb1ELb1ELi8ELi960ELi960ELi4ELb1ELi2ELb0ELb0ELNS_15WgradSyncMethodE3ENS_16CompileConditionILi900EEEEEvPT_S6_S6_PKS5_S8_S8_S8_PKfflPfPj,@"STO_CUDA_ENTRY STV_DEFAULT"
_ZN13group_norm_v218gn_bwd_cuda_kernelI13__nv_bfloat16Li480ELi3ELi16ELi120ELi1024ELb1ELb1ELi8ELi960ELi960ELi4ELb1ELi2ELb0ELb0ELNS_15WgradSyncMethodE3ENS_16CompileConditionILi900EEEEEvPT_S6_S6_PKS5_S8_S8_S8_PKfflPfPj:
.text._ZN13group_norm_v218gn_bwd_cuda_kernelI13__nv_bfloat16Li480ELi3ELi16ELi120ELi1024ELb1ELb1ELi8ELi960ELi960ELi4ELb1ELi2ELb0ELb0ELNS_15WgradSyncMethodE3ENS_16CompileConditionILi900EEEEEvPT_S6_S6_PKS5_S8_S8_S8_PKfflPfPj:
        /* <DEDUP_REMOVED lines=19> */
[----:B------:R-:W-:Y:S01]  /*0130*/  ULOP3.LUT UR4, UR6, 0x1, URZ, 0xc0, !UPT ;  /* 0x0000000106047892 */ /* 0x000fe2000f8ec03f */
[----:B------:R-:W-:Y:S01]  /*0140*/  IMAD.MOV.U32 R5, RZ, RZ, 0x7fffff81 ;  /* 0x7fffff81ff057424 */ /* 0x000fe200078e00ff */
[----:B------:R-:W-:Y:S02]  /*0150*/  USHF.R.U32.HI UR8, URZ, 0x1, UR11 ;  /* 0x000000013f087899 */ /* 0x000fe4000801160b */
        /* <DEDUP_REMOVED lines=10> */
.L_x_496:
[----:B------:R-:W2:Y:S04]  /*0200*/  LD.E.STRONG.GPU R0, desc[UR12][R2.64] ;  /* 0x0000000c02007980 */ /* 0x000ea8000c10f900 */
[----:B--2---:R-:W-:Y:S01]  /*0210*/  CCTL.IVALL ;  /* 0x00000000ff00798f */ /* 0x004fe20002000000 */
[----:B------:R-:W-:Y:S05]  /*0220*/  YIELD ;  /* 0x0000000000007946 */ /* 0x000fea0003800000 */
[----:B-----5:R-:W-:-:S04]  /*0230*/  LOP3.LUT R0, R0, R5, RZ, 0x3c, !PT ;  /* 0x0000000500007212 */ /* 0x020fc800078e3cff */
[----:B------:R-:W-:-:S13]  /*0240*/  ISETP.GT.AND P0, PT, R0, -0x1, PT ;  /* 0xffffffff0000780c */ /* 0x000fda0003f04270 */
[----:B------:R-:W-:Y:S05]  /*0250*/  @P0 BRA `(.L_x_496) ;  /* 0xfffffffc00e80947 */ /* 0x000fea000383ffff */
.L_x_495:
[----:B------:R-:W-:Y:S05]  /*0260*/  WARPSYNC.ALL ;  /* 0x0000000000007948 */ /* 0x000fea0003800000 */
[----:B------:R-:W-:Y:S06]  /*0270*/  BAR.SYNC.DEFER_BLOCKING 0x0 ;  /* 0x0000000000007b1d */ /* 0x000fec0000010000 */
[----:B------:R-:W-:Y:S05]  /*0280*/  BRA `(.L_x_497) ;  /* 0x00000050006c7947 */ /* 0x000fea0003800000 */
.L_x_494:
[----:B------:R-:W0:Y:S01]  /*0290*/  S2R R11, SR_TID.X ;  /* 0x00000000000b7919 */ /* 0x000e220000002100 */
[----:B------:R-:W-:Y:S01]  /*02a0*/  MOV R0, 0x400 ;  /* 0x0000040000007802 */ /* 0x000fe20000000f00 */
[----:B------:R-:W-:Y:S01]  /*02b0*/  UMOV UR4, URZ ;  /* 0x0000003f00047c82 */ /* 0x000fe20008000000 */
[----:B------:R-:W1:Y:S02]  /*02c0*/  S2R R9, SR_CgaCtaId ;  /* 0x0000000000097919 */ /* 0x000e640000008800 */
[----:B------:R-:W-:Y:S02]  /*02d0*/  IADD3 R0, R0, 0x3c00, RZ ;  /* 0x00003c0000007810 */ /* 0x000fe40007ffe0ff */
[----:B0-----:R-:W-:Y:S02]  /*02e0*/  IADD3 R5, R11, 0x1e0, RZ ;  /* 0x000001e00b057810 */ /* 0x001fe40007ffe0ff */
[----:B------:R-:W-:Y:S02]  /*02f0*/  SHF.R.S32.HI R3, RZ, 0x1f, R11 ;  /* 0x0000001fff037819 */ /* 0x000fe4000001140b */
[----:B------:R-:W-:-:S02]  /*0300*/  SHF.R.S32.HI R6, RZ, 0x1f, R5 ;  /* 0x0000001fff067819 */ /* 0x000fc40000011405 */
[----:B------:R-:W-:Y:S02]  /*0310*/  LEA.HI R4, R3, R11, RZ, 0x2 ;  /* 0x0000000b03047211 */ /* 0x000fe400078f10ff */
[----:B------:R-:W-:Y:S02]  /*0320*/  LEA.HI R7, R6, R5, RZ, 0x2 ;  /* 0x0000000506077211 */ /* 0x000fe400078f10ff */
[----:B------:R-:W-:Y:S02]  /*0330*/  SHF.R.S32.HI R12, RZ, 0x2, R4 ;  /* 0x00000002ff0c7819 */ /* 0x000fe40000011404 */
[----:B------:R-:W-:Y:S02]  /*0340*/  SHF.R.S32.HI R10, RZ, 0x2, R7 ;  /* 0x00000002ff0a7819 */ /* 0x000fe40000011407 */
[----:B-1----:R-:W-:Y:S02]  /*0350*/  LEA R2, R9, R0, 0x18 ;  /* 0x0000000009027211 */ /* 0x002fe400078ec0ff */
[----:B------:R-:W-:Y:S01]  /*0360*/  LOP3.LUT R8, R7, 0xfffffffc, RZ, 0xc0, !PT ;  /* 0xfffffffc07087812 */ /* 0x000fe200078ec0ff */
[----:B------:R-:W-:Y:S01]  /*0370*/  VIADD R7, R10, 0xf0 ;  /* 0x000000f00a077836 */ /* 0x000fe20000000000 */
[----:B------:R-:W-:-:S02]  /*0380*/  IADD3 R0, R12, 0xf0, RZ ;  /* 0x000000f00c007810 */ /* 0x000fc40007ffe0ff */
[----:B------:R-:W-:Y:S02]  /*0390*/  LEA.HI R6, R6, R5, RZ, 0x4 ;  /* 0x0000000506067211 */ /* 0x000fe400078f20ff */
[----:B------:R-:W-:Y:S02]  /*03a0*/  IADD3 R8, R5, -R8, RZ ;  /* 0x8000000805087210 */ /* 0x000fe40007ffe0ff */
[----:B------:R-:W-:Y:S02]  /*03b0*/  SHF.R.S32.HI R5, RZ, 0x1f, R0 ;  /* 0x0000001fff057819 */ /* 0x000fe40000011400 */
[----:B------:R-:W-:Y:S02]  /*03c0*/  LEA.HI R3, R3, R11, RZ, 0x4 ;  /* 0x0000000b03037211 */ /* 0x000fe400078f20ff */
[----:B------:R-:W-:Y:S02]  /*03d0*/  LOP3.LUT R4, R4, 0xfffffffc, RZ, 0xc0, !PT ;  /* 0xfffffffc04047812 */ /* 0x000fe400078ec0ff */
[----:B------:R-:W-:-:S02]  /*03e0*/  SHF.R.S32.HI R10, RZ, 0x1f, R7 ;  /* 0x0000001fff0a7819 */ /* 0x000fc40000011407 */
[----:B------:R-:W-:Y:S02]  /*03f0*/  LEA.HI R5, R5, R0, RZ, 0x2 ;  /* 0x0000000005057211 */ /* 0x000fe400078f10ff */
[----:B------:R-:W-:Y:S02]  /*0400*/  SHF.R.U32.HI R3, RZ, 0x4, R3 ;  /* 0x00000004ff037819 */ /* 0x000fe40000011603 */
[----:B------:R-:W-:Y:S02]  /*0410*/  IADD3 R4, -R4, R11, RZ ;  /* 0x0000000b04047210 */ /* 0x000fe40007ffe1ff */
[----:B------:R-:W-:Y:S02]  /*0420*/  LEA.HI R10, R10, R7, RZ, 0x2 ;  /* 0x000000070a0a7211 */ /* 0x000fe400078f10ff */
[----:B------:R-:W-:Y:S02]  /*0430*/  SHF.R.U32.HI R5, RZ, 0x2, R5 ;  /* 0x00000002ff057819 */ /* 0x000fe40000011605 */
[----:B------:R-:W-:-:S02]  /*0440*/  SHF.R.U32.HI R7, RZ, 0x4, R6 ;  /* 0x00000004ff077819 */ /* 0x000fc40000011606 */
[C---:B------:R-:W-:Y:S02]  /*0450*/  LOP3.LUT R0, R4.reuse, 0x3, R3, 0x78, !PT ;  /* 0x0000000304007812 */ /* 0x040fe400078e7803 */
[----:B------:R-:W-:Y:S02]  /*0460*/  SHF.R.U32.HI R9, RZ, 0x2, R10 ;  /* 0x00000002ff097819 */ /* 0x000fe4000001160a */
[----:B------:R-:W-:Y:S01]  /*0470*/  LOP3.LUT R4, R4, 0x3, R5, 0x78, !PT ;  /* 0x0000000304047812 */ /* 0x000fe200078e7805 */
[----:B------:R0:W-:Y:S01]  /*0480*/  STL [R1+0xa8], R0 ;  /* 0x0000a80001007387 */ /* 0x0001e20000100800 */
[----:B------:R-:W-:-:S03]  /*0490*/  LOP3.LUT R3, R8, 0x3, R7, 0x78, !PT ;  /* 0x0000000308037812 */ /* 0x000fc600078e7807 */
[----:B------:R1:W-:Y:S04]  /*04a0*/  STL [R1+0xa4], R4 ;  /* 0x0000a40401007387 */ /* 0x0003e80000100800 */
[----:B------:R1:W-:Y:S01]  /*04b0*/  STL [R1+0xa0], R3 ;  /* 0x0000a00301007387 */ /* 0x0003e20000100800 */
[----:B0-----:R-:W-:-:S03]  /*04c0*/  LOP3.LUT R0, R8, 0x3, R9, 0x78, !PT ;  /* 0x0000000308007812 */ /* 0x001fc600078e7809 */
[----:B------:R1:W-:Y:S04]  /*04d0*/  STL [R1+0x78], RZ ;  /* 0x000078ff01007387 */ /* 0x0003e80000100800 */
[----:B------:R1:W-:Y:S04]  /*04e0*/  STL [R1+0x9c], R0 ;  /* 0x00009c0001007387 */ /* 0x0003e80000100800 */
[----:B------:R1:W-:Y:S04]  /*04f0*/  STL [R1+0x40], RZ ;  /* 0x000040ff01007387 */ /* 0x0003e80000100800 */
[----:B------:R1:W-:Y:S04]  /*0500*/  STL [R1+0x70], RZ ;  /* 0x000070ff01007387 */ /* 0x0003e80000100800 */
[----:B------:R1:W-:Y:S04]  /*0510*/  STL [R1+0x48], RZ ;  /* 0x000048ff01007387 */ /* 0x0003e80000100800 */
[----:B------:R1:W-:Y:S04]  /*0520*/  STL [R1+0x74], RZ ;  /* 0x000074ff01007387 */ /* 0x0003e80000100800 */
[----:B------:R1:W-:Y:S04]  /*0530*/  STL [R1+0x3c], RZ ;  /* 0x00003cff01007387 */ /* 0x0003e80000100800 */
[----:B------:R1:W-:Y:S04]  /*0540*/  STL [R1+0x6c], RZ ;  /* 0x00006cff01007387 */ /* 0x0003e80000100800 */
[----:B------:R1:W-:Y:S02]  /*0550*/  STL [R1+0x44], RZ ;  /* 0x000044ff01007387 */ /* 0x0003e40000100800 */
.L_x_513:
[----:B-12---:R-:W0:Y:S01]  /*0560*/  S2R R0, SR_TID.X ;  /* 0x0000000000007919 */ /* 0x006e220000002100 */
[----:B------:R-:W-:Y:S01]  /*0570*/  ULOP3.LUT UR8, UR11, 0x1, URZ, 0xc0, !UPT ;  /* 0x000000010b087892 */ /* 0x000fe2000f8ec03f */
[----:B------:R-:W1:Y:S01]  /*0580*/  LDC.64 R14, c[0x0][0x238] ;  /* 0x00008e00ff0e7b82 */ /* 0x000e620000000a00 */
[----:B------:R-:W-:Y:S02]  /*0590*/  USHF.R.U64 UR9, UR11, 0x1, UR5 ;  /* 0x000000010b097899 */ /* 0x000fe40008001205 */
[----:B------:R-:W-:Y:S02]  /*05a0*/  UIMAD UR14, UR8, 0x3c0, URZ ;  /* 0x000003c0080e78a4 */ /* 0x000fe4000f8e023f */
[----:B------:R-:W-:Y:S02]  /*05b0*/  USHF.L.U32 UR8, UR16, 0x3, URZ ;  /* 0x0000000310087899 */ /* 0x000fe4000800063f */
[----:B------:R-:W-:Y:S01]  /*05c0*/  USHF.R.U32.HI UR10, URZ, 0x1, UR5 ;  /* 0x000000013f0a7899 */ /* 0x000fe20008011605 */
[----:B------:R-:W2:Y:S01]  /*05d0*/  LDC.64 R16, c[0x0][0x240] ;  /* 0x00009000ff107b82 */ /* 0x000ea20000000a00 */
[----:B------:R-:W-:Y:S01]  /*05e0*/  ULOP3.LUT UR8, UR8, 0x3f8, URZ, 0xc0, !UPT ;  /* 0x000003f808087892 */ /* 0x000fe2000f8ec03f */
[----:B------:R-:W-:-:S03]  /*05f0*/  ULDC.64 UR18, c[0x0][0x248] ;  /* 0x0000920000127ab9 */ /* 0x000fc60000000a00 */
[----:B------:R-:W-:Y:S01]  /*0600*/  MOV R10, UR10 ;  /* 0x0000000a000a7c02 */ /* 0x000fe20008000f00 */
[----:B0-----:R-:W-:-:S05]  /*0610*/  IMAD.WIDE.U32 R8, R0, -0x77777777, RZ ;  /* 0x8888888900087825 */ /* 0x001fca00078e00ff */
[----:B------:R-:W-:Y:S02]  /*0620*/  SHF.R.U32.HI R8, RZ, 0x7, R9 ;  /* 0x00000007ff087819 */ /* 0x000fe40000011609 */
[----:B------:R-:W-:Y:S01]  /*0630*/  MOV R9, UR9 ;  /* 0x0000000900097c02 */ /* 0x000fe20008000f00 */
[----:B------:R-:W-:Y:S02]  /*0640*/  UIMAD UR9, UR10, 0x1e0000, URZ ;  /* 0x001e00000a0978a4 */ /* 0x000fe4000f8e023f */
[C---:B------:R-:W-:Y:S01]  /*0650*/  IMAD R34, R8.reuse, -0xf0, R0 ;  /* 0xffffff1008227824 */ /* 0x040fe200078e0200 */
[----:B------:R-:W-:Y:S01]  /*0660*/  ULDC UR10, c[0x0][0x250] ;  /* 0x00009400000a7ab9 */ /* 0x000fe20000000800 */
[----:B------:R-:W-:-:S03]  /*0670*/  VIADD R3, R8, UR8 ;  /* 0x0000000808037c36 */ /* 0x000fc60008000000 */
[----:B------:R-:W-:Y:S01]  /*0680*/  LEA R12, R34, UR14, 0x2 ;  /* 0x0000000e220c7c11 */ /* 0x000fe2000f8e10ff */
[----:B------:R-:W-:-:S03]  /*0690*/  IMAD R3, R3, 0x780, RZ ;  /* 0x0000078003037824 */ /* 0x000fc600078e02ff */
[----:B------:R-:W-:Y:S01]  /*06a0*/  SHF.R.S32.HI R13, RZ, 0x1f, R12 ;  /* 0x0000001fff0d7819 */ /* 0x000fe2000001140c */
[----:B------:R-:W-:-:S04]  /*06b0*/  IMAD.WIDE.U32 R4, R12, -0x77777777, RZ ;  /* 0x888888890c047825 */ /* 0x000fc800078e00ff */
[----:B------:R-:W-:Y:S01]  /*06c0*/  IMAD.WIDE.U32 R6, R9, 0x1e0000, R12 ;  /* 0x001e000009067825 */ /* 0x000fe200078e000c */
[----:B------:R-:W-:-:S04]  /*06d0*/  SHF.R.U32.HI R0, RZ, 0x6, R5 ;  /* 0x00000006ff007819 */ /* 0x000fc80000011605 */
[C---:B------:R-:W-:Y:S01]  /*06e0*/  LEA R5, P0, R9.reuse, R0, 0x4 ;  /* 0x0000000009057211 */ /* 0x040fe200078020ff */
[----:B------:R0:W-:Y:S03]  /*06f0*/  STL [R1+0x98], R0 ;  /* 0x0000980001007387 */ /* 0x0001e60000100800 */
[----:B------:R-:W-:Y:S02]  /*0700*/  LEA.HI.X R10, R9, RZ, R10, 0x4, P0 ;  /* 0x000000ff090a7211 */ /* 0x000fe400000f240a */
[----:B------:R-:W-:-:S04]  /*0710*/  LEA R4, P0, R5, UR18, 0x3 ;  /* 0x0000001205047c11 */ /* 0x000fc8000f8018ff */
[----:B------:R-:W-:Y:S01]  /*0720*/  LEA.HI.X R5, R5, UR19, R10, 0x3, P0 ;  /* 0x0000001305057c11 */ /* 0x000fe200080f1c0a */
[C---:B-1----:R-:W-:Y:S01]  /*0730*/  IMAD.WIDE R14, R12.reuse, 0x2, R14 ;  /* 0x000000020c0e7825 */ /* 0x042fe200078e020e */
[----:B0-----:R-:W-:Y:S01]  /*0740*/  IADD3 R0, R7, UR9, RZ ;  /* 0x0000000907007c10 */ /* 0x001fe2000fffe0ff */
[----:B------:R-:W-:Y:S01]  /*0750*/  ULDC.64 UR8, c[0x0][0x230] ;  /* 0x00008c0000087ab9 */ /* 0x000fe20000000a00 */
[----:B------:R-:W-:Y:S01]  /*0760*/  IADD3 R7, P1, R3, R6, RZ ;  /* 0x0000000603077210 */ /* 0x000fe20007f3e0ff */
[----:B------:R-:W-:Y:S01]  /*0770*/  ULDC.64 UR18, c[0x0][0x228] ;  /* 0x00008a0000127ab9 */ /* 0x000fe20000000a00 */
[----:B------:R-:W3:Y:S02]  /*0780*/  LDG.E.64.CONSTANT R22, desc[UR12][R14.64] ;  /* 0x0000000c0e167981 */ /* 0x000ee4000c1e9b00 */
[----:B------:R-:W-:Y:S01]  /*0790*/  IADD3.X R10, RZ, R0, RZ, P1, !PT ;  /* 0x00000000ff0a7210 */ /* 0x000fe20000ffe4ff */
[C---:B------:R-:W-:Y:S01]  /*07a0*/  IMAD.SHL.U32 R20, R7.reuse, 0x2, RZ ;  /* 0x0000000207147824 */ /* 0x040fe200078e00ff */
[----:B------:R-:W4:Y:S01]  /*07b0*/  LDG.E.64.CONSTANT R4, desc[UR12][R4.64] ;  /* 0x0000000c04047981 */ /* 0x000f22000c1e9b00 */
[----:B--2---:R-:W-:Y:S01]  /*07c0*/  IMAD.WIDE R12, R12, 0x2, R16 ;  /* 0x000000020c0c7825 */ /* 0x004fe200078e0210 */
[----:B------:R-:W-:-:S02]  /*07d0*/  SHF.L.U64.HI R19, R7, 0x1, R10 ;  /* 0x0000000107137819 */ /* 0x000fc4000001020a */
[----:B------:R-:W-:Y:S01]  /*07e0*/  IADD3 R10, P0, R20, UR8, RZ ;  /* 0x00000008140a7c10 */ /* 0x000fe2000ff1e0ff */
[----:B------:R-:W-:Y:S03]  /*07f0*/  STL [R1+0x68], R20 ;  /* 0x0000681401007387 */ /* 0x000fe60000100800 */
[----:B------:R-:W-:Y:S01]  /*0800*/  IADD3.X R11, R19, UR9, RZ, P0, !PT ;  /* 0x00000009130b7c10 */ /* 0x000fe200087fe4ff */
[----:B------:R-:W-:Y:S04]  /*0810*/  STL [R1+0x94], R19 ;  /* 0x0000941301007387 */ /* 0x000fe80000100800 */
[----:B------:R-:W2:Y:S01]  /*0820*/  LDG.E.64.CONSTANT R14, desc[UR12][R10.64] ;  /* 0x0000000c0a0e7981 */ /* 0x000ea2000c1e9b00 */
[----:B------:R-:W-:-:S03]  /*0830*/  IADD3 R7, R3, 0xf00, RZ ;  /* 0x00000f0003077810 */ /* 0x000fc60007ffe0ff */
[----:B------:R-:W4:Y:S01]  /*0840*/  LDG.E.64.CONSTANT R12, desc[UR12][R12.64] ;  /* 0x0000000c0c0c7981 */ /* 0x000f22000c1e9b00 */
[----:B------:R-:W-:-:S04]  /*0850*/  IADD3 R7, P0, R7, R6, RZ ;  /* 0x0000000607077210 */ /* 0x000fc80007f1e0ff */
[----:B------:R-:W-:Y:S02]  /*0860*/  IADD3.X R16, RZ, R0, RZ, P0, !PT ;  /* 0x00000000ff107210 */ /* 0x000fe400007fe4ff */
[C---:B------:R-:W-:Y:S02]  /*0870*/  SHF.L.U32 R18, R7.reuse, 0x1, RZ ;  /* 0x0000000107127819 */ /* 0x040fe400000006ff */
[----:B------:R-:W-:Y:S02]  /*0880*/  SHF.L.U64.HI R9, R7, 0x1, R16 ;  /* 0x0000000107097819 */ /* 0x000fe40000010210 */
[----:B------:R-:W-:-:S04]  /*0890*/  IADD3 R16, P0, R20, UR18, RZ ;  /* 0x0000001214107c10 */ /* 0x000fc8000ff1e0ff */
[----:B------:R-:W-:-:S06]  /*08a0*/  IADD3.X R17, R19, UR19, RZ, P0, !PT ;  /* 0x0000001313117c10 */ /* 0x000fcc00087fe4ff */
[----:B------:R-:W4:Y:S04]  /*08b0*/  LDG.E.64.CONSTANT R16, desc[UR12][R16.64] ;  /* 0x0000000c10107981 */ /* 0x000f28000c1e9b00 */
[----:B---3--:R-:W-:Y:S01]  /*08c0*/  STL.64 [R1+0x18], R22 ;  /* 0x0000181601007387 */ /* 0x008fe20000100a00 */
[----:B--2---:R-:W-:-:S03]  /*08d0*/  MOV R27, R14 ;  /* 0x0000000e001b7202 */ /* 0x004fc60000000f00 */
[----:B------:R0:W-:Y:S04]  /*08e0*/  STL.64 [R1+0x8], R14 ;  /* 0x0000080e01007387 */ /* 0x0001e80000100a00 */
[----:B------:R1:W-:Y:S01]  /*08f0*/  STL [R1+0x8c], R18 ;  /* 0x00008c1201007387 */ /* 0x0003e20000100800 */
[C---:B0-----:R-:W-:Y:S02]  /*0900*/  IADD3 R14, P1, R18.reuse, UR8, RZ ;  /* 0x00000008120e7c10 */ /* 0x041fe4000ff3e0ff */
[----:B-1----:R-:W-:-:S04]  /*0910*/  IADD3 R18, P0, R18, UR18, RZ ;  /* 0x0000001212127c10 */ /* 0x002fc8000ff1e0ff */
[----:B------:R-:W-:-:S06]  /*0920*/  IADD3.X R19, R9, UR19, RZ, P0, !PT ;  /* 0x0000001309137c10 */ /* 0x000fcc00087fe4ff */
[----:B------:R-:W2:Y:S01]  /*0930*/  LDG.E.64.CONSTANT R18, desc[UR12][R18.64] ;  /* 0x0000000c12127981 */ /* 0x000ea2000c1e9b00 */
[----:B------:R-:W-:Y:S01]  /*0940*/  VIADD R7, R3, 0x1e00 ;  /* 0x00001e0003077836 */ /* 0x000fe20000000000 */
[----:B------:R-:W-:Y:S01]  /*0950*/  MOV R30, R22 ;  /* 0x00000016001e7202 */ /* 0x000fe20000000f00 */
[----:B------:R-:W-:-:S03]  /*0960*/  IMAD.MOV.U32 R26, RZ, RZ, R15 ;  /* 0x000000ffff1a7224 */ /* 0x000fc600078e000f */
[----:B------:R-:W-:Y:S01]  /*0970*/  IADD3 R7, P0, R7, R6, RZ ;  /* 0x0000000607077210 */ /* 0x000fe20007f1e0ff */
[----:B------:R0:W-:Y:S01]  /*0980*/  STL [R1+0x90], R9 ;  /* 0x0000900901007387 */ /* 0x0001e20000100800 */
[----:B------:R-:W-:Y:S02]  /*0990*/  IADD3.X R15, R9, UR9, RZ, P1, !PT ;  /* 0x00000009090f7c10 */ /* 0x000fe40008ffe4ff */
[----:B------:R-:W-:Y:S01]  /*09a0*/  SHF.L.U32 R22, R7, 0x1, RZ ;  /* 0x0000000107167819 */ /* 0x000fe200000006ff */
[----:B----4-:R1:W-:Y:S01]  /*09b0*/  STL [R1+0xf8], R17 ;  /* 0x0000f81101007387 */ /* 0x0103e20000100800 */
[----:B------:R-:W-:Y:S02]  /*09c0*/  MOV R28, R23 ;  /* 0x00000017001c7202 */ /* 0x000fe40000000f00 */
[----:B------:R-:W-:Y:S01]  /*09d0*/  IADD3 R3, R3, 0x2d00, RZ ;  /* 0x00002d0003037810 */ /* 0x000fe20007ffe0ff */
[----:B------:R-:W3:Y:S01]  /*09e0*/  LDG.E.64.CONSTANT R14, desc[UR12][R14.64] ;  /* 0x0000000c0e0e7981 */ /* 0x000ee2000c1e9b00 */
[----:B0-----:R-:W-:-:S02]  /*09f0*/  IADD3.X R9, RZ, R0, RZ, P0, !PT ;  /* 0x00000000ff097210 */ /* 0x001fc400007fe4ff */
[----:B------:R-:W-:Y:S02]  /*0a00*/  IADD3 R20, P0, R22, UR8, RZ ;  /* 0x0000000816147c10 */ /* 0x000fe4000ff1e0ff */
[----:B-1----:R-:W-:-:S04]  /*0a10*/  SHF.L.U64.HI R17, R7, 0x1, R9 ;  /* 0x0000000107117819 */ /* 0x002fc80000010209 */
[----:B------:R-:W-:-:S06]  /*0a20*/  IADD3.X R21, R17, UR9, RZ, P0, !PT ;  /* 0x0000000911157c10 */ /* 0x000fcc00087fe4ff */
[----:B------:R-:W4:Y:S04]  /*0a30*/  LDG.E.64.CONSTANT R20, desc[UR12][R20.64] ;  /* 0x0000000c14147981 */ /* 0x000f28000c1e9b00 */
[----:B--2---:R-:W-:Y:S04]  /*0a40*/  STL [R1+0xf4], R18 ;  /* 0x0000f41201007387 */ /* 0x004fe80000100800 */
[----:B------:R-:W-:Y:S04]  /*0a50*/  STL [R1+0xf0], R19 ;  /* 0x0000f01301007387 */ /* 0x000fe80000100800 */
[----:B------:R0:W-:Y:S02]  /*0a60*/  STL [R1+0x84], R22 ;  /* 0x0000841601007387 */ /* 0x0001e40000100800 */
[----:B0-----:R-:W-:-:S04]  /*0a70*/  IADD3 R22, P0, R22, UR18, RZ ;  /* 0x0000001216167c10 */ /* 0x001fc8000ff1e0ff */
[----:B------:R-:W-:-:S06]  /*0a80*/  IADD3.X R23, R17, UR19, RZ, P0, !PT ;  /* 0x0000001311177c10 */ /* 0x000fcc00087fe4ff */
[----:B------:R-:W2:Y:S01]  /*0a90*/  LDG.E.64.CONSTANT R22, desc[UR12][R22.64] ;  /* 0x0000000c16167981 */ /* 0x000ea2000c1e9b00 */
[----:B------:R-:W-:-:S03]  /*0aa0*/  IADD3 R6, P1, R3, R6, RZ ;  /* 0x0000000603067210 */ /* 0x000fc60007f3e0ff */
[----:B------:R0:W-:Y:S02]  /*0ab0*/  STL [R1+0x88], R17 ;  /* 0x0000881101007387 */ /* 0x0001e40000100800 */
[----:B------:R-:W-:Y:S02]  /*0ac0*/  IMAD.X R0, RZ, RZ, R0, P1 ;  /* 0x000000ffff007224 */ /* 0x000fe400008e0600 */
[----:B----4-:R-:W-:Y:S01]  /*0ad0*/  STL [R1+0xec], R21 ;  /* 0x0000ec1501007387 */ /* 0x010fe20000100800 */
[----:B------:R-:W-:Y:S02]  /*0ae0*/  SHF.L.U32 R3, R12, 0x10, RZ ;  /* 0x000000100c037819 */ /* 0x000fe400000006ff */
[C---:B0-----:R-:W-:Y:S02]  /*0af0*/  SHF.L.U32 R17, R6.reuse, 0x1, RZ ;  /* 0x0000000106117819 */ /* 0x041fe400000006ff */
[C---:B------:R-:W-:Y:S02]  /*0b00*/  SHF.L.U32 R18, R13.reuse, 0x10, RZ ;  /* 0x000000100d127819 */ /* 0x040fe400000006ff */
[----:B------:R-:W-:Y:S01]  /*0b10*/  PRMT R29, R13, 0x7632, R29 ;  /* 0x000076320d1d7816 */ /* 0x000fe2000000001d */
[----:B--2---:R0:W-:Y:S04]  /*0b20*/  STL [R1+0xe8], R22 ;  /* 0x0000e81601007387 */ /* 0x0041e80000100800 */
[----:B------:R-:W-:Y:S01]  /*0b30*/  STL [R1+0xe4], R23 ;  /* 0x0000e41701007387 */ /* 0x000fe20000100800 */
[----:B0-----:R-:W-:-:S03]  /*0b40*/  SHF.L.U64.HI R22, R6, 0x1, R0 ;  /* 0x0000000106167819 */ /* 0x001fc60000010200 */
[----:B------:R-:W-:Y:S04]  /*0b50*/  STL [R1+0x80], R17 ;  /* 0x0000801101007387 */ /* 0x000fe80000100800 */
[----:B------:R-:W-:Y:S04]  /*0b60*/  STL [R1+0x7c], R22 ;  /* 0x00007c1601007387 */ /* 0x000fe80000100800 */
[----:B------:R-:W-:Y:S04]  /*0b70*/  STL [R1+0xac], R12 ;  /* 0x0000ac0c01007387 */ /* 0x000fe80000100800 */
[----:B------:R-:W-:Y:S04]  /*0b80*/  STL [R1+0x2c], R3 ;  /* 0x00002c0301007387 */ /* 0x000fe80000100800 */
[----:B------:R0:W-:Y:S04]  /*0b90*/  STL [R1+0xb0], R13 ;  /* 0x0000b00d01007387 */ /* 0x0001e80000100800 */
[----:B0-----:R-:W2:Y:S01]  /*0ba0*/  LDL R13, [R1+0x2c] ;  /* 0x00002c00010d7983 */ /* 0x001ea20000100800 */
[----:B------:R-:W-:-:S04]  /*0bb0*/  FADD.FTZ R5, R5, UR10 ;  /* 0x0000000a05057e21 */ /* 0x000fc80008010000 */
[----:B------:R0:W1:Y:S01]  /*0bc0*/  MUFU.RSQ R6, R5 ;  /* 0x0000000500067308 */ /* 0x0000620000001400 */
[----:B------:R-:W-:Y:S02]  /*0bd0*/  PRMT R32, R26, 0x7632, R32 ;  /* 0x000076321a207816 */ /* 0x000fe40000000020 */
[C---:B------:R-:W-:Y:S02]  /*0be0*/  PRMT R35, R27.reuse, 0x7632, R35 ;  /* 0x000076321b237816 */ /* 0x040fe40000000023 */
[----:B------:R-:W-:Y:S01]  /*0bf0*/  SHF.L.U32 R32, R32, 0x10, RZ ;  /* 0x0000001020207819 */ /* 0x000fe200000006ff */
[----:B0-----:R-:W-:Y:S01]  /*0c00*/  IMAD.U32 R5, R27, 0x10000, RZ ;  /* 0x000100001b057824 */ /* 0x001fe200078e00ff */
[----:B------:R-:W-:-:S03]  /*0c10*/  SHF.L.U32 R0, R30, 0x10, RZ ;  /* 0x000000101e007819 */ /* 0x000fc600000006ff */
[----:B------:R-:W-:Y:S01]  /*0c20*/  FADD.FTZ R5, -R4, R5 ;  /* 0x0000000504057221 */ /* 0x000fe20000010100 */
[----:B------:R-:W-:Y:S01]  /*0c30*/  PRMT R10, R12, 0x7632, R10 ;  /* 0x000076320c0a7816 */ /* 0x000fe2000000000a */
[----:B------:R-:W-:Y:S01]  /*0c40*/  IMAD.U32 R35, R35, 0x10000, RZ ;  /* 0x0001000023237824 */ /* 0x000fe200078e00ff */
[----:B------:R-:W-:Y:S01]  /*0c50*/  SHF.L.U32 R3, R26, 0x10, RZ ;  /* 0x000000101a037819 */ /* 0x000fe200000006ff */
[----:B-1----:R-:W-:Y:S01]  /*0c60*/  FMUL.FTZ R12, R6, R5 ;  /* 0x00000005060c7220 */ /* 0x002fe20000410000 */
[----:B------:R-:W-:Y:S01]  /*0c70*/  PRMT R11, R28, 0x7632, R11 ;  /* 0x000076321c0b7816 */ /* 0x000fe2000000000b */
[----:B------:R-:W-:Y:S01]  /*0c80*/  FADD.FTZ R32, -R4, R32 ;  /* 0x0000002004207221 */ /* 0x000fe20000010100 */
[----:B------:R-:W-:Y:S01]  /*0c90*/  PRMT R9, R30, 0x7632, R9 ;  /* 0x000076321e097816 */ /* 0x000fe20000000009 */
[C---:B------:R-:W-:Y:S01]  /*0ca0*/  FADD.FTZ R3, -R4.reuse, R3 ;  /* 0x0000000304037221 */ /* 0x040fe20000010100 */
[----:B------:R-:W-:Y:S01]  /*0cb0*/  FADD.FTZ R35, -R4, R35 ;  /* 0x0000002304237221 */ /* 0x000fe20000010100 */
[----:B------:R-:W-:Y:S01]  /*0cc0*/  SHF.L.U32 R11, R11, 0x10, RZ ;  /* 0x000000100b0b7819 */ /* 0x000fe200000006ff */
[C---:B------:R-:W-:Y:S01]  /*0cd0*/  FMUL.FTZ R32, R6.reuse, R32 ;  /* 0x0000002006207220 */ /* 0x040fe20000410000 */
[----:B------:R-:W-:Y:S01]  /*0ce0*/  SHF.L.U32 R29, R29, 0x10, RZ ;  /* 0x000000101d1d7819 */ /* 0x000fe200000006ff */
[----:B------:R-:W-:Y:S01]  /*0cf0*/  FMUL.FTZ R19, R6, R3 ;  /* 0x0000000306137220 */ /* 0x000fe20000410000 */
[----:B------:R-:W-:Y:S01]  /*0d00*/  SHF.L.U32 R7, R28, 0x10, RZ ;  /* 0x000000101c077819 */ /* 0x000fe200000006ff */
[----:B------:R-:W-:Y:S01]  /*0d10*/  IMAD.U32 R10, R10, 0x10000, RZ ;  /* 0x000100000a0a7824 */ /* 0x000fe200078e00ff */
[----:B------:R-:W-:Y:S01]  /*0d20*/  SHF.L.U32 R9, R9, 0x10, RZ ;  /* 0x0000001009097819 */ /* 0x000fe200000006ff */
[----:B------:R-:W-:Y:S01]  /*0d30*/  FMUL.FTZ R35, R6, R35 ;  /* 0x0000002306237220 */ /* 0x000fe20000410000 */
[----:B------:R-:W-:Y:S01]  /*0d40*/  FFMA.FTZ R5, R32, R11, R29 ;  /* 0x0000000b20057223 */ /* 0x000fe2000001001d */
[----:B------:R-:W-:-:S02]  /*0d50*/  FFMA.FTZ R27, R19, R7, R18 ;  /* 0x00000007131b7223 */ /* 0x000fc40000010012 */
[----:B------:R-:W-:Y:S01]  /*0d60*/  FFMA.FTZ R28, R35, R9, R10 ;  /* 0x00000009231c7223 */ /* 0x000fe2000001000a */
[----:B------:R-:W-:Y:S01]  /*0d70*/  FMUL.FTZ R31, R5, -1.4426950216293334961 ;  /* 0xbfb8aa3b051f7820 */ /* 0x000fe20000410000 */
[----:B------:R-:W-:Y:S02]  /*0d80*/  FMUL.FTZ R33, R27, -1.4426950216293334961 ;  /* 0xbfb8aa3b1b217820 */ /* 0x000fe40000410000 */
[----:B------:R-:W-:-:S03]  /*0d90*/  FMUL.FTZ R3, R28, -1.4426950216293334961 ;  /* 0xbfb8aa3b1c037820 */ /* 0x000fc60000410000 */
[----:B------:R-:W0:Y:S08]  /*0da0*/  MUFU.EX2 R31, R31 ;  /* 0x0000001f001f7308 */ /* 0x000e300000000800 */
[----:B------:R-:W1:Y:S08]  /*0db0*/  MUFU.EX2 R33, R33 ;  /* 0x0000002100217308 */ /* 0x000e700000000800 */
[----:B------:R-:W4:Y:S01]  /*0dc0*/  MUFU.EX2 R3, R3 ;  /* 0x0000000300037308 */ /* 0x000f220000000800 */
[----:B0-----:R-:W-:Y:S01]  /*0dd0*/  FADD.FTZ R31, R31, 1 ;  /* 0x3f8000001f1f7421 */ /* 0x001fe20000010000 */
[----:B-1----:R-:W-:-:S06]  /*0de0*/  FADD.FTZ R33, R33, 1 ;  /* 0x3f80000021217421 */ /* 0x002fcc0000010000 */
[----:B------:R-:W-:Y:S01]  /*0df0*/  MUFU.RCP R31, R31 ;  /* 0x0000001f001f7308 */ /* 0x000fe20000001000 */
[----:B----4-:R-:W-:-:S07]  /*0e00*/  FADD.FTZ R3, R3, 1 ;  /* 0x3f80000003037421 */ /* 0x010fce0000010000 */
[----:B------:R-:W0:Y:S08]  /*0e10*/  MUFU.RCP R37, R33 ;  /* 0x0000002100257308 */ /* 0x000e300000001000 */
[----:B------:R-:W1:Y:S01]  /*0e20*/  MUFU.RCP R3, R3 ;  /* 0x0000000300037308 */ /* 0x000e620000001000 */
[----:B------:R-:W-:Y:S01]  /*0e30*/  IMAD R34, R34, 0x18, R2 ;  /* 0x0000001822227824 */ /* 0x000fe200078e0202 */
[----:B------:R-:W-:Y:S04]  /*0e40*/  STL [R1+0x34], R18 ;  /* 0x0000341201007387 */ /* 0x000fe80000100800 */
[----:B------:R-:W-:Y:S01]  /*0e50*/  STL [R1+0x5c], R12 ;  /* 0x00005c0c01007387 */ /* 0x000fe20000100800 */
[----:B0-----:R-:W-:-:S03]  /*0e60*/  FADD.FTZ R33, -R37, 1 ;  /* 0x3f80000025217421 */ /* 0x001fc60000010100 */
[----:B------:R-:W-:Y:S04]  /*0e70*/  STL [R1+0x58], R19 ;  /* 0x0000581301007387 */ /* 0x000fe80000100800 */
[----:B------:R0:W-:Y:S01]  /*0e80*/  STL [R1+0xb4], R2 ;  /* 0x0000b40201007387 */ /* 0x0001e20000100800 */
[----:B------:R-:W-:Y:S01]  /*0e90*/  FFMA.FTZ R33, R27, R33, 1 ;  /* 0x3f8000001b217423 */ /* 0x000fe20000010021 */
[----:B------:R-:W-:Y:S02]  /*0ea0*/  PRMT R27, R16, 0x7632, R27 ;  /* 0x00007632101b7816 */ /* 0x000fe4000000001b */
[----:B0-----:R-:W-:Y:S01]  /*0eb0*/  LEA R2, R8, R34, 0x3 ;  /* 0x0000002208027211 */ /* 0x001fe200078e18ff */
[----:B-1----:R-:W-:Y:S01]  /*0ec0*/  FADD.FTZ R8, -R3, 1 ;  /* 0x3f80000003087421 */ /* 0x002fe20000010100 */
[----:B------:R-:W-:-:S03]  /*0ed0*/  SHF.L.U32 R27, R27, 0x10, RZ ;  /* 0x000000101b1b7819 */ /* 0x000fc600000006ff */
[----:B------:R-:W-:-:S04]  /*0ee0*/  FFMA.FTZ R8, R28, R8, 1 ;  /* 0x3f8000001c087423 */ /* 0x000fc80000010008 */
[----:B------:R-:W-:Y:S01]  /*0ef0*/  FMUL.FTZ R8, R3, R8 ;  /* 0x0000000803087220 */ /* 0x000fe20000410000 */
[----:B------:R-:W-:-:S03]  /*0f00*/  IMAD.U32 R3, R16, 0x10000, RZ ;  /* 0x0001000010037824 */ /* 0x000fc600078e00ff */
[----:B------:R-:W-:Y:S01]  /*0f10*/  FMUL.FTZ R8, R27, R8 ;  /* 0x000000081b087220 */ /* 0x000fe20000410000 */
[----:B------:R-:W-:Y:S01]  /*0f20*/  IADD3 R24, P0, R17, UR8, RZ ;  /* 0x0000000811187c10 */ /* 0x000fe2000ff1e0ff */
[----:B------:R0:W-:Y:S04]  /*0f30*/  STL [R1+0x4c], R2 ;  /* 0x00004c0201007387 */ /* 0x0001e80000100800 */
[----:B------:R-:W-:Y:S01]  /*0f40*/  STL [R1+0xb8], R16 ;  /* 0x0000b81001007387 */ /* 0x000fe20000100800 */
[----:B------:R-:W-:-:S03]  /*0f50*/  IADD3.X R25, R22, UR9, RZ, P0, !PT ;  /* 0x0000000916197c10 */ /* 0x000fc600087fe4ff */
[----:B---3--:R-:W-:Y:S01]  /*0f60*/  STL [R1+0xbc], R14 ;  /* 0x0000bc0e01007387 */ /* 0x008fe20000100800 */
[----:B--2---:R-:W-:Y:S01]  /*0f70*/  FFMA.FTZ R26, R12, R0, R13 ;  /* 0x000000000c1a7223 */ /* 0x004fe2000001000d */
[----:B------:R-:W-:Y:S02]  /*0f80*/  FMUL.FTZ R37, R37, R33 ;  /* 0x0000002125257220 */ /* 0x000fe40000410000 */
[----:B------:R-:W2:Y:S01]  /*0f90*/  LDG.E.64.CONSTANT R24, desc[UR12][R24.64] ;  /* 0x0000000c18187981 */ /* 0x000ea2000c1e9b00 */
[----:B------:R-:W-:-:S06]  /*0fa0*/  FMUL.FTZ R30, R26, -1.4426950216293334961 ;  /* 0xbfb8aa3b1a1e7820 */ /* 0x000fcc0000410000 */
[----:B------:R-:W1:Y:S02]  /*0fb0*/  MUFU.EX2 R30, R30 ;  /* 0x0000001e001e7308 */ /* 0x000e640000000800 */
[----:B-1----:R-:W-:-:S06]  /*0fc0*/  FADD.FTZ R30, R30, 1 ;  /* 0x3f8000001e1e7421 */ /* 0x002fcc0000010000 */
[----:B------:R-:W1:Y:S02]  /*0fd0*/  MUFU.RCP R30, R30 ;  /* 0x0000001e001e7308 */ /* 0x000e640000001000 */
[----:B-1----:R-:W-:-:S04]  /*0fe0*/  FADD.FTZ R36, -R30, 1 ;  /* 0x3f8000001e247421 */ /* 0x002fc80000010100 */
[----:B------:R-:W-:Y:S01]  /*0ff0*/  FFMA.FTZ R36, R26, R36, 1 ;  /* 0x3f8000001a247423 */ /* 0x000fe20000010024 */
[----:B------:R-:W-:-:S04]  /*1000*/  FADD.FTZ R26, -R31, 1 ;  /* 0x3f8000001f1a7421 */ /* 0x000fc80000010100 */
[----:B------:R-:W-:Y:S01]  /*1010*/  FFMA.FTZ R26, R5, R26, 1 ;  /* 0x3f800000051a7423 */ /* 0x000fe2000001001a */
[----:B------:R-:W-:-:S03]  /*1020*/  SHF.L.U32 R5, R14, 0x10, RZ ;  /* 0x000000100e057819 */ /* 0x000fc600000006ff */
[----:B------:R-:W-:Y:S02]  /*1030*/  FMUL.FTZ R31, R31, R26 ;  /* 0x0000001a1f1f7220 */ /* 0x000fe40000410000 */
[----:B------:R-:W-:Y:S01]  /*1040*/  FADD.FTZ R26, -R4, R5 ;  /* 0x00000005041a7221 */ /* 0x000fe20000010100 */
[----:B------:R-:W-:Y:S01]  /*1050*/  SHF.L.U32 R5, R15, 0x10, RZ ;  /* 0x000000100f057819 */ /* 0x000fe200000006ff */
[----:B------:R-:W-:Y:S02]  /*1060*/  FMUL.FTZ R36, R30, R36 ;  /* 0x000000241e247220 */ /* 0x000fe40000410000 */
[----:B------:R-:W-:Y:S02]  /*1070*/  FMUL.FTZ R21, R6, R26 ;  /* 0x0000001a06157220 */ /* 0x000fe40000410000 */
[----:B------:R-:W-:Y:S01]  /*1080*/  FADD.FTZ R27, -R4, R5 ;  /* 0x00000005041b7221 */ /* 0x000fe20000010100 */
[----:B------:R-:W-:Y:S01]  /*1090*/  FMUL.FTZ R23, R3, R36 ;  /* 0x0000002403177220 */ /* 0x000fe20000410000 */
[----:B------:R-:W-:-:S02]  /*10a0*/  PRMT R3, R14, 0x7632, R3 ;  /* 0x000076320e037816 */ /* 0x000fc40000000003 */
[----:B0-----:R-:W-:Y:S01]  /*10b0*/  FMUL.FTZ R2, R6, R27 ;  /* 0x0000001b06027220 */ /* 0x001fe20000410000 */
[----:B------:R-:W-:Y:S01]  /*10c0*/  IADD3 R26, P0, R17, UR18, RZ ;  /* 0x00000012111a7c10 */ /* 0x000fe2000ff1e0ff */
[----:B------:R-:W-:Y:S01]  /*10d0*/  STL [R1+0x38], R23 ;  /* 0x0000381701007387 */ /* 0x000fe20000100800 */
[----:B------:R-:W-:-:S03]  /*10e0*/  SHF.L.U32 R5, R3, 0x10, RZ ;  /* 0x0000001003057819 */ /* 0x000fc600000006ff */
[----:B------:R-:W-:Y:S01]  /*10f0*/  STL [R1+0x64], R21 ;  /* 0x0000641501007387 */ /* 0x000fe20000100800 */
[----:B------:R-:W-:-:S03]  /*1100*/  PRMT R3, R15, 0x7632, R3 ;  /* 0x000076320f037816 */ /* 0x000fc60000000003 */
[----:B------:R-:W3:Y:S04]  /*1110*/  LDL.LU R17, [R1+0xf8] ;  /* 0x0000f80001117983 */ /* 0x000ee80000300800 */
[----:B------:R-:W-:Y:S04]  /*1120*/  STL [R1+0x60], R2 ;  /* 0x0000600201007387 */ /* 0x000fe80000100800 */
[----:B------:R0:W-:Y:S04]  /*1130*/  STL [R1+0xc0], R15 ;  /* 0x0000c00f01007387 */ /* 0x0001e80000100800 */
[----:B0-----:R-:W4:Y:S01]  /*1140*/  LDL R15, [R1+0x60] ;  /* 0x00006000010f7983 */ /* 0x001f220000100800 */
[----:B------:R-:W-:Y:S01]  /*1150*/  IADD3.X R27, R22, UR19, RZ, P0, !PT ;  /* 0x00000013161b7c10 */ /* 0x000fe200087fe4ff */
[----:B------:R-:W-:Y:S01]  /*1160*/  FADD.FTZ R5, -R4, R5 ;  /* 0x0000000504057221 */ /* 0x000fe20000010100 */
[----:B------:R-:W-:-:S02]  /*1170*/  IMAD.U32 R3, R3, 0x10000, RZ ;  /* 0x0001000003037824 */ /* 0x000fc400078e00ff */
[----:B----4-:R-:W-:Y:S01]  /*1180*/  FFMA.FTZ R28, R7, R15, R18 ;  /* 0x0000000f071c7223 */ /* 0x010fe20000010012 */
[C---:B---3--:R-:W-:Y:S01]  /*1190*/  PRMT R33, R17.reuse, 0x7632, R33 ;  /* 0x0000763211217816 */ /* 0x048fe20000000021 */
[----:B------:R-:W3:Y:S04]  /*11a0*/  LDL.LU R18, [R1+0xf4] ;  /* 0x0000f40001127983 */ /* 0x000ee80000300800 */
[----:B------:R-:W4:Y:S01]  /*11b0*/  LDL.LU R16, [R1+0x3c] ;  /* 0x00003c0001107983 */ /* 0x000f220000300800 */
[----:B------:R-:W-:Y:S01]  /*11c0*/  FMUL.FTZ R36, R28, -1.4426950216293334961 ;  /* 0xbfb8aa3b1c247820 */ /* 0x000fe20000410000 */
[----:B------:R-:W-:Y:S02]  /*11d0*/  FFMA.FTZ R30, R0, R21, R13 ;  /* 0x00000015001e7223 */ /* 0x000fe4000001000d */
[----:B------:R-:W2:Y:S01]  /*11e0*/  LDG.E.64.CONSTANT R26, desc[UR12][R26.64] ;  /* 0x0000000c1a1a7981 */ /* 0x000ea2000c1e9b00 */
[----:B------:R0:W1:Y:S02]  /*11f0*/  MUFU.EX2 R14, R36 ;  /* 0x00000024000e7308 */ /* 0x0000640000000800 */
[----:B0-----:R-:W-:Y:S01]  /*1200*/  SHF.L.U32 R36, R17, 0x10, RZ ;  /* 0x0000001011247819 */ /* 0x001fe200000006ff */
[----:B------:R0:W-:Y:S04]  /*1210*/  STL [R1+0xc4], R17 ;  /* 0x0000c41101007387 */ /* 0x0001e80000100800 */
[----:B------:R-:W-:-:S05]  /*1220*/  FMUL.FTZ R22, R36, R37 ;  /* 0x0000002524167220 */ /* 0x000fca0000410000 */
[----:B------:R0:W-:Y:S04]  /*1230*/  STL [R1+0x28], R22 ;  /* 0x0000281601007387 */ /* 0x0001e80000100800 */
[----:B------:R-:W3:Y:S01]  /*1240*/  LDL.LU R2, [R1+0x44] ;  /* 0x0000440001027983 */ /* 0x000ee20000300800 */
[----:B------:R-:W-:Y:S01]  /*1250*/  FMUL.FTZ R37, R0, R23 ;  /* 0x0000001700257220 */ /* 0x000fe20000410000 */
[----:B------:R-:W-:-:S03]  /*1260*/  FMUL.FTZ R36, R9, R8 ;  /* 0x0000000809247220 */ /* 0x000fc60000410000 */
[----:B------:R-:W-:Y:S02]  /*1270*/  FFMA.FTZ R37, R12, R37, RZ ;  /* 0x000000250c257223 */ /* 0x000fe400000100ff */
[----:B------:R-:W2:Y:S02]  /*1280*/  LDL.LU R12, [R1+0x40] ;  /* 0x00004000010c7983 */ /* 0x000ea40000300800 */
[----:B------:R-:W-:Y:S01]  /*1290*/  FFMA.FTZ R36, R35, R36, R37 ;  /* 0x0000002423247223 */ /* 0x000fe20000010025 */
[----:B------:R-:W-:Y:S01]  /*12a0*/  FMUL.FTZ R37, R7, R22 ;  /* 0x0000001607257220 */ /* 0x000fe20000410000 */
[----:B------:R-:W-:Y:S01]  /*12b0*/  SHF.L.U32 R33, R33, 0x10, RZ ;  /* 0x0000001021217819 */ /* 0x000fe200000006ff */
[----:B------:R-:W-:Y:S01]  /*12c0*/  FMUL.FTZ R13, R6, R5 ;  /* 0x00000005060d7220 */ /* 0x000fe20000410000 */
[----:B------:R-:W-:Y:S01]  /*12d0*/  FADD.FTZ R3, -R4, R3 ;  /* 0x0000000304037221 */ /* 0x000fe20000010100 */
[----:B------:R-:W-:Y:S02]  /*12e0*/  FMUL.FTZ R34, R30, -1.4426950216293334961 ;  /* 0xbfb8aa3b1e227820 */ /* 0x000fe40000410000 */
[----:B------:R-:W-:Y:S01]  /*12f0*/  FFMA.FTZ R5, R9, R13, R10 ;  /* 0x0000000d09057223 */ /* 0x000fe2000001000a */
[----:B------:R-:W-:Y:S01]  /*1300*/  FMUL.FTZ R31, R33, R31 ;  /* 0x0000001f211f7220 */ /* 0x000fe20000410000 */
[----:B------:R-:W-:Y:S01]  /*1310*/  FMUL.FTZ R3, R6, R3 ;  /* 0x0000000306037220 */ /* 0x000fe20000410000 */
[----:B----4-:R-:W-:Y:S01]  /*1320*/  FFMA.FTZ R16, R35, R8, R16 ;  /* 0x0000000823107223 */ /* 0x010fe20000010010 */
[----:B-1----:R-:W-:Y:S01]  /*1330*/  FADD.FTZ R35, R14, 1 ;  /* 0x3f8000000e237421 */ /* 0x002fe20000010000 */
[----:B------:R-:W-:-:S02]  /*1340*/  FFMA.FTZ R14, R19, R37, R36 ;  /* 0x00000025130e7223 */ /* 0x000fc40000010024 */
[----:B------:R-:W4:Y:S04]  /*1350*/  LDL.LU R19, [R1+0xf0] ;  /* 0x0000f00001137983 */ /* 0x000f280000300800 */
[----:B0-----:R-:W4:Y:S01]  /*1360*/  LDL.LU R17, [R1+0x48] ;  /* 0x0000480001117983 */ /* 0x001f220000300800 */
[----:B------:R-:W-:Y:S01]  /*1370*/  FMUL.FTZ R37, R5, -1.4426950216293334961 ;  /* 0xbfb8aa3b05257820 */ /* 0x000fe20000410000 */
[C---:B------:R-:W-:Y:S01]  /*1380*/  FMUL.FTZ R36, R11.reuse, R31 ;  /* 0x0000001f0b247220 */ /* 0x040fe20000410000 */
[----:B------:R-:W0:Y:S01]  /*1390*/  MUFU.EX2 R34, R34 ;  /* 0x0000002200227308 */ /* 0x000e220000000800 */
[----:B------:R-:W-:Y:S02]  /*13a0*/  FFMA.FTZ R33, R11, R3, R29 ;  /* 0x000000030b217223 */ /* 0x000fe4000001001d */
[----:B------:R-:W-:-:S02]  /*13b0*/  FFMA.FTZ R14, R32, R36, R14 ;  /* 0x00000024200e7223 */ /* 0x000fc4000001000e */
[----:B------:R-:W-:-:S03]  /*13c0*/  FMUL.FTZ R36, R33, -1.4426950216293334961 ;  /* 0xbfb8aa3b21247820 */ /* 0x000fc60000410000 */
[----:B------:R-:W1:Y:S08]  /*13d0*/  MUFU.EX2 R37, R37 ;  /* 0x0000002500257308 */ /* 0x000e700000000800 */
[----:B------:R-:W2:Y:S01]  /*13e0*/  MUFU.EX2 R36, R36 ;  /* 0x0000002400247308 */ /* 0x000ea20000000800 */
[----:B0-----:R-:W-:Y:S01]  /*13f0*/  FADD.FTZ R34, R34, 1 ;  /* 0x3f80000022227421 */ /* 0x001fe20000010000 */
[----:B---3--:R-:W-:-:S06]  /*1400*/  FFMA.FTZ R2, R32, R31, R2 ;  /* 0x0000001f20027223 */ /* 0x008fcc0000010002 */
[----:B------:R-:W0:Y:S01]  /*1410*/  MUFU.RCP R34, R34 ;  /* 0x0000002200227308 */ /* 0x000e220000001000 */
[----:B-1----:R-:W-:-:S07]  /*1420*/  FADD.FTZ R37, R37, 1 ;  /* 0x3f80000025257421 */ /* 0x002fce0000010000 */
[----:B------:R-:W1:Y:S01]  /*1430*/  MUFU.RCP R35, R35 ;  /* 0x0000002300237308 */ /* 0x000e620000001000 */
[----:B--2---:R-:W-:Y:S01]  /*1440*/  FADD.FTZ R32, R36, 1 ;  /* 0x3f80000024207421 */ /* 0x004fe20000010000 */
[----:B------:R-:W-:-:S06]  /*1450*/  FFMA.FTZ R36, R0, R23, RZ ;  /* 0x0000001700247223 */ /* 0x000fcc00000100ff */
[----:B------:R-:W2:Y:S01]  /*1460*/  MUFU.RCP R37, R37 ;  /* 0x0000002500257308 */ /* 0x000ea20000001000 */
[----:B------:R-:W-:Y:S01]  /*1470*/  FADD.FTZ R12, R8, R12 ;  /* 0x0000000c080c7221 */ /* 0x000fe20000010000 */
[----:B------:R-:W-:-:S06]  /*1480*/  FFMA.FTZ R8, R9, R8, R36 ;  /* 0x0000000809087223 */ /* 0x000fcc0000010024 */
[----:B------:R-:W3:Y:S01]  /*1490*/  MUFU.RCP R32, R32 ;  /* 0x0000002000207308 */ /* 0x000ee20000001000 */
[----:B0-----:R-:W-:Y:S01]  /*14a0*/  FADD.FTZ R36, -R34, 1 ;  /* 0x3f80000022247421 */ /* 0x001fe20000010100 */
[----:B------:R-:W-:-:S03]  /*14b0*/  FFMA.FTZ R8, R7, R22, R8 ;  /* 0x0000001607087223 */ /* 0x000fc60000010008 */
[----:B------:R-:W-:Y:S01]  /*14c0*/  FFMA.FTZ R30, R30, R36, 1 ;  /* 0x3f8000001e1e7423 */ /* 0x000fe20000010024 */
[----:B------:R-:W-:Y:S01]  /*14d0*/  FFMA.FTZ R22, R11, R31, R8 ;  /* 0x0000001f0b167223 */ /* 0x000fe20000010008 */
[----:B-1----:R-:W-:Y:S01]  /*14e0*/  FADD.FTZ R36, -R35, 1 ;  /* 0x3f80000023247421 */ /* 0x002fe20000010100 */
[----:B--2---:R-:W-:Y:S01]  /*14f0*/  FADD.FTZ R8, -R37, 1 ;  /* 0x3f80000025087421 */ /* 0x004fe20000010100 */
[----:B------:R-:W-:Y:S02]  /*1500*/  FMUL.FTZ R30, R34, R30 ;  /* 0x0000001e221e7220 */ /* 0x000fe40000410000 */
[----:B------:R-:W-:Y:S01]  /*1510*/  FFMA.FTZ R36, R28, R36, 1 ;  /* 0x3f8000001c247423 */ /* 0x000fe20000010024 */
[----:B------:R-:W-:Y:S01]  /*1520*/  FFMA.FTZ R8, R5, R8, 1 ;  /* 0x3f80000005087423 */ /* 0x000fe20000010008 */
[----:B------:R-:W-:Y:S01]  /*1530*/  PRMT R5, R18, 0x7632, R5 ;  /* 0x0000763212057816 */ /* 0x000fe20000000005 */
[----:B---3--:R-:W-:Y:S02]  /*1540*/  FADD.FTZ R28, -R32, 1 ;  /* 0x3f800000201c7421 */ /* 0x008fe40000010100 */
[----:B------:R-:W-:-:S02]  /*1550*/  FMUL.FTZ R8, R37, R8 ;  /* 0x0000000825087220 */ /* 0x000fc40000410000 */
[----:B------:R-:W-:Y:S02]  /*1560*/  IMAD.U32 R5, R5, 0x10000, RZ ;  /* 0x0001000005057824 */ /* 0x000fe400078e00ff */
[----:B------:R-:W-:Y:S01]  /*1570*/  FFMA.FTZ R28, R33, R28, 1 ;  /* 0x3f800000211c7423 */ /* 0x000fe2000001001c */
[----:B------:R-:W-:Y:S03]  /*1580*/  STL [R1+0xc8], R18 ;  /* 0x0000c81201007387 */ /* 0x000fe60000100800 */
[----:B------:R-:W-:Y:S01]  /*1590*/  FMUL.FTZ R32, R32, R28 ;  /* 0x0000001c20207220 */ /* 0x000fe20000410000 */
[----:B------:R-:W-:Y:S01]  /*15a0*/  FMUL.FTZ R28, R5, R8 ;  /* 0x00000008051c7220 */ /* 0x000fe20000410000 */
[----:B----4-:R-:W-:Y:S01]  /*15b0*/  FADD.FTZ R23, R31, R17 ;  /* 0x000000111f177221 */ /* 0x010fe20000010000 */
[----:B------:R-:W-:-:S05]  /*15c0*/  SHF.L.U32 R31, R18, 0x10, RZ ;  /* 0x00000010121f7819 */ /* 0x000fca00000006ff */
[----:B------:R-:W-:Y:S01]  /*15d0*/  FMUL.FTZ R17, R31, R30 ;  /* 0x0000001e1f117220 */ /* 0x000fe20000410000 */
[----:B------:R-:W-:-:S03]  /*15e0*/  PRMT R31, R19, 0x7632, R31 ;  /* 0x00007632131f7816 */ /* 0x000fc6000000001f */
[----:B------:R-:W-:Y:S01]  /*15f0*/  FMUL.FTZ R30, R0, R17 ;  /* 0x00000011001e7220 */ /* 0x000fe20000410000 */
[----:B------:R-:W-:Y:S01]  /*1600*/  STL [R1+0x24], R17 ;  /* 0x0000241101007387 */ /* 0x000fe20000100800 */
[----:B------:R-:W-:Y:S02]  /*1610*/  SHF.L.U32 R5, R19, 0x10, RZ ;  /* 0x0000001013057819 */ /* 0x000fe400000006ff */
[----:B------:R-:W-:Y:S01]  /*1620*/  FFMA.FTZ R30, R21, R30, R14 ;  /* 0x0000001e151e7223 */ /* 0x000fe2000001000e */
[----:B------:R0:W-:Y:S04]  /*1630*/  STL [R1+0xcc], R19 ;  /* 0x0000cc1301007387 */ /* 0x0001e80000100800 */
[----:B0-----:R-:W2:Y:S04]  /*1640*/  LDL.LU R19, [R1+0x2c] ;  /* 0x00002c0001137983 */ /* 0x001ea80000300800 */
[----:B------:R-:W3:Y:S01]  /*1650*/  LDL.LU R21, [R1+0xec] ;  /* 0x0000ec0001157983 */ /* 0x000ee20000300800 */
[----:B------:R-:W-:Y:S01]  /*1660*/  FMUL.FTZ R36, R35, R36 ;  /* 0x0000002423247220 */ /* 0x000fe20000410000 */
[----:B------:R-:W-:-:S02]  /*1670*/  SHF.L.U32 R33, R20, 0x10, RZ ;  /* 0x0000001014217819 */ /* 0x000fc400000006ff */
[----:B------:R0:W-:Y:S01]  /*1680*/  STL [R1+0xd0], R20 ;  /* 0x0000d01401007387 */ /* 0x0001e20000100800 */
[----:B------:R-:W-:Y:S01]  /*1690*/  FMUL.FTZ R14, R5, R36 ;  /* 0x00000024050e7220 */ /* 0x000fe20000410000 */
[----:B------:R-:W-:Y:S02]  /*16a0*/  PRMT R5, R20, 0x7632, R5 ;  /* 0x0000763214057816 */ /* 0x000fe40000000005 */
[----:B0-----:R-:W4:Y:S01]  /*16b0*/  LDL.LU R20, [R1+0x34] ;  /* 0x0000340001147983 */ /* 0x001f220000300800 */
[----:B------:R-:W-:Y:S01]  /*16c0*/  SHF.L.U32 R8, R31, 0x10, RZ ;  /* 0x000000101f087819 */ /* 0x000fe200000006ff */
[----:B------:R-:W-:Y:S01]  /*16d0*/  FMUL.FTZ R31, R9, R28 ;  /* 0x0000001c091f7220 */ /* 0x000fe20000410000 */
[----:B------:R-:W-:-:S03]  /*16e0*/  FADD.FTZ R33, -R4, R33 ;  /* 0x0000002104217221 */ /* 0x000fc60000010100 */
[----:B------:R-:W-:Y:S01]  /*16f0*/  FFMA.FTZ R30, R13, R31, R30 ;  /* 0x0000001f0d1e7223 */ /* 0x000fe2000001001e */
[----:B------:R-:W-:Y:S01]  /*1700*/  FMUL.FTZ R8, R8, R32 ;  /* 0x0000002008087220 */ /* 0x000fe20000410000 */
[----:B------:R-:W-:Y:S01]  /*1710*/  FMUL.FTZ R31, R7, R14 ;  /* 0x0000000e071f7220 */ /* 0x000fe20000410000 */
[----:B------:R-:W-:Y:S01]  /*1720*/  FFMA.FTZ R18, R13, R28, R16 ;  /* 0x0000001c0d127223 */ /* 0x000fe20000010010 */
[----:B------:R-:W-:Y:S01]  /*1730*/  FMUL.FTZ R16, R6, R33 ;  /* 0x0000002106107220 */ /* 0x000fe20000410000 */
[-C--:B------:R-:W-:Y:S01]  /*1740*/  FMUL.FTZ R34, R11, R8.reuse ;  /* 0x000000080b227220 */ /* 0x080fe20000410000 */
[----:B------:R-:W-:Y:S01]  /*1750*/  FFMA.FTZ R33, R15, R31, R30 ;  /* 0x0000001f0f217223 */ /* 0x000fe2000001001e */
[----:B------:R-:W-:Y:S02]  /*1760*/  IMAD.U32 R32, R5, 0x10000, RZ ;  /* 0x0001000005207824 */ /* 0x000fe400078e00ff */
[C---:B------:R-:W-:Y:S01]  /*1770*/  FFMA.FTZ R2, R3.reuse, R8, R2 ;  /* 0x0000000803027223 */ /* 0x040fe20000010002 */
[----:B------:R-:W-:Y:S01]  /*1780*/  FFMA.FTZ R13, R3, R34, R33 ;  /* 0x00000022030d7223 */ /* 0x000fe20000010021 */
[----:B------:R-:W-:Y:S01]  /*1790*/  FADD.FTZ R31, -R4, R32 ;  /* 0x00000020041f7221 */ /* 0x000fe20000010100 */
[----:B------:R-:W-:Y:S04]  /*17a0*/  STL [R1+0x14], R14 ;  /* 0x0000140e01007387 */ /* 0x000fe80000100800 */
[----:B------:R-:W-:Y:S04]  /*17b0*/  STL [R1+0xd4], R15 ;  /* 0x0000d40f01007387 */ /* 0x000fe80000100800 */
[----:B------:R-:W-:Y:S04]  /*17c0*/  STL [R1+0x54], R16 ;  /* 0x0000541001007387 */ /* 0x000fe80000100800 */
[----:B------:R0:W-:Y:S01]  /*17d0*/  STL [R1+0x30], R2 ;  /* 0x0000300201007387 */ /* 0x0001e20000100800 */
[----:B------:R-:W-:Y:S01]  /*17e0*/  FFMA.FTZ R37, R0, R17, R22 ;  /* 0x0000001100257223 */ /* 0x000fe20000010016 */
[----:B---3--:R-:W-:-:S02]  /*17f0*/  SHF.L.U32 R30, R21, 0x10, RZ ;  /* 0x00000010151e7819 */ /* 0x008fc400000006ff */
[----:B------:R-:W-:-:S03]  /*1800*/  PRMT R3, R21, 0x7632, R3 ;  /* 0x0000763215037816 */ /* 0x000fc60000000003 */
[----:B------:R-:W-:Y:S01]  /*1810*/  FADD.FTZ R32, -R4, R30 ;  /* 0x0000001e04207221 */ /* 0x000fe20000010100 */
[----:B------:R-:W-:-:S03]  /*1820*/  SHF.L.U32 R3, R3, 0x10, RZ ;  /* 0x0000001003037819 */ /* 0x000fc600000006ff */
[----:B0-----:R-:W-:Y:S02]  /*1830*/  FMUL.FTZ R2, R6, R32 ;  /* 0x0000002006027220 */ /* 0x001fe40000410000 */
[----:B------:R-:W-:Y:S01]  /*1840*/  FADD.FTZ R32, -R4, R3 ;  /* 0x0000000304207221 */ /* 0x000fe20000010100 */
[----:B------:R-:W-:Y:S03]  /*1850*/  STL [R1+0xd8], R21 ;  /* 0x0000d81501007387 */ /* 0x000fe60000100800 */
[----:B------:R-:W-:Y:S01]  /*1860*/  FMUL.FTZ R15, R6, R32 ;  /* 0x00000020060f7220 */ /* 0x000fe20000410000 */
[----:B------:R-:W-:Y:S04]  /*1870*/  STL [R1+0x50], R2 ;  /* 0x0000500201007387 */ /* 0x000fe80000100800 */
[----:B------:R-:W-:Y:S04]  /*1880*/  STL [R1+0x10], R15 ;  /* 0x0000100f01007387 */ /* 0x000fe80000100800 */
[----:B------:R-:W3:Y:S04]  /*1890*/  LDL.LU R22, [R1+0xe8] ;  /* 0x0000e80001167983 */ /* 0x000ee80000300800 */
[----:B------:R0:W-:Y:S04]  /*18a0*/  STL [R1+0xdc], R17 ;  /* 0x0000dc1101007387 */ /* 0x0001e80000100800 */
[----:B------:R1:W-:Y:S01]  /*18b0*/  STL [R1+0xe0], R14 ;  /* 0x0000e00e01007387 */ /* 0x0003e20000100800 */
[----:B0-----:R-:W-:-:S03]  /*18c0*/  FADD.FTZ R17, R23, R8 ;  /* 0x0000000817117221 */ /* 0x001fc60000010000 */
[----:B------:R-:W3:Y:S01]  /*18d0*/  LDL.LU R23, [R1+0xe4] ;  /* 0x0000e40001177983 */ /* 0x000ee20000300800 */
[----:B--2---:R-:W-:Y:S01]  /*18e0*/  FFMA.FTZ R5, R0, R16, R19 ;  /* 0x0000001000057223 */ /* 0x004fe20000010013 */
[----:B------:R-:W-:-:S03]  /*18f0*/  FMUL.FTZ R31, R6, R31 ;  /* 0x0000001f061f7220 */ /* 0x000fc60000410000 */
[----:B------:R-:W-:Y:S01]  /*1900*/  FMUL.FTZ R35, R5, -1.4426950216293334961 ;  /* 0xbfb8aa3b05237820 */ /* 0x000fe20000410000 */
[----:B------:R-:W-:Y:S01]  /*1910*/  FFMA.FTZ R30, R9, R31, R10 ;  /* 0x0000001f091e7223 */ /* 0x000fe2000001000a */
[----:B----4-:R-:W-:-:S03]  /*1920*/  FFMA.FTZ R3, R7, R2, R20 ;  /* 0x0000000207037223 */ /* 0x010fc60000010014 */
[----:B------:R-:W-:Y:S01]  /*1930*/  FMUL.FTZ R34, R30, -1.4426950216293334961 ;  /* 0xbfb8aa3b1e227820 */ /* 0x000fe20000410000 */
[----:B------:R-:W0:Y:S01]  /*1940*/  MUFU.EX2 R35, R35 ;  /* 0x0000002300237308 */ /* 0x000e220000000800 */
[----:B------:R-:W-:-:S07]  /*1950*/  FMUL.FTZ R32, R3, -1.4426950216293334961 ;  /* 0xbfb8aa3b03207820 */ /* 0x000fce0000410000 */
[----:B------:R-:W2:Y:S01]  /*1960*/  MUFU.EX2 R34, R34 ;  /* 0x0000002200227308 */ /* 0x000ea20000000800 */
[----:B------:R-:W-:-:S07]  /*1970*/  FFMA.FTZ R33, R11, R15, R29 ;  /* 0x0000000f0b217223 */ /* 0x000fce000001001d */
[----:B------:R-:W4:Y:S01]  /*1980*/  MUFU.EX2 R32, R32 ;  /* 0x0000002000207308 */ /* 0x000f220000000800 */
[----:B0-----:R-:W-:Y:S01]  /*1990*/  FADD.FTZ R35, R35, 1 ;  /* 0x3f80000023237421 */ /* 0x001fe20000010000 */
[----:B------:R-:W-:-:S06]  /*19a0*/  FMUL.FTZ R36, R33, -1.4426950216293334961 ;  /* 0xbfb8aa3b21247820 */ /* 0x000fcc0000410000 */
[----:B------:R-:W0:Y:S01]  /*19b0*/  MUFU.RCP R35, R35 ;  /* 0x0000002300237308 */ /* 0x000e220000001000 */
[----:B--2---:R-:W-:-:S07]  /*19c0*/  FADD.FTZ R34, R34, 1 ;  /* 0x3f80000022227421 */ /* 0x004fce0000010000 */
[----:B------:R-:W2:Y:S01]  /*19d0*/  MUFU.RCP R34, R34 ;  /* 0x0000002200227308 */ /* 0x000ea20000001000 */
[----:B----4-:R-:W-:-:S07]  /*19e0*/  FADD.FTZ R32, R32, 1 ;  /* 0x3f80000020207421 */ /* 0x010fce0000010000 */
[----:B------:R-:W4:Y:S01]  /*19f0*/  MUFU.EX2 R36, R36 ;  /* 0x0000002400247308 */ /* 0x000f220000000800 */
[----:B------:R-:W-:Y:S01]  /*1a00*/  FADD.FTZ R12, R12, R28 ;  /* 0x0000001c0c0c7221 */ /* 0x000fe20000010000 */
[----:B------:R-:W-:Y:S01]  /*1a10*/  FFMA.FTZ R28, R9, R28, R37 ;  /* 0x0000001c091c7223 */ /* 0x000fe20000010025 */
[----:B0-----:R-:W-:-:S05]  /*1a20*/  FADD.FTZ R37, -R35, 1 ;  /* 0x3f80000023257421 */ /* 0x001fca0000010100 */
[----:B------:R-:W0:Y:S01]  /*1a30*/  MUFU.RCP R32, R32 ;  /* 0x0000002000207308 */ /* 0x000e220000001000 */
[----:B------:R-:W-:Y:S01]  /*1a40*/  FFMA.FTZ R37, R5, R37, 1 ;  /* 0x3f80000005257423 */ /* 0x000fe20000010025 */
[----:B--2---:R-:W-:Y:S01]  /*1a50*/  FADD.FTZ R5, -R34, 1 ;  /* 0x3f80000022057421 */ /* 0x004fe20000010100 */
[----:B------:R-:W-:-:S03]  /*1a60*/  FFMA.FTZ R28, R7, R14, R28 ;  /* 0x0000000e071c7223 */ /* 0x000fc6000001001c */
[----:B------:R-:W-:Y:S01]  /*1a70*/  FFMA.FTZ R5, R30, R5, 1 ;  /* 0x3f8000001e057423 */ /* 0x000fe20000010005 */
[----:B----4-:R-:W-:Y:S01]  /*1a80*/  FADD.FTZ R36, R36, 1 ;  /* 0x3f80000024247421 */ /* 0x010fe20000010000 */
[----:B------:R-:W-:Y:S02]  /*1a90*/  FFMA.FTZ R28, R11, R8, R28 ;  /* 0x000000080b1c7223 */ /* 0x000fe4000001001c */
[----:B------:R-:W-:-:S03]  /*1aa0*/  FMUL.FTZ R5, R34, R5 ;  /* 0x0000000522057220 */ /* 0x000fc60000410000 */
[----:B------:R-:W2:Y:S01]  /*1ab0*/  MUFU.RCP R36, R36 ;  /* 0x0000002400247308 */ /* 0x000ea20000001000 */
[----:B0-----:R-:W-:-:S04]  /*1ac0*/  FADD.FTZ R8, -R32, 1 ;  /* 0x3f80000020087421 */ /* 0x001fc80000010100 */
[----:B------:R-:W-:Y:S01]  /*1ad0*/  FFMA.FTZ R8, R3, R8, 1 ;  /* 0x3f80000003087423 */ /* 0x000fe20000010008 */
[----:B------:R-:W-:-:S03]  /*1ae0*/  FMUL.FTZ R35, R35, R37 ;  /* 0x0000002523237220 */ /* 0x000fc60000410000 */
[----:B------:R-:W-:Y:S01]  /*1af0*/  FMUL.FTZ R15, R32, R8 ;  /* 0x00000008200f7220 */ /* 0x000fe20000410000 */
[----:B--2---:R-:W-:-:S04]  /*1b00*/  FADD.FTZ R3, -R36, 1 ;  /* 0x3f80000024037421 */ /* 0x004fc80000010100 */
[----:B------:R-:W-:-:S04]  /*1b10*/  FFMA.FTZ R3, R33, R3, 1 ;  /* 0x3f80000021037423 */ /* 0x000fc80000010003 */
[----:B------:R-:W-:Y:S01]  /*1b20*/  FMUL.FTZ R3, R36, R3 ;  /* 0x0000000324037220 */ /* 0x000fe20000410000 */
[----:B---3--:R-:W-:-:S04]  /*1b30*/  PRMT R30, R22, 0x7632, R30 ;  /* 0x00007632161e7816 */ /* 0x008fc8000000001e */
[----:B------:R-:W-:Y:S01]  /*1b40*/  SHF.L.U32 R30, R30, 0x10, RZ ;  /* 0x000000101e1e7819 */ /* 0x000fe200000006ff */
[----:B------:R-:W-:-:S04]  /*1b50*/  IMAD.U32 R8, R22, 0x10000, RZ ;  /* 0x0001000016087824 */ /* 0x000fc800078e00ff */
[----:B------:R-:W-:Y:S01]  /*1b60*/  FMUL.FTZ R30, R30, R5 ;  /* 0x000000051e1e7220 */ /* 0x000fe20000410000 */
[----:B------:R-:W-:Y:S01]  /*1b70*/  FMUL.FTZ R35, R8, R35 ;  /* 0x0000002308237220 */ /* 0x000fe20000410000 */
[----:B------:R-:W-:-:S04]  /*1b80*/  PRMT R5, R23, 0x7632, R5 ;  /* 0x0000763217057816 */ /* 0x000fc80000000005 */
[----:B------:R-:W-:Y:S02]  /*1b90*/  SHF.L.U32 R32, R5, 0x10, RZ ;  /* 0x0000001005207819 */ /* 0x000fe400000006ff */
[----:B------:R-:W-:Y:S01]  /*1ba0*/  SHF.L.U32 R5, R24, 0x10, RZ ;  /* 0x0000001018057819 */ /* 0x000fe200000006ff */
[----:B------:R-:W-:-:S04]  /*1bb0*/  FMUL.FTZ R8, R0, R35 ;  /* 0x0000002300087220 */ /* 0x000fc80000410000 */
[----:B------:R-:W-:Y:S01]  /*1bc0*/  FADD.FTZ R5, -R4, R5 ;  /* 0x0000000504057221 */ /* 0x000fe20000010100 */
[----:B------:R-:W-:-:S03]  /*1bd0*/  FFMA.FTZ R8, R16, R8, R13 ;  /* 0x0000000810087223 */ /* 0x000fc6000001000d */
[----:B------:R-:W-:Y:S01]  /*1be0*/  FMUL.FTZ R13, R6, R5 ;  /* 0x00000005060d7220 */ /* 0x000fe20000410000 */
[----:B------:R-:W-:Y:S01]  /*1bf0*/  FMUL.FTZ R5, R9, R30 ;  /* 0x0000001e09057220 */ /* 0x000fe20000410000 */
[----:B------:R-:W-:-:S03]  /*1c00*/  FMUL.FTZ R32, R32, R3 ;  /* 0x0000000320207220 */ /* 0x000fc60000410000 */
[C---:B------:R-:W-:Y:S01]  /*1c10*/  FFMA.FTZ R5, R31.reuse, R5, R8 ;  /* 0x000000051f057223 */ /* 0x040fe20000010008 */
[C---:B------:R-:W-:Y:S01]  /*1c20*/  FFMA.FTZ R8, R0.reuse, R35, R28 ;  /* 0x0000002300087223 */ /* 0x040fe2000001001c */
[----:B------:R-:W-:Y:S01]  /*1c30*/  FFMA.FTZ R3, R0, R13, R19 ;  /* 0x0000000d00037223 */ /* 0x000fe20000010013 */
[-C--:B------:R-:W-:Y:S01]  /*1c40*/  FFMA.FTZ R19, R31, R30.reuse, R18 ;  /* 0x0000001e1f137223 */ /* 0x080fe20000010012 */
[----:B------:R-:W-:Y:S01]  /*1c50*/  FADD.FTZ R18, R12, R30 ;  /* 0x0000001e0c127221 */ /* 0x000fe20000010000 */
[----:B------:R-:W-:Y:S01]  /*1c60*/  FFMA.FTZ R8, R9, R30, R8 ;  /* 0x0000001e09087223 */ /* 0x000fe20000010008 */
[----:B------:R-:W-:-:S05]  /*1c70*/  SHF.L.U32 R30, R25, 0x10, RZ ;  /* 0x00000010191e7819 */ /* 0x000fca00000006ff */
[----:B------:R-:W-:-:S04]  /*1c80*/  FADD.FTZ R30, -R4, R30 ;  /* 0x0000001e041e7221 */ /* 0x000fc80000010100 */
[----:B------:R-:W-:Y:S01]  /*1c90*/  FMUL.FTZ R12, R6, R30 ;  /* 0x0000001e060c7220 */ /* 0x000fe20000410000 */
[----:B------:R-:W-:Y:S04]  /*1ca0*/  STL [R1+0x20], R13 ;  /* 0x0000200d01007387 */ /* 0x000fe80000100800 */
[----:B------:R-:W-:Y:S04]  /*1cb0*/  STL [R1], R12 ;  /* 0x0000000c01007387 */ /* 0x000fe80000100800 */
[----:B-1----:R-:W2:Y:S01]  /*1cc0*/  LDL.LU R14, [R1+0x10] ;  /* 0x00001000010e7983 */ /* 0x002ea20000300800 */
[----:B------:R-:W-:Y:S01]  /*1cd0*/  FMUL.FTZ R31, R3, -1.4426950216293334961 ;  /* 0xbfb8aa3b031f7820 */ /* 0x000fe20000410000 */
[----:B------:R-:W-:-:S02]  /*1ce0*/  PRMT R28, R24, 0x7632, R28 ;  /* 0x00007632181c7816 */ /* 0x000fc4000000001c */
[----:B------:R-:W-:Y:S01]  /*1cf0*/  PRMT R36, R25, 0x7632, R36 ;  /* 0x0000763219247816 */ /* 0x000fe20000000024 */
[----:B------:R-:W-:Y:S01]  /*1d00*/  FFMA.FTZ R30, R7, R12, R20 ;  /* 0x0000000c071e7223 */ /* 0x000fe20000010014 */
[----:B------:R-:W3:Y:S01]  /*1d10*/  LDL.LU R21, [R1+0x4c] ;  /* 0x00004c0001157983 */ /* 0x000ee20000300800 */
[----:B------:R-:W0:Y:S01]  /*1d20*/  MUFU.EX2 R31, R31 ;  /* 0x0000001f001f7308 */ /* 0x000e220000000800 */
[----:B------:R-:W-:Y:S01]  /*1d30*/  IMAD.U32 R28, R28, 0x10000, RZ ;  /* 0x000100001c1c7824 */ /* 0x000fe200078e00ff */
[----:B------:R-:W-:-:S03]  /*1d40*/  SHF.L.U32 R36, R36, 0x10, RZ ;  /* 0x0000001024247819 */ /* 0x000fc600000006ff */
[----:B------:R-:W-:Y:S01]  /*1d50*/  FADD.FTZ R28, -R4, R28 ;  /* 0x0000001c041c7221 */ /* 0x000fe20000010100 */
[----:B0-----:R-:W-:-:S06]  /*1d60*/  FADD.FTZ R31, R31, 1 ;  /* 0x3f8000001f1f7421 */ /* 0x001fcc0000010000 */
[----:B------:R-:W0:Y:S01]  /*1d70*/  MUFU.RCP R31, R31 ;  /* 0x0000001f001f7308 */ /* 0x000e220000001000 */
[----:B------:R-:W-:Y:S01]  /*1d80*/  FMUL.FTZ R28, R6, R28 ;  /* 0x0000001c061c7220 */ /* 0x000fe20000410000 */
[----:B------:R-:W-:Y:S01]  /*1d90*/  FADD.FTZ R36, -R4, R36 ;  /* 0x0000002404247221 */ /* 0x000fe20000010100 */
[----:B------:R-:W-:Y:S02]  /*1da0*/  FMUL.FTZ R34, R30, -1.4426950216293334961 ;  /* 0xbfb8aa3b1e227820 */ /* 0x000fe40000410000 */
[----:B------:R-:W-:Y:S01]  /*1db0*/  FFMA.FTZ R33, R9, R28, R10 ;  /* 0x0000001c09217223 */ /* 0x000fe2000001000a */
[----:B------:R-:W-:-:S03]  /*1dc0*/  FMUL.FTZ R10, R6, R36 ;  /* 0x00000024060a7220 */ /* 0x000fc60000410000 */
[----:B------:R-:W-:Y:S01]  /*1dd0*/  FMUL.FTZ R36, R33, -1.4426950216293334961 ;  /* 0xbfb8aa3b21247820 */ /* 0x000fe20000410000 */
[----:B------:R-:W1:Y:S01]  /*1de0*/  MUFU.EX2 R34, R34 ;  /* 0x0000002200227308 */ /* 0x000e620000000800 */
[----:B------:R-:W-:Y:S01]  /*1df0*/  FFMA.FTZ R29, R11, R10, R29 ;  /* 0x0000000a0b1d7223 */ /* 0x000fe2000001001d */
[----:B0-----:R-:W-:-:S06]  /*1e00*/  FADD.FTZ R37, -R31, 1 ;  /* 0x3f8000001f257421 */ /* 0x001fcc0000010100 */
[----:B------:R-:W0:Y:S01]  /*1e10*/  MUFU.EX2 R36, R36 ;  /* 0x0000002400247308 */ /* 0x000e220000000800 */
[----:B------:R-:W-:Y:S01]  /*1e20*/  FFMA.FTZ R3, R3, R37, 1 ;  /* 0x3f80000003037423 */ /* 0x000fe20000010025 */
[----:B------:R-:W-:-:S06]  /*1e30*/  FMUL.FTZ R37, R29, -1.4426950216293334961 ;  /* 0xbfb8aa3b1d257820 */ /* 0x000fcc0000410000 */
[----:B------:R-:W4:Y:S01]  /*1e40*/  MUFU.EX2 R37, R37 ;  /* 0x0000002500257308 */ /* 0x000f220000000800 */
[----:B-1----:R-:W-:Y:S01]  /*1e50*/  FADD.FTZ R34, R34, 1 ;  /* 0x3f80000022227421 */ /* 0x002fe20000010000 */
[----:B0-----:R-:W-:-:S06]  /*1e60*/  FADD.FTZ R36, R36, 1 ;  /* 0x3f80000024247421 */ /* 0x001fcc0000010000 */
[----:B------:R-:W0:Y:S08]  /*1e70*/  MUFU.RCP R34, R34 ;  /* 0x0000002200227308 */ /* 0x000e300000001000 */
[----:B------:R-:W1:Y:S01]  /*1e80*/  MUFU.RCP R36, R36 ;  /* 0x0000002400247308 */ /* 0x000e620000001000 */
[----:B----4-:R-:W-:Y:S01]  /*1e90*/  FADD.FTZ R37, R37, 1 ;  /* 0x3f80000025257421 */ /* 0x010fe20000010000 */
[----:B------:R-:W-:-:S06]  /*1ea0*/  FMUL.FTZ R31, R31, R3 ;  /* 0x000000031f1f7220 */ /* 0x000fcc0000410000 */
[----:B------:R-:W4:Y:S01]  /*1eb0*/  MUFU.RCP R37, R37 ;  /* 0x0000002500257308 */ /* 0x000f220000001000 */
[----:B0-----:R-:W-:-:S04]  /*1ec0*/  FADD.FTZ R3, -R34, 1 ;  /* 0x3f80000022037421 */ /* 0x001fc80000010100 */
[----:B------:R-:W-:Y:S01]  /*1ed0*/  FFMA.FTZ R30, R30, R3, 1 ;  /* 0x3f8000001e1e7423 */ /* 0x000fe20000010003 */
[----:B-1----:R-:W-:-:S04]  /*1ee0*/  FADD.FTZ R3, -R36, 1 ;  /* 0x3f80000024037421 */ /* 0x002fc80000010100 */
[----:B------:R-:W-:Y:S01]  /*1ef0*/  FFMA.FTZ R33, R33, R3, 1 ;  /* 0x3f80000021217423 */ /* 0x000fe20000010003 */
[----:B----4-:R-:W-:-:S04]  /*1f00*/  FADD.FTZ R3, -R37, 1 ;  /* 0x3f80000025037421 */ /* 0x010fc80000010100 */
[----:B------:R-:W-:Y:S01]  /*1f10*/  FFMA.FTZ R29, R29, R3, 1 ;  /* 0x3f8000001d1d7423 */ /* 0x000fe20000010003 */
[----:B------:R-:W-:Y:S01]  /*1f20*/  FMUL.FTZ R30, R34, R30 ;  /* 0x0000001e221e7220 */ /* 0x000fe20000410000 */
[----:B------:R-:W-:Y:S02]  /*1f30*/  PRMT R34, R27, 0x7632, R34 ;  /* 0x000076321b227816 */ /* 0x000fe40000000022 */
[----:B------:R-:W-:Y:S01]  /*1f40*/  FMUL.FTZ R37, R37, R29 ;  /* 0x0000001d25257220 */ /* 0x000fe20000410000 */
[----:B------:R-:W-:Y:S02]  /*1f50*/  PRMT R29, R26, 0x7632, R29 ;  /* 0x000076321a1d7816 */ /* 0x000fe4000000001d */
[----:B------:R-:W-:Y:S01]  /*1f60*/  SHF.L.U32 R3, R23, 0x10, RZ ;  /* 0x0000001017037819 */ /* 0x000fe200000006ff */
[----:B------:R-:W-:Y:S01]  /*1f70*/  FMUL.FTZ R33, R36, R33 ;  /* 0x0000002124217220 */ /* 0x000fe20000410000 */
[----:B------:R-:W-:Y:S01]  /*1f80*/  SHF.L.U32 R29, R29, 0x10, RZ ;  /* 0x000000101d1d7819 */ /* 0x000fe200000006ff */
[----:B------:R-:W-:-:S02]  /*1f90*/  IMAD.U32 R34, R34, 0x10000, RZ ;  /* 0x0001000022227824 */ /* 0x000fc400078e00ff */
[----:B------:R-:W-:Y:S02]  /*1fa0*/  FMUL.FTZ R3, R3, R15 ;  /* 0x0000000f03037220 */ /* 0x000fe40000410000 */
[----:B------:R-:W-:Y:S01]  /*1fb0*/  FMUL.FTZ R29, R29, R33 ;  /* 0x000000211d1d7220 */ /* 0x000fe20000410000 */
[----:B------:R-:W-:Y:S01]  /*1fc0*/  FMUL.FTZ R33, R34, R37 ;  /* 0x0000002522217220 */ /* 0x000fe20000410000 */
[----:B------:R-:W-:Y:S01]  /*1fd0*/  SHF.L.U32 R36, R26, 0x10, RZ ;  /* 0x000000101a247819 */ /* 0x000fe200000006ff */
[CC--:B------:R-:W-:Y:S01]  /*1fe0*/  FMUL.FTZ R34, R7.reuse, R3.reuse ;  /* 0x0000000307227220 */ /* 0x0c0fe20000410000 */
[----:B------:R-:W-:Y:S01]  /*1ff0*/  FFMA.FTZ R8, R7, R3, R8 ;  /* 0x0000000307087223 */ /* 0x000fe20000010008 */
[----:B------:R-:W4:Y:S02]  /*2000*/  LDL.LU R15, [R1+0x74] ;  /* 0x00007400010f7983 */ /* 0x000f240000300800 */
[----:B------:R-:W-:Y:S01]  /*2010*/  FFMA.FTZ R34, R2, R34, R5 ;  /* 0x0000002202227223 */ /* 0x000fe20000010005 */
[----:B------:R-:W-:Y:S01]  /*2020*/  FMUL.FTZ R5, R36, R31 ;  /* 0x0000001f24057220 */ /* 0x000fe20000410000 */
[----:B------:R-:W-:Y:S01]  /*2030*/  SHF.L.U32 R31, R27, 0x10, RZ ;  /* 0x000000101b1f7819 */ /* 0x000fe200000006ff */
[CC--:B------:R-:W-:Y:S01]  /*2040*/  FMUL.FTZ R36, R11.reuse, R32.reuse ;  /* 0x000000200b247220 */ /* 0x0c0fe20000410000 */
[----:B------:R-:W-:Y:S01]  /*2050*/  FFMA.FTZ R8, R11, R32, R8 ;  /* 0x000000200b087223 */ /* 0x000fe20000010008 */
[----:B------:R-:W4:Y:S02]  /*2060*/  LDL.LU R20, [R1+0x78] ;  /* 0x0000780001147983 */ /* 0x000f240000300800 */
[----:B------:R-:W-:Y:S01]  /*2070*/  FMUL.FTZ R30, R31, R30 ;  /* 0x0000001e1f1e7220 */ /* 0x000fe20000410000 */
[CC--:B------:R-:W-:Y:S01]  /*2080*/  FMUL.FTZ R31, R0.reuse, R5.reuse ;  /* 0x00000005001f7220 */ /* 0x0c0fe20000410000 */
[----:B------:R-:W-:Y:S01]  /*2090*/  FFMA.FTZ R8, R0, R5, R8 ;  /* 0x0000000500087223 */ /* 0x000fe20000010008 */
[----:B------:R-:W4:Y:S03]  /*20a0*/  LDL R37, [R1+0x28] ;  /* 0x0000280001257983 */ /* 0x000f260000100800 */
[----:B------:R-:W-:-:S04]  /*20b0*/  FFMA.FTZ R8, R9, R29, R8 ;  /* 0x0000001d09087223 */ /* 0x000fc80000010008 */
[----:B------:R-:W-:-:S04]  /*20c0*/  FFMA.FTZ R8, R7, R30, R8 ;  /* 0x0000001e07087223 */ /* 0x000fc80000010008 */
[----:B------:R-:W-:Y:S01]  /*20d0*/  FFMA.FTZ R8, R11, R33, R8 ;  /* 0x000000210b087223 */ /* 0x000fe20000010008 */
[----:B--2---:R-:W-:Y:S02]  /*20e0*/  FFMA.FTZ R34, R14, R36, R34 ;  /* 0x000000240e227223 */ /* 0x004fe40000010022 */
[----:B------:R-:W2:Y:S02]  /*20f0*/  LDL.LU R36, [R1+0x70] ;  /* 0x0000700001247983 */ /* 0x000ea40000300800 */
[----:B------:R-:W-:Y:S01]  /*2100*/  FFMA.FTZ R31, R13, R31, R34 ;  /* 0x0000001f0d1f7223 */ /* 0x000fe20000010022 */
[----:B------:R-:W-:-:S04]  /*2110*/  FMUL.FTZ R34, R9, R29 ;  /* 0x0000001d09227220 */ /* 0x000fc80000410000 */
[----:B------:R-:W-:Y:S01]  /*2120*/  FFMA.FTZ R9, R28, R34, R31 ;  /* 0x000000221c097223 */ /* 0x000fe2000001001f */
[----:B------:R-:W-:Y:S01]  /*2130*/  FMUL.FTZ R31, R7, R30 ;  /* 0x0000001e071f7220 */ /* 0x000fe20000410000 */
[----:B------:R-:W4:Y:S03]  /*2140*/  LDL R34, [R1+0x58] ;  /* 0x0000580001227983 */ /* 0x000f260000100800 */
[----:B------:R-:W-:Y:S01]  /*2150*/  FFMA.FTZ R9, R12, R31, R9 ;  /* 0x0000001f0c097223 */ /* 0x000fe20000010009 */
[----:B------:R-:W-:Y:S02]  /*2160*/  FMUL.FTZ R31, R11, R33 ;  /* 0x000000210b1f7220 */ /* 0x000fe40000410000 */
[----:B------:R-:W2:Y:S02]  /*2170*/  LDL.LU R11, [R1+0x30] ;  /* 0x00003000010b7983 */ /* 0x000ea40000300800 */
[----:B------:R-:W-:-:S02]  /*2180*/  FFMA.FTZ R9, R10, R31, R9 ;  /* 0x0000001f0a097223 */ /* 0x000fc40000010009 */
[----:B------:R-:W4:Y:S04]  /*2190*/  LDL.LU R31, [R1+0x6c] ;  /* 0x00006c00011f7983 */ /* 0x000f280000300800 */
[----:B---3--:R0:W-:Y:S01]  /*21a0*/  STS.64 [R21], R8 ;  /* 0x0000000815007388 */ /* 0x0081e20000000a00 */
[----:B------:R-:W-:Y:S01]  /*21b0*/  FFMA.FTZ R28, R28, R29, R19 ;  /* 0x0000001d1c1c7223 */ /* 0x000fe20000010013 */
[----:B--2---:R-:W-:Y:S01]  /*21c0*/  FFMA.FTZ R11, R14, R32, R11 ;  /* 0x000000200e0b7223 */ /* 0x004fe2000001000b */
[----:B------:R-:W-:Y:S01]  /*21d0*/  FADD.FTZ R32, R17, R32 ;  /* 0x0000002011207221 */ /* 0x000fe20000010000 */
[----:B------:R-:W2:Y:S04]  /*21e0*/  LDL.LU R14, [R1+0xe0] ;  /* 0x0000e000010e7983 */ /* 0x000ea80000300800 */
[----:B------:R-:W3:Y:S04]  /*21f0*/  LDL.LU R17, [R1+0xdc] ;  /* 0x0000dc0001117983 */ /* 0x000ee80000300800 */
[----:B0-----:R0:W5:Y:S04]  /*2200*/  LDL.LU R21, [R1+0xd8] ;  /* 0x0000d80001157983 */ /* 0x0011680000300800 */
[----:B------:R-:W2:Y:S04]  /*2210*/  LDL R8, [R1+0x5c] ;  /* 0x00005c0001087983 */ /* 0x000ea80000100800 */
[----:B------:R-:W2:Y:S01]  /*2220*/  LDL R9, [R1+0x38] ;  /* 0x0000380001097983 */ /* 0x000ea20000100800 */
[----:B------:R-:W-:Y:S01]  /*2230*/  FADD.FTZ R29, R18, R29 ;  /* 0x0000001d121d7221 */ /* 0x000fe20000010000 */
[----:B------:R-:W-:Y:S01]  /*2240*/  FFMA.FTZ R10, R10, R33, R11 ;  /* 0x000000210a0a7223 */ /* 0x000fe2000001000b */
[----:B----4-:R-:W-:Y:S01]  /*2250*/  FFMA.FTZ R31, R34, R37, R31 ;  /* 0x00000025221f7223 */ /* 0x010fe2000001001f */
[----:B------:R-:W-:Y:S01]  /*2260*/  UIADD3 UR9, UP0, UR11, 0x2, URZ ;  /* 0x000000020b097890 */ /* 0x000fe2000ff1e03f */
[----:B------:R-:W-:Y:S01]  /*2270*/  BAR.SYNC.DEFER_BLOCKING 0x0 ;  /* 0x0000000000007b1d */ /* 0x000fe20000010000 */
[----:B--2---:R-:W-:Y:S01]  /*2280*/  FFMA.FTZ R8, R8, R9, R15 ;  /* 0x0000000908087223 */ /* 0x004fe2000001000f */
[----:B------:R-:W-:-:S04]  /*2290*/  FADD.FTZ R9, R9, R20 ;  /* 0x0000001409097221 */ /* 0x000fc80000010000 */
[----:B------:R-:W2:Y:S04]  /*22a0*/  LDL.LU R15, [R1+0xd4] ;  /* 0x0000d400010f7983 */ /* 0x000ea80000300800 */
[----:B------:R0:W5:Y:S04]  /*22b0*/  LDL.LU R20, [R1+0xd0] ;  /* 0x0000d00001147983 */ /* 0x0001680000300800 */
[----:B------:R0:W5:Y:S04]  /*22c0*/  LDL.LU R19, [R1+0xcc] ;  /* 0x0000cc0001137983 */ /* 0x0001680000300800 */
[----:B------:R0:W5:Y:S04]  /*22d0*/  LDL.LU R18, [R1+0xc8] ;  /* 0x0000c80001127983 */ /* 0x0001680000300800 */
[----:B------:R-:W4:Y:S01]  /*22e0*/  LDL R11, [R1+0x64] ;  /* 0x00006400010b7983 */ /* 0x000f220000100800 */
[----:B------:R-:W-:Y:S01]  /*22f0*/  FADD.FTZ R34, R37, R36 ;  /* 0x0000002425227221 */ /* 0x000fe20000010000 */
[----:B------:R-:W-:Y:S01]  /*2300*/  FADD.FTZ R37, R32, R33 ;  /* 0x0000002120257221 */ /* 0x000fe20000010000 */
[----:B---3--:R-:W-:Y:S01]  /*2310*/  FADD.FTZ R9, R9, R17 ;  /* 0x0000001109097221 */ /* 0x008fe20000010000 */
[----:B------:R-:W-:Y:S01]  /*2320*/  STL [R1+0x3c], R28 ;  /* 0x00003c1c01007387 */ /* 0x000fe20000100800 */
[----:B------:R-:W-:-:S03]  /*2330*/  FADD.FTZ R34, R34, R14 ;  /* 0x0000000e22227221 */ /* 0x000fc60000010000 */
[----:B------:R1:W-:Y:S01]  /*2340*/  STL [R1+0x44], R10 ;  /* 0x0000440a01007387 */ /* 0x0003e20000100800 */
[----:B------:R-:W-:Y:S01]  /*2350*/  FADD.FTZ R9, R9, R35 ;  /* 0x0000002309097221 */ /* 0x000fe20000010000 */
[----:B------:R-:W3:Y:S01]  /*2360*/  S2R R36, SR_TID.X ;  /* 0x0000000000247919 */ /* 0x000ee20000002100 */
[----:B------:R-:W-:Y:S01]  /*2370*/  FADD.FTZ R34, R34, R3 ;  /* 0x0000000322227221 */ /* 0x000fe20000010000 */
[----:B------:R0:W-:Y:S04]  /*2380*/  STL [R1+0x40], R29 ;  /* 0x0000401d01007387 */ /* 0x0001e80000100800 */
[----:B------:R0:W-:Y:S01]  /*2390*/  STL [R1+0x48], R37 ;  /* 0x0000482501007387 */ /* 0x0001e20000100800 */
[----:B------:R-:W-:Y:S01]  /*23a0*/  UIADD3.X UR10, URZ, UR5, URZ, UP0, !UPT ;  /* 0x000000053f0a7290 */ /* 0x000fe200087fe43f */
[----:B------:R-:W-:Y:S01]  /*23b0*/  FADD.FTZ R33, R9, R5 ;  /* 0x0000000509217221 */ /* 0x000fe20000010000 */
[----:B------:R-:W-:-:S04]  /*23c0*/  UISETP.GE.U32.AND UP0, UPT, UR9, UR15, UPT ;  /* 0x0000000f0900728c */ /* 0x000fc8000bf06070 */
[----:B------:R-:W-:-:S06]  /*23d0*/  UISETP.GE.AND.EX UP0, UPT, UR10, UR7, UPT, UP0 ;  /* 0x000000070a00728c */ /* 0x000fcc000bf06300 */
[----:B------:R-:W-:Y:S02]  /*23e0*/  PLOP3.LUT P0, PT, PT, PT, UP0, 0x80, 0x0 ;  /* 0x000000000000781c */ /* 0x000fe40003f0f008 */
[----:B---3--:R-:W-:Y:S01]  /*23f0*/  ISETP.GT.U32.AND P1, PT, R36, 0xf, PT ;  /* 0x0000000f2400780c */ /* 0x008fe20003f24070 */
[----:B--2---:R-:W-:-:S04]  /*2400*/  FFMA.FTZ R31, R15, R14, R31 ;  /* 0x0000000e0f1f7223 */ /* 0x004fc8000001001f */
[----:B------:R-:W-:Y:S01]  /*2410*/  FFMA.FTZ R31, R2, R3, R31 ;  /* 0x00000003021f7223 */ /* 0x000fe2000001001f */
[----:B----4-:R-:W-:Y:S02]  /*2420*/  FFMA.FTZ R8, R11, R17, R8 ;  /* 0x000000110b087223 */ /* 0x010fe40000010008 */
[----:B------:R0:W5:Y:S02]  /*2430*/  LDL.LU R17, [R1+0xc4] ;  /* 0x0000c40001117983 */ /* 0x0001640000300800 */
[----:B------:R-:W-:Y:S02]  /*2440*/  FFMA.FTZ R8, R16, R35, R8 ;  /* 0x0000002310087223 */ /* 0x000fe40000010008 */
[----:B------:R0:W5:Y:S01]  /*2450*/  LDL.LU R15, [R1+0xc0] ;  /* 0x0000c000010f7983 */ /* 0x0001620000300800 */
[----:B-1----:R-:W-:Y:S01]  /*2460*/  FFMA.FTZ R10, R12, R30, R31 ;  /* 0x0000001e0c0a7223 */ /* 0x002fe2000001001f */
[----:B------:R-:W-:Y:S02]  /*2470*/  FFMA.FTZ R32, R13, R5, R8 ;  /* 0x000000050d207223 */ /* 0x000fe40000010008 */
[----:B------:R0:W5:Y:S01]  /*2480*/  LDL.LU R14, [R1+0xbc] ;  /* 0x0000bc00010e7983 */ /* 0x0001620000300800 */
[----:B------:R-:W-:-:S03]  /*2490*/  FADD.FTZ R8, R34, R30 ;  /* 0x0000001e22087221 */ /* 0x000fc60000010000 */
[----:B------:R0:W5:Y:S04]  /*24a0*/  LDL.LU R16, [R1+0xb8] ;  /* 0x0000b80001107983 */ /* 0x0001680000300800 */
[----:B------:R0:W5:Y:S04]  /*24b0*/  LDL.LU R2, [R1+0xb4] ;  /* 0x0000b40001027983 */ /* 0x0001680000300800 */
[----:B------:R0:W5:Y:S04]  /*24c0*/  LDL.LU R13, [R1+0xb0] ;  /* 0x0000b000010d7983 */ /* 0x0001680000300800 */
[----:B------:R0:W5:Y:S04]  /*24d0*/  LDL.LU R12, [R1+0xac] ;  /* 0x0000ac00010c7983 */ /* 0x0001680000300800 */
[----:B------:R0:W-:Y:S04]  /*24e0*/  STL [R1+0x74], R32 ;  /* 0x0000742001007387 */ /* 0x0001e80000100800 */
[----:B------:R0:W-:Y:S04]  /*24f0*/  STL [R1+0x6c], R10 ;  /* 0x00006c0a01007387 */ /* 0x0001e80000100800 */
[----:B------:R0:W-:Y:S01]  /*2500*/  STL [R1+0x78], R33 ;  /* 0x0000782101007387 */ /* 0x0001e20000100800 */
[----:B------:R-:W1:Y:S03]  /*2510*/  S2R R31, SR_TID.X ;  /* 0x00000000001f7919 */ /* 0x000e660000002100 */
[----:B------:R0:W-:Y:S01]  /*2520*/  STL [R1+0x70], R8 ;  /* 0x0000700801007387 */ /* 0x0001e20000100800 */
[----:B------:R-:W-:Y:S05]  /*2530*/  @!P0 BRA `(.L_x_498) ;  /* 0x00000004001c8947 */ /* 0x000fea0003800000 */
[----:B------:R-:W2:Y:S01]  /*2540*/  S2UR UR8, SR_CgaCtaId ;  /* 0x00000000000879c3 */ /* 0x000ea20000008800 */
[----:B------:R-:W-:Y:S01]  /*2550*/  UMOV UR5, 0x400 ;  /* 0x0000040000057882 */ /* 0x000fe20000000000 */
[----:B------:R3:W-:Y:S04]  /*2560*/  STL.64 [R1+0xb8], R4 ;  /* 0x0000b80401007387 */ /* 0x0007e80000100a00 */
[----:B-----5:R4:W-:Y:S01]  /*2570*/  STL.64 [R1+0xb0], R2 ;  /* 0x0000b00201007387 */ /* 0x0209e20000100a00 */
[----:B---3--:R-:W-:Y:S01]  /*2580*/  MOV R4, R28 ;  /* 0x0000001c00047202 */ /* 0x008fe20000000f00 */
[----:B------:R-:W-:Y:S02]  /*2590*/  IMAD.MOV.U32 R5, RZ, RZ, R29 ;  /* 0x000000ffff057224 */ /* 0x000fe400078e001d */
[----:B------:R-:W3:Y:S01]  /*25a0*/  LDL R28, [R1+0xa4] ;  /* 0x0000a400011c7983 */ /* 0x000ee20000100800 */
[----:B----4-:R-:W-:-:S02]  /*25b0*/  MOV R3, R8 ;  /* 0x0000000800037202 */ /* 0x010fc40000000f00 */
[----:B01----:R-:W-:Y:S01]  /*25c0*/  SHF.L.U32 R8, R31, 0x1, RZ ;  /* 0x000000011f087819 */ /* 0x003fe200000006ff */
[----:B------:R-:W4:Y:S01]  /*25d0*/  LDL R29, [R1+0xa8] ;  /* 0x0000a800011d7983 */ /* 0x000f220000100800 */
[----:B------:R-:W-:Y:S01]  /*25e0*/  MOV R2, R10 ;  /* 0x0000000a00027202 */ /* 0x000fe20000000f00 */
[----:B--2---:R-:W-:Y:S01]  /*25f0*/  ULEA UR5, UR8, UR5, 0x18 ;  /* 0x0000000508057291 */ /* 0x004fe2000f8ec03f */
[----:B------:R-:W-:-:S05]  /*2600*/  LOP3.LUT R8, R8, 0x18, RZ, 0xc0, !PT ;  /* 0x0000001808087812 */ /* 0x000fca00078ec0ff */
[----:B------:R-:W-:-:S04]  /*2610*/  LEA R9, R31, UR5, 0x5 ;  /* 0x000000051f097c11 */ /* 0x000fc8000f8e28ff */
[----:B------:R-:W-:Y:S02]  /*2620*/  IADD3 R10, R9, R8, RZ ;  /* 0x00000008090a7210 */ /* 0x000fe40007ffe0ff */
[----:B------:R-:W-:-:S03]  /*2630*/  LOP3.LUT R11, R8, 0x8, RZ, 0x3c, !PT ;  /* 0x00000008080b7812 */ /* 0x000fc600078e3cff */
[----:B------:R0:W-:Y:S02]  /*2640*/  STS.64 [R10], R32 ;  /* 0x000000200a007388 */ /* 0x0001e40000000a00 */
[----:B------:R-:W-:Y:S01]  /*2650*/  IMAD.IADD R11, R9, 0x1, R11 ;  /* 0x00000001090b7824 */ /* 0x000fe200078e020b */
[----:B0-----:R-:W-:-:S04]  /*2660*/  LOP3.LUT R10, R8, 0x10, RZ, 0x3c, !PT ;  /* 0x00000010080a7812 */ /* 0x001fc800078e3cff */
[----:B------:R-:W-:Y:S01]  /*2670*/  IADD3 R10, R9, R10, RZ ;  /* 0x0000000a090a7210 */ /* 0x000fe20007ffe0ff */
[----:B------:R0:W-:Y:S04]  /*2680*/  STS.64 [R11], R4 ;  /* 0x000000040b007388 */ /* 0x0001e80000000a00 */
[----:B------:R1:W-:Y:S04]  /*2690*/  STS.64 [R10], R2 ;  /* 0x000000020a007388 */ /* 0x0003e80000000a00 */
[----:B0-----:R2:W5:Y:S04]  /*26a0*/  LDL.LU.64 R4, [R1+0xb8] ;  /* 0x0000b80001047983 */ /* 0x0015680000300a00 */
[----:B-1----:R2:W5:Y:S04]  /*26b0*/  LDL.LU.64 R2, [R1+0xb0] ;  /* 0x0000b00001027983 */ /* 0x0025680000300a00 */
[----:B------:R-:W2:Y:S01]  /*26c0*/  LDL R10, [R1+0x44] ;  /* 0x00004400010a7983 */ /* 0x000ea20000100800 */
[----:B------:R-:W0:Y:S01]  /*26d0*/  S2R R33, SR_TID.X ;  /* 0x0000000000217919 */ /* 0x000e220000002100 */
[----:B------:R-:W-:-:S02]  /*26e0*/  LOP3.LUT R8, R8, 0x18, RZ, 0x3c, !PT ;  /* 0x0000001808087812 */ /* 0x000fc400078e3cff */
[----:B------:R-:W-:Y:S01]  /*26f0*/  MOV R11, R37 ;  /* 0x00000025000b7202 */ /* 0x000fe20000000f00 */
[----:B------:R-:W3:Y:S01]  /*2700*/  LDL R34, [R1+0xa0] ;  /* 0x0000a00001227983 */ /* 0x000ee20000100800 */
[----:B------:R-:W-:Y:S02]  /*2710*/  IADD3 R8, R9, R8, RZ ;  /* 0x0000000809087210 */ /* 0x000fe40007ffe0ff */
[----:B0-----:R-:W-:-:S04]  /*2720*/  SHF.R.S32.HI R32, RZ, 0x1f, R33 ;  /* 0x0000001fff207819 */ /* 0x001fc80000011421 */
[----:B------:R-:W-:-:S04]  /*2730*/  LEA.HI R32, R32, R33, RZ, 0x2 ;  /* 0x0000002120207211 */ /* 0x000fc800078f10ff */
[----:B------:R-:W-:Y:S01]  /*2740*/  SHF.R.S32.HI R32, RZ, 0x2, R32 ;  /* 0x00000002ff207819 */ /* 0x000fe20000011420 */
[----:B--2---:R0:W-:Y:S03]  /*2750*/  STS.64 [R8], R10 ;  /* 0x0000000a08007388 */ /* 0x0041e60000000a00 */
[----:B0-----:R-:W-:Y:S01]  /*2760*/  LEA R10, R32, UR5, 0x5 ;  /* 0x00000005200a7c11 */ /* 0x001fe2000f8e28ff */
[----:B------:R-:W-:Y:S01]  /*2770*/  USHF.R.U32.HI UR8, URZ, 0x1, UR6 ;  /* 0x000000013f087899 */ /* 0x000fe20008011606 */
[----:B------:R-:W0:Y:S02]  /*2780*/  LDC.64 R32, c[0x0][0x260] ;  /* 0x00009800ff207b82 */ /* 0x000e240000000a00 */
[----:B----4-:R-:W-:-:S06]  /*2790*/  LEA R8, R29, R10, 0x3 ;  /* 0x0000000a1d087211 */ /* 0x010fcc00078e18ff */
[----:B------:R-:W-:Y:S06]  /*27a0*/  BAR.SYNC.DEFER_BLOCKING 0x0 ;  /* 0x0000000000007b1d */ /* 0x000fec0000010000 */
[----:B------:R-:W2:Y:S01]  /*27b0*/  LDL R29, [R1+0x9c] ;  /* 0x00009c00011d7983 */ /* 0x000ea20000100800 */
[----:B---3--:R-:W-:-:S03]  /*27c0*/  IMAD R10, R28, 0x8, R10 ;  /* 0x000000081c0a7824 */ /* 0x008fc600078e020a */
[----:B------:R-:W1:Y:S04]  /*27d0*/  LDS.64 R8, [R8] ;  /* 0x0000000008087984 */ /* 0x000e680000000a00 */
[----:B------:R-:W3:Y:S01]  /*27e0*/  LDS.64 R10, [R10+0x1e00] ;  /* 0x001e00000a0a7984 */ /* 0x000ee20000000a00 */
[----:B------:R-:W-:-:S04]  /*27f0*/  USHF.L.U32 UR8, UR8, 0x7, URZ ;  /* 0x0000000708087899 */ /* 0x000fc8000800063f */
[----:B------:R-:W-:-:S04]  /*2800*/  ULOP3.LUT UR8, UR8, 0xffffff80, UR16, 0xe2, !UPT ;  /* 0xffffff8008087892 */ /* 0x000fc8000f8ee210 */
[----:B------:R-:W-:Y:S01]  /*2810*/  UIMAD UR8, UR8, 0x780, UR14 ;  /* 0x00000780080878a4 */ /* 0x000fe2000f8e020e */
[C---:B------:R-:W-:Y:S02]  /*2820*/  IADD3 R37, R36.reuse, 0x1e0, RZ ;  /* 0x000001e024257810 */ /* 0x040fe40007ffe0ff */
[----:B------:R-:W-:-:S03]  /*2830*/  IADD3 R36, R36, 0x1e0, RZ ;  /* 0x000001e024247810 */ /* 0x000fc60007ffe0ff */
[----:B------:R-:W-:Y:S02]  /*2840*/  IADD3 R28, R31, UR8, RZ ;  /* 0x000000081f1c7c10 */ /* 0x000fe4000fffe0ff */
[----:B------:R-:W-:Y:S02]  /*2850*/  SHF.R.S32.HI R36, RZ, 0x1f, R36 ;  /* 0x0000001fff247819 */ /* 0x000fe40000011424 */
[----:B------:R-:W-:Y:S02]  /*2860*/  SHF.L.U32 R28, R28, 0x1, RZ ;  /* 0x000000011c1c7819 */ /* 0x000fe400000006ff */
[----:B------:R-:W-:-:S04]  /*2870*/  LEA.HI R36, R36, R37, RZ, 0x2 ;  /* 0x0000002524247211 */ /* 0x000fc800078f10ff */
[----:B------:R-:W-:Y:S01]  /*2880*/  SHF.R.S32.HI R36, RZ, 0x2, R36 ;  /* 0x00000002ff247819 */ /* 0x000fe20000011424 */
[----:B-1----:R-:W-:Y:S01]  /*2890*/  FADD.FTZ R9, RZ, R9 ;  /* 0x00000009ff097221 */ /* 0x002fe20000010000 */
[----:B------:R-:W-:-:S03]  /*28a0*/  FADD.FTZ R8, RZ, R8 ;  /* 0x00000008ff087221 */ /* 0x000fc60000010000 */
[----:B---3--:R-:W-:Y:S01]  /*28b0*/  FADD.FTZ R11, R9, R11 ;  /* 0x0000000b090b7221 */ /* 0x008fe20000010000 */
[----:B------:R-:W-:Y:S01]  /*28c0*/  FADD.FTZ R10, R8, R10 ;  /* 0x0000000a080a7221 */ /* 0x000fe20000010000 */
[----:B0-----:R-:W-:-:S05]  /*28d0*/  IMAD.WIDE.U32 R8, R28, 0x4, R32 ;  /* 0x000000041c087825 */ /* 0x001fca00078e0020 */
[----:B------:R0:W-:Y:S02]  /*28e0*/  STG.E.64 desc[UR12][R8.64+0x8000], R10 ;  /* 0x0080000a08007986 */ /* 0x0001e4000c101b0c */
[----:B0-----:R-:W-:Y:S01]  /*28f0*/  VIADD R8, R28, 0x3c0 ;  /* 0x000003c01c087836 */ /* 0x001fe20000000000 */
[----:B------:R-:W-:-:S04]  /*2900*/  LEA R28, R36, UR5, 0x5 ;  /* 0x00000005241c7c11 */ /* 0x000fc8000f8e28ff */
[----:B------:R-:W-:-:S06]  /*2910*/  LEA R10, R34, R28, 0x3 ;  /* 0x0000001c220a7211 */ /* 0x000fcc00078e18ff */
[----:B------:R-:W0:Y:S01]  /*2920*/  LDS.64 R10, [R10] ;  /* 0x000000000a0a7984 */ /* 0x000e220000000a00 */
[----:B------:R-:W-:-:S04]  /*2930*/  IMAD.WIDE.U32 R8, R8, 0x4, R32 ;  /* 0x0000000408087825 */ /* 0x000fc800078e0020 */
[----:B0-----:R-:W-:Y:S01]  /*2940*/  FADD.FTZ R11, RZ, R11 ;  /* 0x0000000bff0b7221 */ /* 0x001fe20000010000 */
[----:B------:R-:W-:Y:S01]  /*2950*/  FADD.FTZ R10, RZ, R10 ;  /* 0x0000000aff0a7221 */ /* 0x000fe20000010000 */
[----:B--2---:R-:W-:-:S06]  /*2960*/  LEA R28, R29, R28, 0x3 ;  /* 0x0000001c1d1c7211 */ /* 0x004fcc00078e18ff */
[----:B------:R-:W0:Y:S02]  /*2970*/  LDS.64 R28, [R28+0x1e00] ;  /* 0x001e00001c1c7984 */ /* 0x000e240000000a00 */
[----:B0-----:R-:W-:Y:S01]  /*2980*/  FADD.FTZ R29, R11, R29 ;  /* 0x0000001d0b1d7221 */ /* 0x001fe20000010000 */
[----:B------:R-:W-:-:S05]  /*2990*/  FADD.FTZ R28, R10, R28 ;  /* 0x0000001c0a1c7221 */ /* 0x000fca0000010000 */
[----:B------:R2:W-:Y:S02]  /*29a0*/  STG.E.64 desc[UR12][R8.64+0x8000], R28 ;  /* 0x0080001c08007986 */ /* 0x0005e4000c101b0c */
.L_x_498:
[----:B------:R-:W-:Y:S01]  /*29b0*/  BSSY B0, `(.L_x_499) ;  /* 0x0000117000007945 */ /* 0x000fe20003800000 */
[----:B0-2---:R-:W-:-:S03]  /*29c0*/  CS2R R8, SRZ ;  /* 0x0000000000087805 */ /* 0x005fc6000001ff00 */
[----:B------:R-:W-:Y:S05]  /*29d0*/  @P1 BRA `(.L_x_500) ;  /* 0x0000001000501947 */ /* 0x000fea0003800000 */
[----:B------:R-:W-:Y:S01]  /*29e0*/  USHF.L.U32 UR5, UR11, 0x3, URZ ;  /* 0x000000030b057899 */ /* 0x000fe2000800063f */
[----:B------:R-:W-:Y:S01]  /*29f0*/  HFMA2.MMA R8, -RZ, RZ, 0, 7.152557373046875e-06 ;  /* 0x00000078ff087435 */ /* 0x000fe200000001ff */
[----:B-1----:R-:W-:Y:S02]  /*2a00*/  IMAD.SHL.U32 R29, R31, 0x8, RZ ;  /* 0x000000081f1d7824 */ /* 0x002fe400078e00ff */
[----:B------:R-:W-:-:S03]  /*2a10*/  ULOP3.LUT UR5, UR5, 0x8, URZ, 0xc0, !UPT ;  /* 0x0000000805057892 */ /* 0x000fc6000f8ec03f */
[----:B------:R-:W-:-:S03]  /*2a20*/  LOP3.LUT R29, R29, 0x8, RZ, 0xc0, !PT ;  /* 0x000000081d1d7812 */ /* 0x000fc600078ec0ff */
[----:B------:R-:W-:-:S05]  /*2a30*/  LEA.HI R28, R31, UR5, RZ, 0x1f ;  /* 0x000000051f1c7c11 */ /* 0x000fca000f8ff8ff */
[----:B------:R-:W-:-:S05]  /*2a40*/  IMAD R28, R28, R8, -UR14 ;  /* 0x8000000e1c1c7e24 */ /* 0x000fca000f8e0208 */
[----:B------:R-:W-:-:S04]  /*2a50*/  IADD3 R10, R28, 0x4, RZ ;  /* 0x000000041c0a7810 */ /* 0x000fc80007ffe0ff */
[----:B------:R-:W-:-:S04]  /*2a60*/  SHF.R.S32.HI R8, RZ, 0x1f, R10 ;  /* 0x0000001fff087819 */ /* 0x000fc8000001140a */
[----:B------:R-:W-:Y:S02]  /*2a70*/  LEA.HI R10, R8, R10, RZ, 0x2 ;  /* 0x0000000a080a7211 */ /* 0x000fe400078f10ff */
[----:B------:R-:W-:Y:S02]  /*2a80*/  SHF.R.S32.HI R8, RZ, 0x1f, R28 ;  /* 0x0000001fff087819 */ /* 0x000fe4000001141c */
[----:B------:R-:W-:Y:S02]  /*2a90*/  SHF.R.S32.HI R10, RZ, 0x2, R10 ;  /* 0x00000002ff0a7819 */ /* 0x000fe4000001140a */
[----:B------:R-:W-:-:S03]  /*2aa0*/  LEA.HI R8, R8, R28, RZ, 0x2 ;  /* 0x0000001c08087211 */ /* 0x000fc600078f10ff */
[----:B-----5:R-:W-:Y:S01]  /*2ab0*/  IMAD R10, R10, 0x18, R2 ;  /* 0x000000180a0a7824 */ /* 0x020fe200078e0202 */
[----:B------:R-:W-:-:S04]  /*2ac0*/  SHF.R.S32.HI R8, RZ, 0x2, R8 ;  /* 0x00000002ff087819 */ /* 0x000fc80000011408 */
[----:B------:R-:W-:Y:S01]  /*2ad0*/  IADD3 R10, R29, R10, RZ ;  /* 0x0000000a1d0a7210 */ /* 0x000fe20007ffe0ff */
[----:B------:R-:W-:-:S05]  /*2ae0*/  IMAD R8, R8, 0x18, R2 ;  /* 0x0000001808087824 */ /* 0x000fca00078e0202 */
[----:B------:R-:W-:Y:S01]  /*2af0*/  IADD3 R8, R8, R29, RZ ;  /* 0x0000001d08087210 */ /* 0x000fe20007ffe0ff */
[----:B------:R-:W-:Y:S05]  /*2b00*/  LDS.64 R10, [R10] ;  /* 0x000000000a0a7984 */ /* 0x000fea0000000a00 */
[----:B------:R-:W0:Y:S02]  /*2b10*/  LDS.64 R8, [R8] ;  /* 0x0000000008087984 */ /* 0x000e240000000a00 */
[----:B0-----:R-:W-:Y:S01]  /*2b20*/  FADD.FTZ R8, RZ, R8 ;  /* 0x00000008ff087221 */ /* 0x001fe20000010000 */
[----:B------:R-:W-:-:S03]  /*2b30*/  FADD.FTZ R9, RZ, R9 ;  /* 0x00000009ff097221 */ /* 0x000fc60000010000 */
[----:B------:R-:W-:Y:S01]  /*2b40*/  FADD.FTZ R10, R8, R10 ;  /* 0x0000000a080a7221 */ /* 0x000fe20000010000 */
[----:B------:R-:W-:Y:S01]  /*2b50*/  IADD3 R8, R28, 0x8, RZ ;  /* 0x000000081c087810 */ /* 0x000fe20007ffe0ff */
[----:B------:R-:W-:-:S03]  /*2b60*/  FADD.FTZ R11, R9, R11 ;  /* 0x0000000b090b7221 */ /* 0x000fc60000010000 */
[----:B------:R-:W-:-:S04]  /*2b70*/  SHF.R.S32.HI R9, RZ, 0x1f, R8 ;  /* 0x0000001fff097819 */ /* 0x000fc80000011408 */
[----:B------:R-:W-:-:S04]  /*2b80*/  LEA.HI R9, R9, R8, RZ, 0x2 ;  /* 0x0000000809097211 */ /* 0x000fc800078f10ff */
[----:B------:R-:W-:-:S05]  /*2b90*/  SHF.R.S32.HI R9, RZ, 0x2, R9 ;  /* 0x00000002ff097819 */ /* 0x000fca0000011409 */
[----:B------:R-:W-:-:S05]  /*2ba0*/  IMAD R9, R9, 0x18, R2 ;  /* 0x0000001809097824 */ /* 0x000fca00078e0202 */
[----:B------:R-:W-:-:S06]  /*2bb0*/  IADD3 R9, R29, R9, RZ ;  /* 0x000000091d097210 */ /* 0x000fcc0007ffe0ff */
[----:B------:R-:W0:Y:S02]  /*2bc0*/  LDS.64 R8, [R9] ;  /* 0x0000000009087984 */ /* 0x000e240000000a00 */
[----:B0-----:R-:W-:Y:S01]  /*2bd0*/  FADD.FTZ R10, R10, R8 ;  /* 0x000000080a0a7221 */ /* 0x001fe20000010000 */
[----:B------:R-:W-:Y:S02]  /*2be0*/  VIADD R8, R28, 0xc ;  /* 0x0000000c1c087836 */ /* 0x000fe40000000000 */
        /* <DEDUP_REMOVED lines=22> */
[----:B------:R-:W-:-:S04]  /*2d50*/  IMAD R9, R9, 0x18, R2 ;  /* 0x0000001809097824 */ /* 0x000fc800078e0202 */
[----:B------:R-:W-:-:S06]  /*2d60*/  IMAD.IADD R9, R29, 0x1, R9 ;  /* 0x000000011d097824 */ /* 0x000fcc00078e0209 */
        /* <DEDUP_REMOVED lines=200> */
[C---:B------:R-:W-:Y:S02]  /*39f0*/  VIADD R8, R28.reuse, 0x70 ;  /* 0x000000701c087836 */ /* 0x040fe40000000000 */
[----:B------:R-:W-:Y:S01]  /*3a00*/  FADD.FTZ R11, R11, R9 ;  /* 0x000000090b0b7221 */ /* 0x000fe20000010000 */
[----:B------:R-:W-:Y:S02]  /*3a10*/  IADD3 R28, R28, 0x74, RZ ;  /* 0x000000741c1c7810 */ /* 0x000fe40007ffe0ff */
[----:B------:R-:W-:-:S04]  /*3a20*/  SHF.R.S32.HI R9, RZ, 0x1f, R8 ;  /* 0x0000001fff097819 */ /* 0x000fc80000011408 */
[----:B------:R-:W-:-:S04]  /*3a30*/  LEA.HI R9, R9, R8, RZ, 0x2 ;  /* 0x0000000809097211 */ /* 0x000fc800078f10ff */
[----:B------:R-:W-:-:S05]  /*3a40*/  SHF.R.S32.HI R9, RZ, 0x2, R9 ;  /* 0x00000002ff097819 */ /* 0x000fca0000011409 */
[----:B------:R-:W-:-:S05]  /*3a50*/  IMAD R9, R9, 0x18, R2 ;  /* 0x0000001809097824 */ /* 0x000fca00078e0202 */
[----:B------:R-:W-:-:S06]  /*3a60*/  IADD3 R9, R29, R9, RZ ;  /* 0x000000091d097210 */ /* 0x000fcc0007ffe0ff */
[----:B------:R-:W0:Y:S02]  /*3a70*/  LDS.64 R8, [R9] ;  /* 0x0000000009087984 */ /* 0x000e240000000a00 */
[----:B0-----:R-:W-:Y:S01]  /*3a80*/  FADD.FTZ R10, R10, R8 ;  /* 0x000000080a0a7221 */ /* 0x001fe20000010000 */
[----:B------:R-:W-:Y:S01]  /*3a90*/  SHF.R.S32.HI R8, RZ, 0x1f, R28 ;  /* 0x0000001fff087819 */ /* 0x000fe2000001141c */
[----:B------:R-:W-:-:S03]  /*3aa0*/  FADD.FTZ R11, R11, R9 ;  /* 0x000000090b0b7221 */ /* 0x000fc60000010000 */
[----:B------:R-:W-:-:S04]  /*3ab0*/  LEA.HI R8, R8, R28, RZ, 0x2 ;  /* 0x0000001c08087211 */ /* 0x000fc800078f10ff */
[----:B------:R-:W-:-:S05]  /*3ac0*/  SHF.R.S32.HI R8, RZ, 0x2, R8 ;  /* 0x00000002ff087819 */ /* 0x000fca0000011408 */
[----:B------:R-:W-:-:S05]  /*3ad0*/  IMAD R8, R8, 0x18, R2 ;  /* 0x0000001808087824 */ /* 0x000fca00078e0202 */
[----:B------:R-:W-:-:S06]  /*3ae0*/  IADD3 R8, R29, R8, RZ ;  /* 0x000000081d087210 */ /* 0x000fcc0007ffe0ff */
[----:B------:R-:W0:Y:S02]  /*3af0*/  LDS.64 R8, [R8] ;  /* 0x0000000008087984 */ /* 0x000e240000000a00 */
[----:B0-----:R-:W-:Y:S01]  /*3b00*/  FADD.FTZ R8, R10, R8 ;  /* 0x000000080a087221 */ /* 0x001fe20000010000 */
[----:B------:R-:W-:-:S07]  /*3b10*/  FADD.FTZ R9, R11, R9 ;  /* 0x000000090b097221 */ /* 0x000fce0000010000 */
.L_x_500:
[----:B------:R-:W-:Y:S05]  /*3b20*/  BSYNC B0 ;  /* 0x0000000000007941 */ /* 0x000fea0003800000 */
.L_x_499:
[----:B------:R-:W2:Y:S04]  /*3b30*/  LDL.LU R29, [R1+0x18] ;  /* 0x00001800011d7983 */ /* 0x000ea80000300800 */
[----:B------:R-:W3:Y:S01]  /*3b40*/  LDL.LU R28, [R1+0x1c] ;  /* 0x00001c00011c7983 */ /* 0x000ee20000300800 */
[----:B-1----:R-:W-:Y:S01]  /*3b50*/  LOP3.LUT P1, RZ, R31, 0xfffffff1, RZ, 0xc0, !PT ;  /* 0xfffffff11fff7812 */ /* 0x002fe2000782c0ff */
[----:B------:R-:W-:Y:S02]  /*3b60*/  BSSY B0, `(.L_x_501) ;  /* 0x0000014000007945 */ /* 0x000fe40003800000 */
[----:B------:R-:W0:Y:S04]  /*3b70*/  SHFL.BFLY PT, R11, R8, 0x1, 0x1f ;  /* 0x0c201f00080b7f89 */ /* 0x000e2800000e0000 */
[----:B------:R-:W1:Y:S01]  /*3b80*/  SHFL.BFLY PT, R10, R9, 0x1, 0x1f ;  /* 0x0c201f00090a7f89 */ /* 0x000e6200000e0000 */
[----:B0-----:R-:W-:Y:S01]  /*3b90*/  FADD.FTZ R8, R11, R8 ;  /* 0x000000080b087221 */ /* 0x001fe20000010000 */
[----:B-1----:R-:W-:Y:S01]  /*3ba0*/  FADD.FTZ R9, R10, R9 ;  /* 0x000000090a097221 */ /* 0x002fe20000010000 */
[----:B--2---:R-:W-:-:S02]  /*3bb0*/  PRMT R36, R29, 0x7632, R36 ;  /* 0x000076321d247816 */ /* 0x004fc40000000024 */
[----:B---3--:R-:W-:Y:S01]  /*3bc0*/  PRMT R37, R28, 0x7632, R37 ;  /* 0x000076321c257816 */ /* 0x008fe20000000025 */
[----:B------:R-:W-:Y:S06]  /*3bd0*/  @P1 BRA `(.L_x_502) ;  /* 0x0000000000301947 */ /* 0x000fec0003800000 */
[----:B------:R-:W0:Y:S01]  /*3be0*/  LDC.64 R28, c[0x0][0x260] ;  /* 0x00009800ff1c7b82 */ /* 0x000e220000000a00 */
[----:B------:R-:W-:Y:S01]  /*3bf0*/  SHF.R.U32.HI R11, RZ, 0x1, R31 ;  /* 0x00000001ff0b7819 */ /* 0x000fe2000001161f */
[----:B------:R-:W-:Y:S01]  /*3c00*/  ULDC UR5, c[0x0][0x10] ;  /* 0x0000040000057ab9 */ /* 0x000fe20000000800 */
[----:B------:R-:W-:Y:S01]  /*3c10*/  IMAD.U32 R10, RZ, RZ, UR16 ;  /* 0x00000010ff0a7e24 */ /* 0x000fe2000f8e00ff */
[----:B------:R-:W-:Y:S01]  /*3c20*/  UIMAD UR5, UR5, UR4, UR6 ;  /* 0x00000004050572a4 */ /* 0x000fe2000f8e0206 */
[----:B------:R-:W-:-:S04]  /*3c30*/  SHF.L.U32 R11, R11, 0x7, RZ ;  /* 0x000000070b0b7819 */ /* 0x000fc800000006ff */
[----:B------:R-:W-:Y:S02]  /*3c40*/  LOP3.LUT R10, R11, 0xffffff80, R10, 0xe2, !PT ;  /* 0xffffff800b0a7812 */ /* 0x000fe400078ee20a */
[----:B------:R-:W-:-:S04]  /*3c50*/  MOV R11, UR5 ;  /* 0x00000005000b7c02 */ /* 0x000fc80008000f00 */
[----:B------:R-:W-:-:S04]  /*3c60*/  LEA R10, R11, R10, 0xa ;  /* 0x0000000a0b0a7211 */ /* 0x000fc800078e50ff */
[----:B------:R-:W-:-:S05]  /*3c70*/  SHF.L.U32 R10, R10, 0x1, RZ ;  /* 0x000000010a0a7819 */ /* 0x000fca00000006ff */
[----:B0-----:R-:W-:-:S05]  /*3c80*/  IMAD.WIDE.U32 R10, R10, 0x4, R28 ;  /* 0x000000040a0a7825 */ /* 0x001fca00078e001c */
[----:B------:R0:W-:Y:S02]  /*3c90*/  STG.E.64 desc[UR12][R10.64], R8 ;  /* 0x000000080a007986 */ /* 0x0001e4000c101b0c */
.L_x_502:
[----:B------:R-:W-:Y:S05]  /*3ca0*/  BSYNC B0 ;  /* 0x0000000000007941 */ /* 0x000fea0003800000 */
.L_x_501:
[----:B0-----:R-:W2:Y:S04]  /*3cb0*/  LDL.LU R9, [R1+0x8] ;  /* 0x0000080001097983 */ /* 0x001ea80000300800 */
[----:B------:R-:W3:Y:S01]  /*3cc0*/  LDL.LU R8, [R1+0xc] ;  /* 0x00000c0001087983 */ /* 0x000ee20000300800 */
[----:B------:R-:W-:Y:S01]  /*3cd0*/  UISETP.GE.U32.AND UP0, UPT, UR9, UR15, UPT ;  /* 0x0000000f0900728c */ /* 0x000fe2000bf06070 */
[----:B-----5:R-:W-:Y:S02]  /*3ce0*/  PRMT R18, R12, 0x7632, R18 ;  /* 0x000076320c127816 */ /* 0x020fe40000000012 */
[----:B------:R-:W-:Y:S01]  /*3cf0*/  PRMT R34, R13, 0x7632, R34 ;  /* 0x000076320d227816 */ /* 0x000fe20000000022 */
        /* <DEDUP_REMOVED lines=15> */
[----:B--2---:R-:W-:Y:S02]  /*3df0*/  PRMT R17, R9, 0x7632, R17 ;  /* 0x0000763209117816 */ /* 0x004fe40000000011 */
[----:B---3--:R-:W-:Y:S02]  /*3e00*/  PRMT R33, R8, 0x7632, R33 ;  /* 0x0000763208217816 */ /* 0x008fe40000000021 */
[----:B------:R-:W-:Y:S01]  /*3e10*/  PRMT R32, R17, 0x7632, R32 ;  /* 0x0000763211207816 */ /* 0x000fe20000000020 */
[----:B------:R-:W-:Y:S06]  /*3e20*/  @P1 BRA `(.L_x_503) ;  /* 0x00000000005c1947 */ /* 0x000fec0003800000 */
        /* <DEDUP_REMOVED lines=14> */
.L_x_505:
[----:B------:R-:W2:Y:S04]  /*3f10*/  LD.E.STRONG.GPU R11, desc[UR12][R8.64] ;  /* 0x0000000c080b7980 */ /* 0x000ea8000c10f900 */
[----:B--2---:R-:W-:Y:S01]  /*3f20*/  CCTL.IVALL ;  /* 0x00000000ff00798f */ /* 0x004fe20002000000 */
[----:B------:R-:W-:Y:S05]  /*3f30*/  YIELD ;  /* 0x0000000000007946 */ /* 0x000fea0003800000 */
[----:B-----5:R-:W-:-:S04]  /*3f40*/  LOP3.LUT R11, R11, R10, RZ, 0x3c, !PT ;  /* 0x0000000a0b0b7212 */ /* 0x020fc800078e3cff */
[----:B------:R-:W-:-:S13]  /*3f50*/  ISETP.GT.AND P1, PT, R11, -0x1, PT ;  /* 0xffffffff0b00780c */ /* 0x000fda0003f24270 */
[----:B------:R-:W-:Y:S05]  /*3f60*/  @P1 BRA `(.L_x_505) ;  /* 0xfffffffc00e81947 */ /* 0x000fea000383ffff */
.L_x_504:
[----:B------:R-:W-:Y:S05]  /*3f70*/  WARPSYNC.ALL ;  /* 0x0000000000007948 */ /* 0x000fea0003800000 */
[----:B------:R-:W-:Y:S06]  /*3f80*/  BAR.SYNC.DEFER_BLOCKING 0x0 ;  /* 0x0000000000007b1d */ /* 0x000fec0000010000 */
[----:B------:R-:W-:Y:S05]  /*3f90*/  BRA `(.L_x_506) ;  /* 0x0000000000687947 */ /* 0x000fea0003800000 */
.L_x_503:
        /* <DEDUP_REMOVED lines=11> */
[----:B0-----:R-:W-:Y:S01]  /*4050*/  IMAD.WIDE.U32 R8, R8, 0x4, R10 ;  /* 0x0000000408087825 */ /* 0x001fe200078e000a */
[----:B------:R-:W-:-:S04]  /*4060*/  MOV R10, 0x7fffff81 ;  /* 0x7fffff81000a7802 */ /* 0x000fc80000000f00 */
[----:B------:R-:W-:Y:S01]  /*4070*/  SEL R10, R10, 0x1, !P1 ;  /* 0x000000010a0a7807 */ /* 0x000fe20004800000 */
[----:B------:R-:W-:Y:S06]  /*4080*/  MEMBAR.ALL.GPU ;  /* 0x0000000000007992 */ /* 0x000fec000000a000 */
[----:B------:R-:W-:-:S00]  /*4090*/  ERRBAR ;  /* 0x00000000000079ab */ /* 0x000fc00000000000 */
[----:B------:R-:W-:Y:S06]  /*40a0*/  CGAERRBAR ;  /* 0x00000000000075ab */ /* 0x000fec0000000000 */
[----:B------:R0:W5:Y:S02]  /*40b0*/  ATOM.E.ADD.STRONG.GPU PT, R10, desc[UR12][R8.64], R10 ;  /* 0x0000000a080a798a */ /* 0x00016400081ee1cc */
.L_x_508:
[----:B------:R-:W2:Y:S04]  /*40c0*/  LD.E.STRONG.GPU R11, desc[UR12][R8.64] ;  /* 0x0000000c080b7980 */ /* 0x000ea8000c10f900 */
[----:B--2---:R-:W-:Y:S01]  /*40d0*/  CCTL.IVALL ;  /* 0x00000000ff00798f */ /* 0x004fe20002000000 */
[----:B------:R-:W-:Y:S05]  /*40e0*/  YIELD ;  /* 0x0000000000007946 */ /* 0x000fea0003800000 */
[----:B-----5:R-:W-:-:S04]  /*40f0*/  LOP3.LUT R11, R11, R10, RZ, 0x3c, !PT ;  /* 0x0000000a0b0b7212 */ /* 0x020fc800078e3cff */
[----:B------:R-:W-:-:S13]  /*4100*/  ISETP.GT.AND P1, PT, R11, -0x1, PT ;  /* 0xffffffff0b00780c */ /* 0x000fda0003f24270 */
[----:B------:R-:W-:Y:S05]  /*4110*/  @P1 BRA `(.L_x_508) ;  /* 0xfffffffc00e81947 */ /* 0x000fea000383ffff */
.L_x_507:
[----:B------:R-:W-:Y:S05]  /*4120*/  WARPSYNC.ALL ;  /* 0x0000000000007948 */ /* 0x000fea0003800000 */
[----:B------:R-:W-:Y:S06]  /*4130*/  BAR.SYNC.DEFER_BLOCKING 0x0 ;  /* 0x0000000000007b1d */ /* 0x000fec0000010000 */
.L_x_506:
        /* <DEDUP_REMOVED lines=14> */
[----:B------:R-:W-:-:S04]  /*4220*/  IADD3 R8, R8, R9, RZ ;  /* 0x0000000908087210 */ /* 0x000fc80007ffe0ff */
[----:B------:R-:W-:-:S04]  /*4230*/  SHF.L.U32 R12, R8, 0x1, RZ ;  /* 0x00000001080c7819 */ /* 0x000fc800000006ff */
[C---:B------:R-:W-:Y:S01]  /*4240*/  IADD3 R8, R12.reuse, 0x40, RZ ;  /* 0x000000400c087810 */ /* 0x040fe20007ffe0ff */
[C---:B------:R-:W-:Y:S02]  /*4250*/  VIADD R14, R12.reuse, 0x80 ;  /* 0x000000800c0e7836 */ /* 0x040fe40000000000 */
[C---:B0-----:R-:W-:Y:S01]  /*4260*/  IMAD.WIDE.U32 R10, R12.reuse, 0x4, R2 ;  /* 0x000000040c0a7825 */ /* 0x041fe200078e0002 */
[----:B------:R-:W-:-:S03]  /*4270*/  IADD3 R12, R12, 0xc0, RZ ;  /* 0x000000c00c0c7810 */ /* 0x000fc60007ffe0ff */
[--C-:B------:R-:W-:Y:S02]  /*4280*/  IMAD.WIDE.U32 R8, R8, 0x4, R2.reuse ;  /* 0x0000000408087825 */ /* 0x100fe400078e0002 */
[----:B------:R-:W2:Y:S02]  /*4290*/  LDG.E.64 R10, desc[UR12][R10.64] ;  /* 0x0000000c0a0a7981 */ /* 0x000ea4000c1e1b00 */
[--C-:B------:R-:W-:Y:S02]  /*42a0*/  IMAD.WIDE.U32 R14, R14, 0x4, R2.reuse ;  /* 0x000000040e0e7825 */ /* 0x100fe400078e0002 */
[----:B------:R-:W3:Y:S02]  /*42b0*/  LDG.E.64 R8, desc[UR12][R8.64] ;  /* 0x0000000c08087981 */ /* 0x000ee4000c1e1b00 */
[----:B------:R-:W-:Y:S02]  /*42c0*/  IMAD.WIDE.U32 R12, R12, 0x4, R2 ;  /* 0x000000040c0c7825 */ /* 0x000fe400078e0002 */
        /* <DEDUP_REMOVED lines=11> */
.L_x_510:
[----:B------:R-:W-:Y:S05]  /*4380*/  BSYNC B0 ;  /* 0x0000000000007941 */ /* 0x000fea0003800000 */
.L_x_509:
        /* <DEDUP_REMOVED lines=22> */
[----:B0-----:R-:W-:Y:S01]  /*44f0*/  FADD.FTZ R9, R9, R10 ;  /* 0x0000000a09097221 */ /* 0x001fe20000010000 */
[----:B------:R-:W-:Y:S06]  /*4500*/  @P1 BRA `(.L_x_512) ;  /* 0x0000000000241947 */ /* 0x000fec0003800000 */
[----:B------:R-:W0:Y:S01]  /*4510*/  S2UR UR8, SR_CgaCtaId ;  /* 0x00000000000879c3 */ /* 0x000e220000008800 */
[----:B------:R-:W-:Y:S01]  /*4520*/  UMOV UR5, 0x400 ;  /* 0x0000040000057882 */ /* 0x000fe20000000000 */
[----:B------:R-:W-:Y:S01]  /*4530*/  SHF.R.U32.HI R10, RZ, 0x2, R11 ;  /* 0x00000002ff0a7819 */ /* 0x000fe2000001160b */
[----:B------:R-:W-:Y:S01]  /*4540*/  UIADD3 UR5, UR5, 0x5280, URZ ;  /* 0x0000528005057890 */ /* 0x000fe2000fffe03f */
[----:B------:R-:W-:Y:S01]  /*4550*/  FMUL.FTZ R9, R9, 8.1380212577641941607e-06 ;  /* 0x3708888909097820 */ /* 0x000fe20000410000 */
[----:B------:R-:W-:Y:S01]  /*4560*/  FMUL.FTZ R8, R8, 8.1380212577641941607e-06 ;  /* 0x3708888908087820 */ /* 0x000fe20000410000 */
[----:B------:R-:W-:Y:S01]  /*4570*/  LOP3.LUT R10, R10, 0x3ffffff8, RZ, 0xc0, !PT ;  /* 0x3ffffff80a0a7812 */ /* 0x000fe200078ec0ff */
[----:B0-----:R-:W-:-:S09]  /*4580*/  ULEA UR5, UR8, UR5, 0x18 ;  /* 0x0000000508057291 */ /* 0x001fd2000f8ec03f */
[----:B------:R0:W-:Y:S03]  /*4590*/  STS.64 [R10+UR5], R8 ;  /* 0x000000080a007988 */ /* 0x0001e60008000a05 */
.L_x_512:
[----:B------:R-:W-:Y:S05]  /*45a0*/  BSYNC B0 ;  /* 0x0000000000007941 */ /* 0x000fea0003800000 */
.L_x_511:
[----:B------:R-:W2:Y:S01]  /*45b0*/  LDL.LU R12, [R1+0x38] ;  /* 0x00003800010c7983 */ /* 0x000ea20000300800 */
[----:B0-----:R-:W-:Y:S02]  /*45c0*/  SHF.L.U32 R10, R17, 0x10, RZ ;  /* 0x00000010110a7819 */ /* 0x001fe400000006ff */
[----:B------:R-:W-:Y:S01]  /*45d0*/  SHF.L.U32 R36, R36, 0x10, RZ ;  /* 0x0000001024247819 */ /* 0x000fe200000006ff */
[----:B------:R-:W3:Y:S01]  /*45e0*/  LDL.LU R14, [R1+0x5c] ;  /* 0x00005c00010e7983 */ /* 0x000ee20000300800 */
[----:B------:R-:W-:Y:S01]  /*45f0*/  SHF.L.U32 R18, R18, 0x10, RZ ;  /* 0x0000001012127819 */ /* 0x000fe200000006ff */
[----:B------:R-:W0:Y:S01]  /*4600*/  S2UR UR14, SR_CgaCtaId ;  /* 0x00000000000e79c3 */ /* 0x000e220000008800 */
[----:B------:R-:W-:Y:S01]  /*4610*/  USHF.L.U32 UR5, UR11, 0x3, URZ ;  /* 0x000000030b057899 */ /* 0x000fe2000800063f */
[----:B------:R-:W4:Y:S01]  /*4620*/  LDL.LU R13, [R1+0x28] ;  /* 0x00002800010d7983 */ /* 0x000f220000300800 */
[----:B------:R-:W-:Y:S01]  /*4630*/  UMOV UR8, 0x400 ;  /* 0x0000040000087882 */ /* 0x000fe20000000000 */
[----:B------:R-:W-:-:S02]  /*4640*/  SHF.L.U32 R16, R16, 0x10, RZ ;  /* 0x0000001010107819 */ /* 0x000fc400000006ff */
[----:B------:R-:W-:Y:S01]  /*4650*/  SHF.L.U32 R37, R37, 0x10, RZ ;  /* 0x0000001025257819 */ /* 0x000fe200000006ff */
[----:B------:R-:W3:Y:S01]  /*4660*/  LDL.LU R15, [R1+0x58] ;  /* 0x00005800010f7983 */ /* 0x000ee20000300800 */
[----:B------:R-:W-:Y:S01]  /*4670*/  SHF.L.U32 R34, R34, 0x10, RZ ;  /* 0x0000001022227819 */ /* 0x000fe200000006ff */
[----:B------:R-:W-:Y:S01]  /*4680*/  IMAD.U32 R31, R31, 0x10000, RZ ;  /* 0x000100001f1f7824 */ /* 0x000fe200078e00ff */
[----:B------:R-:W-:Y:S01]  /*4690*/  SHF.L.U32 R29, R29, 0x10, RZ ;  /* 0x000000101d1d7819 */ /* 0x000fe200000006ff */
[----:B------:R-:W2:Y:S01]  /*46a0*/  LDL.LU R17, [R1+0x98] ;  /* 0x0000980001117983 */ /* 0x000ea20000300800 */
[----:B------:R-:W-:Y:S01]  /*46b0*/  FADD.FTZ R10, -R4, R10 ;  /* 0x0000000a040a7221 */ /* 0x000fe20000010100 */
[----:B------:R-:W-:Y:S02]  /*46c0*/  ULOP3.LUT UR5, UR5, 0x8, URZ, 0xc0, !UPT ;  /* 0x0000000805057892 */ /* 0x000fe4000f8ec03f */
[----:B------:R-:W-:Y:S01]  /*46d0*/  UIADD3 UR8, UR8, 0x5280, URZ ;  /* 0x0000528008087890 */ /* 0x000fe2000fffe03f */
[----:B------:R-:W-:Y:S01]  /*46e0*/  FMUL.FTZ R10, R6, R10 ;  /* 0x0000000a060a7220 */ /* 0x000fe20000410000 */
[----:B------:R-:W-:Y:S03]  /*46f0*/  BAR.SYNC.DEFER_BLOCKING 0x0 ;  /* 0x0000000000007b1d */ /* 0x000fe60000010000 */
[----:B------:R-:W-:Y:S01]  /*4700*/  FFMA.FTZ R8, R10, R36, R18 ;  /* 0x000000240a087223 */ /* 0x000fe20000010012 */
[----:B------:R-:W-:-:S02]  /*4710*/  SHF.L.U32 R28, R28, 0x10, RZ ;  /* 0x000000101c1c7819 */ /* 0x000fc400000006ff */
[----:B------:R-:W-:Y:S01]  /*4720*/  SHF.L.U32 R20, R20, 0x10, RZ ;  /* 0x0000001014147819 */ /* 0x000fe200000006ff */
[----:B------:R-:W-:Y:S01]  /*4730*/  FMUL.FTZ R9, R8, -1.4426950216293334961 ;  /* 0xbfb8aa3b08097820 */ /* 0x000fe20000410000 */
[----:B0-----:R-:W-:Y:S01]  /*4740*/  ULEA UR8, UR14, UR8, 0x18 ;  /* 0x000000080e087291 */ /* 0x001fe2000f8ec03f */
[----:B------:R-:W-:Y:S01]  /*4750*/  IMAD.U32 R19, R19, 0x10000, RZ ;  /* 0x0001000013137824 */ /* 0x000fe200078e00ff */
[----:B------:R-:W-:Y:S02]  /*4760*/  SHF.L.U32 R21, R21, 0x10, RZ ;  /* 0x0000001015157819 */ /* 0x000fe400000006ff */
[----:B------:R-:W-:Y:S01]  /*4770*/  SHF.L.U32 R24, R24, 0x10, RZ ;  /* 0x0000001018187819 */ /* 0x000fe200000006ff */
[----:B------:R-:W0:Y:S01]  /*4780*/  MUFU.EX2 R9, R9 ;  /* 0x0000000900097308 */ /* 0x000e220000000800 */
[----:B------:R-:W-:Y:S02]  /*4790*/  SHF.L.U32 R25, R25, 0x10, RZ ;  /* 0x0000001019197819 */ /* 0x000fe400000006ff */
[----:B------:R-:W-:-:S02]  /*47a0*/  SHF.L.U32 R22, R22, 0x10, RZ ;  /* 0x0000001016167819 */ /* 0x000fc400000006ff */
[----:B------:R-:W-:Y:S01]  /*47b0*/  SHF.L.U32 R32, R32, 0x10, RZ ;  /* 0x0000001020207819 */ /* 0x000fe200000006ff */
[----:B------:R-:W-:Y:S01]  /*47c0*/  IMAD.U32 R23, R23, 0x10000, RZ ;  /* 0x0001000017177824 */ /* 0x000fe200078e00ff */
[----:B------:R-:W-:Y:S01]  /*47d0*/  SHF.L.U32 R26, R26, 0x10, RZ ;  /* 0x000000101a1a7819 */ /* 0x000fe200000006ff */
[----:B------:R-:W-:Y:S01]  /*47e0*/  ULDC.64 UR18, c[0x0][0x210] ;  /* 0x0000840000127ab9 */ /* 0x000fe20000000a00 */
[----:B0-----:R-:W-:-:S06]  /*47f0*/  FADD.FTZ R9, R9, 1 ;  /* 0x3f80000009097421 */ /* 0x001fcc0000010000 */
[----:B------:R-:W0:Y:S02]  /*4800*/  MUFU.RCP R9, R9 ;  /* 0x0000000900097308 */ /* 0x000e240000001000 */
[----:B0-----:R-:W-:-:S04]  /*4810*/  FADD.FTZ R11, -R9, 1 ;  /* 0x3f800000090b7421 */ /* 0x001fc80000010100 */
[----:B------:R-:W-:-:S04]  /*4820*/  FFMA.FTZ R11, R8, R11, 1 ;  /* 0x3f800000080b7423 */ /* 0x000fc8000001000b */
[----:B------:R-:W-:-:S04]  /*4830*/  FMUL.FTZ R11, R9, R11 ;  /* 0x0000000b090b7220 */ /* 0x000fc80000410000 */
[----:B------:R-:W-:Y:S01]  /*4840*/  FMUL.FTZ R11, R16, R11 ;  /* 0x0000000b100b7220 */ /* 0x000fe20000410000 */
[C---:B------:R-:W-:Y:S01]  /*4850*/  FADD.FTZ R31, -R4.reuse, R31 ;  /* 0x0000001f041f7221 */ /* 0x040fe20000010100 */
[----:B------:R-:W-:Y:S01]  /*4860*/  FADD.FTZ R29, -R4, R29 ;  /* 0x0000001d041d7221 */ /* 0x000fe20000010100 */
[----:B--2---:R-:W-:-:S05]  /*4870*/  VIADD R8, R17, -UR5 ;  /* 0x8000000511087c36 */ /* 0x004fca0008000000 */
[----:B------:R-:W-:-:S06]  /*4880*/  LEA R8, R8, UR8, 0x3 ;  /* 0x0000000808087c11 */ /* 0x000fcc000f8e18ff */
[----:B------:R-:W0:Y:S02]  /*4890*/  LDS.64 R8, [R8] ;  /* 0x0000000008087984 */ /* 0x000e240000000a00 */
[--C-:B0-----:R-:W-:Y:S01]  /*48a0*/  FFMA.FTZ R12, R0, R12, -R8.reuse ;  /* 0x0000000c000c7223 */ /* 0x101fe20000010808 */
[----:B----4-:R-:W-:-:S03]  /*48b0*/  FFMA.FTZ R13, R7, R13, -R8 ;  /* 0x0000000d070d7223 */ /* 0x010fc60000010808 */
[----:B---3--:R-:W-:Y:S01]  /*48c0*/  FFMA.FTZ R12, R14, -R9, R12 ;  /* 0x800000090e0c7223 */ /* 0x008fe2000001000c */
[----:B------:R-:W-:Y:S01]  /*48d0*/  SHF.L.U32 R14, R33, 0x10, RZ ;  /* 0x00000010210e7819 */ /* 0x000fe200000006ff */
[----:B------:R-:W-:Y:S01]  /*48e0*/  FFMA.FTZ R11, R36, R11, -R8 ;  /* 0x0000000b240b7223 */ /* 0x000fe20000010808 */
[----:B------:R-:W-:Y:S01]  /*48f0*/  FFMA.FTZ R13, R15, -R9, R13 ;  /* 0x800000090f0d7223 */ /* 0x000fe2000001000d */
[----:B------:R-:W-:Y:S01]  /*4900*/  FMUL.FTZ R12, R6, R12 ;  /* 0x0000000c060c7220 */ /* 0x000fe20000410000 */
[C---:B------:R-:W-:Y:S01]  /*4910*/  FADD.FTZ R20, -R4.reuse, R20 ;  /* 0x0000001404147221 */ /* 0x040fe20000010100 */
[C---:B------:R-:W-:Y:S01]  /*4920*/  FADD.FTZ R14, -R4.reuse, R14 ;  /* 0x0000000e040e7221 */ /* 0x040fe20000010100 */
[----:B------:R-:W-:Y:S01]  /*4930*/  FFMA.FTZ R15, -R9, R10, R11 ;  /* 0x0000000a090f7223 */ /* 0x000fe2000001010b */
[C---:B------:R-:W-:Y:S01]  /*4940*/  FADD.FTZ R21, -R4.reuse, R21 ;  /* 0x0000001504157221 */ /* 0x040fe20000010100 */
[----:B------:R-:W-:Y:S01]  /*4950*/  FADD.FTZ R24, -R4, R24 ;  /* 0x0000001804187221 */ /* 0x000fe20000010100 */
[----:B------:R-:W-:Y:S01]  /*4960*/  FMUL.FTZ R14, R6, R14 ;  /* 0x0000000e060e7220 */ /* 0x000fe20000410000 */
[----:B------:R-:W-:Y:S01]  /*4970*/  FADD.FTZ R25, -R4, R25 ;  /* 0x0000001904197221 */ /* 0x000fe20000010100 */
[----:B------:R-:W2:Y:S01]  /*4980*/  LDL.LU R33, [R1] ;  /* 0x0000000001217983 */ /* 0x000ea20000300800 */
[----:B------:R-:W-:Y:S01]  /*4990*/  FMUL.FTZ R15, R6, R15 ;  /* 0x0000000f060f7220 */ /* 0x000fe20000410000 */
[----:B------:R-:W-:-:S04]  /*49a0*/  FFMA.FTZ R11, R14, R37, R34 ;  /* 0x000000250e0b7223 */ /* 0x000fc80000010022 */
[----:B------:R-:W-:Y:S01]  /*49b0*/  FMUL.FTZ R10, R11, -1.4426950216293334961 ;  /* 0xbfb8aa3b0b0a7820 */ /* 0x000fe20000410000 */
[----:B------:R-:W-:-:S05]  /*49c0*/  F2FP.BF16.F32.PACK_AB R12, R15, R12 ;  /* 0x0000000c0f0c723e */ /* 0x000fca00000010ff */
[----:B------:R-:W0:Y:S02]  /*49d0*/  MUFU.EX2 R10, R10 ;  /* 0x0000000a000a7308 */ /* 0x000e240000000800 */
[----:B0-----:R-:W-:-:S06]  /*49e0*/  FADD.FTZ R10, R10, 1 ;  /* 0x3f8000000a0a7421 */ /* 0x001fcc0000010000 */
[----:B------:R-:W0:Y:S02]  /*49f0*/  MUFU.RCP R10, R10 ;  /* 0x0000000a000a7308 */ /* 0x000e240000001000 */
[----:B0-----:R-:W-:-:S04]  /*4a00*/  FADD.FTZ R15, -R10, 1 ;  /* 0x3f8000000a0f7421 */ /* 0x001fc80000010100 */
[----:B------:R-:W-:Y:S01]  /*4a10*/  FFMA.FTZ R15, R11, R15, 1 ;  /* 0x3f8000000b0f7423 */ /* 0x000fe2000001000f */
[C---:B------:R-:W-:Y:S01]  /*4a20*/  FMUL.FTZ R11, R6.reuse, R31 ;  /* 0x0000001f060b7220 */ /* 0x040fe20000410000 */
[C---:B------:R-:W-:Y:S01]  /*4a30*/  FMUL.FTZ R24, R6.reuse, R24 ;  /* 0x0000001806187220 */ /* 0x040fe20000410000 */
[----:B------:R-:W-:Y:S01]  /*4a40*/  FMUL.FTZ R25, R6, R25 ;  /* 0x0000001906197220 */ /* 0x000fe20000410000 */
[----:B------:R-:W-:Y:S01]  /*4a50*/  FMUL.FTZ R10, R10, R15 ;  /* 0x0000000f0a0a7220 */ /* 0x000fe20000410000 */
[----:B------:R-:W-:Y:S01]  /*4a60*/  FFMA.FTZ R15, R36, R11, R18 ;  /* 0x0000000b240f7223 */ /* 0x000fe20000010012 */
[----:B------:R-:W3:Y:S02]  /*4a70*/  LDL.LU R31, [R1+0x20] ;  /* 0x00002000011f7983 */ /* 0x000ee40000300800 */
[----:B------:R-:W-:Y:S01]  /*4a80*/  FMUL.FTZ R10, R32, R10 ;  /* 0x0000000a200a7220 */ /* 0x000fe20000410000 */
[----:B------:R-:W-:Y:S01]  /*4a90*/  FMUL.FTZ R16, R15, -1.4426950216293334961 ;  /* 0xbfb8aa3b0f107820 */ /* 0x000fe20000410000 */
[----:B------:R-:W4:Y:S05]  /*4aa0*/  LDL.LU R32, [R1+0x50] ;  /* 0x0000500001207983 */ /* 0x000f2a0000300800 */
[----:B------:R-:W0:Y:S02]  /*4ab0*/  MUFU.EX2 R16, R16 ;  /* 0x0000001000107308 */ /* 0x000e240000000800 */
[----:B0-----:R-:W-:-:S06]  /*4ac0*/  FADD.FTZ R16, R16, 1 ;  /* 0x3f80000010107421 */ /* 0x001fcc0000010000 */
[----:B------:R-:W0:Y:S02]  /*4ad0*/  MUFU.RCP R16, R16 ;  /* 0x0000001000107308 */ /* 0x000e240000001000 */
[----:B0-----:R-:W-:-:S04]  /*4ae0*/  FADD.FTZ R17, -R16, 1 ;  /* 0x3f80000010117421 */ /* 0x001fc80000010100 */
[----:B------:R-:W-:Y:S01]  /*4af0*/  FFMA.FTZ R17, R15, R17, 1 ;  /* 0x3f8000000f117423 */ /* 0x000fe20000010011 */
[----:B------:R-:W-:-:S03]  /*4b00*/  FMUL.FTZ R15, R6, R29 ;  /* 0x0000001d060f7220 */ /* 0x000fc60000410000 */
[----:B------:R-:W-:Y:S01]  /*4b10*/  FMUL.FTZ R16, R16, R17 ;  /* 0x0000001110107220 */ /* 0x000fe20000410000 */
[----:B------:R-:W-:-:S04]  /*4b20*/  FFMA.FTZ R17, R37, R15, R34 ;  /* 0x0000000f25117223 */ /* 0x000fc80000010022 */
[----:B------:R-:W-:-:S06]  /*4b30*/  FMUL.FTZ R29, R17, -1.4426950216293334961 ;  /* 0xbfb8aa3b111d7820 */ /* 0x000fcc0000410000 */
[----:B------:R-:W0:Y:S02]  /*4b40*/  MUFU.EX2 R29, R29 ;  /* 0x0000001d001d7308 */ /* 0x000e240000000800 */
[----:B0-----:R-:W-:-:S06]  /*4b50*/  FADD.FTZ R29, R29, 1 ;  /* 0x3f8000001d1d7421 */ /* 0x001fcc0000010000 */
[----:B------:R-:W0:Y:S01]  /*4b60*/  MUFU.RCP R29, R29 ;  /* 0x0000001d001d7308 */ /* 0x000e220000001000 */
[----:B------:R-:W-:Y:S01]  /*4b70*/  FMUL.FTZ R16, R28, R16 ;  /* 0x000000101c107220 */ /* 0x000fe20000410000 */
[----:B0-----:R-:W-:-:S04]  /*4b80*/  FADD.FTZ R28, -R29, 1 ;  /* 0x3f8000001d1c7421 */ /* 0x001fc80000010100 */
[----:B------:R-:W-:Y:S01]  /*4b90*/  FFMA.FTZ R28, R17, R28, 1 ;  /* 0x3f800000111c7423 */ /* 0x000fe2000001001c */
[----:B------:R-:W-:-:S04]  /*4ba0*/  FMUL.FTZ R17, R6, R20 ;  /* 0x0000001406117220 */ /* 0x000fc80000410000 */
[----:B------:R-:W-:Y:S01]  /*4bb0*/  FFMA.FTZ R20, R36, R17, R18 ;  /* 0x0000001124147223 */ /* 0x000fe20000010012 */
[----:B------:R-:W-:-:S03]  /*4bc0*/  FMUL.FTZ R29, R29, R28 ;  /* 0x0000001c1d1d7220 */ /* 0x000fc60000410000 */
[----:B------:R-:W-:-:S06]  /*4bd0*/  FMUL.FTZ R28, R20, -1.4426950216293334961 ;  /* 0xbfb8aa3b141c7820 */ /* 0x000fcc0000410000 */
[----:B------:R-:W0:Y:S02]  /*4be0*/  MUFU.EX2 R28, R28 ;  /* 0x0000001c001c7308 */ /* 0x000e240000000800 */
[----:B0-----:R-:W-:-:S06]  /*4bf0*/  FADD.FTZ R28, R28, 1 ;  /* 0x3f8000001c1c7421 */ /* 0x001fcc0000010000 */
[----:B------:R-:W0:Y:S01]  /*4c00*/  MUFU.RCP R28, R28 ;  /* 0x0000001c001c7308 */ /* 0x000e220000001000 */
[----:B------:R-:W-:Y:S01]  /*4c10*/  FMUL.FTZ R19, R19, R29 ;  /* 0x0000001d13137220 */ /* 0x000fe20000410000 */
        /* <DEDUP_REMOVED lines=9> */
[----:B------:R-:W-:Y:S01]  /*4cb0*/  FFMA.FTZ R18, R36, R24, R18 ;  /* 0x0000001824127223 */ /* 0x000fe20000010012 */
[----:B------:R-:W-:Y:S01]  /*4cc0*/  FMUL.FTZ R22, R22, R29 ;  /* 0x0000001d16167220 */ /* 0x000fe20000410000 */
[----:B------:R-:W-:Y:S02]  /*4cd0*/  FFMA.FTZ R34, R37, R25, R34 ;  /* 0x0000001925227223 */ /* 0x000fe40000010022 */
[----:B------:R-:W-:-:S06]  /*4ce0*/  FMUL.FTZ R29, R18, -1.4426950216293334961 ;  /* 0xbfb8aa3b121d7820 */ /* 0x000fcc0000410000 */
[----:B------:R-:W1:Y:S01]  /*4cf0*/  MUFU.EX2 R29, R29 ;  /* 0x0000001d001d7308 */ /* 0x000e620000000800 */
[----:B0-----:R-:W-:-:S04]  /*4d00*/  FADD.FTZ R4, -R21, 1 ;  /* 0x3f80000015047421 */ /* 0x001fc80000010100 */
[----:B------:R-:W-:Y:S01]  /*4d10*/  FFMA.FTZ R28, R28, R4, 1 ;  /* 0x3f8000001c1c7423 */ /* 0x000fe20000010004 */
[----:B------:R-:W-:-:S06]  /*4d20*/  FMUL.FTZ R4, R34, -1.4426950216293334961 ;  /* 0xbfb8aa3b22047820 */ /* 0x000fcc0000410000 */
[----:B------:R-:W0:Y:S01]  /*4d30*/  MUFU.EX2 R4, R4 ;  /* 0x0000000400047308 */ /* 0x000e220000000800 */
[----:B-1----:R-:W-:-:S07]  /*4d40*/  FADD.FTZ R29, R29, 1 ;  /* 0x3f8000001d1d7421 */ /* 0x002fce0000010000 */
[----:B------:R-:W1:Y:S01]  /*4d50*/  MUFU.RCP R29, R29 ;  /* 0x0000001d001d7308 */ /* 0x000e620000001000 */
[----:B0-----:R-:W-:-:S07]  /*4d60*/  FADD.FTZ R4, R4, 1 ;  /* 0x3f80000004047421 */ /* 0x001fce0000010000 */
[----:B------:R-:W0:Y:S01]  /*4d70*/  MUFU.RCP R4, R4 ;  /* 0x0000000400047308 */ /* 0x000e220000001000 */
[----:B------:R-:W-:Y:S01]  /*4d80*/  FMUL.FTZ R28, R21, R28 ;  /* 0x0000001c151c7220 */ /* 0x000fe20000410000 */
[----:B-1----:R-:W-:-:S04]  /*4d90*/  FADD.FTZ R21, -R29, 1 ;  /* 0x3f8000001d157421 */ /* 0x002fc80000010100 */
[----:B------:R-:W-:-:S04]  /*4da0*/  FFMA.FTZ R21, R18, R21, 1 ;  /* 0x3f80000012157423 */ /* 0x000fc80000010015 */
[----:B------:R-:W-:Y:S01]  /*4db0*/  FMUL.FTZ R21, R29, R21 ;  /* 0x000000151d157220 */ /* 0x000fe20000410000 */
[----:B0-----:R-:W-:-:S04]  /*4dc0*/  FADD.FTZ R18, -R4, 1 ;  /* 0x3f80000004127421 */ /* 0x001fc80000010100 */
[----:B------:R-:W-:Y:S02]  /*4dd0*/  FFMA.FTZ R18, R34, R18, 1 ;  /* 0x3f80000022127423 */ /* 0x000fe40000010012 */
[----:B------:R-:W3:Y:S02]  /*4de0*/  LDL.LU R34, [R1+0x54] ;  /* 0x0000540001227983 */ /* 0x000ee40000300800 */
[----:B------:R-:W-:Y:S02]  /*4df0*/  FMUL.FTZ R18, R4, R18 ;  /* 0x0000001204127220 */ /* 0x000fe40000410000 */
[----:B------:R-:W2:Y:S04]  /*4e00*/  LDL.LU R29, [R1+0x64] ;  /* 0x00006400011d7983 */ /* 0x000ea80000300800 */
[----:B------:R-:W4:Y:S01]  /*4e10*/  LDL.LU R4, [R1+0x24] ;  /* 0x0000240001047983 */ /* 0x000f220000300800 */
[----:B------:R-:W-:-:S03]  /*4e20*/  FMUL.FTZ R23, R23, R28 ;  /* 0x0000001c17177220 */ /* 0x000fc60000410000 */
[----:B------:R-:W3:Y:S01]  /*4e30*/  LDL.LU R28, [R1+0x14] ;  /* 0x00001400011c7983 */ /* 0x000ee20000300800 */
[----:B------:R-:W-:-:S03]  /*4e40*/  FMUL.FTZ R21, R26, R21 ;  /* 0x000000151a157220 */ /* 0x000fc60000410000 */
[----:B------:R-:W3:Y:S01]  /*4e50*/  LDL.LU R26, [R1+0x60] ;  /* 0x00006000011a7983 */ /* 0x000ee20000300800 */
[----:B------:R-:W-:Y:S01]  /*4e60*/  SHF.L.U32 R27, R27, 0x10, RZ ;  /* 0x000000101b1b7819 */ /* 0x000fe200000006ff */
[----:B------:R-:W-:-:S04]  /*4e70*/  FFMA.FTZ R35, R0, R35, -R8 ;  /* 0x0000002300237223 */ /* 0x000fc80000010808 */
[----:B------:R-:W-:-:S04]  /*4e80*/  FMUL.FTZ R18, R27, R18 ;  /* 0x000000121b127220 */ /* 0x000fc80000410000 */
[C-C-:B------:R-:W-:Y:S01]  /*4e90*/  FFMA.FTZ R18, R37.reuse, R18, -R8.reuse ;  /* 0x0000001225127223 */ /* 0x140fe20000010808 */
[C-C-:B------:R-:W-:Y:S01]  /*4ea0*/  FFMA.FTZ R21, R36.reuse, R21, -R8.reuse ;  /* 0x0000001524157223 */ /* 0x140fe20000010808 */
[----:B------:R-:W-:Y:S02]  /*4eb0*/  FFMA.FTZ R23, R37, R23, -R8 ;  /* 0x0000001725177223 */ /* 0x000fe40000010808 */
[C---:B------:R-:W-:Y:S01]  /*4ec0*/  FFMA.FTZ R18, -R9.reuse, R25, R18 ;  /* 0x0000001909127223 */ /* 0x040fe20000010112 */
[C---:B------:R-:W-:Y:S01]  /*4ed0*/  FFMA.FTZ R21, -R9.reuse, R24, R21 ;  /* 0x0000001809157223 */ /* 0x040fe20000010115 */
[----:B------:R-:W-:Y:S01]  /*4ee0*/  FFMA.FTZ R22, R36, R22, -R8 ;  /* 0x0000001624167223 */ /* 0x000fe20000010808 */
[----:B------:R-:W-:-:S03]  /*4ef0*/  FFMA.FTZ R23, -R9, R20, R23 ;  /* 0x0000001409177223 */ /* 0x000fc60000010117 */
[----:B------:R-:W-:Y:S01]  /*4f00*/  FFMA.FTZ R22, -R9, R17, R22 ;  /* 0x0000001109167223 */ /* 0x000fe20000010116 */
[C-C-:B----4-:R-:W-:Y:S01]  /*4f10*/  FFMA.FTZ R4, R0.reuse, R4, -R8.reuse ;  /* 0x0000000400047223 */ /* 0x150fe20000010808 */
[----:B------:R-:W-:-:S03]  /*4f20*/  FFMA.FTZ R0, R0, R5, -R8 ;  /* 0x0000000500007223 */ /* 0x000fc60000010808 */
[----:B--2---:R-:W-:Y:S02]  /*4f30*/  FFMA.FTZ R4, R29, -R9, R4 ;  /* 0x800000091d047223 */ /* 0x004fe40000010004 */
[----:B------:R-:W2:Y:S01]  /*4f40*/  LDL.LU R29, [R1+0x68] ;  /* 0x00006800011d7983 */ /* 0x000ea20000300800 */
[----:B---3--:R-:W-:-:S03]  /*4f50*/  FFMA.FTZ R5, R7, R28, -R8 ;  /* 0x0000001c07057223 */ /* 0x008fc60000010808 */
[----:B------:R-:W3:Y:S01]  /*4f60*/  LDL.LU R28, [R1+0x94] ;  /* 0x00009400011c7983 */ /* 0x000ee20000300800 */
[----:B------:R-:W-:-:S03]  /*4f70*/  FFMA.FTZ R5, R26, -R9, R5 ;  /* 0x800000091a057223 */ /* 0x000fc60000010005 */
[----:B------:R-:W4:Y:S04]  /*4f80*/  LDL.LU R27, [R1+0x8c] ;  /* 0x00008c00011b7983 */ /* 0x000f280000300800 */
[----:B------:R-:W4:Y:S04]  /*4f90*/  LDL.LU R26, [R1+0x90] ;  /* 0x00009000011a7983 */ /* 0x000f280000300800 */
[----:B------:R-:W4:Y:S04]  /*4fa0*/  LDL.LU R25, [R1+0x84] ;  /* 0x0000840001197983 */ /* 0x000f280000300800 */
[----:B------:R-:W4:Y:S04]  /*4fb0*/  LDL.LU R24, [R1+0x88] ;  /* 0x0000880001187983 */ /* 0x000f280000300800 */
[----:B------:R-:W4:Y:S04]  /*4fc0*/  LDL.LU R20, [R1+0x80] ;  /* 0x0000800001147983 */ /* 0x000f280000300800 */
[----:B------:R-:W4:Y:S01]  /*4fd0*/  LDL.LU R17, [R1+0x7c] ;  /* 0x00007c0001117983 */ /* 0x000f220000300800 */
[C-C-:B------:R-:W-:Y:S01]  /*4fe0*/  FFMA.FTZ R10, R37.reuse, R10, -R8.reuse ;  /* 0x0000000a250a7223 */ /* 0x140fe20000010808 */
[--C-:B------:R-:W-:Y:S01]  /*4ff0*/  FFMA.FTZ R16, R36, R16, -R8.reuse ;  /* 0x0000001024107223 */ /* 0x100fe20000010808 */
[----:B------:R-:W-:-:S02]  /*5000*/  FFMA.FTZ R19, R37, R19, -R8 ;  /* 0x0000001325137223 */ /* 0x000fc40000010808 */
[----:B------:R-:W-:Y:S01]  /*5010*/  FFMA.FTZ R10, -R9, R14, R10 ;  /* 0x0000000e090a7223 */ /* 0x000fe2000001010a */
[C-C-:B-----5:R-:W-:Y:S01]  /*5020*/  FFMA.FTZ R3, R7.reuse, R3, -R8.reuse ;  /* 0x0000000307037223 */ /* 0x160fe20000010808 */
[----:B------:R-:W-:Y:S01]  /*5030*/  FFMA.FTZ R7, R7, R30, -R8 ;  /* 0x0000001e07077223 */ /* 0x000fe20000010808 */
[C---:B------:R-:W-:Y:S01]  /*5040*/  FMUL.FTZ R13, R6.reuse, R13 ;  /* 0x0000000d060d7220 */ /* 0x040fe20000410000 */
[----:B------:R-:W-:Y:S01]  /*5050*/  FMUL.FTZ R10, R6, R10 ;  /* 0x0000000a060a7220 */ /* 0x000fe20000410000 */
[C---:B------:R-:W-:Y:S01]  /*5060*/  FFMA.FTZ R16, -R9.reuse, R11, R16 ;  /* 0x0000000b09107223 */ /* 0x040fe20000010110 */
[----:B------:R-:W-:Y:S01]  /*5070*/  FFMA.FTZ R19, -R9, R15, R19 ;  /* 0x0000000f09137223 */ /* 0x000fe20000010113 */
[-C--:B------:R-:W-:Y:S01]  /*5080*/  FFMA.FTZ R7, R33, -R9.reuse, R7 ;  /* 0x8000000921077223 */ /* 0x080fe20000010007 */
[----:B------:R-:W-:Y:S01]  /*5090*/  FFMA.FTZ R35, R34, -R9, R35 ;  /* 0x8000000922237223 */ /* 0x000fe20000010023 */
[----:B------:R-:W-:Y:S01]  /*50a0*/  F2FP.BF16.F32.PACK_AB R10, R10, R13 ;  /* 0x0000000d0a0a723e */ /* 0x000fe200000010ff */
[-C--:B------:R-:W-:Y:S01]  /*50b0*/  FFMA.FTZ R3, R32, -R9.reuse, R3 ;  /* 0x8000000920037223 */ /* 0x080fe20000010003 */
[----:B------:R-:W-:Y:S01]  /*50c0*/  FFMA.FTZ R0, R31, -R9, R0 ;  /* 0x800000091f007223 */ /* 0x000fe20000010000 */
[C---:B------:R-:W-:Y:S01]  /*50d0*/  FMUL.FTZ R4, R6.reuse, R4 ;  /* 0x0000000406047220 */ /* 0x040fe20000410000 */
[C---:B------:R-:W-:Y:S01]  /*50e0*/  FMUL.FTZ R5, R6.reuse, R5 ;  /* 0x0000000506057220 */ /* 0x040fe20000410000 */
[C---:B------:R-:W-:Y:S01]  /*50f0*/  FMUL.FTZ R16, R6.reuse, R16 ;  /* 0x0000001006107220 */ /* 0x040fe20000410000 */
[C---:B------:R-:W-:Y:S01]  /*5100*/  FMUL.FTZ R19, R6.reuse, R19 ;  /* 0x0000001306137220 */ /* 0x040fe20000410000 */
        /* <DEDUP_REMOVED lines=9> */
[----:B------:R-:W-:Y:S01]  /*51a0*/  FMUL.FTZ R18, R6, R18 ;  /* 0x0000001206127220 */ /* 0x000fe20000410000 */
[----:B------:R-:W-:-:S02]  /*51b0*/  F2FP.BF16.F32.PACK_AB R4, R16, R4 ;  /* 0x000000041004723e */ /* 0x000fc400000010ff */
[----:B------:R-:W-:Y:S02]  /*51c0*/  F2FP.BF16.F32.PACK_AB R5, R19, R5 ;  /* 0x000000051305723e */ /* 0x000fe400000010ff */
[C---:B------:R-:W-:Y:S02]  /*51d0*/  PRMT R14, R4.reuse, 0x7610, R14 ;  /* 0x00007610040e7816 */ /* 0x040fe4000000000e */
[----:B------:R-:W-:Y:S02]  /*51e0*/  PRMT R15, R4, 0x7632, R15 ;  /* 0x00007632040f7816 */ /* 0x000fe4000000000f */
[----:B------:R-:W-:Y:S02]  /*51f0*/  F2FP.BF16.F32.PACK_AB R22, R22, R35 ;  /* 0x000000231616723e */ /* 0x000fe400000010ff */
[----:B------:R-:W-:Y:S02]  /*5200*/  F2FP.BF16.F32.PACK_AB R3, R23, R3 ;  /* 0x000000031703723e */ /* 0x000fe400000010ff */
[----:B------:R-:W-:-:S02]  /*5210*/  F2FP.BF16.F32.PACK_AB R0, R21, R0 ;  /* 0x000000001500723e */ /* 0x000fc400000010ff */
[----:B------:R-:W-:Y:S01]  /*5220*/  F2FP.BF16.F32.PACK_AB R11, R18, R11 ;  /* 0x0000000b120b723e */ /* 0x000fe200000010ff */
[----:B------:R-:W-:Y:S01]  /*5230*/  ULOP3.LUT UR4, UR4, 0x1, URZ, 0x3c, !UPT ;  /* 0x0000000104047892 */ /* 0x000fe2000f8e3c3f */
[----:B------:R-:W-:Y:S01]  /*5240*/  UMOV UR5, UR10 ;  /* 0x0000000a00057c82 */ /* 0x000fe20008000000 */
[----:B------:R-:W-:Y:S01]  /*5250*/  UMOV UR11, UR9 ;  /* 0x00000009000b7c82 */ /* 0x000fe20008000000 */
[----:B--2---:R-:W-:-:S04]  /*5260*/  IADD3 R8, P1, R29, UR18, RZ ;  /* 0x000000121d087c10 */ /* 0x004fc8000ff3e0ff */
[----:B---3--:R-:W-:Y:S02]  /*5270*/  IADD3.X R9, R28, UR19, RZ, P1, !PT ;  /* 0x000000131c097c10 */ /* 0x008fe40008ffe4ff */
[----:B----4-:R-:W-:-:S03]  /*5280*/  IADD3 R6, P1, R27, UR18, RZ ;  /* 0x000000121b067c10 */ /* 0x010fc6000ff3e0ff */
[----:B------:R-:W-:Y:S04]  /*5290*/  STG.E.U16 desc[UR12][R8.64], R12 ;  /* 0x0000000c08007986 */ /* 0x000fe8000c10150c */
[----:B------:R0:W-:Y:S04]  /*52a0*/  STG.E.U16 desc[UR12][R8.64+0x2], R7 ;  /* 0x0000020708007986 */ /* 0x0001e8000c10150c */
[----:B------:R-:W-:Y:S04]  /*52b0*/  STG.E.U16 desc[UR12][R8.64+0x4], R10 ;  /* 0x0000040a08007986 */ /* 0x000fe8000c10150c */
[----:B------:R1:W-:Y:S01]  /*52c0*/  STG.E.U16 desc[UR12][R8.64+0x6], R13 ;  /* 0x0000060d08007986 */ /* 0x0003e2000c10150c */
[----:B0-----:R-:W-:-:S02]  /*52d0*/  IADD3.X R7, R26, UR19, RZ, P1, !PT ;  /* 0x000000131a077c10 */ /* 0x001fc40008ffe4ff */
[----:B------:R-:W-:Y:S02]  /*52e0*/  IADD3 R4, P1, R25, UR18, RZ ;  /* 0x0000001219047c10 */ /* 0x000fe4000ff3e0ff */
[----:B-1----:R-:W-:Y:S01]  /*52f0*/  PRMT R9, R5, 0x7632, R9 ;  /* 0x0000763205097816 */ /* 0x002fe20000000009 */
[----:B------:R-:W-:Y:S01]  /*5300*/  STG.E.U16 desc[UR12][R6.64], R14 ;  /* 0x0000000e06007986 */ /* 0x000fe2000c10150c */
[----:B------:R-:W-:-:S03]  /*5310*/  PRMT R8, R3, 0x7632, R8 ;  /* 0x0000763203087816 */ /* 0x000fc60000000008 */
[----:B------:R-:W-:Y:S04]  /*5320*/  STG.E.U16 desc[UR12][R6.64+0x2], R15 ;  /* 0x0000020f06007986 */ /* 0x000fe8000c10150c */
[----:B------:R0:W-:Y:S04]  /*5330*/  STG.E.U16 desc[UR12][R6.64+0x4], R5 ;  /* 0x0000040506007986 */ /* 0x0001e8000c10150c */
[----:B------:R1:W-:Y:S01]  /*5340*/  STG.E.U16 desc[UR12][R6.64+0x6], R9 ;  /* 0x0000060906007986 */ /* 0x0003e2000c10150c */
[----:B0-----:R-:W-:Y:S02]  /*5350*/  IADD3.X R5, R24, UR19, RZ, P1, !PT ;  /* 0x0000001318057c10 */ /* 0x001fe40008ffe4ff */
[----:B-1----:R-:W-:-:S02]  /*5360*/  PRMT R7, R22, 0x7632, R7 ;  /* 0x0000763216077816 */ /* 0x002fc40000000007 */
[----:B------:R-:W-:Y:S01]  /*5370*/  IADD3 R6, P1, R20, UR18, RZ ;  /* 0x0000001214067c10 */ /* 0x000fe2000ff3e0ff */
[----:B------:R-:W-:Y:S01]  /*5380*/  STG.E.U16 desc[UR12][R4.64], R22 ;  /* 0x0000001604007986 */ /* 0x000fe2000c10150c */
[----:B------:R-:W-:-:S03]  /*5390*/  PRMT R9, R11, 0x7632, R9 ;  /* 0x000076320b097816 */ /* 0x000fc60000000009 */
[----:B------:R0:W-:Y:S04]  /*53a0*/  STG.E.U16 desc[UR12][R4.64+0x2], R7 ;  /* 0x0000020704007986 */ /* 0x0001e8000c10150c */
        /* <DEDUP_REMOVED lines=9> */
.L_x_497:
        /* <DEDUP_REMOVED lines=12> */
[----:B0-----:R-:W-:Y:S01]  /*5500*/  IMAD.MOV.U32 R3, RZ, RZ, 0x1e ;  /* 0x0000001eff037424 */ /* 0x001fe200078e00ff */
        /* <DEDUP_REMOVED lines=8> */
[----:B------:R-:W-:-:S02]  /*5590*/  SHF.L.U64.HI R13, R13, 0x7, R0 ;  /* 0x000000070d0d7819 */ /* 0x000fc40000010200 */
[----:B------:R-:W-:Y:S02]  /*55a0*/  MOV R0, 0xffffffff ;  /* 0xffffffff00007802 */ /* 0x000fe40000000f00 */
[----:B------:R-:W-:Y:S02]  /*55b0*/  IADD3 R11, P0, P1, -R26, -0x81, -R36 ;  /* 0xffffff7f1a0b7810 */ /* 0x000fe4000791e924 */
[----:B------:R-:W-:Y:S02]  /*55c0*/  SHF.R.U32.HI R2, RZ, 0x4, R37 ;  /* 0x00000004ff027819 */ /* 0x000fe40000011625 */
[----:B------:R-:W-:Y:S02]  /*55d0*/  IADD3.X R15, ~R13, -0x1, R0, P0, P1 ;  /* 0xffffffff0d0f7810 */ /* 0x000fe400007e2500 */
[----:B------:R-:W-:Y:S02]  /*55e0*/  VIADDMNMX.U32 R3, R2, R3, 0x20, !PT ;  /* 0x0000002002037446 */ /* 0x000fe40007800003 */
[----:B------:R-:W-:Y:S01]  /*55f0*/  LOP3.LUT R0, RZ, R2, RZ, 0x33, !PT ;  /* 0x00000002ff007212 */ /* 0x000fe200078e33ff */
[----:B------:R-:W-:Y:S01]  /*5600*/  IMAD.WIDE.U32 R6, R15, -0x77777777, RZ ;  /* 0x888888890f067825 */ /* 0x000fe200078e00ff */
[----:B------:R-:W-:-:S02]  /*5610*/  IADD3 R35, P2, R36, 0x2d, RZ ;  /* 0x0000002d24237810 */ /* 0x000fc40007f5e0ff */
[----:B------:R-:W-:Y:S02]  /*5620*/  IADD3 R3, R3, R0, RZ ;  /* 0x0000000003037210 */ /* 0x000fe40007ffe0ff */
        /* <DEDUP_REMOVED lines=13> */
[----:B------:R-:W-:Y:S02]  /*5700*/  SEL R7, R5, RZ, P0 ;  /* 0x000000ff05077207 */ /* 0x000fe40000000000 */
[----:B------:R-:W-:-:S02]  /*5710*/  IADD3 R28, P0, R36, 0xf, RZ ;  /* 0x0000000f241c7810 */ /* 0x000fc40007f1e0ff */
[----:B------:R-:W-:Y:S02]  /*5720*/  IADD3 R30, P1, R36, 0x1e, RZ ;  /* 0x0000001e241e7810 */ /* 0x000fe40007f3e0ff */
[----:B------:R-:W-:Y:S01]  /*5730*/  IADD3 R9, R9, 0x1, RZ ;  /* 0x0000000109097810 */ /* 0x000fe20007ffe0ff */
[----:B------:R-:W-:Y:S01]  /*5740*/  IMAD.X R27, RZ, RZ, RZ, P0 ;  /* 0x000000ffff1b7224 */ /* 0x000fe200000e06ff */
[----:B------:R-:W-:Y:S02]  /*5750*/  SHF.L.U64.HI R6, R10, 0x7, R7 ;  /* 0x000000070a067819 */ /* 0x000fe40000010207 */
[----:B------:R-:W-:Y:S02]  /*5760*/  MOV R4, UR8 ;  /* 0x0000000800047c02 */ /* 0x000fe40008000f00 */
[----:B------:R-:W-:Y:S02]  /*5770*/  LOP3.LUT R5, R37, 0xf, RZ, 0xc0, !PT ;  /* 0x0000000f25057812 */ /* 0x000fe400078ec0ff */
[----:B------:R-:W-:-:S02]  /*5780*/  IADD3.X R29, RZ, RZ, RZ, P1, !PT ;  /* 0x000000ffff1d7210 */ /* 0x000fc40000ffe4ff */
[----:B------:R-:W-:Y:S02]  /*5790*/  SHF.L.U32 R7, R10, 0x7, RZ ;  /* 0x000000070a077819 */ /* 0x000fe400000006ff */
[----:B------:R-:W-:Y:S02]  /*57a0*/  LOP3.LUT R8, R0, 0x3, RZ, 0xc0, !PT ;  /* 0x0000000300087812 */ /* 0x000fe400078ec0ff */
[----:B------:R-:W-:-:S07]  /*57b0*/  LOP3.LUT R9, R9, 0x3, RZ, 0xc0, !PT ;  /* 0x0000000309097812 */ /* 0x000fce00078ec0ff */
.L_x_530:
[----:B------:R-:W-:Y:S01]  /*57c0*/  ISETP.GT.U32.AND P0, PT, R7, R36, PT ;  /* 0x000000240700720c */ /* 0x000fe20003f04070 */
[----:B------:R-:W-:Y:S01]  /*57d0*/  BSSY B0, `(.L_x_514) ;  /* 0x00000ac000007945 */ /* 0x000fe20003800000 */
[----:B0-----:R-:W-:Y:S02]  /*57e0*/  CS2R R24, SRZ ;  /* 0x0000000000187805 */ /* 0x001fe4000001ff00 */
[----:B------:R-:W-:-:S13]  /*57f0*/  ISETP.GT.AND.EX P0, PT, R6, RZ, PT, P0 ;  /* 0x000000ff0600720c */ /* 0x000fda0003f04300 */
[----:B-1234-:R-:W-:Y:S05]  /*5800*/  @!P0 BRA `(.L_x_515) ;  /* 0x0000000800a08947 */ /* 0x01efea0003800000 */
[----:B------:R-:W-:Y:S01]  /*5810*/  ISETP.NE.U32.AND P1, PT, R9, RZ, PT ;  /* 0x000000ff0900720c */ /* 0x000fe20003f25070 */
[----:B------:R-:W-:Y:S01]  /*5820*/  IMAD.MOV.U32 R0, RZ, RZ, -0x1 ;  /* 0xffffffffff007424 */ /* 0x000fe200078e00ff */
[----:B------:R-:W-:Y:S01]  /*5830*/  IADD3 R10, P2, P3, -R26, -0x81, -R36 ;  /* 0xffffff7f1a0a7810 */ /* 0x000fe20007b5e924 */
[----:B------:R-:W-:Y:S01]  /*5840*/  BSSY B1, `(.L_x_516) ;  /* 0x0000024000017945 */ /* 0x000fe20003800000 */
[----:B------:R-:W-:Y:S01]  /*5850*/  ISETP.NE.AND.EX P1, PT, RZ, RZ, PT, P1 ;  /* 0x000000ffff00720c */ /* 0x000fe20003f25310 */
[----:B------:R-:W-:Y:S01]  /*5860*/  HFMA2.MMA R12, -RZ, RZ, 0, 0 ;  /* 0x00000000ff0c7435 */ /* 0x000fe200000001ff */
[----:B------:R-:W-:Y:S02]  /*5870*/  LOP3.LUT R11, R37, 0x1f, RZ, 0xc0, !PT ;  /* 0x0000001f250b7812 */ /* 0x000fe400078ec0ff */
[----:B------:R-:W-:Y:S02]  /*5880*/  CS2R R24, SRZ ;  /* 0x0000000000187805 */ /* 0x000fe4000001ff00 */
[----:B------:R-:W-:-:S02]  /*5890*/  ISETP.GE.U32.AND P0, PT, R10, 0x2d, PT ;  /* 0x0000002d0a00780c */ /* 0x000fc40003f06070 */
[----:B------:R-:W-:Y:S02]  /*58a0*/  IADD3.X R0, ~R13, -0x1, R0, P2, P3 ;  /* 0xffffffff0d007810 */ /* 0x000fe400017e6500 */
[----:B------:R-:W-:Y:S02]  /*58b0*/  IADD3 R10, P2, R11, R4, RZ ;  /* 0x000000040b0a7210 */ /* 0x000fe40007f5e0ff */
        /* <DEDUP_REMOVED lines=28> */
.L_x_517:
[----:B------:R-:W-:Y:S05]  /*5a80*/  BSYNC B1 ;  /* 0x0000000000017941 */ /* 0x000fea0003800000 */
.L_x_516:
        /* <DEDUP_REMOVED lines=21> */
.L_x_520:
        /* <DEDUP_REMOVED lines=39> */
[----:B------:R-:W-:Y:S02]  /*5e50*/  IADD3.X R12, RZ, R12, RZ, P1, !PT ;  /* 0x0000000cff0c7210 */ /* 0x000fe40000ffe4ff */
        /* <DEDUP_REMOVED lines=15> */
.L_x_519:
[----:B------:R-:W-:Y:S05]  /*5f50*/  BSYNC B1 ;  /* 0x0000000000017941 */ /* 0x000fea0003800000 */
.L_x_518:
[----:B------:R-:W-:Y:S01]  /*5f60*/  IADD3 R10, P2, -R0, R7, RZ ;  /* 0x00000007000a7210 */ /* 0x000fe20007f5e1ff */
[----:B------:R-:W-:Y:S03]  /*5f70*/  BSSY B1, `(.L_x_521) ;  /* 0x0000022000017945 */ /* 0x000fe60003800000 */
[----:B------:R-:W-:Y:S01]  /*5f80*/  ISETP.GT.U32.AND P1, PT, R10, 0x3c, PT ;  /* 0x0000003c0a00780c */ /* 0x000fe20003f24070 */
[----:B------:R-:W-:-:S05]  /*5f90*/  IMAD.X R10, R6, 0x1, ~R12, P2 ;  /* 0x00000001060a7824 */ /* 0x000fca00010e0e0c */
        /* <DEDUP_REMOVED lines=23> */
[----:B------:R-:W-:Y:S02]  /*6110*/  IADD3.X R19, RZ, R19, RZ, P1, !PT ;  /* 0x00000013ff137210 */ /* 0x000fe40000ffe4ff */
[----:B------:R-:W-:Y:S01]  /*6120*/  IADD3.X R12, RZ, R12, RZ, P2, !PT ;  /* 0x0000000cff0c7210 */ /* 0x000fe200017fe4ff */
[----:B--2---:R-:W-:Y:S01]  /*6130*/  FADD.FTZ R33, R33, R14 ;  /* 0x0000000e21217221 */ /* 0x004fe20000010000 */
[----:B------:R-:W-:-:S03]  /*6140*/  FADD.FTZ R24, R24, R15 ;  /* 0x0000000f18187221 */ /* 0x000fc60000010000 */
[----:B---3--:R-:W-:Y:S01]  /*6150*/  FADD.FTZ R33, R33, R10 ;  /* 0x0000000a21217221 */ /* 0x008fe20000010000 */
[----:B------:R-:W-:-:S03]  /*6160*/  FADD.FTZ R10, R24, R11 ;  /* 0x0000000b180a7221 */ /* 0x000fc60000010000 */
[----:B----4-:R-:W-:Y:S01]  /*6170*/  FADD.FTZ R24, R33, R22 ;  /* 0x0000001621187221 */ /* 0x010fe20000010000 */
[----:B------:R-:W-:-:S07]  /*6180*/  FADD.FTZ R25, R10, R23 ;  /* 0x000000170a197221 */ /* 0x000fce0000010000 */
.L_x_522:
[----:B------:R-:W-:Y:S05]  /*6190*/  BSYNC B1 ;  /* 0x0000000000017941 */ /* 0x000fea0003800000 */
.L_x_521:
        /* <DEDUP_REMOVED lines=15> */
.L_x_515:
[----:B------:R-:W-:Y:S05]  /*6290*/  BSYNC B0 ;  /* 0x0000000000007941 */ /* 0x000fea0003800000 */
.L_x_514:
        /* <DEDUP_REMOVED lines=14> */
[----:B------:R-:W-:-:S11]  /*6380*/  IMAD.MOV.U32 R12, RZ, RZ, R2 ;  /* 0x000000ffff0c7224 */ /* 0x000fd600078e0002 */
[----:B------:R-:W-:Y:S05]  /*6390*/  @!P0 BRA `(.L_x_525) ;  /* 0x0000000800048947 */ /* 0x000fea0003800000 */
[----:B------:R-:W-:Y:S01]  /*63a0*/  ISETP.NE.AND P0, PT, R5, 0xf, PT ;  /* 0x0000000f0500780c */ /* 0x000fe20003f05270 */
[----:B0-----:R-:W-:Y:S01]  /*63b0*/  HFMA2.MMA R0, -RZ, RZ, 0, 0 ;  /* 0x00000000ff007435 */ /* 0x001fe200000001ff */
[----:B------:R-:W-:-:S11]  /*63c0*/  UMOV UR5, 0xffff ;  /* 0x0000ffff00057882 */ /* 0x000fd60000000000 */
[----:B------:R-:W-:Y:S02]  /*63d0*/  @P0 SHF.R.U32.HI R2, RZ, 0x4, R37 ;  /* 0x00000004ff020819 */ /* 0x000fe40000011625 */
[C---:B------:R-:W-:Y:S02]  /*63e0*/  @P0 SHF.L.U32 R11, R5.reuse, 0x1, RZ ;  /* 0x00000001050b0819 */ /* 0x040fe400000006ff */
[----:B------:R-:W-:Y:S02]  /*63f0*/  @P0 LEA R10, R5, UR4, 0x7 ;  /* 0x00000004050a0c11 */ /* 0x000fe4000f8e38ff */
[----:B------:R-:W-:-:S04]  /*6400*/  @P0 LOP3.LUT R11, R2, R11, RZ, 0x3c, !PT ;  /* 0x0000000b020b0212 */ /* 0x000fc800078e3cff */
[----:B------:R-:W-:Y:S02]  /*6410*/  @P0 LEA R11, R11, R10, 0x2 ;  /* 0x0000000a0b0b0211 */ /* 0x000fe400078e10ff */
[----:B------:R-:W-:-:S03]  /*6420*/  MOV R10, RZ ;  /* 0x000000ff000a7202 */ /* 0x000fc60000000f00 */
[----:B------:R0:W1:Y:S04]  /*6430*/  @P0 LDS R0, [R11] ;  /* 0x000000000b000984 */ /* 0x0000680000000800 */
        /* <DEDUP_REMOVED lines=24> */
.L_x_539:
        /* <DEDUP_REMOVED lines=19> */
[----:B------:R-:W-:-:S03]  /*66f0*/  HFMA2.MMA R12, -RZ, RZ, 0, 0 ;  /* 0x00000000ff0c7435 */ /* 0x000fc600000001ff */
[----:B------:R-:W-:Y:S01]  /*6700*/  @P0 LEA R16, R0, R19, 0x2 ;  /* 0x0000001300100211 */ /* 0x000fe200078e10ff */
[----:B------:R-:W-:-:S06]  /*6710*/  IMAD.MOV.U32 R0, RZ, RZ, RZ ;  /* 0x000000ffff007224 */ /* 0x000fcc00078e00ff */
[----:B------:R0:W1:Y:S04]  /*6720*/  @P0 LDS R12, [R16] ;  /* 0x00000000100c0984 */ /* 0x0000680000000800 */
[----:B------:R0:W2:Y:S01]  /*6730*/  @P0 LDS R0, [R16+0x780] ;  /* 0x0007800010000984 */ /* 0x0000a20000000800 */
[----:B------:R-:W-:Y:S05]  /*6740*/  BRA.DIV UR5, `(.L_x_527) ;  /* 0x0000001205c07947 */ /* 0x000fea000b800000 */
[----:B------:R-:W-:Y:S01]  /*6750*/  MOV R19, 0xffff ;  /* 0x0000ffff00137802 */ /* 0x000fe20000000f00 */
[----:B------:R-:W-:Y:S01]  /*6760*/  IMAD.MOV.U32 R18, RZ, RZ, 0xffff ;  /* 0x0000ffffff127424 */ /* 0x000fe200078e00ff */
[----:B------:R-:W-:Y:S02]  /*6770*/  MOV R21, 0xffff ;  /* 0x0000ffff00157802 */ /* 0x000fe40000000f00 */
[----:B0-----:R-:W-:Y:S01]  /*6780*/  MOV R16, 0xffff ;  /* 0x0000ffff00107802 */ /* 0x001fe20000000f00 */
[----:B-1----:R-:W0:Y:S01]  /*6790*/  SHFL.BFLY PT, R17, R12, 0x8, 0x101f ;  /* 0x0d101f000c117f89 */ /* 0x002e2200000e0000 */
[----:B------:R-:W-:Y:S02]  /*67a0*/  MOV R33, 0xffff ;  /* 0x0000ffff00217802 */ /* 0x000fe40000000f00 */
[----:B------:R-:W-:Y:S01]  /*67b0*/  MOV R32, 0xffff ;  /* 0x0000ffff00207802 */ /* 0x000fe20000000f00 */
        /* <DEDUP_REMOVED lines=15> */
.L_x_549:
        /* <DEDUP_REMOVED lines=9> */
[C---:B------:R-:W-:Y:S01]  /*6940*/  @P0 SHF.L.U32 R17, R5.reuse, 0x1, RZ ;  /* 0x0000000105110819 */ /* 0x040fe200000006ff */
[----:B------:R-:W-:Y:S01]  /*6950*/  UMOV UR5, 0xffff ;  /* 0x0000ffff00057882 */ /* 0x000fe20000000000 */
[----:B------:R-:W-:Y:S02]  /*6960*/  @P0 LEA R19, R5, UR4, 0x7 ;  /* 0x0000000405130c11 */ /* 0x000fe4000f8e38ff */
[----:B-1----:R-:W-:Y:S01]  /*6970*/  @P0 LOP3.LUT R0, R12, R17, RZ, 0x3c, !PT ;  /* 0x000000110c000212 */ /* 0x002fe200078e3cff */
        /* <DEDUP_REMOVED lines=28> */
.L_x_559:
[----:B--2---:R-:W-:Y:S01]  /*6b40*/  FADD.FTZ R12, R12, R23 ;  /* 0x000000170c0c7221 */ /* 0x004fe20000010000 */
[----:B------:R-:W-:-:S04]  /*6b50*/  @!P1 F2FP.BF16.F32.PACK_AB R0, RZ, R24 ;  /* 0x00000018ff00923e */ /* 0x000fc800000010ff */
[----:B------:R-:W-:Y:S01]  /*6b60*/  @!P1 F2FP.BF16.F32.PACK_AB R12, RZ, R12 ;  /* 0x0000000cff0c923e */ /* 0x000fe200000010ff */
[----:B------:R3:W-:Y:S03]  /*6b70*/  @!P1 STG.E.U16 desc[UR12][R10.64+0x78], R0 ;  /* 0x000078000a009986 */ /* 0x0007e6000c10150c */
[----:B------:R-:W-:Y:S02]  /*6b80*/  PRMT R16, R12, 0x7610, R16 ;  /* 0x000076100c107816 */ /* 0x000fe40000000010 */
[----:B------:R-:W-:-:S03]  /*6b90*/  LEA.HI R12, R37, 0x5a, RZ, 0x1c ;  /* 0x0000005a250c7811 */ /* 0x000fc600078fe0ff */
[----:B------:R3:W-:Y:S04]  /*6ba0*/  @!P1 STG.E.U16 desc[UR12][R14.64+0x78], R16 ;  /* 0x000078100e009986 */ /* 0x0007e8000c10150c */
.L_x_525:
[----:B------:R-:W-:Y:S05]  /*6bb0*/  BSYNC B0 ;  /* 0x0000000000007941 */ /* 0x000fea0003800000 */
.L_x_524:
        /* <DEDUP_REMOVED lines=13> */
[----:B------:R-:W-:Y:S01]  /*6c90*/  MOV R16, 0xffff ;  /* 0x0000ffff00107802 */ /* 0x000fe20000000f00 */
[----:B------:R-:W-:Y:S01]  /*6ca0*/  IMAD.MOV.U32 R25, RZ, RZ, 0xffff ;  /* 0x0000ffffff197424 */ /* 0x000fe200078e00ff */
[----:B------:R-:W-:Y:S01]  /*6cb0*/  MOV R15, 0xffff ;  /* 0x0000ffff000f7802 */ /* 0x000fe20000000f00 */
[C---:B------:R-:W-:Y:S01]  /*6cc0*/  @P0 IMAD.SHL.U32 R22, R5.reuse, 0x2, RZ ;  /* 0x0000000205160824 */ /* 0x040fe200078e00ff */
[----:B------:R-:W-:Y:S01]  /*6cd0*/  @P0 SHF.L.U32 R17, R5, 0x1, RZ ;  /* 0x0000000105110819 */ /* 0x000fe200000006ff */
[----:B01----:R-:W0:Y:S01]  /*6ce0*/  SHFL.BFLY PT, R10, R11, 0x8, 0x101f ;  /* 0x0d101f000b0a7f89 */ /* 0x003e2200000e0000 */
[----:B------:R-:W-:Y:S02]  /*6cf0*/  @P0 IADD3 R14, R12, 0x1e, RZ ;  /* 0x0000001e0c0e0810 */ /* 0x000fe40007ffe0ff */
[----:B------:R-:W-:Y:S01]  /*6d00*/  MOV R19, 0xffff ;  /* 0x0000ffff00137802 */ /* 0x000fe20000000f00 */
[----:B--2---:R-:W1:Y:S01]  /*6d10*/  SHFL.BFLY PT, R15, R0, 0x8, 0x101f ;  /* 0x0d101f00000f7f89 */ /* 0x004e6200000e0000 */
[----:B------:R-:W-:-:S02]  /*6d20*/  @P0 LOP3.LUT R14, R14, R17, RZ, 0x3c, !PT ;  /* 0x000000110e0e0212 */ /* 0x000fc400078e3cff */
[C---:B------:R-:W-:Y:S02]  /*6d30*/  @P0 LEA R17, R5.reuse, UR4, 0x7 ;  /* 0x0000000405110c11 */ /* 0x040fe4000f8e38ff */
[----:B------:R-:W-:Y:S02]  /*6d40*/  MOV R33, 0xffff ;  /* 0x0000ffff00217802 */ /* 0x000fe40000000f00 */
[----:B------:R-:W-:Y:S02]  /*6d50*/  @P0 LEA R20, R14, R17, 0x2 ;  /* 0x000000110e140211 */ /* 0x000fe400078e10ff */
[----:B------:R-:W-:Y:S02]  /*6d60*/  MOV R18, 0xffff ;  /* 0x0000ffff00127802 */ /* 0x000fe40000000f00 */
[----:B------:R-:W-:Y:S01]  /*6d70*/  ISETP.NE.AND P1, PT, R5, RZ, PT ;  /* 0x000000ff0500720c */ /* 0x000fe20003f25270 */
[----:B------:R-:W-:Y:S01]  /*6d80*/  @P0 LDS R14, [R20] ;  /* 0x00000000140e0984 */ /* 0x000fe20000000800 */
[----:B------:R-:W-:Y:S01]  /*6d90*/  MOV R34, 0xffff ;  /* 0x0000ffff00227802 */ /* 0x000fe20000000f00 */
[----:B0-----:R-:W-:Y:S01]  /*6da0*/  FADD.FTZ R10, R10, R11 ;  /* 0x0000000b0a0a7221 */ /* 0x001fe20000010000 */
[----:B-1----:R-:W-:-:S04]  /*6db0*/  FADD.FTZ R24, R15, R0 ;  /* 0x000000000f187221 */ /* 0x002fc80000010000 */
[----:B------:R-:W0:Y:S01]  /*6dc0*/  SHFL.BFLY PT, R25, R10, 0x4, 0x101f ;  /* 0x0c901f000a197f89 */ /* 0x000e2200000e0000 */
[----:B------:R-:W-:-:S03]  /*6dd0*/  @P0 IADD3 R15, R12, 0x3c, RZ ;  /* 0x0000003c0c0f0810 */ /* 0x000fc60007ffe0ff */
[----:B------:R-:W1:Y:S01]  /*6de0*/  SHFL.BFLY PT, R17, R24, 0x4, 0x101f ;  /* 0x0c901f0018117f89 */ /* 0x000e6200000e0000 */
[----:B------:R-:W-:Y:S02]  /*6df0*/  @P0 LOP3.LUT R15, R15, R22, RZ, 0x3c, !PT ;  /* 0x000000160f0f0212 */ /* 0x000fe400078e3cff */
[----:B------:R-:W-:-:S04]  /*6e00*/  @P0 LEA R22, R5, UR4, 0x7 ;  /* 0x0000000405160c11 */ /* 0x000fc8000f8e38ff */
[----:B------:R-:W-:-:S05]  /*6e10*/  @P0 LEA R15, R15, R22, 0x2 ;  /* 0x000000160f0f0211 */ /* 0x000fca00078e10ff */
        /* <DEDUP_REMOVED lines=9> */
[----:B0-----:R-:W-:-:S03]  /*6eb0*/  IMAD.MOV.U32 R20, RZ, RZ, RZ ;  /* 0x000000ffff147224 */ /* 0x001fc600078e00ff */
[----:B------:R-:W0:Y:S04]  /*6ec0*/  SHFL.BFLY PT, R33, R24, 0x8, 0x101f ;  /* 0x0d101f0018217f89 */ /* 0x000e2800000e0000 */
[----:B------:R-:W2:Y:S01]  /*6ed0*/  SHFL.BFLY PT, R14, R0, 0x2, 0x101f ;  /* 0x0c501f00000e7f89 */ /* 0x000ea200000e0000 */
[----:B-1----:R-:W-:Y:S01]  /*6ee0*/  FADD.FTZ R32, R11, R32 ;  /* 0x000000200b207221 */ /* 0x002fe20000010000 */
[----:B------:R-:W-:-:S04]  /*6ef0*/  @P0 SHF.L.U32 R11, R5, 0x1, RZ ;  /* 0x00000001050b0819 */ /* 0x000fc800000006ff */
[----:B------:R-:W1:Y:S01]  /*6f00*/  SHFL.BFLY PT, R23, R32, 0x1, 0x101f ;  /* 0x0c301f0020177f89 */ /* 0x000e6200000e0000 */
[----:B------:R-:W-:Y:S02]  /*6f10*/  @P0 LOP3.LUT R10, R10, R11, RZ, 0x3c, !PT ;  /* 0x0000000b0a0a0212 */ /* 0x000fe400078e3cff */
[----:B------:R-:W-:Y:S01]  /*6f20*/  @P0 LEA R11, R5, UR4, 0x7 ;  /* 0x00000004050b0c11 */ /* 0x000fe2000f8e38ff */
[----:B0-----:R-:W-:Y:S01]  /*6f30*/  FADD.FTZ R24, R33, R24 ;  /* 0x0000001821187221 */ /* 0x001fe20000010000 */
[----:B------:R-:W-:Y:S02]  /*6f40*/  MOV R33, 0xffff ;  /* 0x0000ffff00217802 */ /* 0x000fe40000000f00 */
[----:B------:R-:W-:Y:S01]  /*6f50*/  @P0 MOV R20, R25 ;  /* 0x0000001900140202 */ /* 0x000fe20000000f00 */
[----:B------:R-:W-:Y:S01]  /*6f60*/  IMAD.MOV.U32 R25, RZ, RZ, 0xffff ;  /* 0x0000ffffff197424 */ /* 0x000fe200078e00ff */
[----:B------:R-:W-:Y:S01]  /*6f70*/  @P0 LEA R16, R10, R11, 0x2 ;  /* 0x0000000b0a100211 */ /* 0x000fe200078e10ff */
[----:B--2---:R-:W-:Y:S01]  /*6f80*/  FADD.FTZ R21, R0, R14 ;  /* 0x0000000e00157221 */ /* 0x004fe20000010000 */
[----:B------:R-:W-:Y:S01]  /*6f90*/  CS2R R14, SRZ ;  /* 0x00000000000e7805 */ /* 0x000fe2000001ff00 */
[----:B------:R-:W0:Y:S01]  /*6fa0*/  @!P1 LDC.64 R10, c[0x0][0x218] ;  /* 0x00008600ff0a9b82 */ /* 0x000e220000000a00 */
[----:B------:R-:W-:Y:S01]  /*6fb0*/  @P0 MOV R14, R22 ;  /* 0x00000016000e0202 */ /* 0x000fe20000000f00 */
[----:B------:R-:W2:Y:S01]  /*6fc0*/  SHFL.BFLY PT, R25, R24, 0x4, 0x101f ;  /* 0x0c901f0018197f89 */ /* 0x000ea200000e0000 */
[----:B------:R-:W-:-:S02]  /*6fd0*/  @P0 MOV R15, R17 ;  /* 0x00000011000f0202 */ /* 0x000fc40000000f00 */
[----:B------:R-:W-:Y:S01]  /*6fe0*/  MOV R17, 0xffff ;  /* 0x0000ffff00117802 */ /* 0x000fe20000000f00 */
[----:B------:R-:W-:Y:S01]  /*6ff0*/  @P0 LDS R18, [R16+0x780] ;  /* 0x0007800010120984 */ /* 0x000fe20000000800 */
[----:B------:R-:W-:Y:S01]  /*7000*/  IADD3 R0, R12, R4, RZ ;  /* 0x000000040c007210 */ /* 0x000fe20007ffe0ff */
[----:B------:R-:W-:Y:S02]  /*7010*/  IMAD.MOV.U32 R12, RZ, RZ, 0xffff ;  /* 0x0000ffffff0c7424 */ /* 0x000fe400078e00ff */
[----:B------:R-:W-:Y:S01]  /*7020*/  @P0 LDS R19, [R16] ;  /* 0x0000000010130984 */ /* 0x000fe20000000800 */
[----:B-1----:R-:W-:Y:S01]  /*7030*/  FADD.FTZ R23, R32, R23 ;  /* 0x0000001720177221 */ /* 0x002fe20000010000 */
[----:B------:R-:W-:Y:S02]  /*7040*/  MOV R32, 0xffff ;  /* 0x0000ffff00207802 */ /* 0x000fe40000000f00 */
        /* <DEDUP_REMOVED lines=16> */
[----:B------:R-:W-:Y:S01]  /*7150*/  @P0 MOV R15, R18 ;  /* 0x00000012000f0202 */ /* 0x000fe20000000f00 */
[----:B0-----:R-:W-:Y:S01]  /*7160*/  FADD.FTZ R21, R21, R32 ;  /* 0x0000002015157221 */ /* 0x001fe20000010000 */
[----:B------:R-:W-:Y:S01]  /*7170*/  @P0 MOV R14, R19 ;  /* 0x00000013000e0202 */ /* 0x000fe20000000f00 */
[----:B------:R-:W0:Y:S01]  /*7180*/  SHFL.BFLY PT, R16, R22, 0x4, 0x101f ;  /* 0x0c901f0016107f89 */ /* 0x000e2200000e0000 */
[----:B------:R-:W-:-:S02]  /*7190*/  MOV R18, 0xffff ;  /* 0x0000ffff00127802 */ /* 0x000fc40000000f00 */
[----:B------:R-:W-:Y:S01]  /*71a0*/  MOV R19, 0xffff ;  /* 0x0000ffff00137802 */ /* 0x000fe20000000f00 */
[----:B------:R-:W3:Y:S01]  /*71b0*/  SHFL.BFLY PT, R33, R17, 0x4, 0x101f ;  /* 0x0c901f0011217f89 */ /* 0x000ee200000e0000 */
[----:B------:R-:W-:Y:S02]  /*71c0*/  MOV R32, 0xffff ;  /* 0x0000ffff00207802 */ /* 0x000fe40000000f00 */
[----:B------:R-:W-:Y:S01]  /*71d0*/  @!P1 F2FP.BF16.F32.PACK_AB R21, RZ, R21 ;  /* 0x00000015ff15923e */ /* 0x000fe200000010ff */
[----:B------:R-:W4:Y:S04]  /*71e0*/  SHFL.BFLY PT, R18, R15, 0x8, 0x101f ;  /* 0x0d101f000f127f89 */ /* 0x000f2800000e0000 */
[----:B------:R-:W5:Y:S01]  /*71f0*/  SHFL.BFLY PT, R19, R24, 0x2, 0x101f ;  /* 0x0c501f0018137f89 */ /* 0x000f6200000e0000 */
[----:B-1----:R-:W-:-:S03]  /*7200*/  FADD.FTZ R25, R20, R25 ;  /* 0x0000001914197221 */ /* 0x002fc60000010000 */
[----:B------:R-:W1:Y:S01]  /*7210*/  SHFL.BFLY PT, R32, R14, 0x8, 0x101f ;  /* 0x0d101f000e207f89 */ /* 0x000e6200000e0000 */
[----:B------:R-:W-:Y:S01]  /*7220*/  MOV R20, 0xffff ;  /* 0x0000ffff00147802 */ /* 0x000fe20000000f00 */
[----:B--2---:R-:W-:-:S05]  /*7230*/  @!P1 IMAD.WIDE R10, R0, 0x2, R10 ;  /* 0x00000002000a9825 */ /* 0x004fca00078e020a */
[----:B------:R-:W2:Y:S01]  /*7240*/  SHFL.BFLY PT, R20, R25, 0x2, 0x101f ;  /* 0x0c501f0019147f89 */ /* 0x000ea200000e0000 */
[----:B0-----:R-:W-:Y:S01]  /*7250*/  FADD.FTZ R34, R22, R16 ;  /* 0x0000001016227221 */ /* 0x001fe20000010000 */
[----:B------:R-:W-:Y:S02]  /*7260*/  MOV R16, 0xffff ;  /* 0x0000ffff00107802 */ /* 0x000fe40000000f00 */
[----:B------:R0:W-:Y:S01]  /*7270*/  @!P1 STG.E.U16 desc[UR12][R10.64], R21 ;  /* 0x000000150a009986 */ /* 0x0001e2000c10150c */
[----:B---3--:R-:W-:Y:S01]  /*7280*/  FADD.FTZ R22, R17, R33 ;  /* 0x0000002111167221 */ /* 0x008fe20000010000 */
[----:B------:R-:W-:Y:S01]  /*7290*/  MOV R33, 0xffff ;  /* 0x0000ffff00217802 */ /* 0x000fe20000000f00 */
[----:B----4-:R-:W-:Y:S01]  /*72a0*/  FADD.FTZ R17, R18, R15 ;  /* 0x0000000f12117221 */ /* 0x010fe20000010000 */
[----:B------:R-:W-:Y:S01]  /*72b0*/  MOV R15, 0xffff ;  /* 0x0000ffff000f7802 */ /* 0x000fe20000000f00 */
[----:B-----5:R-:W-:Y:S01]  /*72c0*/  FADD.FTZ R24, R24, R19 ;  /* 0x0000001318187221 */ /* 0x020fe20000010000 */
[----:B------:R-:W-:-:S02]  /*72d0*/  IMAD.MOV.U32 R19, RZ, RZ, 0xffff ;  /* 0x0000ffffff137424 */ /* 0x000fc400078e00ff */
[----:B------:R-:W-:Y:S01]  /*72e0*/  SHFL.BFLY PT, R16, R17, 0x4, 0x101f ;  /* 0x0c901f0011107f89 */ /* 0x000fe200000e0000 */
[----:B0-----:R-:W-:Y:S01]  /*72f0*/  MOV R21, 0xffff ;  /* 0x0000ffff00157802 */ /* 0x001fe20000000f00 */
[----:B-1----:R-:W-:Y:S01]  /*7300*/  FADD.FTZ R32, R32, R14 ;  /* 0x0000000e20207221 */ /* 0x002fe20000010000 */
[----:B------:R-:W0:Y:S01]  /*7310*/  @!P1 LDC.64 R10, c[0x0][0x218] ;  /* 0x00008600ff0a9b82 */ /* 0x000e220000000a00 */
[----:B------:R-:W1:Y:S04]  /*7320*/  SHFL.BFLY PT, R15, R22, 0x2, 0x101f ;  /* 0x0c501f00160f7f89 */ /* 0x000e6800000e0000 */
[----:B------:R-:W3:Y:S01]  /*7330*/  SHFL.BFLY PT, R21, R24, 0x1, 0x101f ;  /* 0x0c301f0018157f89 */ /* 0x000ee200000e0000 */
[----:B--2---:R-:W-:-:S03]  /*7340*/  FADD.FTZ R14, R25, R20 ;  /* 0x00000014190e7221 */ /* 0x004fc60000010000 */
[----:B------:R-:W2:Y:S04]  /*7350*/  SHFL.BFLY PT, R19, R34, 0x2, 0x101f ;  /* 0x0c501f0022137f89 */ /* 0x000ea800000e0000 */
[----:B------:R-:W4:Y:S04]  /*7360*/  SHFL.BFLY PT, R33, R32, 0x4, 0x101f ;  /* 0x0c901f0020217f89 */ /* 0x000f2800000e0000 */
[----:B------:R-:W5:Y:S01]  /*7370*/  SHFL.BFLY PT, R23, R14, 0x1, 0x101f ;  /* 0x0c301f000e177f89 */ /* 0x000f6200000e0000 */
[----:B0-----:R-:W-:-:S04]  /*7380*/  @!P1 IMAD.WIDE R10, R0, 0x2, R10 ;  /* 0x00000002000a9825 */ /* 0x001fc800078e020a */
[----:B-1----:R-:W-:Y:S01]  /*7390*/  FADD.FTZ R12, R22, R15 ;  /* 0x0000000f160c7221 */ /* 0x002fe20000010000 */
[----:B------:R-:W-:Y:S01]  /*73a0*/  MOV R22, 0xffff ;  /* 0x0000ffff00167802 */ /* 0x000fe20000000f00 */
[----:B---3--:R-:W-:Y:S01]  /*73b0*/  FADD.FTZ R18, R24, R21 ;  /* 0x0000001518127221 */ /* 0x008fe20000010000 */
[----:B------:R-:W-:Y:S02]  /*73c0*/  IMAD.MOV.U32 R21, RZ, RZ, 0xffff ;  /* 0x0000ffffff157424 */ /* 0x000fe400078e00ff */
[----:B------:R-:W-:Y:S02]  /*73d0*/  FADD.FTZ R24, R17, R16 ;  /* 0x0000001011187221 */ /* 0x000fe40000010000 */
[----:B------:R-:W-:Y:S01]  /*73e0*/  SHFL.BFLY PT, R22, R12, 0x1, 0x101f ;  /* 0x0c301f000c167f89 */ /* 0x000fe200000e0000 */
[----:B--2---:R-:W-:Y:S01]  /*73f0*/  FADD.FTZ R20, R34, R19 ;  /* 0x0000001322147221 */ /* 0x004fe20000010000 */
[----:B------:R-:W-:Y:S01]  /*7400*/  MOV R19, 0xffff ;  /* 0x0000ffff00137802 */ /* 0x000fe20000000f00 */
[----:B------:R-:W0:Y:S01]  /*7410*/  @!P1 LDC.64 R16, c[0x0][0x218] ;  /* 0x00008600ff109b82 */ /* 0x000e220000000a00 */
[----:B----4-:R-:W-:Y:S01]  /*7420*/  FADD.FTZ R25, R32, R33 ;  /* 0x0000002120197221 */ /* 0x010fe20000010000 */
[----:B------:R-:W-:-:S02]  /*7430*/  MOV R32, 0xffff ;  /* 0x0000ffff00207802 */ /* 0x000fc40000000f00 */
[----:B------:R-:W-:Y:S01]  /*7440*/  @!P1 F2FP.BF16.F32.PACK_AB R33, RZ, R18 ;  /* 0x00000012ff21923e */ /* 0x000fe200000010ff */
[----:B------:R-:W-:Y:S01]  /*7450*/  SHFL.BFLY PT, R19, R24, 0x2, 0x101f ;  /* 0x0c501f0018137f89 */ /* 0x000fe200000e0000 */
[----:B-----5:R-:W-:Y:S02]  /*7460*/  FADD.FTZ R23, R14, R23 ;  /* 0x000000170e177221 */ /* 0x020fe40000010000 */
[----:B------:R-:W1:Y:S01]  /*7470*/  @!P1 LDC.64 R14, c[0x0][0x220] ;  /* 0x00008800ff0e9b82 */ /* 0x000e620000000a00 */
[----:B------:R-:W2:Y:S02]  /*7480*/  SHFL.BFLY PT, R18, R20, 0x1, 0x101f ;  /* 0x0c301f0014127f89 */ /* 0x000ea400000e0000 */
[----:B------:R-:W-:Y:S02]  /*7490*/  @!P1 F2FP.BF16.F32.PACK_AB R23, RZ, R23 ;  /* 0x00000017ff17923e */ /* 0x000fe400000010ff */
[----:B------:R-:W3:Y:S04]  /*74a0*/  SHFL.BFLY PT, R32, R25, 0x2, 0x101f ;  /* 0x0c501f0019207f89 */ /* 0x000ee800000e0000 */
[----:B------:R4:W-:Y:S01]  /*74b0*/  @!P1 STG.E.U16 desc[UR12][R10.64+0x3c], R33 ;  /* 0x00003c210a009986 */ /* 0x0009e2000c10150c */
[----:B------:R-:W-:Y:S01]  /*74c0*/  PRMT R21, R23, 0x7610, R21 ;  /* 0x0000761017157816 */ /* 0x000fe20000000015 */
[C---:B0-----:R-:W-:Y:S01]  /*74d0*/  @!P1 IMAD.WIDE R16, R0.reuse, 0x2, R16 ;  /* 0x0000000200109825 */ /* 0x041fe200078e0210 */
[----:B----4-:R-:W0:Y:S03]  /*74e0*/  @!P1 LDC.64 R10, c[0x0][0x220] ;  /* 0x00008800ff0a9b82 */ /* 0x010e260000000a00 */
[----:B-1----:R-:W-:-:S04]  /*74f0*/  @!P1 IMAD.WIDE R14, R0, 0x2, R14 ;  /* 0x00000002000e9825 */ /* 0x002fc800078e020e */
[----:B--2---:R-:W-:Y:S01]  /*7500*/  FADD.FTZ R20, R20, R18 ;  /* 0x0000001214147221 */ /* 0x004fe20000010000 */
[----:B------:R-:W-:Y:S01]  /*7510*/  FADD.FTZ R18, R12, R22 ;  /* 0x000000160c127221 */ /* 0x000fe20000010000 */
[----:B------:R-:W-:Y:S01]  /*7520*/  FADD.FTZ R12, R24, R19 ;  /* 0x00000013180c7221 */ /* 0x000fe20000010000 */
[----:B------:R-:W-:Y:S01]  /*7530*/  MOV R24, 0xffff ;  /* 0x0000ffff00187802 */ /* 0x000fe20000000f00 */
[----:B---3--:R-:W-:Y:S01]  /*7540*/  FADD.FTZ R25, R25, R32 ;  /* 0x0000002019197221 */ /* 0x008fe20000010000 */
[----:B------:R-:W-:Y:S02]  /*7550*/  @!P1 F2FP.BF16.F32.PACK_AB R20, RZ, R20 ;  /* 0x00000014ff14923e */ /* 0x000fe400000010ff */
[----:B------:R-:W-:Y:S02]  /*7560*/  @!P1 F2FP.BF16.F32.PACK_AB R18, RZ, R18 ;  /* 0x00000012ff12923e */ /* 0x000fe400000010ff */
[----:B------:R-:W-:Y:S01]  /*7570*/  MOV R19, 0xffff ;  /* 0x0000ffff00137802 */ /* 0x000fe20000000f00 */
[----:B------:R-:W1:Y:S04]  /*7580*/  SHFL.BFLY PT, R22, R25, 0x1, 0x101f ;  /* 0x0c301f0019167f89 */ /* 0x000e6800000e0000 */
[----:B------:R2:W3:Y:S01]  /*7590*/  SHFL.BFLY PT, R23, R12, 0x1, 0x101f ;  /* 0x0c301f000c177f89 */ /* 0x0004e200000e0000 */
[----:B0-----:R-:W-:-:S05]  /*75a0*/  @!P1 IMAD.WIDE R10, R0, 0x2, R10 ;  /* 0x00000002000a9825 */ /* 0x001fca00078e020a */
[----:B------:R2:W-:Y:S04]  /*75b0*/  @!P1 STG.E.U16 desc[UR12][R10.64+0x3c], R21 ;  /* 0x00003c150a009986 */ /* 0x0005e8000c10150c */
[----:B------:R2:W-:Y:S04]  /*75c0*/  @!P1 STG.E.U16 desc[UR12][R16.64+0x78], R20 ;  /* 0x0000781410009986 */ /* 0x0005e8000c10150c */
[----:B------:R2:W-:Y:S01]  /*75d0*/  @!P1 STG.E.U16 desc[UR12][R14.64+0x78], R18 ;  /* 0x000078120e009986 */ /* 0x0005e2000c10150c */
[----:B-1-3--:R-:W-:-:S07]  /*75e0*/  FADD.FTZ R22, R25, R22 ;  /* 0x0000001619167221 */ /* 0x00afce0000010000 */
.L_x_593:
[----:B--2---:R-:W0:Y:S01]  /*75f0*/  @!P1 LDC.64 R10, c[0x0][0x218] ;  /* 0x00008600ff0a9b82 */ /* 0x004e220000000a00 */
        /* <DEDUP_REMOVED lines=8> */
.L_x_523:
[----:B------:R-:W-:Y:S05]  /*7680*/  WARPSYNC.ALL ;  /* 0x0000000000007948 */ /* 0x000fea0003800000 */
[----:B------:R-:W-:Y:S01]  /*7690*/  UMOV UR4, 0x3c0 ;  /* 0x000003c000047882 */ /* 0x000fe20000000000 */
[----:B------:R-:W-:Y:S01]  /*76a0*/  VIADD R4, R4, 0x1000 ;  /* 0x0000100004047836 */ /* 0x000fe20000000000 */
[----:B------:R-:W-:Y:S01]  /*76b0*/  UIMAD UR4, UR14, UR4, 0x3c0 ;  /* 0x000003c00e0474a4 */ /* 0x000fe2000f8e0204 */
[----:B------:R-:W-:Y:S05]  /*76c0*/  BAR.SYNC.DEFER_BLOCKING 0x0 ;  /* 0x0000000000007b1d */ /* 0x000fea0000010000 */
[----:B------:R-:W-:-:S13]  /*76d0*/  ISETP.GE.AND P0, PT, R4, UR4, PT ;  /* 0x0000000404007c0c */ /* 0x000fda000bf06270 */
[----:B------:R-:W-:Y:S05]  /*76e0*/  @!P0 BRA `(.L_x_530) ;  /* 0xffffffe000348947 */ /* 0x000fea000383ffff */
[----:B------:R-:W-:Y:S05]  /*76f0*/  EXIT ;  /* 0x000000000000794d */ /* 0x000fea0003800000 */
.L_x_526:
[----:B-1----:R-:W-:Y:S02]  /*7700*/  MOV R21, R0 ;  /* 0x0000000000157202 */ /* 0x002fe40000000f00 */
[----:B------:R-:W-:Y:S02]  /*7710*/  MOV R18, 0x8 ;  /* 0x0000000800127802 */ /* 0x000fe40000000f00 */
[----:B------:R-:W-:Y:S02]  /*7720*/  MOV R19, 0x101f ;  /* 0x0000101f00137802 */ /* 0x000fe40000000f00 */
[----:B------:R-:W-:-:S07]  /*7730*/  MOV R16, 0xffff ;  /* 0x0000ffff00107802 */ /* 0x000fce0000000f00 */
[----:B0-2---:R-:W-:Y:S05]  /*7740*/  WARPSYNC.COLLECTIVE R16, `(.L_x_531) ;  /* 0x0000000010087348 */ /* 0x005fea0003c00000 */
[----:B------:R1:W3:Y:S02]  /*7750*/  SHFL.BFLY P2, R23, R21, R18, R19 ;  /* 0x0c00001215177389 */ /* 0x0002e40000040013 */
[----:B0123--:R-:W-:Y:S01]  /*7760*/  ENDCOLLECTIVE ;  /* 0x000000000000791b */ /* 0x00ffe20003800000 */
.L_x_531:
[----:B------:R-:W-:Y:S01]  /*7770*/  MOV R21, R10 ;  /* 0x0000000a00157202 */ /* 0x000fe20000000f00 */
[----:B------:R-:W-:-:S07]  /*7780*/  IMAD.MOV.U32 R11, RZ, RZ, R23 ;  /* 0x000000ffff0b7224 */ /* 0x000fce00078e0017 */
[----:B------:R-:W-:Y:S05]  /*7790*/  WARPSYNC.COLLECTIVE R16, `(.L_x_532) ;  /* 0x0000000010087348 */ /* 0x000fea0003c00000 */
[----:B------:R0:W1:Y:S02]  /*77a0*/  SHFL.BFLY P2, R23, R21, R18, R19 ;  /* 0x0c00001215177389 */ /* 0x0000640000040013 */
[----:B01----:R-:W-:Y:S01]  /*77b0*/  ENDCOLLECTIVE ;  /* 0x000000000000791b */ /* 0x003fe20003800000 */
.L_x_532:
[----:B------:R-:W-:-:S05]  /*77c0*/  FADD.FTZ R11, R11, R0 ;  /* 0x000000000b0b7221 */ /* 0x000fca0000010000 */
[----:B------:R-:W-:Y:S02]  /*77d0*/  MOV R21, R11 ;  /* 0x0000000b00157202 */ /* 0x000fe40000000f00 */
[----:B------:R-:W-:Y:S02]  /*77e0*/  MOV R18, 0x4 ;  /* 0x0000000400127802 */ /* 0x000fe40000000f00 */
[----:B------:R-:W-:-:S07]  /*77f0*/  MOV R15, R23 ;  /* 0x00000017000f7202 */ /* 0x000fce0000000f00 */
[----:B------:R-:W-:Y:S05]  /*7800*/  WARPSYNC.COLLECTIVE R16, `(.L_x_533) ;  /* 0x0000000010087348 */ /* 0x000fea0003c00000 */
[----:B------:R0:W1:Y:S02]  /*7810*/  SHFL.BFLY P2, R23, R21, R18, R19 ;  /* 0x0c00001215177389 */ /* 0x0000640000040013 */
[----:B01----:R-:W-:Y:S01]  /*7820*/  ENDCOLLECTIVE ;  /* 0x000000000000791b */ /* 0x003fe20003800000 */
.L_x_533:
[----:B------:R-:W-:-:S05]  /*7830*/  FADD.FTZ R15, R15, R10 ;  /* 0x0000000a0f0f7221 */ /* 0x000fca0000010000 */
[----:B------:R-:W-:Y:S01]  /*7840*/  MOV R21, R15 ;  /* 0x0000000f00157202 */ /* 0x000fe20000000f00 */
[----:B------:R-:W-:-:S07]  /*7850*/  IMAD.MOV.U32 R12, RZ, RZ, R23 ;  /* 0x000000ffff0c7224 */ /* 0x000fce00078e0017 */
[----:B------:R-:W-:Y:S05]  /*7860*/  WARPSYNC.COLLECTIVE R16, `(.L_x_534) ;  /* 0x0000000010087348 */ /* 0x000fea0003c00000 */
[----:B------:R0:W1:Y:S02]  /*7870*/  SHFL.BFLY P2, R23, R21, R18, R19 ;  /* 0x0c00001215177389 */ /* 0x0000640000040013 */
[----:B01----:R-:W-:Y:S01]  /*7880*/  ENDCOLLECTIVE ;  /* 0x000000000000791b */ /* 0x003fe20003800000 */
.L_x_534:
[----:B------:R-:W-:-:S05]  /*7890*/  FADD.FTZ R12, R11, R12 ;  /* 0x0000000c0b0c7221 */ /* 0x000fca0000010000 */
[----:B------:R-:W-:Y:S02]  /*78a0*/  MOV R21, R12 ;  /* 0x0000000c00157202 */ /* 0x000fe40000000f00 */
[----:B------:R-:W-:Y:S02]  /*78b0*/  MOV R18, 0x2 ;  /* 0x0000000200127802 */ /* 0x000fe40000000f00 */
[----:B------:R-:W-:-:S07]  /*78c0*/  MOV R14, R23 ;  /* 0x00000017000e7202 */ /* 0x000fce0000000f00 */
[----:B------:R-:W-:Y:S05]  /*78d0*/  WARPSYNC.COLLECTIVE R16, `(.L_x_535) ;  /* 0x0000000010087348 */ /* 0x000fea0003c00000 */
[----:B------:R0:W1:Y:S02]  /*78e0*/  SHFL.BFLY P2, R23, R21, R18, R19 ;  /* 0x0c00001215177389 */ /* 0x0000640000040013 */
[----:B01----:R-:W-:Y:S01]  /*78f0*/  ENDCOLLECTIVE ;  /* 0x000000000000791b */ /* 0x003fe20003800000 */
.L_x_535:
[----:B------:R-:W-:-:S05]  /*7900*/  FADD.FTZ R14, R15, R14 ;  /* 0x0000000e0f0e7221 */ /* 0x000fca0000010000 */
[----:B------:R-:W-:Y:S01]  /*7910*/  MOV R21, R14 ;  /* 0x0000000e00157202 */ /* 0x000fe20000000f00 */
[----:B------:R-:W-:-:S07]  /*7920*/  IMAD.MOV.U32 R17, RZ, RZ, R23 ;  /* 0x000000ffff117224 */ /* 0x000fce00078e0017 */
[----:B------:R-:W-:Y:S05]  /*7930*/  WARPSYNC.COLLECTIVE R16, `(.L_x_536) ;  /* 0x0000000010087348 */ /* 0x000fea0003c00000 */
[----:B------:R0:W1:Y:S02]  /*7940*/  SHFL.BFLY P2, R23, R21, R18, R19 ;  /* 0x0c00001215177389 */ /* 0x0000640000040013 */
[----:B01----:R-:W-:Y:S01]  /*7950*/  ENDCOLLECTIVE ;  /* 0x000000000000791b */ /* 0x003fe20003800000 */
.L_x_536:
[----:B------:R-:W-:-:S05]  /*7960*/  FADD.FTZ R17, R12, R17 ;  /* 0x000000110c117221 */ /* 0x000fca0000010000 */
[----:B------:R-:W-:Y:S02]  /*7970*/  MOV R21, R17 ;  /* 0x0000001100157202 */ /* 0x000fe40000000f00 */
[----:B------:R-:W-:Y:S02]  /*7980*/  MOV R18, 0x1 ;  /* 0x0000000100127802 */ /* 0x000fe40000000f00 */
[----:B------:R-:W-:-:S07]  /*7990*/  MOV R25, R23 ;  /* 0x0000001700197202 */ /* 0x000fce0000000f00 */
[----:B------:R-:W-:Y:S05]  /*79a0*/  WARPSYNC.COLLECTIVE R16, `(.L_x_537) ;  /* 0x0000000010087348 */ /* 0x000fea0003c00000 */
[----:B------:R0:W1:Y:S02]  /*79b0*/  SHFL.BFLY P2, R23, R21, R18, R19 ;  /* 0x0c00001215177389 */ /* 0x0000640000040013 */
[----:B01----:R-:W-:Y:S01]  /*79c0*/  ENDCOLLECTIVE ;  /* 0x000000000000791b */ /* 0x003fe20003800000 */
.L_x_537:
[----:B------:R-:W-:-:S05]  /*79d0*/  FADD.FTZ R25, R14, R25 ;  /* 0x000000190e197221 */ /* 0x000fca0000010000 */
[----:B------:R-:W-:Y:S01]  /*79e0*/  MOV R21, R25 ;  /* 0x0000001900157202 */ /* 0x000fe20000000f00 */
[----:B------:R-:W-:-:S07]  /*79f0*/  IMAD.MOV.U32 R0, RZ, RZ, R23 ;  /* 0x000000ffff007224 */ /* 0x000fce00078e0017 */
[----:B------:R-:W-:Y:S05]  /*7a00*/  WARPSYNC.COLLECTIVE R16, `(.L_x_538) ;  /* 0x0000000010087348 */ /* 0x000fea0003c00000 */
[----:B------:R0:W1:Y:S02]  /*7a10*/  SHFL.BFLY P2, R23, R21, R18, R19 ;  /* 0x0c00001215177389 */ /* 0x0000640000040013 */
[----:B01----:R-:W-:Y:S01]  /*7a20*/  ENDCOLLECTIVE ;  /* 0x000000000000791b */ /* 0x003fe20003800000 */
.L_x_538:
[----:B------:R-:W-:Y:S01]  /*7a30*/  FADD.FTZ R0, R17, R0 ;  /* 0x0000000011007221 */ /* 0x000fe20000010000 */
[----:B------:R-:W-:Y:S06]  /*7a40*/  BRA `(.L_x_539) ;  /* 0xffffffe800dc7947 */ /* 0x000fec000383ffff */
.L_x_527:
[----:B------:R-:W-:Y:S01]  /*7a50*/  BSSY B1, `(.L_x_540) ;  /* 0x0000008000017945 */ /* 0x000fe20003800000 */
[----:B-1----:R-:W-:Y:S01]  /*7a60*/  MOV R21, R12 ;  /* 0x0000000c00157202 */ /* 0x002fe20000000f00 */
[----:B0-----:R-:W-:Y:S01]  /*7a70*/  IMAD.MOV.U32 R16, RZ, RZ, 0xffff ;  /* 0x0000ffffff107424 */ /* 0x001fe200078e00ff */
[----:B------:R-:W-:Y:S02]  /*7a80*/  MOV R18, 0x8 ;  /* 0x0000000800127802 */ /* 0x000fe40000000f00 */
[----:B------:R-:W-:-:S07]  /*7a90*/  MOV R19, 0x101f ;  /* 0x0000101f00137802 */ /* 0x000fce0000000f00 */
[----:B--2---:R-:W-:Y:S05]  /*7aa0*/  WARPSYNC.COLLECTIVE R16, `(.L_x_541) ;  /* 0x0000000010087348 */ /* 0x004fea0003c00000 */
[----:B------:R0:W1:Y:S02]  /*7ab0*/  SHFL.BFLY P2, R23, R21, R18, R19 ;  /* 0x0c00001215177389 */ /* 0x0000640000040013 */
[----:B012---:R-:W-:Y:S01]  /*7ac0*/  ENDCOLLECTIVE ;  /* 0x000000000000791b */ /* 0x007fe20003800000 */
.L_x_541:
[----:B------:R-:W-:Y:S05]  /*7ad0*/  BSYNC B1 ;  /* 0x0000000000017941 */ /* 0x000fea0003800000 */
.L_x_540:
[----:B------:R-:W-:Y:S01]  /*7ae0*/  HFMA2.MMA R18, -RZ, RZ, 0, 4.76837158203125e-07 ;  /* 0x00000008ff127435 */ /* 0x000fe200000001ff */
[----:B------:R-:W-:Y:S01]  /*7af0*/  MOV R21, R0 ;  /* 0x0000000000157202 */ /* 0x000fe20000000f00 */
[----:B------:R-:W-:Y:S01]  /*7b00*/  IMAD.MOV.U32 R16, RZ, RZ, 0xffff ;  /* 0x0000ffffff107424 */ /* 0x000fe200078e00ff */
[----:B------:R-:W-:Y:S02]  /*7b10*/  MOV R19, 0x101f ;  /* 0x0000101f00137802 */ /* 0x000fe40000000f00 */
[----:B------:R-:W-:-:S07]  /*7b20*/  MOV R17, R23 ;  /* 0x0000001700117202 */ /* 0x000fce0000000f00 */
[----:B------:R-:W-:Y:S05]  /*7b30*/  WARPSYNC.COLLECTIVE R16, `(.L_x_542) ;  /* 0x0000000010087348 */ /* 0x000fea0003c00000 */
[----:B------:R0:W1:Y:S02]  /*7b40*/  SHFL.BFLY P2, R23, R21, R18, R19 ;  /* 0x0c00001215177389 */ /* 0x0000640000040013 */
[----:B01----:R-:W-:Y:S01]  /*7b50*/  ENDCOLLECTIVE ;  /* 0x000000000000791b */ /* 0x003fe20003800000 */
.L_x_542:
[----:B------:R-:W-:Y:S01]  /*7b60*/  FADD.FTZ R17, R17, R12 ;  /* 0x0000000c11117221 */ /* 0x000fe20000010000 */
[----:B------:R-:W-:-:S04]  /*7b70*/  HFMA2.MMA R18, -RZ, RZ, 0, 2.384185791015625e-07 ;  /* 0x00000004ff127435 */ /* 0x000fc800000001ff */
[----:B------:R-:W-:Y:S01]  /*7b80*/  MOV R21, R17 ;  /* 0x0000001100157202 */ /* 0x000fe20000000f00 */
[----:B------:R-:W-:-:S07]  /*7b90*/  FADD.FTZ R20, R23, R0 ;  /* 0x0000000017147221 */ /* 0x000fce0000010000 */
[----:B------:R-:W-:Y:S05]  /*7ba0*/  WARPSYNC.COLLECTIVE R16, `(.L_x_543) ;  /* 0x0000000010087348 */ /* 0x000fea0003c00000 */
[----:B------:R0:W1:Y:S02]  /*7bb0*/  SHFL.BFLY P2, R23, R21, R18, R19 ;  /* 0x0c00001215177389 */ /* 0x0000640000040013 */
[----:B01----:R-:W-:Y:S01]  /*7bc0*/  ENDCOLLECTIVE ;  /* 0x000000000000791b */ /* 0x003fe20003800000 */
.L_x_543:
[----:B------:R-:W-:Y:S02]  /*7bd0*/  MOV R21, R20 ;  /* 0x0000001400157202 */ /* 0x000fe40000000f00 */
[----:B------:R-:W-:-:S07]  /*7be0*/  MOV R22, R23 ;  /* 0x0000001700167202 */ /* 0x000fce0000000f00 */
[----:B------:R-:W-:Y:S05]  /*7bf0*/  WARPSYNC.COLLECTIVE R16, `(.L_x_544) ;  /* 0x0000000010087348 */ /* 0x000fea0003c00000 */
[----:B------:R0:W1:Y:S02]  /*7c00*/  SHFL.BFLY P2, R23, R21, R18, R19 ;  /* 0x0c00001215177389 */ /* 0x0000640000040013 */
[----:B01----:R-:W-:Y:S01]  /*7c10*/  ENDCOLLECTIVE ;  /* 0x000000000000791b */ /* 0x003fe20003800000 */
.L_x_544:
[----:B------:R-:W-:Y:S01]  /*7c20*/  FADD.FTZ R22, R17, R22 ;  /* 0x0000001611167221 */ /* 0x000fe20000010000 */
[----:B------:R-:W-:-:S03]  /*7c30*/  HFMA2.MMA R18, -RZ, RZ, 0, 1.1920928955078125e-07 ;  /* 0x00000002ff127435 */ /* 0x000fc600000001ff */
[----:B------:R-:W-:Y:S02]  /*7c40*/  IMAD.MOV.U32 R21, RZ, RZ, R22 ;  /* 0x000000ffff157224 */ /* 0x000fe400078e0016 */
[----:B------:R-:W-:-:S07]  /*7c50*/  FADD.FTZ R0, R20, R23 ;  /* 0x0000001714007221 */ /* 0x000fce0000010000 */
[----:B------:R-:W-:Y:S05]  /*7c60*/  WARPSYNC.COLLECTIVE R16, `(.L_x_545) ;  /* 0x0000000010087348 */ /* 0x000fea0003c00000 */
[----:B------:R0:W1:Y:S02]  /*7c70*/  SHFL.BFLY P2, R23, R21, R18, R19 ;  /* 0x0c00001215177389 */ /* 0x0000640000040013 */
[----:B01----:R-:W-:Y:S01]  /*7c80*/  ENDCOLLECTIVE ;  /* 0x000000000000791b */ /* 0x003fe20003800000 */
.L_x_545:
[----:B------:R-:W-:Y:S02]  /*7c90*/  MOV R21, R0 ;  /* 0x0000000000157202 */ /* 0x000fe40000000f00 */
[----:B------:R-:W-:-:S07]  /*7ca0*/  MOV R25, R23 ;  /* 0x0000001700197202 */ /* 0x000fce0000000f00 */
[----:B------:R-:W-:Y:S05]  /*7cb0*/  WARPSYNC.COLLECTIVE R16, `(.L_x_546) ;  /* 0x0000000010087348 */ /* 0x000fea0003c00000 */
[----:B------:R0:W1:Y:S02]  /*7cc0*/  SHFL.BFLY P2, R23, R21, R18, R19 ;  /* 0x0c00001215177389 */ /* 0x0000640000040013 */
[----:B01----:R-:W-:Y:S01]  /*7cd0*/  ENDCOLLECTIVE ;  /* 0x000000000000791b */ /* 0x003fe20003800000 */
.L_x_546:
[----:B------:R-:W-:-:S05]  /*7ce0*/  FADD.FTZ R25, R22, R25 ;  /* 0x0000001916197221 */ /* 0x000fca0000010000 */
[----:B------:R-:W-:Y:S01]  /*7cf0*/  MOV R21, R25 ;  /* 0x0000001900157202 */ /* 0x000fe20000000f00 */
[----:B------:R-:W-:Y:S02]  /*7d00*/  IMAD.MOV.U32 R18, RZ, RZ, 0x1 ;  /* 0x00000001ff127424 */ /* 0x000fe400078e00ff */
[----:B------:R-:W-:-:S07]  /*7d10*/  FADD.FTZ R12, R0, R23 ;  /* 0x00000017000c7221 */ /* 0x000fce0000010000 */
[----:B------:R-:W-:Y:S05]  /*7d20*/  WARPSYNC.COLLECTIVE R16, `(.L_x_547) ;  /* 0x0000000010087348 */ /* 0x000fea0003c00000 */
[----:B------:R0:W1:Y:S02]  /*7d30*/  SHFL.BFLY P2, R23, R21, R18, R19 ;  /* 0x0c00001215177389 */ /* 0x0000640000040013 */
[----:B01----:R-:W-:Y:S01]  /*7d40*/  ENDCOLLECTIVE ;  /* 0x000000000000791b */ /* 0x003fe20003800000 */
.L_x_547:
[----:B------:R-:W-:Y:S02]  /*7d50*/  MOV R21, R12 ;  /* 0x0000000c00157202 */ /* 0x000fe40000000f00 */
[----:B------:R-:W-:-:S07]  /*7d60*/  MOV R24, R23 ;  /* 0x0000001700187202 */ /* 0x000fce0000000f00 */
[----:B------:R-:W-:Y:S05]  /*7d70*/  WARPSYNC.COLLECTIVE R16, `(.L_x_548) ;  /* 0x0000000010087348 */ /* 0x000fea0003c00000 */
[----:B------:R0:W1:Y:S02]  /*7d80*/  SHFL.BFLY P2, R23, R21, R18, R19 ;  /* 0x0c00001215177389 */ /* 0x0000640000040013 */
[----:B01----:R-:W-:Y:S01]  /*7d90*/  ENDCOLLECTIVE ;  /* 0x000000000000791b */ /* 0x003fe20003800000 */
.L_x_548:
[----:B------:R-:W-:Y:S01]  /*7da0*/  FADD.FTZ R24, R25, R24 ;  /* 0x0000001819187221 */ /* 0x000fe20000010000 */
[----:B------:R-:W-:Y:S06]  /*7db0*/  BRA `(.L_x_549) ;  /* 0xffffffe800bc7947 */ /* 0x000fec000383ffff */
.L_x_528:
[----:B------:R-:W-:Y:S01]  /*7dc0*/  BSSY B1, `(.L_x_550) ;  /* 0x0000008000017945 */ /* 0x000fe20003800000 */
[----:B-1----:R-:W-:Y:S01]  /*7dd0*/  MOV R21, R12 ;  /* 0x0000000c00157202 */ /* 0x002fe20000000f00 */
[----:B------:R-:W-:Y:S01]  /*7de0*/  IMAD.MOV.U32 R19, RZ, RZ, 0x101f ;  /* 0x0000101fff137424 */ /* 0x000fe200078e00ff */
[----:B------:R-:W-:Y:S02]  /*7df0*/  MOV R18, 0x8 ;  /* 0x0000000800127802 */ /* 0x000fe40000000f00 */
[----:B0-----:R-:W-:-:S07]  /*7e00*/  MOV R16, 0xffff ;  /* 0x0000ffff00107802 */ /* 0x001fce0000000f00 */
[----:B--2---:R-:W-:Y:S05]  /*7e10*/  WARPSYNC.COLLECTIVE R16, `(.L_x_551) ;  /* 0x0000000010087348 */ /* 0x004fea0003c00000 */
[----:B------:R0:W1:Y:S02]  /*7e20*/  SHFL.BFLY P2, R23, R21, R18, R19 ;  /* 0x0c00001215177389 */ /* 0x0000640000040013 */
[----:B012---:R-:W-:Y:S01]  /*7e30*/  ENDCOLLECTIVE ;  /* 0x000000000000791b */ /* 0x007fe20003800000 */
.L_x_551:
[----:B------:R-:W-:Y:S05]  /*7e40*/  BSYNC B1 ;  /* 0x0000000000017941 */ /* 0x000fea0003800000 */
.L_x_550:
        /* <DEDUP_REMOVED lines=8> */
.L_x_552:
[----:B------:R-:W-:Y:S01]  /*7ed0*/  FADD.FTZ R17, R17, R12 ;  /* 0x0000000c11117221 */ /* 0x000fe20000010000 */
[----:B------:R-:W-:-:S04]  /*7ee0*/  HFMA2.MMA R18, -RZ, RZ, 0, 2.384185791015625e-07 ;  /* 0x00000004ff127435 */ /* 0x000fc800000001ff */
[----:B------:R-:W-:Y:S01]  /*7ef0*/  MOV R21, R17 ;  /* 0x0000001100157202 */ /* 0x000fe20000000f00 */
[----:B------:R-:W-:-:S07]  /*7f00*/  FADD.FTZ R20, R23, R0 ;  /* 0x0000000017147221 */ /* 0x000fce0000010000 */
[----:B------:R-:W-:Y:S05]  /*7f10*/  WARPSYNC.COLLECTIVE R16, `(.L_x_553) ;  /* 0x0000000010087348 */ /* 0x000fea0003c00000 */
[----:B------:R0:W1:Y:S02]  /*7f20*/  SHFL.BFLY P2, R23, R21, R18, R19 ;  /* 0x0c00001215177389 */ /* 0x0000640000040013 */
[----:B01----:R-:W-:Y:S01]  /*7f30*/  ENDCOLLECTIVE ;  /* 0x000000000000791b */ /* 0x003fe20003800000 */
.L_x_553:
[----:B------:R-:W-:Y:S01]  /*7f40*/  IMAD.MOV.U32 R21, RZ, RZ, R20 ;  /* 0x000000ffff157224 */ /* 0x000fe200078e0014 */
[----:B------:R-:W-:-:S07]  /*7f50*/  MOV R22, R23 ;  /* 0x0000001700167202 */ /* 0x000fce0000000f00 */
[----:B------:R-:W-:Y:S05]  /*7f60*/  WARPSYNC.COLLECTIVE R16, `(.L_x_554) ;  /* 0x0000000010087348 */ /* 0x000fea0003c00000 */
[----:B------:R0:W1:Y:S02]  /*7f70*/  SHFL.BFLY P2, R23, R21, R18, R19 ;  /* 0x0c00001215177389 */ /* 0x0000640000040013 */
[----:B01----:R-:W-:Y:S01]  /*7f80*/  ENDCOLLECTIVE ;  /* 0x000000000000791b */ /* 0x003fe20003800000 */
.L_x_554:
[----:B------:R-:W-:Y:S01]  /*7f90*/  FADD.FTZ R22, R17, R22 ;  /* 0x0000001611167221 */ /* 0x000fe20000010000 */
[----:B------:R-:W-:-:S04]  /*7fa0*/  HFMA2.MMA R18, -RZ, RZ, 0, 1.1920928955078125e-07 ;  /* 0x00000002ff127435 */ /* 0x000fc800000001ff */
[----:B------:R-:W-:Y:S01]  /*7fb0*/  MOV R21, R22 ;  /* 0x0000001600157202 */ /* 0x000fe20000000f00 */
[----:B------:R-:W-:-:S07]  /*7fc0*/  FADD.FTZ R0, R20, R23 ;  /* 0x0000001714007221 */ /* 0x000fce0000010000 */
[----:B------:R-:W-:Y:S05]  /*7fd0*/  WARPSYNC.COLLECTIVE R16, `(.L_x_555) ;  /* 0x0000000010087348 */ /* 0x000fea0003c00000 */
[----:B------:R0:W1:Y:S02]  /*7fe0*/  SHFL.BFLY P2, R23, R21, R18, R19 ;  /* 0x0c00001215177389 */ /* 0x0000640000040013 */
[----:B01----:R-:W-:Y:S01]  /*7ff0*/  ENDCOLLECTIVE ;  /* 0x000000000000791b */ /* 0x003fe20003800000 */
.L_x_555:
[----:B------:R-:W-:Y:S02]  /*8000*/  MOV R21, R0 ;  /* 0x0000000000157202 */ /* 0x000fe40000000f00 */
[----:B------:R-:W-:-:S07]  /*8010*/  MOV R25, R23 ;  /* 0x0000001700197202 */ /* 0x000fce0000000f00 */
[----:B------:R-:W-:Y:S05]  /*8020*/  WARPSYNC.COLLECTIVE R16, `(.L_x_556) ;  /* 0x0000000010087348 */ /* 0x000fea0003c00000 */
[----:B------:R0:W1:Y:S02]  /*8030*/  SHFL.BFLY P2, R23, R21, R18, R19 ;  /* 0x0c00001215177389 */ /* 0x0000640000040013 */
[----:B01----:R-:W-:Y:S01]  /*8040*/  ENDCOLLECTIVE ;  /* 0x000000000000791b */ /* 0x003fe20003800000 */
.L_x_556:
[----:B------:R-:W-:Y:S01]  /*8050*/  FADD.FTZ R25, R22, R25 ;  /* 0x0000001916197221 */ /* 0x000fe20000010000 */
[----:B------:R-:W-:-:S03]  /*8060*/  HFMA2.MMA R18, -RZ, RZ, 0, 5.9604644775390625e-08 ;  /* 0x00000001ff127435 */ /* 0x000fc600000001ff */
[----:B------:R-:W-:Y:S02]  /*8070*/  IMAD.MOV.U32 R21, RZ, RZ, R25 ;  /* 0x000000ffff157224 */ /* 0x000fe400078e0019 */
[----:B------:R-:W-:-:S07]  /*8080*/  FADD.FTZ R12, R0, R23 ;  /* 0x00000017000c7221 */ /* 0x000fce0000010000 */
[----:B------:R-:W-:Y:S05]  /*8090*/  WARPSYNC.COLLECTIVE R16, `(.L_x_557) ;  /* 0x0000000010087348 */ /* 0x000fea0003c00000 */
[----:B------:R0:W1:Y:S02]  /*80a0*/  SHFL.BFLY P2, R23, R21, R18, R19 ;  /* 0x0c00001215177389 */ /* 0x0000640000040013 */
[----:B01----:R-:W-:Y:S01]  /*80b0*/  ENDCOLLECTIVE ;  /* 0x000000000000791b */ /* 0x003fe20003800000 */
.L_x_557:
[----:B------:R-:W-:Y:S02]  /*80c0*/  MOV R21, R12 ;  /* 0x0000000c00157202 */ /* 0x000fe40000000f00 */
[----:B------:R-:W-:-:S07]  /*80d0*/  MOV R24, R23 ;  /* 0x0000001700187202 */ /* 0x000fce0000000f00 */
[----:B------:R-:W-:Y:S05]  /*80e0*/  WARPSYNC.COLLECTIVE R16, `(.L_x_558) ;  /* 0x0000000010087348 */ /* 0x000fea0003c00000 */
[----:B------:R0:W1:Y:S02]  /*80f0*/  SHFL.BFLY P2, R23, R21, R18, R19 ;  /* 0x0c00001215177389 */ /* 0x0000640000040013 */
[----:B01----:R-:W-:Y:S01]  /*8100*/  ENDCOLLECTIVE ;  /* 0x000000000000791b */ /* 0x003fe20003800000 */
.L_x_558:
[----:B------:R-:W-:Y:S01]  /*8110*/  FADD.FTZ R24, R25, R24 ;  /* 0x0000001819187221 */ /* 0x000fe20000010000 */
[----:B------:R-:W-:Y:S06]  /*8120*/  BRA `(.L_x_559) ;  /* 0xffffffe800847947 */ /* 0x000fec000383ffff */
.L_x_529:
[----:B------:R-:W-:Y:S01]  /*8130*/  BSSY B0, `(.L_x_560) ;  /* 0x0000008000007945 */ /* 0x000fe20003800000 */
[----:B-1----:R-:W-:Y:S01]  /*8140*/  MOV R21, R11 ;  /* 0x0000000b00157202 */ /* 0x002fe20000000f00 */
[----:B------:R-:W-:Y:S01]  /*8150*/  IMAD.MOV.U32 R18, RZ, RZ, 0x8 ;  /* 0x00000008ff127424 */ /* 0x000fe200078e00ff */
[----:B------:R-:W-:Y:S02]  /*8160*/  MOV R19, 0x101f ;  /* 0x0000101f00137802 */ /* 0x000fe40000000f00 */
[----:B------:R-:W-:-:S07]  /*8170*/  MOV R16, 0xffff ;  /* 0x0000ffff00107802 */ /* 0x000fce0000000f00 */
[----:B0-2---:R-:W-:Y:S05]  /*8180*/  WARPSYNC.COLLECTIVE R16, `(.L_x_561) ;  /* 0x0000000010087348 */ /* 0x005fea0003c00000 */
[----:B------:R1:W3:Y:S02]  /*8190*/  SHFL.BFLY P2, R23, R21, R18, R19 ;  /* 0x0c00001215177389 */ /* 0x0002e40000040013 */
[----:B0123--:R-:W-:Y:S01]  /*81a0*/  ENDCOLLECTIVE ;  /* 0x000000000000791b */ /* 0x00ffe20003800000 */
.L_x_561:
[----:B------:R-:W-:Y:S05]  /*81b0*/  BSYNC B0 ;  /* 0x0000000000007941 */ /* 0x000fea0003800000 */
.L_x_560:
        /* <DEDUP_REMOVED lines=9> */
.L_x_562:
[----:B------:R-:W-:-:S05]  /*8250*/  FADD.FTZ R10, R10, R11 ;  /* 0x0000000b0a0a7221 */ /* 0x000fca0000010000 */
[----:B------:R-:W-:Y:S01]  /*8260*/  MOV R21, R10 ;  /* 0x0000000a00157202 */ /* 0x000fe20000000f00 */
[----:B------:R-:W-:Y:S01]  /*8270*/  IMAD.MOV.U32 R18, RZ, RZ, 0x4 ;  /* 0x00000004ff127424 */ /* 0x000fe200078e00ff */
[----:B------:R-:W-:-:S07]  /*8280*/  MOV R15, R23 ;  /* 0x00000017000f7202 */ /* 0x000fce0000000f00 */
[----:B------:R-:W-:Y:S05]  /*8290*/  WARPSYNC.COLLECTIVE R16, `(.L_x_563) ;  /* 0x0000000010087348 */ /* 0x000fea0003c00000 */
[----:B------:R0:W1:Y:S02]  /*82a0*/  SHFL.BFLY P2, R23, R21, R18, R19 ;  /* 0x0c00001215177389 */ /* 0x0000640000040013 */
[----:B01----:R-:W-:Y:S01]  /*82b0*/  ENDCOLLECTIVE ;  /* 0x000000000000791b */ /* 0x003fe20003800000 */
.L_x_563:
[----:B------:R-:W-:-:S05]  /*82c0*/  FADD.FTZ R24, R15, R0 ;  /* 0x000000000f187221 */ /* 0x000fca0000010000 */
[----:B------:R-:W-:Y:S02]  /*82d0*/  MOV R21, R24 ;  /* 0x0000001800157202 */ /* 0x000fe40000000f00 */
[----:B------:R-:W-:-:S07]  /*82e0*/  MOV R25, R23 ;  /* 0x0000001700197202 */ /* 0x000fce0000000f00 */
[----:B------:R-:W-:Y:S05]  /*82f0*/  WARPSYNC.COLLECTIVE R16, `(.L_x_564) ;  /* 0x0000000010087348 */ /* 0x000fea0003c00000 */
[----:B------:R0:W1:Y:S02]  /*8300*/  SHFL.BFLY P2, R23, R21, R18, R19 ;  /* 0x0c00001215177389 */ /* 0x0000640000040013 */
[----:B01----:R-:W-:Y:S01]  /*8310*/  ENDCOLLECTIVE ;  /* 0x000000000000791b */ /* 0x003fe20003800000 */
.L_x_564:
[----:B------:R-:W-:-:S05]  /*8320*/  FADD.FTZ R11, R10, R25 ;  /* 0x000000190a0b7221 */ /* 0x000fca0000010000 */
[----:B------:R-:W-:Y:S01]  /*8330*/  MOV R21, R11 ;  /* 0x0000000b00157202 */ /* 0x000fe20000000f00 */
[----:B------:R-:W-:Y:S01]  /*8340*/  IMAD.MOV.U32 R18, RZ, RZ, 0x2 ;  /* 0x00000002ff127424 */ /* 0x000fe200078e00ff */
[----:B------:R-:W-:-:S07]  /*8350*/  MOV R17, R23 ;  /* 0x0000001700117202 */ /* 0x000fce0000000f00 */
[----:B------:R-:W-:Y:S05]  /*8360*/  WARPSYNC.COLLECTIVE R16, `(.L_x_565) ;  /* 0x0000000010087348 */ /* 0x000fea0003c00000 */
[----:B------:R0:W1:Y:S02]  /*8370*/  SHFL.BFLY P2, R23, R21, R18, R19 ;  /* 0x0c00001215177389 */ /* 0x0000640000040013 */
[----:B01----:R-:W-:Y:S01]  /*8380*/  ENDCOLLECTIVE ;  /* 0x000000000000791b */ /* 0x003fe20003800000 */
.L_x_565:
[----:B------:R-:W-:Y:S01]  /*8390*/  FADD.FTZ R0, R24, R17 ;  /* 0x0000001118007221 */ /* 0x000fe20000010000 */
[----:B------:R-:W-:Y:S01]  /*83a0*/  @P0 SHF.L.U32 R17, R5, 0x1, RZ ;  /* 0x0000000105110819 */ /* 0x000fe200000006ff */
[----:B------:R-:W-:-:S03]  /*83b0*/  HFMA2.MMA R24, -RZ, RZ, 0, 0 ;  /* 0x00000000ff187435 */ /* 0x000fc600000001ff */
[----:B------:R-:W-:Y:S02]  /*83c0*/  MOV R21, R0 ;  /* 0x0000000000157202 */ /* 0x000fe40000000f00 */
[----:B------:R-:W-:-:S07]  /*83d0*/  MOV R32, R23 ;  /* 0x0000001700207202 */ /* 0x000fce0000000f00 */
[----:B------:R-:W-:Y:S05]  /*83e0*/  WARPSYNC.COLLECTIVE R16, `(.L_x_566) ;  /* 0x0000000010087348 */ /* 0x000fea0003c00000 */
[----:B------:R0:W1:Y:S02]  /*83f0*/  SHFL.BFLY P2, R23, R21, R18, R19 ;  /* 0x0c00001215177389 */ /* 0x0000640000040013 */
[----:B01----:R-:W-:Y:S01]  /*8400*/  ENDCOLLECTIVE ;  /* 0x000000000000791b */ /* 0x003fe20003800000 */
.L_x_566:
        /* <DEDUP_REMOVED lines=8> */
.L_x_567:
[----:B------:R-:W-:Y:S01]  /*8490*/  FADD.FTZ R21, R0, R14 ;  /* 0x0000000e00157221 */ /* 0x000fe20000010000 */
[C---:B------:R-:W-:Y:S02]  /*84a0*/  @P0 IADD3 R14, R12.reuse, 0x1e, RZ ;  /* 0x0000001e0c0e0810 */ /* 0x040fe40007ffe0ff */
[----:B------:R-:W-:Y:S02]  /*84b0*/  IADD3 R0, R12, R4, RZ ;  /* 0x000000040c007210 */ /* 0x000fe40007ffe0ff */
[----:B------:R-:W-:Y:S02]  /*84c0*/  @P0 LOP3.LUT R14, R14, R17, RZ, 0x3c, !PT ;  /* 0x000000110e0e0212 */ /* 0x000fe400078e3cff */
[----:B------:R-:W-:Y:S01]  /*84d0*/  @P0 LEA R17, R5, UR4, 0x7 ;  /* 0x0000000405110c11 */ /* 0x000fe2000f8e38ff */
[----:B------:R-:W-:-:S04]  /*84e0*/  @!P1 IMAD.WIDE R10, R0, 0x2, R10 ;  /* 0x00000002000a9825 */ /* 0x000fc800078e020a */
[----:B------:R-:W-:Y:S01]  /*84f0*/  FADD.FTZ R23, R32, R23 ;  /* 0x0000001720177221 */ /* 0x000fe20000010000 */
[----:B------:R-:W-:-:S04]  /*8500*/  @P0 LEA R20, R14, R17, 0x2 ;  /* 0x000000110e140211 */ /* 0x000fc800078e10ff */
[----:B------:R-:W-:Y:S01]  /*8510*/  @!P1 F2FP.BF16.F32.PACK_AB R23, RZ, R23 ;  /* 0x00000017ff17923e */ /* 0x000fe200000010ff */
[----:B------:R0:W1:Y:S03]  /*8520*/  @P0 LDS R14, [R20] ;  /* 0x00000000140e0984 */ /* 0x0000660000000800 */
[----:B------:R-:W-:Y:S01]  /*8530*/  PRMT R15, R23, 0x7610, R15 ;  /* 0x00007610170f7816 */ /* 0x000fe2000000000f */
[----:B------:R0:W2:Y:S06]  /*8540*/  @P0 LDS R25, [R20+0x780] ;  /* 0x0007800014190984 */ /* 0x0000ac0000000800 */
[----:B012---:R-:W-:Y:S05]  /*8550*/  WARPSYNC.COLLECTIVE R16, `(.L_x_568) ;  /* 0x0000000010087348 */ /* 0x007fea0003c00000 */
[----:B------:R3:W4:Y:S02]  /*8560*/  SHFL.BFLY P2, R23, R21, R18, R19 ;  /* 0x0c00001215177389 */ /* 0x0007240000040013 */
[----:B01234-:R-:W-:Y:S01]  /*8570*/  ENDCOLLECTIVE ;  /* 0x000000000000791b */ /* 0x01ffe20003800000 */
.L_x_568:
[----:B------:R-:W-:Y:S01]  /*8580*/  MOV R20, RZ ;  /* 0x000000ff00147202 */ /* 0x000fe20000000f00 */
[----:B------:R0:W-:Y:S01]  /*8590*/  @!P1 STG.E.U16 desc[UR12][R10.64], R15 ;  /* 0x0000000f0a009986 */ /* 0x0001e2000c10150c */
[----:B------:R-:W-:Y:S01]  /*85a0*/  HFMA2.MMA R18, -RZ, RZ, 0, 4.76837158203125e-07 ;  /* 0x00000008ff127435 */ /* 0x000fe200000001ff */
[----:B0-----:R-:W0:Y:S01]  /*85b0*/  @!P1 LDC.64 R10, c[0x0][0x220] ;  /* 0x00008800ff0a9b82 */ /* 0x001e220000000a00 */
[----:B------:R-:W-:Y:S02]  /*85c0*/  @P0 VIADD R15, R12, 0x3c ;  /* 0x0000003c0c0f0836 */ /* 0x000fe40000000000 */
[----:B------:R-:W-:-:S04]  /*85d0*/  IMAD.MOV.U32 R32, RZ, RZ, R23 ;  /* 0x000000ffff207224 */ /* 0x000fc800078e0017 */
[----:B------:R-:W-:Y:S01]  /*85e0*/  FADD.FTZ R32, R21, R32 ;  /* 0x0000002015207221 */ /* 0x000fe20000010000 */
[----:B------:R-:W-:-:S04]  /*85f0*/  @P0 MOV R24, R14 ;  /* 0x0000000e00180202 */ /* 0x000fc80000000f00 */
[----:B------:R-:W-:Y:S02]  /*8600*/  MOV R21, R24 ;  /* 0x0000001800157202 */ /* 0x000fe40000000f00 */
[----:B------:R-:W-:-:S07]  /*8610*/  @P0 MOV R20, R25 ;  /* 0x0000001900140202 */ /* 0x000fce0000000f00 */
[----:B0-----:R-:W-:Y:S05]  /*8620*/  WARPSYNC.COLLECTIVE R16, `(.L_x_569) ;  /* 0x0000000010087348 */ /* 0x001fea0003c00000 */
[----:B------:R1:W2:Y:S02]  /*8630*/  SHFL.BFLY P2, R23, R21, R18, R19 ;  /* 0x0c00001215177389 */ /* 0x0002a40000040013 */
[----:B012---:R-:W-:Y:S01]  /*8640*/  ENDCOLLECTIVE ;  /* 0x000000000000791b */ /* 0x007fe20003800000 */
.L_x_569:
[----:B------:R-:W-:Y:S01]  /*8650*/  @!P1 IMAD.WIDE R10, R0, 0x2, R10 ;  /* 0x00000002000a9825 */ /* 0x000fe200078e020a */
[----:B------:R-:W-:-:S04]  /*8660*/  @!P1 F2FP.BF16.F32.PACK_AB R21, RZ, R32 ;  /* 0x00000020ff15923e */ /* 0x000fc800000010ff */
[----:B------:R-:W-:Y:S02]  /*8670*/  PRMT R14, R21, 0x7610, R14 ;  /* 0x00007610150e7816 */ /* 0x000fe4000000000e */
[----:B------:R-:W-:-:S03]  /*8680*/  MOV R21, R20 ;  /* 0x0000001400157202 */ /* 0x000fc60000000f00 */
[----:B------:R0:W-:Y:S01]  /*8690*/  @!P1 STG.E.U16 desc[UR12][R10.64], R14 ;  /* 0x0000000e0a009986 */ /* 0x0001e2000c10150c */
[----:B------:R-:W-:-:S07]  /*86a0*/  IMAD.MOV.U32 R33, RZ, RZ, R23 ;  /* 0x000000ffff217224 */ /* 0x000fce00078e0017 */
[----:B0-----:R-:W-:Y:S05]  /*86b0*/  WARPSYNC.COLLECTIVE R16, `(.L_x_570) ;  /* 0x0000000010087348 */ /* 0x001fea0003c00000 */
[----:B------:R1:W2:Y:S02]  /*86c0*/  SHFL.BFLY P2, R23, R21, R18, R19 ;  /* 0x0c00001215177389 */ /* 0x0002a40000040013 */
[----:B012---:R-:W-:Y:S01]  /*86d0*/  ENDCOLLECTIVE ;  /* 0x000000000000791b */ /* 0x007fe20003800000 */
.L_x_570:
        /* <DEDUP_REMOVED lines=8> */
.L_x_571:
[----:B------:R-:W-:Y:S01]  /*8760*/  FADD.FTZ R20, R22, R20 ;  /* 0x0000001416147221 */ /* 0x000fe20000010000 */
[----:B------:R-:W-:Y:S01]  /*8770*/  @P0 SHF.L.U32 R22, R5, 0x1, RZ ;  /* 0x0000000105160819 */ /* 0x000fe200000006ff */
[----:B------:R-:W-:-:S03]  /*8780*/  @!P1 IMAD.WIDE R10, R0, 0x2, R10 ;  /* 0x00000002000a9825 */ /* 0x000fc600078e020a */
[----:B------:R-:W-:Y:S02]  /*8790*/  @P0 LOP3.LUT R15, R15, R22, RZ, 0x3c, !PT ;  /* 0x000000160f0f0212 */ /* 0x000fe400078e3cff */
[----:B------:R-:W-:Y:S02]  /*87a0*/  @P0 LEA R22, R5, UR4, 0x7 ;  /* 0x0000000405160c11 */ /* 0x000fe4000f8e38ff */
[----:B------:R-:W-:Y:S02]  /*87b0*/  MOV R21, R20 ;  /* 0x0000001400157202 */ /* 0x000fe40000000f00 */
[----:B------:R-:W-:-:S05]  /*87c0*/  @P0 LEA R15, R15, R22, 0x2 ;  /* 0x000000160f0f0211 */ /* 0x000fca00078e10ff */
[----:B------:R0:W1:Y:S01]  /*87d0*/  @P0 LDS R22, [R15] ;  /* 0x000000000f160984 */ /* 0x0000620000000800 */
[----:B------:R-:W-:-:S03]  /*87e0*/  MOV R25, R23 ;  /* 0x0000001700197202 */ /* 0x000fc60000000f00 */
[----:B------:R0:W2:Y:S04]  /*87f0*/  @P0 LDS R17, [R15+0x780] ;  /* 0x000780000f110984 */ /* 0x0000a80000000800 */
[----:B012---:R-:W-:Y:S05]  /*8800*/  WARPSYNC.COLLECTIVE R16, `(.L_x_572) ;  /* 0x0000000010087348 */ /* 0x007fea0003c00000 */
[----:B------:R3:W4:Y:S02]  /*8810*/  SHFL.BFLY P2, R23, R21, R18, R19 ;  /* 0x0c00001215177389 */ /* 0x0007240000040013 */
[----:B01234-:R-:W-:Y:S01]  /*8820*/  ENDCOLLECTIVE ;  /* 0x000000000000791b */ /* 0x01ffe20003800000 */
.L_x_572:
[----:B------:R-:W-:Y:S01]  /*8830*/  FADD.FTZ R24, R24, R25 ;  /* 0x0000001918187221 */ /* 0x000fe20000010000 */
[----:B------:R-:W-:-:S03]  /*8840*/  HFMA2.MMA R18, -RZ, RZ, 0, 1.1920928955078125e-07 ;  /* 0x00000002ff127435 */ /* 0x000fc600000001ff */
[----:B------:R-:W-:Y:S01]  /*8850*/  IMAD.MOV.U32 R21, RZ, RZ, R24 ;  /* 0x000000ffff157224 */ /* 0x000fe200078e0018 */
[----:B------:R-:W-:-:S07]  /*8860*/  MOV R25, R23 ;  /* 0x0000001700197202 */ /* 0x000fce0000000f00 */
[----:B------:R-:W-:Y:S05]  /*8870*/  WARPSYNC.COLLECTIVE R16, `(.L_x_573) ;  /* 0x0000000010087348 */ /* 0x000fea0003c00000 */
[----:B------:R0:W1:Y:S02]  /*8880*/  SHFL.BFLY P2, R23, R21, R18, R19 ;  /* 0x0c00001215177389 */ /* 0x0000640000040013 */
[----:B01----:R-:W-:Y:S01]  /*8890*/  ENDCOLLECTIVE ;  /* 0x000000000000791b */ /* 0x003fe20003800000 */
.L_x_573:
[----:B------:R-:W-:-:S05]  /*88a0*/  FADD.FTZ R25, R20, R25 ;  /* 0x0000001914197221 */ /* 0x000fca0000010000 */
[----:B------:R-:W-:Y:S02]  /*88b0*/  MOV R21, R25 ;  /* 0x0000001900157202 */ /* 0x000fe40000000f00 */
[----:B------:R-:W-:-:S05]  /*88c0*/  MOV R19, R23 ;  /* 0x0000001700137202 */ /* 0x000fca0000000f00 */
[----:B------:R-:W-:Y:S01]  /*88d0*/  FADD.FTZ R24, R24, R19 ;  /* 0x0000001318187221 */ /* 0x000fe20000010000 */
[----:B------:R-:W-:-:S11]  /*88e0*/  HFMA2.MMA R19, -RZ, RZ, 0, 0.000503063201904296875 ;  /* 0x0000101fff137435 */ /* 0x000fd600000001ff */
[----:B------:R-:W-:Y:S05]  /*88f0*/  WARPSYNC.COLLECTIVE R16, `(.L_x_574) ;  /* 0x0000000010087348 */ /* 0x000fea0003c00000 */
[----:B------:R0:W1:Y:S02]  /*8900*/  SHFL.BFLY P2, R23, R21, R18, R19 ;  /* 0x0c00001215177389 */ /* 0x0000640000040013 */
[----:B01----:R-:W-:Y:S01]  /*8910*/  ENDCOLLECTIVE ;  /* 0x000000000000791b */ /* 0x003fe20003800000 */
.L_x_574:
[----:B------:R-:W-:Y:S01]  /*8920*/  HFMA2.MMA R18, -RZ, RZ, 0, 5.9604644775390625e-08 ;  /* 0x00000001ff127435 */ /* 0x000fe200000001ff */
[----:B------:R-:W-:Y:S01]  /*8930*/  MOV R21, R24 ;  /* 0x0000001800157202 */ /* 0x000fe20000000f00 */
[----:B------:R-:W-:-:S09]  /*8940*/  IMAD.MOV.U32 R20, RZ, RZ, R23 ;  /* 0x000000ffff147224 */ /* 0x000fd200078e0017 */
[----:B------:R-:W-:Y:S05]  /*8950*/  WARPSYNC.COLLECTIVE R16, `(.L_x_575) ;  /* 0x0000000010087348 */ /* 0x000fea0003c00000 */
[----:B------:R0:W1:Y:S02]  /*8960*/  SHFL.BFLY P2, R23, R21, R18, R19 ;  /* 0x0c00001215177389 */ /* 0x0000640000040013 */
[----:B01----:R-:W-:Y:S01]  /*8970*/  ENDCOLLECTIVE ;  /* 0x000000000000791b */ /* 0x003fe20003800000 */
.L_x_575:
[----:B------:R-:W-:Y:S01]  /*8980*/  FADD.FTZ R14, R25, R20 ;  /* 0x00000014190e7221 */ /* 0x000fe20000010000 */
[----:B------:R-:W-:-:S05]  /*8990*/  MOV R21, R23 ;  /* 0x0000001700157202 */ /* 0x000fca0000000f00 */
[----:B------:R-:W-:Y:S01]  /*89a0*/  FADD.FTZ R18, R24, R21 ;  /* 0x0000001518127221 */ /* 0x000fe20000010000 */
[----:B------:R-:W-:-:S04]  /*89b0*/  MOV R21, R14 ;  /* 0x0000000e00157202 */ /* 0x000fc80000000f00 */
[----:B------:R-:W-:Y:S01]  /*89c0*/  @!P1 F2FP.BF16.F32.PACK_AB R33, RZ, R18 ;  /* 0x00000012ff21923e */ /* 0x000fe200000010ff */
[----:B------:R-:W-:-:S04]  /*89d0*/  HFMA2.MMA R18, -RZ, RZ, 0, 5.9604644775390625e-08 ;  /* 0x00000001ff127435 */ /* 0x000fc800000001ff */
[----:B------:R0:W-:Y:S07]  /*89e0*/  @!P1 STG.E.U16 desc[UR12][R10.64+0x3c], R33 ;  /* 0x00003c210a009986 */ /* 0x0001ee000c10150c */
[----:B0-----:R-:W-:Y:S05]  /*89f0*/  WARPSYNC.COLLECTIVE R16, `(.L_x_576) ;  /* 0x0000000010087348 */ /* 0x001fea0003c00000 */
[----:B------:R1:W2:Y:S02]  /*8a00*/  SHFL.BFLY P2, R23, R21, R18, R19 ;  /* 0x0c00001215177389 */ /* 0x0002a40000040013 */
[----:B012---:R-:W-:Y:S01]  /*8a10*/  ENDCOLLECTIVE ;  /* 0x000000000000791b */ /* 0x007fe20003800000 */
.L_x_576:
[----:B------:R-:W0:Y:S01]  /*8a20*/  @!P1 LDC.64 R10, c[0x0][0x220] ;  /* 0x00008800ff0a9b82 */ /* 0x000e220000000a00 */
[----:B------:R-:W-:Y:S01]  /*8a30*/  HFMA2.MMA R18, -RZ, RZ, 0, 4.76837158203125e-07 ;  /* 0x00000008ff127435 */ /* 0x000fe200000001ff */
[----:B------:R-:W-:Y:S01]  /*8a40*/  FADD.FTZ R20, R14, R23 ;  /* 0x000000170e147221 */ /* 0x000fe20000010000 */
[----:B------:R-:W-:Y:S02]  /*8a50*/  CS2R R14, SRZ ;  /* 0x00000000000e7805 */ /* 0x000fe4000001ff00 */
[----:B------:R-:W-:Y:S02]  /*8a60*/  @P0 MOV R14, R22 ;  /* 0x00000016000e0202 */ /* 0x000fe40000000f00 */
[----:B------:R-:W-:-:S03]  /*8a70*/  @P0 MOV R15, R17 ;  /* 0x00000011000f0202 */ /* 0x000fc60000000f00 */
[----:B------:R-:W-:Y:S02]  /*8a80*/  IMAD.MOV.U32 R21, RZ, RZ, R14 ;  /* 0x000000ffff157224 */ /* 0x000fe400078e000e */
[----:B0-----:R-:W-:-:S07]  /*8a90*/  @!P1 IMAD.WIDE R10, R0, 0x2, R10 ;  /* 0x00000002000a9825 */ /* 0x001fce00078e020a */
[----:B------:R-:W-:Y:S05]  /*8aa0*/  WARPSYNC.COLLECTIVE R16, `(.L_x_577) ;  /* 0x0000000010087348 */ /* 0x000fea0003c00000 */
[----:B------:R0:W1:Y:S02]  /*8ab0*/  SHFL.BFLY P2, R23, R21, R18, R19 ;  /* 0x0c00001215177389 */ /* 0x0000640000040013 */
[----:B01----:R-:W-:Y:S01]  /*8ac0*/  ENDCOLLECTIVE ;  /* 0x000000000000791b */ /* 0x003fe20003800000 */
.L_x_577:
[----:B------:R-:W-:Y:S02]  /*8ad0*/  MOV R21, R15 ;  /* 0x0000000f00157202 */ /* 0x000fe40000000f00 */
[----:B------:R-:W-:Y:S02]  /*8ae0*/  MOV R16, R23 ;  /* 0x0000001700107202 */ /* 0x000fe40000000f00 */
[----:B------:R-:W-:-:S03]  /*8af0*/  @!P1 F2FP.BF16.F32.PACK_AB R23, RZ, R20 ;  /* 0x00000014ff17923e */ /* 0x000fc600000010ff */
[----:B------:R-:W-:Y:S01]  /*8b00*/  FADD.FTZ R22, R16, R14 ;  /* 0x0000000e10167221 */ /* 0x000fe20000010000 */
[----:B------:R-:W-:Y:S01]  /*8b10*/  IMAD.MOV.U32 R16, RZ, RZ, 0xffff ;  /* 0x0000ffffff107424 */ /* 0x000fe200078e00ff */
[----:B------:R-:W-:Y:S01]  /*8b20*/  PRMT R20, R23, 0x7610, R20 ;  /* 0x0000761017147816 */ /* 0x000fe20000000014 */
[----:B------:R-:W-:-:S07]  /*8b30*/  IMAD.MOV.U32 R14, RZ, RZ, RZ ;  /* 0x000000ffff0e7224 */ /* 0x000fce00078e00ff */
[----:B------:R-:W-:Y:S05]  /*8b40*/  WARPSYNC.COLLECTIVE R16, `(.L_x_578) ;  /* 0x0000000010087348 */ /* 0x000fea0003c00000 */
[----:B------:R0:W1:Y:S02]  /*8b50*/  SHFL.BFLY P2, R23, R21, R18, R19 ;  /* 0x0c00001215177389 */ /* 0x0000640000040013 */
[----:B01----:R-:W-:Y:S01]  /*8b60*/  ENDCOLLECTIVE ;  /* 0x000000000000791b */ /* 0x003fe20003800000 */
.L_x_578:
[----:B------:R0:W-:Y:S01]  /*8b70*/  @!P1 STG.E.U16 desc[UR12][R10.64+0x3c], R20 ;  /* 0x00003c140a009986 */ /* 0x0001e2000c10150c */
[----:B------:R-:W-:Y:S01]  /*8b80*/  HFMA2.MMA R18, -RZ, RZ, 0, 2.384185791015625e-07 ;  /* 0x00000004ff127435 */ /* 0x000fe200000001ff */
[----:B------:R-:W-:Y:S02]  /*8b90*/  MOV R21, R22 ;  /* 0x0000001600157202 */ /* 0x000fe40000000f00 */
[----:B0-----:R-:W-:Y:S02]  /*8ba0*/  @P0 IADD3 R10, R12, 0x5a, RZ ;  /* 0x0000005a0c0a0810 */ /* 0x001fe40007ffe0ff */
[----:B------:R-:W-:-:S04]  /*8bb0*/  @P0 SHF.L.U32 R11, R5, 0x1, RZ ;  /* 0x00000001050b0819 */ /* 0x000fc800000006ff */
[----:B------:R-:W-:Y:S02]  /*8bc0*/  @P0 LOP3.LUT R10, R10, R11, RZ, 0x3c, !PT ;  /* 0x0000000b0a0a0212 */ /* 0x000fe400078e3cff */
[----:B------:R-:W-:-:S07]  /*8bd0*/  MOV R17, R23 ;  /* 0x0000001700117202 */ /* 0x000fce0000000f00 */
[----:B------:R-:W-:Y:S05]  /*8be0*/  WARPSYNC.COLLECTIVE R16, `(.L_x_579) ;  /* 0x0000000010087348 */ /* 0x000fea0003c00000 */
[----:B------:R0:W1:Y:S02]  /*8bf0*/  SHFL.BFLY P2, R23, R21, R18, R19 ;  /* 0x0c00001215177389 */ /* 0x0000640000040013 */
[----:B01----:R-:W-:Y:S01]  /*8c00*/  ENDCOLLECTIVE ;  /* 0x000000000000791b */ /* 0x003fe20003800000 */
.L_x_579:
        /* <DEDUP_REMOVED lines=9> */
.L_x_580:
[----:B------:R-:W-:Y:S01]  /*8ca0*/  HFMA2.MMA R18, -RZ, RZ, 0, 1.1920928955078125e-07 ;  /* 0x00000002ff127435 */ /* 0x000fe200000001ff */
[----:B------:R-:W-:Y:S02]  /*8cb0*/  MOV R21, R34 ;  /* 0x0000002200157202 */ /* 0x000fe40000000f00 */
[----:B------:R-:W-:-:S08]  /*8cc0*/  MOV R33, R23 ;  /* 0x0000001700217202 */ /* 0x000fd00000000f00 */
[----:B------:R-:W-:Y:S05]  /*8cd0*/  WARPSYNC.COLLECTIVE R16, `(.L_x_581) ;  /* 0x0000000010087348 */ /* 0x000fea0003c00000 */
[----:B------:R0:W1:Y:S02]  /*8ce0*/  SHFL.BFLY P2, R23, R21, R18, R19 ;  /* 0x0c00001215177389 */ /* 0x0000640000040013 */
[----:B01----:R-:W-:Y:S01]  /*8cf0*/  ENDCOLLECTIVE ;  /* 0x000000000000791b */ /* 0x003fe20003800000 */
.L_x_581:
[----:B------:R-:W-:-:S05]  /*8d00*/  FADD.FTZ R22, R17, R33 ;  /* 0x0000002111167221 */ /* 0x000fca0000010000 */
[----:B------:R-:W-:Y:S01]  /*8d10*/  MOV R21, R22 ;  /* 0x0000001600157202 */ /* 0x000fe20000000f00 */
[----:B------:R-:W-:-:S04]  /*8d20*/  IMAD.MOV.U32 R19, RZ, RZ, R23 ;  /* 0x000000ffff137224 */ /* 0x000fc800078e0017 */
[----:B------:R-:W-:Y:S01]  /*8d30*/  FADD.FTZ R20, R34, R19 ;  /* 0x0000001322147221 */ /* 0x000fe20000010000 */
[----:B------:R-:W-:-:S11]  /*8d40*/  HFMA2.MMA R19, -RZ, RZ, 0, 0.000503063201904296875 ;  /* 0x0000101fff137435 */ /* 0x000fd600000001ff */
[----:B------:R-:W-:Y:S05]  /*8d50*/  WARPSYNC.COLLECTIVE R16, `(.L_x_582) ;  /* 0x0000000010087348 */ /* 0x000fea0003c00000 */
[----:B------:R0:W1:Y:S02]  /*8d60*/  SHFL.BFLY P2, R23, R21, R18, R19 ;  /* 0x0c00001215177389 */ /* 0x0000640000040013 */
[----:B01----:R-:W-:Y:S01]  /*8d70*/  ENDCOLLECTIVE ;  /* 0x000000000000791b */ /* 0x003fe20003800000 */
.L_x_582:
[----:B------:R-:W-:Y:S01]  /*8d80*/  MOV R21, R20 ;  /* 0x0000001400157202 */ /* 0x000fe20000000f00 */
[----:B------:R-:W-:Y:S01]  /*8d90*/  IMAD.MOV.U32 R18, RZ, RZ, 0x1 ;  /* 0x00000001ff127424 */ /* 0x000fe200078e00ff */
[----:B------:R-:W-:-:S07]  /*8da0*/  MOV R15, R23 ;  /* 0x00000017000f7202 */ /* 0x000fce0000000f00 */
[----:B------:R-:W-:Y:S05]  /*8db0*/  WARPSYNC.COLLECTIVE R16, `(.L_x_583) ;  /* 0x0000000010087348 */ /* 0x000fea0003c00000 */
[----:B------:R0:W1:Y:S02]  /*8dc0*/  SHFL.BFLY P2, R23, R21, R18, R19 ;  /* 0x0c00001215177389 */ /* 0x0000640000040013 */
[----:B01----:R-:W-:Y:S01]  /*8dd0*/  ENDCOLLECTIVE ;  /* 0x000000000000791b */ /* 0x003fe20003800000 */
.L_x_583:
        /* <DEDUP_REMOVED lines=11> */
[----:B------:R-:W-:Y:S01]  /*8e90*/  HFMA2.MMA R19, -RZ, RZ, 0, 0.000503063201904296875 ;  /* 0x0000101fff137435 */ /* 0x000fe200000001ff */
[----:B-1----:R-:W-:-:S05]  /*8ea0*/  @!P1 IMAD.WIDE R16, R0, 0x2, R16 ;  /* 0x0000000200109825 */ /* 0x002fca00078e0210 */
[----:B------:R0:W-:Y:S01]  /*8eb0*/  @!P1 STG.E.U16 desc[UR12][R16.64+0x78], R20 ;  /* 0x0000781410009986 */ /* 0x0001e2000c10150c */
[----:B--2---:R-:W-:Y:S01]  /*8ec0*/  @P0 MOV R15, R18 ;  /* 0x00000012000f0202 */ /* 0x004fe20000000f00 */
[----:B------:R-:W-:Y:S01]  /*8ed0*/  IMAD.MOV.U32 R18, RZ, RZ, 0x1 ;  /* 0x00000001ff127424 */ /* 0x000fe200078e00ff */
[----:B0-----:R-:W-:-:S07]  /*8ee0*/  MOV R16, 0xffff ;  /* 0x0000ffff00107802 */ /* 0x001fce0000000f00 */
[----:B------:R-:W-:Y:S05]  /*8ef0*/  WARPSYNC.COLLECTIVE R16, `(.L_x_584) ;  /* 0x0000000010087348 */ /* 0x000fea0003c00000 */
[----:B------:R0:W1:Y:S02]  /*8f00*/  SHFL.BFLY P2, R23, R21, R18, R19 ;  /* 0x0c00001215177389 */ /* 0x0000640000040013 */
[----:B01----:R-:W-:Y:S01]  /*8f10*/  ENDCOLLECTIVE ;  /* 0x000000000000791b */ /* 0x003fe20003800000 */
.L_x_584:
[----:B------:R-:W-:Y:S01]  /*8f20*/  MOV R21, R14 ;  /* 0x0000000e00157202 */ /* 0x000fe20000000f00 */
[----:B------:R-:W-:Y:S01]  /*8f30*/  IMAD.MOV.U32 R18, RZ, RZ, 0x8 ;  /* 0x00000008ff127424 */ /* 0x000fe200078e00ff */
[----:B------:R-:W-:-:S07]  /*8f40*/  MOV R22, R23 ;  /* 0x0000001700167202 */ /* 0x000fce0000000f00 */
[----:B------:R-:W-:Y:S05]  /*8f50*/  WARPSYNC.COLLECTIVE R16, `(.L_x_585) ;  /* 0x0000000010087348 */ /* 0x000fea0003c00000 */
[----:B------:R0:W1:Y:S02]  /*8f60*/  SHFL.BFLY P2, R23, R21, R18, R19 ;  /* 0x0c00001215177389 */ /* 0x0000640000040013 */
[----:B01----:R-:W-:Y:S01]  /*8f70*/  ENDCOLLECTIVE ;  /* 0x000000000000791b */ /* 0x003fe20003800000 */
.L_x_585:
[----:B------:R-:W-:Y:S01]  /*8f80*/  FADD.FTZ R12, R12, R22 ;  /* 0x000000160c0c7221 */ /* 0x000fe20000010000 */
[----:B------:R-:W-:Y:S02]  /*8f90*/  MOV R21, R15 ;  /* 0x0000000f00157202 */ /* 0x000fe40000000f00 */
[----:B------:R-:W-:-:S07]  /*8fa0*/  MOV R32, R23 ;  /* 0x0000001700207202 */ /* 0x000fce0000000f00 */
[----:B------:R-:W-:Y:S05]  /*8fb0*/  WARPSYNC.COLLECTIVE R16, `(.L_x_586) ;  /* 0x0000000010087348 */ /* 0x000fea0003c00000 */
[----:B------:R0:W1:Y:S02]  /*8fc0*/  SHFL.BFLY P2, R23, R21, R18, R19 ;  /* 0x0c00001215177389 */ /* 0x0000640000040013 */
[----:B01----:R-:W-:Y:S01]  /*8fd0*/  ENDCOLLECTIVE ;  /* 0x000000000000791b */ /* 0x003fe20003800000 */
.L_x_586:
        /* <DEDUP_REMOVED lines=9> */
.L_x_587:
[----:B------:R-:W-:Y:S01]  /*9070*/  MOV R21, R17 ;  /* 0x0000001100157202 */ /* 0x000fe20000000f00 */
[----:B------:R-:W-:Y:S01]  /*9080*/  @!P1 IMAD.WIDE R14, R0, 0x2, R14 ;  /* 0x00000002000e9825 */ /* 0x000fe200078e020e */
[----:B------:R-:W-:-:S07]  /*9090*/  MOV R33, R23 ;  /* 0x0000001700217202 */ /* 0x000fce0000000f00 */
[----:B------:R-:W-:Y:S05]  /*90a0*/  WARPSYNC.COLLECTIVE R16, `(.L_x_588) ;  /* 0x0000000010087348 */ /* 0x000fea0003c00000 */
[----:B------:R0:W1:Y:S02]  /*90b0*/  SHFL.BFLY P2, R23, R21, R18, R19 ;  /* 0x0c00001215177389 */ /* 0x0000640000040013 */
[----:B01----:R-:W-:Y:S01]  /*90c0*/  ENDCOLLECTIVE ;  /* 0x000000000000791b */ /* 0x003fe20003800000 */
.L_x_588:
[----:B------:R-:W-:-:S05]  /*90d0*/  FADD.FTZ R25, R32, R33 ;  /* 0x0000002120197221 */ /* 0x000fca0000010000 */
[----:B------:R-:W-:Y:S01]  /*90e0*/  MOV R21, R25 ;  /* 0x0000001900157202 */ /* 0x000fe20000000f00 */
[----:B------:R-:W-:Y:S01]  /*90f0*/  IMAD.MOV.U32 R18, RZ, RZ, 0x2 ;  /* 0x00000002ff127424 */ /* 0x000fe200078e00ff */
[----:B------:R-:W-:-:S05]  /*9100*/  MOV R16, R23 ;  /* 0x0000001700107202 */ /* 0x000fca0000000f00 */
[----:B------:R-:W-:Y:S01]  /*9110*/  FADD.FTZ R24, R17, R16 ;  /* 0x0000001011187221 */ /* 0x000fe20000010000 */
[----:B------:R-:W-:-:S07]  /*9120*/  MOV R16, 0xffff ;  /* 0x0000ffff00107802 */ /* 0x000fce0000000f00 */
[----:B------:R-:W-:Y:S05]  /*9130*/  WARPSYNC.COLLECTIVE R16, `(.L_x_589) ;  /* 0x0000000010087348 */ /* 0x000fea0003c00000 */
[----:B------:R0:W1:Y:S02]  /*9140*/  SHFL.BFLY P2, R23, R21, R18, R19 ;  /* 0x0c00001215177389 */ /* 0x0000640000040013 */
[----:B01----:R-:W-:Y:S01]  /*9150*/  ENDCOLLECTIVE ;  /* 0x000000000000791b */ /* 0x003fe20003800000 */
.L_x_589:
[----:B------:R-:W-:Y:S02]  /*9160*/  MOV R21, R24 ;  /* 0x0000001800157202 */ /* 0x000fe40000000f00 */
[----:B------:R-:W-:-:S07]  /*9170*/  MOV R32, R23 ;  /* 0x0000001700207202 */ /* 0x000fce0000000f00 */
[----:B------:R-:W-:Y:S05]  /*9180*/  WARPSYNC.COLLECTIVE R16, `(.L_x_590) ;  /* 0x0000000010087348 */ /* 0x000fea0003c00000 */
[----:B------:R0:W1:Y:S02]  /*9190*/  SHFL.BFLY P2, R23, R21, R18, R19 ;  /* 0x0c00001215177389 */ /* 0x0000640000040013 */
[----:B01----:R-:W-:Y:S01]  /*91a0*/  ENDCOLLECTIVE ;  /* 0x000000000000791b */ /* 0x003fe20003800000 */
.L_x_590:
[----:B------:R-:W-:Y:S01]  /*91b0*/  FADD.FTZ R25, R25, R32 ;  /* 0x0000002019197221 */ /* 0x000fe20000010000 */
[----:B------:R-:W-:-:S03]  /*91c0*/  @!P1 F2FP.BF16.F32.PACK_AB R18, RZ, R12 ;  /* 0x0000000cff12923e */ /* 0x000fc600000010ff */
[----:B------:R-:W-:Y:S01]  /*91d0*/  IMAD.MOV.U32 R21, RZ, RZ, R25 ;  /* 0x000000ffff157224 */ /* 0x000fe200078e0019 */
[----:B------:R-:W-:Y:S01]  /*91e0*/  PRMT R10, R18, 0x7610, R10 ;  /* 0x00007610120a7816 */ /* 0x000fe2000000000a */
[----:B------:R-:W-:-:S04]  /*91f0*/  HFMA2.MMA R18, -RZ, RZ, 0, 5.9604644775390625e-08 ;  /* 0x00000001ff127435 */ /* 0x000fc800000001ff */
[----:B------:R0:W-:Y:S01]  /*9200*/  @!P1 STG.E.U16 desc[UR12][R14.64+0x78], R10 ;  /* 0x0000780a0e009986 */ /* 0x0001e2000c10150c */
[----:B------:R-:W-:-:S05]  /*9210*/  MOV R19, R23 ;  /* 0x0000001700137202 */ /* 0x000fca0000000f00 */
[----:B------:R-:W-:Y:S01]  /*9220*/  FADD.FTZ R12, R24, R19 ;  /* 0x00000013180c7221 */ /* 0x000fe20000010000 */
[----:B------:R-:W-:-:S07]  /*9230*/  MOV R19, 0x101f ;  /* 0x0000101f00137802 */ /* 0x000fce0000000f00 */
[----:B0-----:R-:W-:Y:S05]  /*9240*/  WARPSYNC.COLLECTIVE R16, `(.L_x_591) ;  /* 0x0000000010087348 */ /* 0x001fea0003c00000 */
[----:B------:R1:W2:Y:S02]  /*9250*/  SHFL.BFLY P2, R23, R21, R18, R19 ;  /* 0x0c00001215177389 */ /* 0x0002a40000040013 */
[----:B012---:R-:W-:Y:S01]  /*9260*/  ENDCOLLECTIVE ;  /* 0x000000000000791b */ /* 0x007fe20003800000 */
.L_x_591:
[----:B------:R-:W-:Y:S02]  /*9270*/  MOV R21, R12 ;  /* 0x0000000c00157202 */ /* 0x000fe40000000f00 */
[----:B------:R-:W-:-:S07]  /*9280*/  MOV R22, R23 ;  /* 0x0000001700167202 */ /* 0x000fce0000000f00 */
[----:B------:R-:W-:Y:S05]  /*9290*/  WARPSYNC.COLLECTIVE R16, `(.L_x_592) ;  /* 0x0000000010087348 */ /* 0x000fea0003c00000 */
[----:B------:R0:W1:Y:S02]  /*92a0*/  SHFL.BFLY P2, R23, R21, R18, R19 ;  /* 0x0c00001215177389 */ /* 0x0000640000040013 */
[----:B01----:R-:W-:Y:S01]  /*92b0*/  ENDCOLLECTIVE ;  /* 0x000000000000791b */ /* 0x003fe20003800000 */
.L_x_592:
[----:B------:R-:W-:Y:S01]  /*92c0*/  FADD.FTZ R22, R25, R22 ;  /* 0x0000001619167221 */ /* 0x000fe20000010000 */
[----:B------:R-:W-:Y:S06]  /*92d0*/  BRA `(.L_x_593) ;  /* 0xffffffe000c47947 */ /* 0x000fec000383ffff */
.L_x_594:
        /* <DEDUP_REMOVED lines=10> */
.L_x_2233:


//--------------------- .text._ZN13group_norm_v218gn_bwd_cuda_kernelI13__nv_bfloat16Li480ELi1ELi16ELi120ELi1024ELb1ELb1ELi16ELi960ELi960ELi4ELb1ELi2ELb0ELb0ELNS_15WgradSyncMethodE3ENS_16CompileConditionILi900EEEEEvPT_S6_S6_PKS5_S8_S8_S8_PKfflPfPj --------------------------
	.section	.text._ZN13group_norm_v218gn_bwd_cuda_kernelI13__nv_bfloat16Li480ELi1ELi16ELi120ELi1024ELb1ELb1ELi16ELi960ELi960ELi4ELb1ELi2ELb0ELb0ELNS_15WgradSyncMethodE3ENS_16CompileConditionILi900EEEEEvPT_S6_S6_PKS5_S8_S8_S8_PKfflPfPj,"ax",@progbits
	.align	128
        .global         _ZN13group_norm_v218gn_bwd_cuda_kernelI13__nv_bfloat16Li480ELi1ELi16ELi120ELi1024ELb1ELb1ELi16ELi960ELi960ELi4ELb1ELi2ELb0ELb0ELNS_15WgradSyncMethodE3ENS_16CompileConditionILi900EEEEEvPT_S6_S6_PKS5_S8_S8_S8_PKfflPfPj
        .type           _ZN13group_norm_v218gn_bwd_cuda_kernelI13__nv_bfloat16Li480ELi1ELi16ELi120ELi1024ELb1ELb1ELi16ELi960ELi960ELi4ELb1ELi2ELb0ELb0ELNS_15WgradSyncMethodE3ENS_16CompileConditionILi900EEEEEvPT_S6_S6_PKS5_S8_S8_S8_PKfflPfPj,@function
        .size           _ZN13group_norm_v218gn_bwd_cuda_kernelI13__nv_bfloat16Li480ELi1ELi16ELi120ELi1024ELb1ELb1ELi16ELi960ELi960ELi4ELb1ELi2ELb0ELb0ELNS_15WgradSyncMethodE3ENS_16CompileConditionILi900EEEEEvPT_S6_S6_PKS5_S8_S8_S8_PKfflPfPj,(.L_x_2234 - _ZN13group_norm_v218gn_bwd_cuda_kernelI13__nv_bfloat16Li480ELi1ELi16ELi120ELi1024ELb1ELb1ELi16ELi960ELi960ELi4ELb1ELi2ELb0ELb0ELNS_15WgradSyncMethodE3ENS_16CompileConditionILi900EEEEEvPT_S6_S6_PKS5_S8_S8_S8_PKfflPfPj)
        .other          _ZN13group_norm_v218gn_bwd_cuda_kernelI13__nv_bfloat16Li480ELi1ELi16ELi120ELi1024ELb1ELb1ELi16ELi960ELi960ELi4ELb1ELi2ELb0ELb0ELNS_15WgradSyncMethodE3ENS_16CompileConditionILi900EEEEEvPT_S6_S6_PKS5_S8_S8_S8_PKfflPfPj,@"STO_CUDA_ENTRY STV_DEFAULT"
_ZN13group_norm_v218gn_bwd_cuda_kernelI13__nv_bfloat16Li480ELi1ELi16ELi120ELi1024ELb1ELb1ELi16ELi960ELi960ELi4ELb1ELi2ELb0ELb0ELNS_15WgradSyncMethodE3ENS_16CompileConditionILi900EEEEEvPT_S6_S6_PKS5_S8_S8_S8_PKfflPfPj:
.text._ZN13group_norm_v218gn_bwd_cuda_kernelI13__nv_bfloat16Li480ELi1ELi16ELi120ELi1024ELb1ELb1ELi16ELi960ELi960ELi4ELb1ELi2ELb0ELb0ELNS_15WgradSyncMethodE3ENS_16CompileConditionILi900EEEEEvPT_S6_S6_PKS5_S8_S8_S8_PKfflPfPj:
        /* <DEDUP_REMOVED lines=31> */
.L_x_597:
[----:B------:R-:W2:Y:S04]  /*01f0*/  LD.E.STRONG.GPU R0, desc[UR18][R2.64] ;  /* 0x0000001202007980 */ /* 0x000ea8000c10f900 */
[----:B--2---:R-:W-:Y:S01]  /*0200*/  CCTL.IVALL ;  /* 0x00000000ff00798f */ /* 0x004fe20002000000 */
[----:B------:R-:W-:Y:S05]  /*0210*/  YIELD ;  /* 0x0000000000007946 */ /* 0x000fea0003800000 */
[----:B-----5:R-:W-:-:S04]  /*0220*/  LOP3.LUT R0, R0, R5, RZ, 0x3c, !PT ;  /* 0x0000000500007212 */ /* 0x020fc800078e3cff */
[----:B------:R-:W-:-:S13]  /*0230*/  ISETP.GT.AND P0, PT, R0, -0x1, PT ;  /* 0xffffffff0000780c */ /* 0x000fda0003f04270 */
[----:B------:R-:W-:Y:S05]  /*0240*/  @P0 BRA `(.L_x_597) ;  /* 0xfffffffc00e80947 */ /* 0x000fea000383ffff */
.L_x_596:
[----:B------:R-:W-:Y:S05]  /*0250*/  WARPSYNC.ALL ;  /* 0x0000000000007948 */ /* 0x000fea0003800000 */
[----:B------:R-:W-:Y:S06]  /*0260*/  BAR.SYNC.DEFER_BLOCKING 0x0 ;  /* 0x0000000000007b1d */ /* 0x000fec0000010000 */
[----:B------:R-:W-:Y:S05]  /*0270*/  BRA `(.L_x_598) ;  /* 0x0000006800fc7947 */ /* 0x000fea0003800000 */
.L_x_595:
[----:B------:R-:W0:Y:S01]  /*0280*/  S2R R19, SR_TID.X ;  /* 0x0000000000137919 */ /* 0x000e220000002100 */
[----:B------:R-:W-:Y:S01]  /*0290*/  ULOP3.LUT UR13, UR22, 0x3f, URZ, 0xc0, !UPT ;  /* 0x0000003f160d7892 */ /* 0x000fe2000f8ec03f */
[----:B------:R-:W-:Y:S01]  /*02a0*/  MOV R18, 0x400 ;  /* 0x0000040000127802 */ /* 0x000fe20000000f00 */
[----:B------:R-:W-:Y:S01]  /*02b0*/  ULOP3.LUT UR14, UR23, 0x2, URZ, 0xfc, !UPT ;  /* 0x00000002170e7892 */ /* 0x000fe2000f8efc3f */
[----:B------:R-:W1:Y:S01]  /*02c0*/  S2R R3, SR_CgaCtaId ;  /* 0x0000000000037919 */ /* 0x000e620000008800 */
[----:B------:R-:W-:Y:S01]  /*02d0*/  USHF.R.U32.HI UR5, URZ, 0x1, UR12 ;  /* 0x000000013f057899 */ /* 0x000fe2000801160c */
[----:B------:R-:W-:Y:S01]  /*02e0*/  IADD3 R15, R18, 0x3c00, RZ ;  /* 0x00003c00120f7810 */ /* 0x000fe20007ffe0ff */
[----:B------:R-:W-:Y:S01]  /*02f0*/  ULDC.64 UR8, c[0x0][0x268] ;  /* 0x00009a0000087ab9 */ /* 0x000fe20000000a00 */
[----:B------:R-:W-:Y:S01]  /*0300*/  MOV R14, UR13 ;  /* 0x0000000d000e7c02 */ /* 0x000fe20008000f00 */
[----:B------:R-:W-:Y:S01]  /*0310*/  ULDC.64 UR6, c[0x0][0x268] ;  /* 0x00009a0000067ab9 */ /* 0x000fe20000000a00 */
[----:B------:R-:W-:Y:S01]  /*0320*/  UIMAD.WIDE.U32 UR8, UR14, 0x4, UR8 ;  /* 0x000000040e0878a5 */ /* 0x000fe2000f8e0008 */
[----:B------:R-:W-:Y:S01]  /*0330*/  CS2R R80, SRZ ;  /* 0x0000000000507805 */ /* 0x000fe2000001ff00 */
[----:B------:R-:W-:Y:S01]  /*0340*/  ULEA UR6, UP0, UR12, UR6, 0x2 ;  /* 0x000000060c067291 */ /* 0x000fe2000f80103f */
[----:B------:R-:W-:Y:S01]  /*0350*/  CS2R R78, SRZ ;  /* 0x00000000004e7805 */ /* 0x000fe2000001ff00 */
[----:B------:R-:W-:Y:S01]  /*0360*/  USHF.L.U32 UR14, UR5, 0x6, URZ ;  /* 0x00000006050e7899 */ /* 0x000fe2000800063f */
[----:B------:R-:W-:Y:S01]  /*0370*/  CS2R R76, SRZ ;  /* 0x00000000004c7805 */ /* 0x000fe2000001ff00 */
[----:B------:R-:W-:Y:S01]  /*0380*/  UIADD3 UR5, -UR5, URZ, URZ ;  /* 0x0000003f05057290 */ /* 0x000fe2000fffe13f */
[----:B------:R-:W-:Y:S01]  /*0390*/  CS2R R74, SRZ ;  /* 0x00000000004a7805 */ /* 0x000fe2000001ff00 */
[----:B------:R-:W-:-:S02]  /*03a0*/  ULEA.HI.X UR7, UR12, UR7, UR4, 0x2, UP0 ;  /* 0x000000070c077291 */ /* 0x000fc400080f1404 */
[----:B------:R-:W-:Y:S01]  /*03b0*/  UISETP.NE.AND UP0, UPT, UR22, UR5, UPT ;  /* 0x000000051600728c */ /* 0x000fe2000bf05270 */
[----:B------:R-:W-:Y:S01]  /*03c0*/  UMOV UR15, 0x7fffffc1 ;  /* 0x7fffffc1000f7882 */ /* 0x000fe20000000000 */
[----:B------:R-:W-:Y:S02]  /*03d0*/  ULOP3.LUT UR13, UR14, 0xffffffc0, UR13, 0xe2, !UPT ;  /* 0xffffffc00e0d7892 */ /* 0x000fe4000f8ee20d */
[----:B------:R-:W-:Y:S01]  /*03e0*/  USEL UR20, UR15, 0x1, !UP0 ;  /* 0x000000010f147887 */ /* 0x000fe2000c000000 */
[----:B------:R-:W-:Y:S01]  /*03f0*/  UMOV UR5, URZ ;  /* 0x0000003f00057c82 */ /* 0x000fe20008000000 */
[----:B0-----:R-:W-:Y:S02]  /*0400*/  IADD3 R5, R19, 0x1e0, RZ ;  /* 0x000001e013057810 */ /* 0x001fe40007ffe0ff */
[----:B------:R-:W-:Y:S02]  /*0410*/  SHF.R.U32.HI R17, RZ, 0x1, R19 ;  /* 0x00000001ff117819 */ /* 0x000fe40000011613 */
[----:B------:R-:W-:-:S02]  /*0420*/  SHF.R.S32.HI R6, RZ, 0x1f, R5 ;  /* 0x0000001fff067819 */ /* 0x000fc40000011405 */
[----:B------:R-:W-:Y:S02]  /*0430*/  SHF.L.U32 R7, R17, 0x6, RZ ;  /* 0x0000000611077819 */ /* 0x000fe400000006ff */
[----:B------:R-:W-:Y:S02]  /*0440*/  LEA.HI R4, R6, R5, RZ, 0x2 ;  /* 0x0000000506047211 */ /* 0x000fe400078f10ff */
[----:B------:R-:W-:Y:S02]  /*0450*/  SHF.R.S32.HI R0, RZ, 0x1f, R19 ;  /* 0x0000001fff007819 */ /* 0x000fe40000011413 */
[----:B------:R-:W-:Y:S02]  /*0460*/  SHF.R.S32.HI R13, RZ, 0x2, R4 ;  /* 0x00000002ff0d7819 */ /* 0x000fe40000011404 */
[----:B------:R-:W-:Y:S02]  /*0470*/  LOP3.LUT R14, R7, 0xffffffc0, R14, 0xe2, !PT ;  /* 0xffffffc0070e7812 */ /* 0x000fe400078ee20e */
[----:B------:R-:W-:-:S02]  /*0480*/  IADD3 R7, R13, 0xf0, RZ ;  /* 0x000000f00d077810 */ /* 0x000fc40007ffe0ff */
[----:B------:R-:W-:Y:S02]  /*0490*/  LEA.HI R2, R0, R19, RZ, 0x2 ;  /* 0x0000001300027211 */ /* 0x000fe400078f10ff */
[----:B------:R-:W-:Y:S02]  /*04a0*/  SHF.R.S32.HI R10, RZ, 0x1f, R7 ;  /* 0x0000001fff0a7819 */ /* 0x000fe40000011407 */
[----:B------:R-:W-:Y:S02]  /*04b0*/  SHF.R.S32.HI R16, RZ, 0x2, R2 ;  /* 0x00000002ff107819 */ /* 0x000fe40000011402 */
[----:B------:R-:W-:Y:S02]  /*04c0*/  LOP3.LUT R8, R4, 0xfffffffc, RZ, 0xc0, !PT ;  /* 0xfffffffc04087812 */ /* 0x000fe400078ec0ff */
[----:B------:R-:W-:Y:S02]  /*04d0*/  LEA.HI R6, R6, R5, RZ, 0x4 ;  /* 0x0000000506067211 */ /* 0x000fe400078f20ff */
[----:B------:R-:W-:-:S02]  /*04e0*/  LEA.HI R10, R10, R7, RZ, 0x2 ;  /* 0x000000070a0a7211 */ /* 0x000fc400078f10ff */
[C---:B-1----:R-:W-:Y:S02]  /*04f0*/  LEA R18, R3.reuse, R18, 0x18 ;  /* 0x0000001203127211 */ /* 0x042fe400078ec0ff */
[----:B------:R-:W-:Y:S02]  /*0500*/  LEA R15, R3, R15, 0x18 ;  /* 0x0000000f030f7211 */ /* 0x000fe400078ec0ff */
[----:B------:R-:W-:Y:S02]  /*0510*/  IADD3 R3, R16, 0xf0, RZ ;  /* 0x000000f010037810 */ /* 0x000fe40007ffe0ff */
[----:B------:R-:W-:Y:S02]  /*0520*/  IADD3 R8, R5, -R8, RZ ;  /* 0x8000000805087210 */ /* 0x000fe40007ffe0ff */
[----:B------:R-:W-:Y:S02]  /*0530*/  SHF.R.U32.HI R5, RZ, 0x4, R6 ;  /* 0x00000004ff057819 */ /* 0x000fe40000011606 */
[----:B------:R-:W-:-:S02]  /*0540*/  SHF.R.U32.HI R9, RZ, 0x2, R10 ;  /* 0x00000002ff097819 */ /* 0x000fc4000001160a */
[----:B------:R-:W-:Y:S02]  /*0550*/  SHF.R.S32.HI R4, RZ, 0x1f, R3 ;  /* 0x0000001fff047819 */ /* 0x000fe40000011403 */
[----:B------:R-:W-:Y:S02]  /*0560*/  LEA.HI R0, R0, R19, RZ, 0x4 ;  /* 0x0000001300007211 */ /* 0x000fe400078f20ff */
[----:B------:R-:W-:Y:S02]  /*0570*/  LOP3.LUT R2, R2, 0xfffffffc, RZ, 0xc0, !PT ;  /* 0xfffffffc02027812 */ /* 0x000fe400078ec0ff */
[C---:B------:R-:W-:Y:S02]  /*0580*/  LOP3.LUT R10, R8.reuse, 0x3, R5, 0x78, !PT ;  /* 0x00000003080a7812 */ /* 0x040fe400078e7805 */
[----:B------:R-:W-:Y:S02]  /*0590*/  LOP3.LUT R9, R8, 0x3, R9, 0x78, !PT ;  /* 0x0000000308097812 */ /* 0x000fe400078e7809 */
[----:B------:R-:W-:-:S02]  /*05a0*/  SHF.L.U32 R8, R19, 0x1, RZ ;  /* 0x0000000113087819 */ /* 0x000fc400000006ff */
[----:B------:R-:W-:Y:S02]  /*05b0*/  LEA.HI R4, R4, R3, RZ, 0x2 ;  /* 0x0000000304047211 */ /* 0x000fe400078f10ff */
[----:B------:R-:W-:Y:S02]  /*05c0*/  SHF.R.U32.HI R3, RZ, 0x4, R0 ;  /* 0x00000004ff037819 */ /* 0x000fe40000011600 */
[----:B------:R-:W-:Y:S02]  /*05d0*/  IADD3 R2, -R2, R19, RZ ;  /* 0x0000001302027210 */ /* 0x000fe40007ffe1ff */
[----:B------:R-:W-:Y:S02]  /*05e0*/  LOP3.LUT R7, R8, 0x18, RZ, 0xc0, !PT ;  /* 0x0000001808077812 */ /* 0x000fe400078ec0ff */
[----:B------:R-:W-:Y:S02]  /*05f0*/  LOP3.LUT R12, R2, 0x3, R3, 0x78, !PT ;  /* 0x00000003020c7812 */ /* 0x000fe400078e7803 */
[----:B------:R-:W-:-:S02]  /*0600*/  SHF.R.U32.HI R11, RZ, 0x2, R4 ;  /* 0x00000002ff0b7819 */ /* 0x000fc40000011604 */
[----:B------:R-:W-:Y:S02]  /*0610*/  LEA R6, R19, R18, 0x5 ;  /* 0x0000001213067211 */ /* 0x000fe400078e28ff */
[----:B------:R-:W-:Y:S02]  /*0620*/  LOP3.LUT R5, R8, 0x18, RZ, 0xc, !PT ;  /* 0x0000001808057812 */ /* 0x000fe400078e0cff */
[----:B------:R-:W-:Y:S02]  /*0630*/  LOP3.LUT R3, R7, 0x10, RZ, 0x3c, !PT ;  /* 0x0000001007037812 */ /* 0x000fe400078e3cff */
[----:B------:R-:W-:Y:S02]  /*0640*/  LOP3.LUT R11, R2, 0x3, R11, 0x78, !PT ;  /* 0x00000003020b7812 */ /* 0x000fe400078e780b */
[C---:B------:R-:W-:Y:S02]  /*0650*/  IADD3 R5, R6.reuse, R5, RZ ;  /* 0x0000000506057210 */ /* 0x040fe40007ffe0ff */
[----:B------:R-:W-:-:S07]  /*0660*/  IADD3 R4, R6, R3, RZ ;  /* 0x0000000306047210 */ /* 0x000fce0007ffe0ff */
.L_x_608:
[----:B------:R-:W-:Y:S01]  /*0670*/  IMAD.WIDE.U32 R82, R19, -0x77777777, RZ ;  /* 0x8888888913527825 */ /* 0x000fe200078e00ff */
[----:B------:R-:W-:Y:S01]  /*0680*/  ULOP3.LUT UR14, UR12, 0x1, URZ, 0xc0, !UPT ;  /* 0x000000010c0e7892 */ /* 0x000fe2000f8ec03f */
[----:B------:R-:W0:Y:S01]  /*0690*/  LDC.64 R70, c[0x0][0x238] ;  /* 0x00008e00ff467b82 */ /* 0x000e220000000a00 */
[----:B------:R-:W-:Y:S02]  /*06a0*/  USHF.R.U64 UR15, UR12, 0x1, UR4 ;  /* 0x000000010c0f7899 */ /* 0x000fe40008001204 */
[----:B------:R-:W-:Y:S01]  /*06b0*/  SHF.R.U32.HI R82, RZ, 0x7, R83 ;  /* 0x00000007ff527819 */ /* 0x000fe20000011653 */
[----:B------:R-:W-:Y:S02]  /*06c0*/  UIMAD UR17, UR14, 0x3c0, URZ ;  /* 0x000003c00e1178a4 */ /* 0x000fe4000f8e023f */
[----:B------:R-:W-:Y:S01]  /*06d0*/  USHF.L.U32 UR14, UR22, 0x4, URZ ;  /* 0x00000004160e7899 */ /* 0x000fe2000800063f */
[----:B------:R-:W-:Y:S01]  /*06e0*/  MOV R27, UR15 ;  /* 0x0000000f001b7c02 */ /* 0x000fe20008000f00 */
[----:B--2---:R-:W-:Y:S01]  /*06f0*/  IMAD R26, R82, -0xf0, R19 ;  /* 0xffffff10521a7824 */ /* 0x004fe200078e0213 */
[----:B------:R-:W-:Y:S01]  /*0700*/  USHF.R.U32.HI UR16, URZ, 0x1, UR4 ;  /* 0x000000013f107899 */ /* 0x000fe20008011604 */
[----:B------:R-:W1:Y:S01]  /*0710*/  LDC.64 R28, c[0x0][0x240] ;  /* 0x00009000ff1c7b82 */ /* 0x000e620000000a00 */
[----:B------:R-:W-:-:S02]  /*0720*/  ULOP3.LUT UR14, UR14, 0x3f0, URZ, 0xc0, !UPT ;  /* 0x000003f00e0e7892 */ /* 0x000fc4000f8ec03f */
[----:B------:R-:W-:Y:S01]  /*0730*/  LEA R68, R26, UR17, 0x2 ;  /* 0x000000111a447c11 */ /* 0x000fe2000f8e10ff */
[----:B------:R-:W-:Y:S02]  /*0740*/  UIMAD UR24, UR16, 0x1e0000, URZ ;  /* 0x001e0000101878a4 */ /* 0x000fe4000f8e023f */
[----:B------:R-:W-:Y:S02]  /*0750*/  MOV R0, UR16 ;  /* 0x0000001000007c02 */ /* 0x000fe40008000f00 */
[--C-:B------:R-:W-:Y:S01]  /*0760*/  SHF.R.S32.HI R69, RZ, 0x1f, R68.reuse ;  /* 0x0000001fff457819 */ /* 0x100fe20000011444 */
[----:B------:R-:W-:Y:S01]  /*0770*/  IMAD.WIDE.U32 R2, R68, -0x77777777, RZ ;  /* 0x8888888944027825 */ /* 0x000fe200078e00ff */
[----:B------:R-:W-:Y:S01]  /*0780*/  IADD3 R25, R82, UR14, RZ ;  /* 0x0000000e52197c10 */ /* 0x000fe2000fffe0ff */
[----:B------:R-:W-:Y:S01]  /*0790*/  ULDC.64 UR14, c[0x0][0x248] ;  /* 0x00009200000e7ab9 */ /* 0x000fe20000000a00 */
[----:B------:R-:W-:Y:S01]  /*07a0*/  ULDC UR16, c[0x0][0x250] ;  /* 0x0000940000107ab9 */ /* 0x000fe20000000800 */
[----:B------:R-:W-:Y:S01]  /*07b0*/  IMAD.WIDE.U32 R22, R27, 0x1e0000, R68 ;  /* 0x001e00001b167825 */ /* 0x000fe200078e0044 */
[----:B------:R-:W-:-:S03]  /*07c0*/  SHF.R.U32.HI R3, RZ, 0x6, R3 ;  /* 0x00000006ff037819 */ /* 0x000fc60000011603 */
[----:B------:R-:W-:Y:S01]  /*07d0*/  IMAD R25, R25, 0x780, RZ ;  /* 0x0000078019197824 */ /* 0x000fe200078e02ff */
[----:B------:R-:W-:Y:S01]  /*07e0*/  LEA R2, P0, R27, R3, 0x4 ;  /* 0x000000031b027211 */ /* 0x000fe200078020ff */
[----:B0-----:R-:W-:Y:S01]  /*07f0*/  IMAD.WIDE R70, R68, 0x2, R70 ;  /* 0x0000000244467825 */ /* 0x001fe200078e0246 */
[----:B------:R-:W-:Y:S01]  /*0800*/  IADD3 R21, R23, UR24, RZ ;  /* 0x0000001817157c10 */ /* 0x000fe2000fffe0ff */
[----:B------:R-:W-:Y:S01]  /*0810*/  ULDC.64 UR24, c[0x0][0x228] ;  /* 0x00008a0000187ab9 */ /* 0x000fe20000000a00 */
[----:B------:R-:W-:Y:S02]  /*0820*/  LEA.HI.X R27, R27, RZ, R0, 0x4, P0 ;  /* 0x000000ff1b1b7211 */ /* 0x000fe400000f2400 */
[----:B------:R-:W-:Y:S01]  /*0830*/  LEA R72, P0, R2, UR14, 0x3 ;  /* 0x0000000e02487c11 */ /* 0x000fe2000f8018ff */
[----:B-1----:R-:W-:Y:S01]  /*0840*/  IMAD.WIDE R68, R68, 0x2, R28 ;  /* 0x0000000244447825 */ /* 0x002fe200078e021c */
[----:B------:R-:W-:Y:S01]  /*0850*/  IADD3 R0, P1, R25, R22, RZ ;  /* 0x0000001619007210 */ /* 0x000fe20007f3e0ff */
[----:B------:R-:W2:Y:S01]  /*0860*/  LDG.E.64.CONSTANT R70, desc[UR18][R70.64] ;  /* 0x0000001246467981 */ /* 0x000ea2000c1e9b00 */
[----:B------:R-:W-:Y:S01]  /*0870*/  LEA.HI.X R73, R2, UR15, R27, 0x3, P0 ;  /* 0x0000000f02497c11 */ /* 0x000fe200080f1c1b */
[----:B------:R-:W-:Y:S01]  /*0880*/  ULDC.64 UR14, c[0x0][0x230] ;  /* 0x00008c00000e7ab9 */ /* 0x000fe20000000a00 */
[----:B------:R-:W-:Y:S01]  /*0890*/  IADD3.X R23, RZ, R21, RZ, P1, !PT ;  /* 0x00000015ff177210 */ /* 0x000fe20000ffe4ff */
[----:B------:R-:W3:Y:S03]  /*08a0*/  LDG.E.64.CONSTANT R68, desc[UR18][R68.64] ;  /* 0x0000001244447981 */ /* 0x000ee6000c1e9b00 */
[C---:B------:R-:W-:Y:S01]  /*08b0*/  SHF.L.U64.HI R2, R0.reuse, 0x1, R23 ;  /* 0x0000000100027819 */ /* 0x040fe20000010217 */
[----:B------:R-:W4:Y:S01]  /*08c0*/  LDG.E.64.CONSTANT R72, desc[UR18][R72.64] ;  /* 0x0000001248487981 */ /* 0x000f22000c1e9b00 */
[----:B------:R-:W-:-:S04]  /*08d0*/  SHF.L.U32 R0, R0, 0x1, RZ ;  /* 0x0000000100007819 */ /* 0x000fc800000006ff */
[----:B------:R-:W-:-:S04]  /*08e0*/  IADD3 R66, P0, R0, UR14, RZ ;  /* 0x0000000e00427c10 */ /* 0x000fc8000ff1e0ff */
[----:B------:R-:W-:-:S06]  /*08f0*/  IADD3.X R67, R2, UR15, RZ, P0, !PT ;  /* 0x0000000f02437c10 */ /* 0x000fcc00087fe4ff */
[----:B------:R-:W5:Y:S01]  /*0900*/  LDG.E.64.CONSTANT R66, desc[UR18][R66.64] ;  /* 0x0000001242427981 */ /* 0x000f62000c1e9b00 */
[----:B------:R-:W-:-:S04]  /*0910*/  IADD3 R23, R25, 0xf00, RZ ;  /* 0x00000f0019177810 */ /* 0x000fc80007ffe0ff */
[----:B------:R-:W-:-:S04]  /*0920*/  IADD3 R23, P0, R23, R22, RZ ;  /* 0x0000001617177210 */ /* 0x000fc80007f1e0ff */
[----:B------:R-:W-:Y:S02]  /*0930*/  IADD3.X R20, RZ, R21, RZ, P0, !PT ;  /* 0x00000015ff147210 */ /* 0x000fe400007fe4ff */
[C---:B------:R-:W-:Y:S02]  /*0940*/  SHF.L.U32 R58, R23.reuse, 0x1, RZ ;  /* 0x00000001173a7819 */ /* 0x040fe400000006ff */
[----:B------:R-:W-:Y:S02]  /*0950*/  SHF.L.U64.HI R24, R23, 0x1, R20 ;  /* 0x0000000117187819 */ /* 0x000fe40000010214 */
[----:B------:R-:W-:-:S04]  /*0960*/  IADD3 R64, P0, R58, UR14, RZ ;  /* 0x0000000e3a407c10 */ /* 0x000fc8000ff1e0ff */
[----:B------:R-:W-:-:S06]  /*0970*/  IADD3.X R65, R24, UR15, RZ, P0, !PT ;  /* 0x0000000f18417c10 */ /* 0x000fcc00087fe4ff */
[----:B------:R-:W3:Y:S01]  /*0980*/  LDG.E.64.CONSTANT R64, desc[UR18][R64.64] ;  /* 0x0000001240407981 */ /* 0x000ee2000c1e9b00 */
[----:B------:R-:W-:-:S04]  /*0990*/  IADD3 R62, P0, R0, UR24, RZ ;  /* 0x00000018003e7c10 */ /* 0x000fc8000ff1e0ff */
[----:B------:R-:W-:-:S06]  /*09a0*/  IADD3.X R63, R2, UR25, RZ, P0, !PT ;  /* 0x00000019023f7c10 */ /* 0x000fcc00087fe4ff */
[----:B------:R-:W3:Y:S01]  /*09b0*/  LDG.E.64.CONSTANT R62, desc[UR18][R62.64] ;  /* 0x000000123e3e7981 */ /* 0x000ee2000c1e9b00 */
        /* <DEDUP_REMOVED lines=9> */
[----:B------:R-:W-:Y:S02]  /*0a50*/  IADD3.X R59, R24, UR25, RZ, P0, !PT ;  /* 0x00000019183b7c10 */ /* 0x000fe400087fe4ff */
[----:B------:R-:W-:-:S04]  /*0a60*/  IADD3 R23, R25, 0x2d00, RZ ;  /* 0x00002d0019177810 */ /* 0x000fc80007ffe0ff */
[----:B------:R-:W3:Y:S01]  /*0a70*/  LDG.E.64.CONSTANT R58, desc[UR18][R58.64] ;  /* 0x000000123a3a7981 */ /* 0x000ee2000c1e9b00 */
        /* <DEDUP_REMOVED lines=22> */
[----:B------:R-:W-:Y:S01]  /*0be0*/  IADD3 R37, P0, R37, R22, RZ ;  /* 0x0000001625257210 */ /* 0x000fe20007f1e0ff */
[----:B------:R-:W-:-:S03]  /*0bf0*/  IMAD R45, R26, 0x18, R15 ;  /* 0x000000181a2d7824 */ /* 0x000fc600078e020f */
[----:B------:R-:W-:Y:S02]  /*0c00*/  IADD3.X R26, RZ, R21, RZ, P0, !PT ;  /* 0x00000015ff1a7210 */ /* 0x000fe400007fe4ff */
[C---:B------:R-:W-:Y:S02]  /*0c10*/  SHF.L.U32 R42, R37.reuse, 0x1, RZ ;  /* 0x00000001252a7819 */ /* 0x040fe400000006ff */
[----:B------:R-:W-:Y:S02]  /*0c20*/  SHF.L.U64.HI R26, R37, 0x1, R26 ;  /* 0x00000001251a7819 */ /* 0x000fe4000001021a */
[C---:B------:R-:W-:Y:S02]  /*0c30*/  IADD3 R37, R25.reuse, 0x5a00, RZ ;  /* 0x00005a0019257810 */ /* 0x040fe40007ffe0ff */
[----:B------:R-:W-:Y:S02]  /*0c40*/  IADD3 R25, R25, 0x6900, RZ ;  /* 0x0000690019197810 */ /* 0x000fe40007ffe0ff */
[----:B------:R-:W-:-:S02]  /*0c50*/  IADD3 R48, P0, R42, UR14, RZ ;  /* 0x0000000e2a307c10 */ /* 0x000fc4000ff1e0ff */
[----:B------:R-:W-:Y:S02]  /*0c60*/  LEA R82, R82, R45, 0x3 ;  /* 0x0000002d52527211 */ /* 0x000fe400078e18ff */
[----:B------:R-:W-:-:S06]  /*0c70*/  IADD3.X R49, R26, UR15, RZ, P0, !PT ;  /* 0x0000000f1a317c10 */ /* 0x000fcc00087fe4ff */
[----:B------:R-:W3:Y:S01]  /*0c80*/  LDG.E.64.CONSTANT R48, desc[UR18][R48.64] ;  /* 0x0000001230307981 */ /* 0x000ee2000c1e9b00 */
[----:B------:R-:W-:Y:S01]  /*0c90*/  IADD3 R46, P0, R46, UR24, RZ ;  /* 0x000000182e2e7c10 */ /* 0x000fe2000ff1e0ff */
[----:B----4-:R-:W-:-:S06]  /*0ca0*/  FADD.FTZ R20, R73, UR16 ;  /* 0x0000001049147e21 */ /* 0x010fcc0008010000 */
[----:B------:R-:W0:Y:S01]  /*0cb0*/  MUFU.RSQ R20, R20 ;  /* 0x0000001400147308 */ /* 0x000e220000001400 */
[----:B-----5:R-:W-:Y:S02]  /*0cc0*/  SHF.L.U32 R23, R66, 0x10, RZ ;  /* 0x0000001042177819 */ /* 0x020fe400000006ff */
[----:B------:R-:W-:-:S03]  /*0cd0*/  SHF.L.U32 R27, R67, 0x10, RZ ;  /* 0x00000010431b7819 */ /* 0x000fc600000006ff */
[----:B------:R-:W-:-:S04]  /*0ce0*/  FADD.FTZ R23, -R72, R23 ;  /* 0x0000001748177221 */ /* 0x000fc80000010100 */
[----:B0-----:R-:W-:Y:S01]  /*0cf0*/  FMUL.FTZ R117, R20, R23 ;  /* 0x0000001714757220 */ /* 0x001fe20000410000 */
[----:B------:R-:W-:Y:S01]  /*0d00*/  PRMT R23, R66, 0x7632, R23 ;  /* 0x0000763242177816 */ /* 0x000fe20000000017 */
[----:B------:R-:W-:Y:S01]  /*0d10*/  FADD.FTZ R27, -R72, R27 ;  /* 0x0000001b481b7221 */ /* 0x000fe20000010100 */
[----:B--2---:R-:W-:Y:S02]  /*0d20*/  SHF.L.U32 R116, R70, 0x10, RZ ;  /* 0x0000001046747819 */ /* 0x004fe400000006ff */
[----:B---3--:R-:W-:Y:S02]  /*0d30*/  SHF.L.U32 R31, R68, 0x10, RZ ;  /* 0x00000010441f7819 */ /* 0x008fe400000006ff */
[----:B------:R-:W-:Y:S01]  /*0d40*/  SHF.L.U32 R23, R23, 0x10, RZ ;  /* 0x0000001017177819 */ /* 0x000fe200000006ff */
[----:B------:R-:W-:Y:S01]  /*0d50*/  FMUL.FTZ R113, R20, R27 ;  /* 0x0000001b14717220 */ /* 0x000fe20000410000 */
[----:B------:R-:W-:Y:S02]  /*0d60*/  SHF.L.U32 R114, R71, 0x10, RZ ;  /* 0x0000001047727819 */ /* 0x000fe400000006ff */
[----:B------:R-:W-:-:S02]  /*0d70*/  SHF.L.U32 R29, R69, 0x10, RZ ;  /* 0x00000010451d7819 */ /* 0x000fc400000006ff */
[----:B------:R-:W-:Y:S01]  /*0d80*/  PRMT R33, R67, 0x7632, R33 ;  /* 0x0000763243217816 */ /* 0x000fe20000000021 */
[----:B------:R-:W-:Y:S01]  /*0d90*/  FFMA.FTZ R32, R117, R116, R31 ;  /* 0x0000007475207223 */ /* 0x000fe2000001001f */
[----:B------:R-:W-:Y:S01]  /*0da0*/  PRMT R84, R70, 0x7632, R84 ;  /* 0x0000763246547816 */ /* 0x000fe20000000054 */
[----:B------:R-:W-:Y:S01]  /*0db0*/  FADD.FTZ R35, -R72, R23 ;  /* 0x0000001748237221 */ /* 0x000fe20000010100 */
[----:B------:R-:W-:Y:S01]  /*0dc0*/  PRMT R34, R68, 0x7632, R34 ;  /* 0x0000763244227816 */ /* 0x000fe20000000022 */
[----:B------:R-:W-:Y:S01]  /*0dd0*/  FFMA.FTZ R23, R113, R114, R29 ;  /* 0x0000007271177223 */ /* 0x000fe2000001001d */
[----:B------:R-:W-:Y:S01]  /*0de0*/  SHF.L.U32 R33, R33, 0x10, RZ ;  /* 0x0000001021217819 */ /* 0x000fe200000006ff */
[----:B------:R-:W-:Y:S01]  /*0df0*/  FMUL.FTZ R28, R32, -1.4426950216293334961 ;  /* 0xbfb8aa3b201c7820 */ /* 0x000fe20000410000 */
[----:B------:R-:W-:Y:S01]  /*0e00*/  SHF.L.U32 R84, R84, 0x10, RZ ;  /* 0x0000001054547819 */ /* 0x000fe200000006ff */
[----:B------:R-:W-:Y:S01]  /*0e10*/  FMUL.FTZ R35, R20, R35 ;  /* 0x0000002314237220 */ /* 0x000fe20000410000 */
[----:B------:R-:W-:Y:S01]  /*0e20*/  SHF.L.U32 R27, R34, 0x10, RZ ;  /* 0x00000010221b7819 */ /* 0x000fe200000006ff */
[----:B------:R-:W-:Y:S01]  /*0e30*/  FMUL.FTZ R38, R23, -1.4426950216293334961 ;  /* 0xbfb8aa3b17267820 */ /* 0x000fe20000410000 */
[----:B------:R-:W-:Y:S01]  /*0e40*/  PRMT R83, R71, 0x7632, R83 ;  /* 0x0000763247537816 */ /* 0x000fe20000000053 */
[----:B------:R-:W-:Y:S01]  /*0e50*/  FADD.FTZ R33, -R72, R33 ;  /* 0x0000002148217221 */ /* 0x000fe20000010100 */
[----:B------:R-:W-:Y:S01]  /*0e60*/  PRMT R86, R69, 0x7632, R86 ;  /* 0x0000763245567816 */ /* 0x000fe20000000056 */
[----:B------:R-:W-:Y:S01]  /*0e70*/  FFMA.FTZ R34, R35, R84, R27 ;  /* 0x0000005423227223 */ /* 0x000fe2000001001b */
[----:B------:R-:W-:Y:S01]  /*0e80*/  SHF.L.U32 R83, R83, 0x10, RZ ;  /* 0x0000001053537819 */ /* 0x000fe200000006ff */
[----:B------:R-:W0:Y:S01]  /*0e90*/  MUFU.EX2 R28, R28 ;  /* 0x0000001c001c7308 */ /* 0x000e220000000800 */
[----:B------:R-:W-:Y:S01]  /*0ea0*/  SHF.L.U32 R86, R86, 0x10, RZ ;  /* 0x0000001056567819 */ /* 0x000fe200000006ff */
[----:B------:R-:W-:Y:S01]  /*0eb0*/  FMUL.FTZ R33, R20, R33 ;  /* 0x0000002114217220 */ /* 0x000fe20000410000 */
[----:B------:R-:W-:-:S03]  /*0ec0*/  FMUL.FTZ R30, R34, -1.4426950216293334961 ;  /* 0xbfb8aa3b221e7820 */ /* 0x000fc60000410000 */
[----:B------:R-:W-:Y:S02]  /*0ed0*/  FFMA.FTZ R36, R33, R83, R86 ;  /* 0x0000005321247223 */ /* 0x000fe40000010056 */
[----:B------:R-:W1:Y:S02]  /*0ee0*/  MUFU.EX2 R38, R38 ;  /* 0x0000002600267308 */ /* 0x000e640000000800 */
[----:B------:R-:W-:-:S06]  /*0ef0*/  FMUL.FTZ R41, R36, -1.4426950216293334961 ;  /* 0xbfb8aa3b24297820 */ /* 0x000fcc0000410000 */
[----:B------:R-:W2:Y:S01]  /*0f00*/  MUFU.EX2 R30, R30 ;  /* 0x0000001e001e7308 */ /* 0x000ea20000000800 */
[----:B0-----:R-:W-:-:S07]  /*0f10*/  FADD.FTZ R28, R28, 1 ;  /* 0x3f8000001c1c7421 */ /* 0x001fce0000010000 */
[----:B------:R-:W0:Y:S01]  /*0f20*/  MUFU.EX2 R43, R41 ;  /* 0x00000029002b7308 */ /* 0x000e220000000800 */
[----:B-1----:R-:W-:Y:S01]  /*0f30*/  FADD.FTZ R40, R38, 1 ;  /* 0x3f80000026287421 */ /* 0x002fe20000010000 */
[----:B------:R-:W-:Y:S02]  /*0f40*/  IADD3 R38, P1, R37, R22, RZ ;  /* 0x0000001625267210 */ /* 0x000fe40007f3e0ff */
[----:B------:R-:W-:-:S04]  /*0f50*/  SHF.L.U32 R37, R64, 0x10, RZ ;  /* 0x0000001040257819 */ /* 0x000fc800000006ff */
[----:B------:R1:W3:Y:S01]  /*0f60*/  MUFU.RCP R39, R28 ;  /* 0x0000001c00277308 */ /* 0x0002e20000001000 */
[----:B------:R-:W-:Y:S01]  /*0f70*/  IADD3 R22, P2, R25, R22, RZ ;  /* 0x0000001619167210 */ /* 0x000fe20007f5e0ff */
[----:B--2---:R-:W-:Y:S01]  /*0f80*/  FADD.FTZ R30, R30, 1 ;  /* 0x3f8000001e1e7421 */ /* 0x004fe20000010000 */
[----:B------:R-:W-:Y:S01]  /*0f90*/  FADD.FTZ R25, -R72, R37 ;  /* 0x0000002548197221 */ /* 0x000fe20000010100 */
[----:B------:R-:W-:-:S04]  /*0fa0*/  SHF.L.U32 R45, R65, 0x10, RZ ;  /* 0x00000010412d7819 */ /* 0x000fc800000006ff */
[----:B------:R2:W4:Y:S01]  /*0fb0*/  MUFU.RCP R41, R40 ;  /* 0x0000002800297308 */ /* 0x0005220000001000 */
[----:B-1----:R-:W-:Y:S01]  /*0fc0*/  PRMT R28, R64, 0x7632, R28 ;  /* 0x00007632401c7816 */ /* 0x002fe2000000001c */
[----:B0-----:R-:W-:Y:S01]  /*0fd0*/  FADD.FTZ R43, R43, 1 ;  /* 0x3f8000002b2b7421 */ /* 0x001fe20000010000 */
[----:B------:R-:W-:Y:S02]  /*0fe0*/  FMUL.FTZ R112, R20, R25 ;  /* 0x0000001914707220 */ /* 0x000fe40000410000 */
[----:B------:R-:W-:-:S03]  /*0ff0*/  SHF.L.U32 R25, R28, 0x10, RZ ;  /* 0x000000101c197819 */ /* 0x000fc600000006ff */
[----:B------:R-:W0:Y:S01]  /*1000*/  MUFU.RCP R37, R30 ;  /* 0x0000001e00257308 */ /* 0x000e220000001000 */
[----:B------:R-:W-:Y:S01]  /*1010*/  FADD.FTZ R45, -R72, R45 ;  /* 0x0000002d482d7221 */ /* 0x000fe20000010100 */
[----:B------:R-:W-:Y:S01]  /*1020*/  FFMA.FTZ R28, R116, R112, R31 ;  /* 0x00000070741c7223 */ /* 0x000fe2000001001f */
[----:B------:R-:W-:Y:S01]  /*1030*/  FADD.FTZ R73, -R72, R25 ;  /* 0x0000001948497221 */ /* 0x000fe20000010100 */
[----:B---3--:R-:W-:-:S04]  /*1040*/  FADD.FTZ R25, -R39, 1 ;  /* 0x3f80000027197421 */ /* 0x008fc80000010100 */
[----:B------:R-:W1:Y:S01]  /*1050*/  MUFU.RCP R43, R43 ;  /* 0x0000002b002b7308 */ /* 0x000e620000001000 */
[----:B------:R-:W-:Y:S01]  /*1060*/  FMUL.FTZ R110, R20, R45 ;  /* 0x0000002d146e7220 */ /* 0x000fe20000410000 */
[----:B------:R-:W-:Y:S01]  /*1070*/  FMUL.FTZ R45, R28, -1.4426950216293334961 ;  /* 0xbfb8aa3b1c2d7820 */ /* 0x000fe20000410000 */
[----:B--2---:R-:W-:Y:S01]  /*1080*/  FFMA.FTZ R40, R32, R25, 1 ;  /* 0x3f80000020287423 */ /* 0x004fe20000010019 */
[----:B------:R-:W-:Y:S01]  /*1090*/  PRMT R87, R65, 0x7632, R87 ;  /* 0x0000763241577816 */ /* 0x000fe20000000057 */
[----:B----4-:R-:W-:Y:S02]  /*10a0*/  FADD.FTZ R44, -R41, 1 ;  /* 0x3f800000292c7421 */ /* 0x010fe40000010100 */
[----:B------:R-:W-:Y:S01]  /*10b0*/  FMUL.FTZ R40, R39, R40 ;  /* 0x0000002827287220 */ /* 0x000fe20000410000 */
[----:B------:R1:W2:Y:S01]  /*10c0*/  MUFU.EX2 R47, R45 ;  /* 0x0000002d002f7308 */ /* 0x0002a20000000800 */
[----:B------:R-:W-:Y:S01]  /*10d0*/  SHF.L.U32 R87, R87, 0x10, RZ ;  /* 0x0000001057577819 */ /* 0x000fe200000006ff */
[----:B0-----:R-:W-:Y:S01]  /*10e0*/  FADD.FTZ R39, -R37, 1 ;  /* 0x3f80000025277421 */ /* 0x001fe20000010100 */
[----:B------:R-:W-:-:S03]  /*10f0*/  FFMA.FTZ R88, R23, R44, 1 ;  /* 0x3f80000017587423 */ /* 0x000fc6000001002c */
[----:B------:R-:W-:Y:S01]  /*1100*/  FFMA.FTZ R44, R34, R39, 1 ;  /* 0x3f800000222c7423 */ /* 0x000fe20000010027 */
[----:B------:R-:W-:Y:S01]  /*1110*/  FADD.FTZ R23, -R72, R87 ;  /* 0x0000005748177221 */ /* 0x000fe20000010100 */
[----:B-1----:R-:W-:Y:S02]  /*1120*/  FADD.FTZ R45, -R43, 1 ;  /* 0x3f8000002b2d7421 */ /* 0x002fe40000010100 */
[----:B------:R-:W-:Y:S01]  /*1130*/  FMUL.FTZ R44, R37, R44 ;  /* 0x0000002c252c7220 */ /* 0x000fe20000410000 */
[----:B------:R-:W-:Y:S01]  /*1140*/  FMUL.FTZ R23, R20, R23 ;  /* 0x0000001714177220 */ /* 0x000fe20000410000 */
[----:B------:R-:W-:Y:S01]  /*1150*/  SHF.L.U32 R115, R62, 0x10, RZ ;  /* 0x000000103e737819 */ /* 0x000fe200000006ff */
[----:B------:R-:W-:Y:S01]  /*1160*/  FFMA.FTZ R36, R36, R45, 1 ;  /* 0x3f80000024247423 */ /* 0x000fe2000001002d */
[----:B------:R-:W-:Y:S01]  /*1170*/  PRMT R37, R62, 0x7632, R37 ;  /* 0x000076323e257816 */ /* 0x000fe20000000025 */
[----:B------:R-:W-:Y:S02]  /*1180*/  FFMA.FTZ R34, R83, R23, R86 ;  /* 0x0000001753227223 */ /* 0x000fe40000010056 */
[----:B------:R-:W-:Y:S01]  /*1190*/  FMUL.FTZ R43, R43, R36 ;  /* 0x000000242b2b7220 */ /* 0x000fe20000410000 */
[----:B------:R-:W-:Y:S01]  /*11a0*/  SHF.L.U32 R37, R37, 0x10, RZ ;  /* 0x0000001025257819 */ /* 0x000fe200000006ff */
[----:B------:R-:W-:Y:S01]  /*11b0*/  FMUL.FTZ R115, R115, R40 ;  /* 0x0000002873737220 */ /* 0x000fe20000410000 */
[----:B--2---:R-:W-:Y:S01]  /*11c0*/  FADD.FTZ R36, R47, 1 ;  /* 0x3f8000002f247421 */ /* 0x004fe20000010000 */
[----:B------:R-:W-:Y:S01]  /*11d0*/  IADD3.X R47, R24, UR25, RZ, P0, !PT ;  /* 0x00000019182f7c10 */ /* 0x000fe200087fe4ff */
[----:B------:R-:W-:Y:S01]  /*11e0*/  FMUL.FTZ R39, R34, -1.4426950216293334961 ;  /* 0xbfb8aa3b22277820 */ /* 0x000fe20000410000 */
[----:B------:R-:W-:Y:S01]  /*11f0*/  FFMA.FTZ R30, R114, R110, R29 ;  /* 0x0000006e721e7223 */ /* 0x000fe2000001001d */
[----:B------:R-:W-:Y:S01]  /*1200*/  SHF.L.U32 R111, R63, 0x10, RZ ;  /* 0x000000103f6f7819 */ /* 0x000fe200000006ff */
[----:B------:R-:W-:Y:S01]  /*1210*/  FMUL.FTZ R37, R37, R44 ;  /* 0x0000002c25257220 */ /* 0x000fe20000410000 */
[----:B------:R-:W-:Y:S01]  /*1220*/  PRMT R40, R63, 0x7632, R40 ;  /* 0x000076323f287816 */ /* 0x000fe20000000028 */
[----:B------:R-:W-:Y:S01]  /*1230*/  FMUL.FTZ R24, R116, R115 ;  /* 0x0000007374187220 */ /* 0x000fe20000410000 */
[----:B------:R-:W-:Y:S01]  /*1240*/  FMUL.FTZ R88, R41, R88 ;  /* 0x0000005829587220 */ /* 0x000fe20000410000 */
[----:B------:R-:W-:Y:S01]  /*1250*/  FMUL.FTZ R25, R20, R73 ;  /* 0x0000004914197220 */ /* 0x000fe20000410000 */
[----:B------:R0:W-:Y:S01]  /*1260*/  MUFU.EX2 R41, R39 ;  /* 0x0000002700297308 */ /* 0x0001e20000000800 */
[----:B------:R-:W-:Y:S01]  /*1270*/  FMUL.FTZ R85, R30, -1.4426950216293334961 ;  /* 0xbfb8aa3b1e557820 */ /* 0x000fe20000410000 */
[----:B------:R-:W-:Y:S01]  /*1280*/  SHF.L.U32 R40, R40, 0x10, RZ ;  /* 0x0000001028287819 */ /* 0x000fe200000006ff */
[----:B------:R-:W2:Y:S01]  /*1290*/  LDG.E.64.CONSTANT R46, desc[UR18][R46.64] ;  /* 0x000000122e2e7981 */ /* 0x000ea2000c1e9b00 */
[----:B------:R-:W-:Y:S01]  /*12a0*/  FFMA.FTZ R24, R117, R24, RZ ;  /* 0x0000001875187223 */ /* 0x000fe200000100ff */
[----:B------:R-:W-:Y:S01]  /*12b0*/  FMUL.FTZ R111, R111, R88 ;  /* 0x000000586f6f7220 */ /* 0x000fe20000410000 */
[C---:B0-----:R-:W-:Y:S01]  /*12c0*/  FMUL.FTZ R39, R84.reuse, R37 ;  /* 0x0000002554277220 */ /* 0x041fe20000410000 */
[----:B------:R-:W-:Y:S01]  /*12d0*/  FFMA.FTZ R32, R84, R25, R27 ;  /* 0x0000001954207223 */ /* 0x000fe2000001001b */
[----:B------:R-:W-:-:S02]  /*12e0*/  FMUL.FTZ R90, R40, R43 ;  /* 0x0000002b285a7220 */ /* 0x000fc40000410000 */
[----:B------:R-:W-:Y:S01]  /*12f0*/  FFMA.FTZ R24, R35, R39, R24 ;  /* 0x0000002723187223 */ /* 0x000fe20000010018 */
[----:B------:R-:W-:Y:S01]  /*1300*/  FMUL.FTZ R39, R114, R111 ;  /* 0x0000006f72277220 */ /* 0x000fe20000410000 */
[----:B------:R-:W0:Y:S01]  /*1310*/  MUFU.EX2 R85, R85 ;  /* 0x0000005500557308 */ /* 0x000e220000000800 */
[----:B------:R-:W-:Y:S01]  /*1320*/  IADD3.X R43, RZ, R21, RZ, P1, !PT ;  /* 0x00000015ff2b7210 */ /* 0x000fe20000ffe4ff */
[----:B------:R-:W-:Y:S01]  /*1330*/  FMUL.FTZ R73, R32, -1.4426950216293334961 ;  /* 0xbfb8aa3b20497820 */ /* 0x000fe20000410000 */
[----:B------:R-:W-:Y:S02]  /*1340*/  FFMA.FTZ R88, R113, R39, R24 ;  /* 0x0000002771587223 */ /* 0x000fe40000010018 */
[C---:B------:R-:W-:Y:S02]  /*1350*/  SHF.L.U64.HI R24, R38.reuse, 0x1, R43 ;  /* 0x0000000126187819 */ /* 0x040fe4000001022b */
[----:B------:R-:W-:Y:S01]  /*1360*/  SHF.L.U32 R38, R38, 0x1, RZ ;  /* 0x0000000126267819 */ /* 0x000fe200000006ff */
[----:B------:R-:W1:Y:S03]  /*1370*/  MUFU.EX2 R73, R73 ;  /* 0x0000004900497308 */ /* 0x000e660000000800 */
[----:B------:R-:W-:-:S04]  /*1380*/  IADD3 R44, P0, R38, UR14, RZ ;  /* 0x0000000e262c7c10 */ /* 0x000fc8000ff1e0ff */
[----:B------:R-:W-:Y:S01]  /*1390*/  IADD3.X R45, R24, UR15, RZ, P0, !PT ;  /* 0x0000000f182d7c10 */ /* 0x000fe200087fe4ff */
[----:B0-----:R-:W-:Y:S01]  /*13a0*/  FADD.FTZ R85, R85, 1 ;  /* 0x3f80000055557421 */ /* 0x001fe20000010000 */
[----:B------:R-:W0:Y:S04]  /*13b0*/  MUFU.RCP R36, R36 ;  /* 0x0000002400247308 */ /* 0x000e280000001000 */
[----:B------:R-:W3:Y:S04]  /*13c0*/  LDG.E.64.CONSTANT R44, desc[UR18][R44.64] ;  /* 0x000000122c2c7981 */ /* 0x000ee8000c1e9b00 */
[----:B------:R-:W4:Y:S01]  /*13d0*/  MUFU.RCP R107, R85 ;  /* 0x00000055006b7308 */ /* 0x000f220000001000 */
[----:B-1----:R-:W-:Y:S01]  /*13e0*/  FADD.FTZ R73, R73, 1 ;  /* 0x3f80000049497421 */ /* 0x002fe20000010000 */
[----:B------:R-:W-:Y:S01]  /*13f0*/  FFMA.FTZ R78, R35, R37, R78 ;  /* 0x00000025234e7223 */ /* 0x000fe2000001004e */
[----:B------:R-:W-:Y:S01]  /*1400*/  FFMA.FTZ R35, R116, R115, RZ ;  /* 0x0000007374237223 */ /* 0x000fe200000100ff */
[----:B------:R-:W-:-:S03]  /*1410*/  FADD.FTZ R41, R41, 1 ;  /* 0x3f80000029297421 */ /* 0x000fc60000010000 */
[----:B------:R-:W-:Y:S01]  /*1420*/  FFMA.FTZ R35, R84, R37, R35 ;  /* 0x0000002554237223 */ /* 0x000fe20000010023 */
[----:B------:R-:W1:Y:S03]  /*1430*/  MUFU.RCP R73, R73 ;  /* 0x0000004900497308 */ /* 0x000e660000001000 */
[----:B------:R-:W-:Y:S01]  /*1440*/  FFMA.FTZ R40, R114, R111, R35 ;  /* 0x0000006f72287223 */ /* 0x000fe20000010023 */
[----:B0-----:R-:W-:Y:S01]  /*1450*/  FADD.FTZ R35, -R36, 1 ;  /* 0x3f80000024237421 */ /* 0x001fe20000010100 */
[----:B------:R-:W-:-:S03]  /*1460*/  IADD3 R42, P0, R42, UR24, RZ ;  /* 0x000000182a2a7c10 */ /* 0x000fc6000ff1e0ff */
[----:B------:R-:W0:Y:S01]  /*1470*/  MUFU.RCP R41, R41 ;  /* 0x0000002900297308 */ /* 0x000e220000001000 */
[----:B----4-:R-:W-:Y:S01]  /*1480*/  FADD.FTZ R43, -R107, 1 ;  /* 0x3f8000006b2b7421 */ /* 0x010fe20000010100 */
[----:B------:R-:W-:Y:S01]  /*1490*/  FFMA.FTZ R35, R28, R35, 1 ;  /* 0x3f8000001c237423 */ /* 0x000fe20000010023 */
[-C--:B------:R-:W-:Y:S02]  /*14a0*/  FMUL.FTZ R39, R83, R90.reuse ;  /* 0x0000005a53277220 */ /* 0x080fe40000410000 */
[----:B------:R-:W-:Y:S01]  /*14b0*/  FFMA.FTZ R28, R30, R43, 1 ;  /* 0x3f8000001e1c7423 */ /* 0x000fe2000001002b */
[----:B------:R-:W-:Y:S01]  /*14c0*/  IADD3.X R43, R26, UR25, RZ, P0, !PT ;  /* 0x000000191a2b7c10 */ /* 0x000fe200087fe4ff */
[C---:B------:R-:W-:Y:S01]  /*14d0*/  FFMA.FTZ R74, R33.reuse, R90, R74 ;  /* 0x0000005a214a7223 */ /* 0x040fe2000001004a */
[----:B------:R-:W-:Y:S01]  /*14e0*/  FFMA.FTZ R39, R33, R39, R88 ;  /* 0x0000002721277223 */ /* 0x000fe20000010058 */
[----:B-1----:R-:W-:Y:S01]  /*14f0*/  FADD.FTZ R33, -R73, 1 ;  /* 0x3f80000049217421 */ /* 0x002fe20000010100 */
[----:B------:R-:W-:Y:S01]  /*1500*/  FMUL.FTZ R109, R36, R35 ;  /* 0x00000023246d7220 */ /* 0x000fe20000410000 */
[----:B------:R-:W-:Y:S01]  /*1510*/  IADD3.X R21, RZ, R21, RZ, P2, !PT ;  /* 0x00000015ff157210 */ /* 0x000fe200017fe4ff */
[----:B------:R-:W4:Y:S01]  /*1520*/  LDG.E.64.CONSTANT R42, desc[UR18][R42.64] ;  /* 0x000000122a2a7981 */ /* 0x000f22000c1e9b00 */
[----:B------:R-:W-:Y:S01]  /*1530*/  SHF.L.U32 R35, R60, 0x10, RZ ;  /* 0x000000103c237819 */ /* 0x000fe200000006ff */
[----:B------:R-:W-:Y:S01]  /*1540*/  FFMA.FTZ R30, R32, R33, 1 ;  /* 0x3f800000201e7423 */ /* 0x000fe20000010021 */
[----:B------:R-:W-:Y:S01]  /*1550*/  SHF.L.U64.HI R21, R22, 0x1, R21 ;  /* 0x0000000116157819 */ /* 0x000fe20000010215 */
[----:B0-----:R-:W-:-:S02]  /*1560*/  FADD.FTZ R33, -R41, 1 ;  /* 0x3f80000029217421 */ /* 0x001fc40000010100 */
[----:B------:R-:W-:Y:S01]  /*1570*/  FADD.FTZ R35, -R72, R35 ;  /* 0x0000002348237221 */ /* 0x000fe20000010100 */
[----:B------:R-:W-:Y:S01]  /*1580*/  SHF.L.U32 R22, R22, 0x1, RZ ;  /* 0x0000000116167819 */ /* 0x000fe200000006ff */
[----:B------:R-:W-:Y:S01]  /*1590*/  FADD.FTZ R79, R37, R79 ;  /* 0x0000004f254f7221 */ /* 0x000fe20000010000 */
[----:B------:R-:W-:Y:S01]  /*15a0*/  FFMA.FTZ R37, R83, R90, R40 ;  /* 0x0000005a53257223 */ /* 0x000fe20000010028 */
[----:B------:R-:W-:Y:S01]  /*15b0*/  FFMA.FTZ R36, R34, R33, 1 ;  /* 0x3f80000022247423 */ /* 0x000fe20000010021 */
[----:B------:R-:W-:Y:S01]  /*15c0*/  FMUL.FTZ R30, R73, R30 ;  /* 0x0000001e491e7220 */ /* 0x000fe20000410000 */
[----:B------:R-:W-:Y:S01]  /*15d0*/  FMUL.FTZ R108, R20, R35 ;  /* 0x00000023146c7220 */ /* 0x000fe20000410000 */
[C---:B------:R-:W-:Y:S02]  /*15e0*/  PRMT R73, R61.reuse, 0x7632, R73 ;  /* 0x000076323d497816 */ /* 0x040fe40000000049 */
[----:B------:R-:W-:Y:S01]  /*15f0*/  IADD3 R40, P0, R22, UR14, RZ ;  /* 0x0000000e16287c10 */ /* 0x000fe2000ff1e0ff */
[----:B------:R-:W-:Y:S01]  /*1600*/  FADD.FTZ R75, R90, R75 ;  /* 0x0000004b5a4b7221 */ /* 0x000fe20000010000 */
[----:B------:R-:W-:Y:S01]  /*1610*/  SHF.L.U32 R33, R61, 0x10, RZ ;  /* 0x000000103d217819 */ /* 0x000fe200000006ff */
[----:B------:R-:W-:Y:S01]  /*1620*/  FMUL.FTZ R90, R41, R36 ;  /* 0x00000024295a7220 */ /* 0x000fe20000410000 */
[----:B------:R-:W-:Y:S01]  /*1630*/  PRMT R26, R60, 0x7632, R26 ;  /* 0x000076323c1a7816 */ /* 0x000fe2000000001a */
[----:B------:R-:W-:Y:S01]  /*1640*/  FFMA.FTZ R32, R116, R108, R31 ;  /* 0x0000006c74207223 */ /* 0x000fe2000001001f */
[----:B------:R-:W-:-:S02]  /*1650*/  SHF.L.U32 R73, R73, 0x10, RZ ;  /* 0x0000001049497819 */ /* 0x000fc400000006ff */
[----:B------:R-:W-:Y:S01]  /*1660*/  IADD3.X R41, R21, UR15, RZ, P0, !PT ;  /* 0x0000000f15297c10 */ /* 0x000fe200087fe4ff */
[----:B------:R-:W-:Y:S01]  /*1670*/  FADD.FTZ R35, -R72, R33 ;  /* 0x0000002148237221 */ /* 0x000fe20000010100 */
[----:B------:R-:W-:Y:S01]  /*1680*/  SHF.L.U32 R33, R26, 0x10, RZ ;  /* 0x000000101a217819 */ /* 0x000fe200000006ff */
[----:B------:R-:W-:Y:S01]  /*1690*/  FMUL.FTZ R26, R32, -1.4426950216293334961 ;  /* 0xbfb8aa3b201a7820 */ /* 0x000fe20000410000 */
[----:B------:R-:W-:Y:S02]  /*16a0*/  FADD.FTZ R73, -R72, R73 ;  /* 0x0000004948497221 */ /* 0x000fe40000010100 */
[----:B------:R-:W5:Y:S01]  /*16b0*/  LDG.E.64.CONSTANT R40, desc[UR18][R40.64] ;  /* 0x0000001228287981 */ /* 0x000f62000c1e9b00 */
[----:B------:R-:W-:Y:S01]  /*16c0*/  FMUL.FTZ R106, R20, R35 ;  /* 0x00000023146a7220 */ /* 0x000fe20000410000 */
[----:B------:R0:W1:Y:S01]  /*16d0*/  MUFU.EX2 R91, R26 ;  /* 0x0000001a005b7308 */ /* 0x0000620000000800 */
[----:B------:R-:W-:Y:S01]  /*16e0*/  FADD.FTZ R35, -R72, R33 ;  /* 0x0000002148237221 */ /* 0x000fe20000010100 */
[----:B------:R-:W-:Y:S01]  /*16f0*/  SHF.L.U32 R34, R58, 0x10, RZ ;  /* 0x000000103a227819 */ /* 0x000fe200000006ff */
[----:B------:R-:W-:Y:S01]  /*1700*/  FFMA.FTZ R33, R114, R106, R29 ;  /* 0x0000006a72217223 */ /* 0x000fe2000001001d */
[----:B------:R-:W-:Y:S01]  /*1710*/  FMUL.FTZ R107, R107, R28 ;  /* 0x0000001c6b6b7220 */ /* 0x000fe20000410000 */
[----:B0-----:R-:W-:Y:S01]  /*1720*/  FMUL.FTZ R26, R20, R73 ;  /* 0x00000049141a7220 */ /* 0x001fe20000410000 */
[----:B------:R-:W-:Y:S01]  /*1730*/  PRMT R73, R58, 0x7632, R73 ;  /* 0x000076323a497816 */ /* 0x000fe20000000049 */
[----:B------:R-:W-:-:S02]  /*1740*/  FMUL.FTZ R28, R20, R35 ;  /* 0x00000023141c7220 */ /* 0x000fc40000410000 */
[----:B------:R-:W-:Y:S01]  /*1750*/  FFMA.FTZ R36, R83, R26, R86 ;  /* 0x0000001a53247223 */ /* 0x000fe20000010056 */
[----:B------:R-:W-:Y:S01]  /*1760*/  FMUL.FTZ R87, R33, -1.4426950216293334961 ;  /* 0xbfb8aa3b21577820 */ /* 0x000fe20000410000 */
[----:B------:R-:W-:Y:S01]  /*1770*/  FMUL.FTZ R109, R34, R109 ;  /* 0x0000006d226d7220 */ /* 0x000fe20000410000 */
[----:B------:R-:W-:Y:S01]  /*1780*/  SHF.L.U32 R73, R73, 0x10, RZ ;  /* 0x0000001049497819 */ /* 0x000fe200000006ff */
[----:B------:R-:W-:Y:S01]  /*1790*/  FMUL.FTZ R34, R36, -1.4426950216293334961 ;  /* 0xbfb8aa3b24227820 */ /* 0x000fe20000410000 */
[----:B------:R-:W-:Y:S01]  /*17a0*/  FFMA.FTZ R35, R84, R28, R27 ;  /* 0x0000001c54237223 */ /* 0x000fe2000001001b */
[----:B------:R-:W-:Y:S01]  /*17b0*/  SHF.L.U32 R88, R59, 0x10, RZ ;  /* 0x000000103b587819 */ /* 0x000fe200000006ff */
[----:B------:R-:W0:Y:S01]  /*17c0*/  MUFU.EX2 R87, R87 ;  /* 0x0000005700577308 */ /* 0x000e220000000800 */
[----:B------:R-:W-:Y:S01]  /*17d0*/  FMUL.FTZ R89, R73, R30 ;  /* 0x0000001e49597220 */ /* 0x000fe20000410000 */
[----:B------:R-:W-:Y:S01]  /*17e0*/  FMUL.FTZ R85, R35, -1.4426950216293334961 ;  /* 0xbfb8aa3b23557820 */ /* 0x000fe20000410000 */
[----:B------:R-:W-:Y:S01]  /*17f0*/  FMUL.FTZ R30, R116, R109 ;  /* 0x0000006d741e7220 */ /* 0x000fe20000410000 */
[----:B------:R-:W-:Y:S01]  /*1800*/  FMUL.FTZ R107, R88, R107 ;  /* 0x0000006b586b7220 */ /* 0x000fe20000410000 */
[----:B-1----:R-:W-:-:S03]  /*1810*/  FADD.FTZ R93, R91, 1 ;  /* 0x3f8000005b5d7421 */ /* 0x002fc60000010000 */
[----:B------:R-:W1:Y:S01]  /*1820*/  MUFU.EX2 R34, R34 ;  /* 0x0000002200227308 */ /* 0x000e620000000800 */
[----:B------:R-:W-:Y:S01]  /*1830*/  FFMA.FTZ R88, R112, R30, R39 ;  /* 0x0000001e70587223 */ /* 0x000fe20000010027 */
[-C--:B------:R-:W-:Y:S01]  /*1840*/  FMUL.FTZ R91, R84, R89.reuse ;  /* 0x00000059545b7220 */ /* 0x080fe20000410000 */
[----:B------:R-:W-:Y:S01]  /*1850*/  PRMT R92, R59, 0x7632, R92 ;  /* 0x000076323b5c7816 */ /* 0x000fe2000000005c */
[C---:B------:R-:W-:Y:S02]  /*1860*/  FFMA.FTZ R39, R25.reuse, R89, R78 ;  /* 0x0000005919277223 */ /* 0x040fe4000001004e */
[----:B------:R-:W-:Y:S02]  /*1870*/  FFMA.FTZ R91, R25, R91, R88 ;  /* 0x0000005b195b7223 */ /* 0x000fe40000010058 */
[----:B------:R-:W1:Y:S01]  /*1880*/  MUFU.EX2 R85, R85 ;  /* 0x0000005500557308 */ /* 0x000e620000000800 */
[----:B------:R-:W-:Y:S01]  /*1890*/  FMUL.FTZ R25, R114, R107 ;  /* 0x0000006b72197220 */ /* 0x000fe20000410000 */
[----:B------:R-:W-:-:S03]  /*18a0*/  SHF.L.U32 R73, R92, 0x10, RZ ;  /* 0x000000105c497819 */ /* 0x000fc600000006ff */
[--C-:B------:R-:W-:Y:S01]  /*18b0*/  FFMA.FTZ R92, R110, R25, R91.reuse ;  /* 0x000000196e5c7223 */ /* 0x100fe2000001005b */
[C---:B------:R-:W-:Y:S01]  /*18c0*/  SHF.L.U32 R25, R56.reuse, 0x10, RZ ;  /* 0x0000001038197819 */ /* 0x040fe200000006ff */
[----:B------:R-:W-:Y:S01]  /*18d0*/  FMUL.FTZ R30, R73, R90 ;  /* 0x0000005a491e7220 */ /* 0x000fe20000410000 */
[----:B0-----:R-:W-:Y:S01]  /*18e0*/  FADD.FTZ R87, R87, 1 ;  /* 0x3f80000057577421 */ /* 0x001fe20000010000 */
[----:B------:R0:W0:Y:S01]  /*18f0*/  MUFU.RCP R73, R93 ;  /* 0x0000005d00497308 */ /* 0x0000220000001000 */
[----:B------:R-:W-:Y:S01]  /*1900*/  PRMT R91, R56, 0x7632, R91 ;  /* 0x00007632385b7816 */ /* 0x000fe2000000005b */
[----:B-1----:R-:W-:Y:S01]  /*1910*/  FADD.FTZ R90, R34, 1 ;  /* 0x3f800000225a7421 */ /* 0x002fe20000010000 */
[----:B------:R-:W-:Y:S01]  /*1920*/  FFMA.FTZ R37, R116, R109, R37 ;  /* 0x0000006d74257223 */ /* 0x000fe20000010025 */
[----:B------:R-:W-:Y:S01]  /*1930*/  FADD.FTZ R25, -R72, R25 ;  /* 0x0000001948197221 */ /* 0x000fe20000010100 */
[----:B------:R-:W-:Y:S02]  /*1940*/  SHF.L.U32 R91, R91, 0x10, RZ ;  /* 0x000000105b5b7819 */ /* 0x000fe400000006ff */
[----:B0-----:R-:W-:Y:S01]  /*1950*/  SHF.L.U32 R93, R57, 0x10, RZ ;  /* 0x00000010395d7819 */ /* 0x001fe200000006ff */
[----:B------:R0:W1:Y:S01]  /*1960*/  MUFU.RCP R88, R87 ;  /* 0x0000005700587308 */ /* 0x0000620000001000 */
[----:B------:R-:W-:Y:S01]  /*1970*/  FFMA.FTZ R37, R84, R89, R37 ;  /* 0x0000005954257223 */ /* 0x000fe20000010025 */
[----:B------:R-:W-:Y:S01]  /*1980*/  FADD.FTZ R85, R85, 1 ;  /* 0x3f80000055557421 */ /* 0x000fe20000010000 */
[----:B------:R-:W-:Y:S01]  /*1990*/  FMUL.FTZ R104, R20, R25 ;  /* 0x0000001914687220 */ /* 0x000fe20000410000 */
[C---:B------:R-:W-:Y:S01]  /*19a0*/  FADD.FTZ R93, -R72.reuse, R93 ;  /* 0x0000005d485d7221 */ /* 0x040fe20000010100 */
[----:B------:R-:W-:Y:S01]  /*19b0*/  FADD.FTZ R79, R79, R89 ;  /* 0x000000594f4f7221 */ /* 0x000fe20000010000 */
[----:B------:R-:W-:-:S02]  /*19c0*/  FADD.FTZ R25, -R72, R91 ;  /* 0x0000005b48197221 */ /* 0x000fc40000010100 */
[----:B------:R-:W1:Y:S01]  /*19d0*/  MUFU.RCP R90, R90 ;  /* 0x0000005a005a7308 */ /* 0x000e620000001000 */
[----:B------:R-:W-:Y:S01]  /*19e0*/  FFMA.FTZ R78, R116, R104, R31 ;  /* 0x00000068744e7223 */ /* 0x000fe2000001001f */
[----:B------:R-:W-:Y:S01]  /*19f0*/  FFMA.FTZ R34, R114, R107, R37 ;  /* 0x0000006b72227223 */ /* 0x000fe20000010025 */
[C---:B------:R-:W-:Y:S01]  /*1a00*/  FMUL.FTZ R102, R20.reuse, R93 ;  /* 0x0000005d14667220 */ /* 0x040fe20000410000 */
[----:B------:R-:W-:-:S04]  /*1a10*/  FMUL.FTZ R25, R20, R25 ;  /* 0x0000001914197220 */ /* 0x000fc80000410000 */
[----:B------:R1:W1:Y:S01]  /*1a20*/  MUFU.RCP R89, R85 ;  /* 0x0000005500597308 */ /* 0x0002620000001000 */
[----:B------:R-:W-:Y:S01]  /*1a30*/  PRMT R95, R57, 0x7632, R95 ;  /* 0x00007632395f7816 */ /* 0x000fe2000000005f */
[----:B------:R-:W-:Y:S01]  /*1a40*/  FMUL.FTZ R91, R78, -1.4426950216293334961 ;  /* 0xbfb8aa3b4e5b7820 */ /* 0x000fe20000410000 */
[-C--:B------:R-:W-:Y:S01]  /*1a50*/  FFMA.FTZ R37, R23, R30.reuse, R74 ;  /* 0x0000001e17257223 */ /* 0x080fe2000001004a */
[----:B------:R-:W-:Y:S01]  /*1a60*/  FADD.FTZ R75, R75, R30 ;  /* 0x0000001e4b4b7221 */ /* 0x000fe20000010000 */
[-C--:B0-----:R-:W-:Y:S01]  /*1a70*/  FMUL.FTZ R87, R83, R30.reuse ;  /* 0x0000001e53577220 */ /* 0x081fe20000410000 */
[----:B------:R-:W-:Y:S01]  /*1a80*/  FADD.FTZ R93, -R73, 1 ;  /* 0x3f800000495d7421 */ /* 0x000fe20000010100 */
[----:B-1----:R-:W-:Y:S01]  /*1a90*/  FFMA.FTZ R85, R83, R30, R34 ;  /* 0x0000001e53557223 */ /* 0x002fe20000010022 */
[----:B------:R-:W-:Y:S01]  /*1aa0*/  FFMA.FTZ R30, R114, R102, R29 ;  /* 0x00000066721e7223 */ /* 0x000fe2000001001d */
[----:B------:R-:W-:Y:S01]  /*1ab0*/  FFMA.FTZ R34, R84, R25, R27 ;  /* 0x0000001954227223 */ /* 0x000fe2000001001b */
[----:B------:R-:W-:Y:S01]  /*1ac0*/  SHF.L.U32 R95, R95, 0x10, RZ ;  /* 0x000000105f5f7819 */ /* 0x000fe200000006ff */
[----:B------:R-:W-:Y:S01]  /*1ad0*/  FFMA.FTZ R87, R23, R87, R92 ;  /* 0x0000005717577223 */ /* 0x000fe2000001005c */
[----:B------:R-:W-:Y:S01]  /*1ae0*/  FMUL.FTZ R74, R30, -1.4426950216293334961 ;  /* 0xbfb8aa3b1e4a7820 */ /* 0x000fe20000410000 */
[----:B------:R-:W0:Y:S01]  /*1af0*/  MUFU.EX2 R91, R91 ;  /* 0x0000005b005b7308 */ /* 0x000e220000000800 */
[----:B------:R-:W-:Y:S01]  /*1b00*/  FFMA.FTZ R92, R32, R93, 1 ;  /* 0x3f800000205c7423 */ /* 0x000fe2000001005d */
[----:B------:R-:W-:Y:S01]  /*1b10*/  FADD.FTZ R94, -R88, 1 ;  /* 0x3f800000585e7421 */ /* 0x000fe20000010100 */
[----:B------:R-:W-:Y:S01]  /*1b20*/  FMUL.FTZ R32, R34, -1.4426950216293334961 ;  /* 0xbfb8aa3b22207820 */ /* 0x000fe20000410000 */
[----:B------:R-:W-:Y:S01]  /*1b30*/  FADD.FTZ R23, -R72, R95 ;  /* 0x0000005f48177221 */ /* 0x000fe20000010100 */
[----:B------:R-:W-:Y:S01]  /*1b40*/  FADD.FTZ R95, -R90, 1 ;  /* 0x3f8000005a5f7421 */ /* 0x000fe20000010100 */
[----:B------:R-:W-:-:S02]  /*1b50*/  FFMA.FTZ R93, R33, R94, 1 ;  /* 0x3f800000215d7423 */ /* 0x000fc4000001005e */
[----:B------:R-:W1:Y:S01]  /*1b60*/  MUFU.EX2 R74, R74 ;  /* 0x0000004a004a7308 */ /* 0x000e620000000800 */
[----:B------:R-:W-:Y:S01]  /*1b70*/  FADD.FTZ R94, -R89, 1 ;  /* 0x3f800000595e7421 */ /* 0x000fe20000010100 */
[----:B------:R-:W-:Y:S01]  /*1b80*/  FFMA.FTZ R95, R36, R95, 1 ;  /* 0x3f800000245f7423 */ /* 0x000fe2000001005f */
[----:B------:R-:W-:Y:S01]  /*1b90*/  FMUL.FTZ R36, R88, R93 ;  /* 0x0000005d58247220 */ /* 0x000fe20000410000 */
[----:B------:R-:W-:Y:S01]  /*1ba0*/  FMUL.FTZ R23, R20, R23 ;  /* 0x0000001714177220 */ /* 0x000fe20000410000 */
[----:B------:R-:W-:-:S03]  /*1bb0*/  SHF.L.U32 R105, R54, 0x10, RZ ;  /* 0x0000001036697819 */ /* 0x000fc600000006ff */
[----:B------:R-:W1:Y:S01]  /*1bc0*/  MUFU.EX2 R32, R32 ;  /* 0x0000002000207308 */ /* 0x000e620000000800 */
[----:B------:R-:W-:Y:S01]  /*1bd0*/  PRMT R88, R54, 0x7632, R88 ;  /* 0x0000763236587816 */ /* 0x000fe20000000058 */
[----:B------:R-:W-:Y:S01]  /*1be0*/  FMUL.FTZ R92, R73, R92 ;  /* 0x0000005c495c7220 */ /* 0x000fe20000410000 */
[----:B------:R-:W-:Y:S01]  /*1bf0*/  FFMA.FTZ R94, R35, R94, 1 ;  /* 0x3f800000235e7423 */ /* 0x000fe2000001005e */
[----:B------:R-:W-:Y:S01]  /*1c00*/  SHF.L.U32 R103, R55, 0x10, RZ ;  /* 0x0000001037677819 */ /* 0x000fe200000006ff */
[----:B------:R-:W-:Y:S01]  /*1c10*/  FFMA.FTZ R33, R83, R23, R86 ;  /* 0x0000001753217223 */ /* 0x000fe20000010056 */
[----:B------:R-:W-:Y:S01]  /*1c20*/  SHF.L.U32 R88, R88, 0x10, RZ ;  /* 0x0000001058587819 */ /* 0x000fe200000006ff */
[----:B------:R-:W-:Y:S01]  /*1c30*/  FMUL.FTZ R89, R89, R94 ;  /* 0x0000005e59597220 */ /* 0x000fe20000410000 */
[----:B------:R-:W-:Y:S01]  /*1c40*/  FMUL.FTZ R105, R105, R92 ;  /* 0x0000005c69697220 */ /* 0x000fe20000410000 */
[----:B0-----:R-:W-:Y:S01]  /*1c50*/  FADD.FTZ R35, R91, 1 ;  /* 0x3f8000005b237421 */ /* 0x001fe20000010000 */
[----:B------:R-:W-:Y:S01]  /*1c60*/  FMUL.FTZ R73, R33, -1.4426950216293334961 ;  /* 0xbfb8aa3b21497820 */ /* 0x000fe20000410000 */
[----:B------:R-:W-:Y:S01]  /*1c70*/  FMUL.FTZ R103, R103, R36 ;  /* 0x0000002467677220 */ /* 0x000fe20000410000 */
[----:B------:R-:W-:Y:S01]  /*1c80*/  FMUL.FTZ R36, R116, R105 ;  /* 0x0000006974247220 */ /* 0x000fe20000410000 */
[----:B------:R-:W-:Y:S01]  /*1c90*/  FMUL.FTZ R89, R88, R89 ;  /* 0x0000005958597220 */ /* 0x000fe20000410000 */
[----:B-1----:R-:W-:Y:S01]  /*1ca0*/  FADD.FTZ R91, R74, 1 ;  /* 0x3f8000004a5b7421 */ /* 0x002fe20000010000 */
[----:B------:R-:W-:Y:S01]  /*1cb0*/  MUFU.RCP R35, R35 ;  /* 0x0000002300237308 */ /* 0x000fe20000001000 */
[----:B------:R-:W-:Y:S01]  /*1cc0*/  FFMA.FTZ R87, R108, R36, R87 ;  /* 0x000000246c577223 */ /* 0x000fe20000010057 */
[-C--:B------:R-:W-:Y:S01]  /*1cd0*/  FMUL.FTZ R74, R84, R89.reuse ;  /* 0x00000059544a7220 */ /* 0x080fe20000410000 */
[----:B------:R-:W-:Y:S01]  /*1ce0*/  FADD.FTZ R92, R32, 1 ;  /* 0x3f800000205c7421 */ /* 0x000fe20000010000 */
[----:B------:R-:W-:Y:S01]  /*1cf0*/  IADD3 R38, P0, R38, UR24, RZ ;  /* 0x0000001826267c10 */ /* 0x000fe2000ff1e0ff */
[----:B------:R-:W-:-:S03]  /*1d00*/  FFMA.FTZ R32, R28, R89, R39 ;  /* 0x000000591c207223 */ /* 0x000fc60000010027 */
[----:B------:R-:W0:Y:S01]  /*1d10*/  MUFU.EX2 R73, R73 ;  /* 0x0000004900497308 */ /* 0x000e220000000800 */
[----:B------:R-:W-:Y:S01]  /*1d20*/  FFMA.FTZ R87, R28, R74, R87 ;  /* 0x0000004a1c577223 */ /* 0x000fe20000010057 */
[----:B------:R-:W-:Y:S01]  /*1d30*/  FMUL.FTZ R95, R90, R95 ;  /* 0x0000005f5a5f7220 */ /* 0x000fe20000410000 */
[----:B------:R-:W-:Y:S02]  /*1d40*/  IADD3.X R39, R24, UR25, RZ, P0, !PT ;  /* 0x0000001918277c10 */ /* 0x000fe400087fe4ff */
[----:B------:R-:W-:-:S03]  /*1d50*/  PRMT R90, R55, 0x7632, R90 ;  /* 0x00007632375a7816 */ /* 0x000fc6000000005a */
[----:B------:R-:W1:Y:S01]  /*1d60*/  MUFU.RCP R28, R92 ;  /* 0x0000005c001c7308 */ /* 0x000e620000001000 */
[----:B------:R-:W-:Y:S01]  /*1d70*/  SHF.L.U32 R90, R90, 0x10, RZ ;  /* 0x000000105a5a7819 */ /* 0x000fe200000006ff */
[----:B------:R-:W5:Y:S06]  /*1d80*/  LDG.E.64.CONSTANT R38, desc[UR18][R38.64] ;  /* 0x0000001226267981 */ /* 0x000f6c000c1e9b00 */
[----:B------:R1:W1:Y:S01]  /*1d90*/  MUFU.RCP R36, R91 ;  /* 0x0000005b00247308 */ /* 0x0002620000001000 */
[----:B------:R-:W-:Y:S01]  /*1da0*/  FMUL.FTZ R88, R90, R95 ;  /* 0x0000005f5a587220 */ /* 0x000fe20000410000 */
[----:B0-----:R-:W-:Y:S01]  /*1db0*/  FADD.FTZ R93, R73, 1 ;  /* 0x3f800000495d7421 */ /* 0x001fe20000010000 */
[----:B------:R-:W-:Y:S01]  /*1dc0*/  FMUL.FTZ R73, R114, R103 ;  /* 0x0000006772497220 */ /* 0x000fe20000410000 */
[----:B------:R-:W-:Y:S01]  /*1dd0*/  FADD.FTZ R24, R79, R89 ;  /* 0x000000594f187221 */ /* 0x000fe20000010000 */
[----:B------:R-:W-:Y:S01]  /*1de0*/  FFMA.FTZ R74, R26, R88, R37 ;  /* 0x000000581a4a7223 */ /* 0x000fe20000010025 */
[----:B-1----:R-:W-:Y:S01]  /*1df0*/  FADD.FTZ R91, -R35, 1 ;  /* 0x3f800000235b7421 */ /* 0x002fe20000010100 */
[----:B------:R-:W-:Y:S01]  /*1e00*/  FADD.FTZ R37, -R28, 1 ;  /* 0x3f8000001c257421 */ /* 0x000fe20000010100 */
[----:B------:R-:W-:-:S02]  /*1e10*/  FFMA.FTZ R79, R106, R73, R87 ;  /* 0x000000496a4f7223 */ /* 0x000fc40000010057 */
[----:B------:R-:W-:Y:S01]  /*1e20*/  FFMA.FTZ R90, R78, R91, 1 ;  /* 0x3f8000004e5a7423 */ /* 0x000fe2000001005b */
[----:B------:R-:W-:-:S03]  /*1e30*/  FADD.FTZ R87, -R36, 1 ;  /* 0x3f80000024577421 */ /* 0x000fc60000010100 */
[----:B------:R-:W-:Y:S01]  /*1e40*/  FMUL.FTZ R101, R35, R90 ;  /* 0x0000005a23657220 */ /* 0x000fe20000410000 */
[----:B------:R-:W-:Y:S01]  /*1e50*/  FFMA.FTZ R35, R34, R37, 1 ;  /* 0x3f80000022237423 */ /* 0x000fe20000010025 */
[----:B------:R-:W-:Y:S01]  /*1e60*/  SHF.L.U32 R37, R53, 0x10, RZ ;  /* 0x0000001035257819 */ /* 0x000fe200000006ff */
[----:B------:R-:W-:-:S04]  /*1e70*/  FFMA.FTZ R87, R30, R87, 1 ;  /* 0x3f8000001e577423 */ /* 0x000fc80000010057 */
[----:B------:R-:W-:Y:S01]  /*1e80*/  FMUL.FTZ R99, R36, R87 ;  /* 0x0000005724637220 */ /* 0x000fe20000410000 */
[----:B------:R-:W-:Y:S01]  /*1e90*/  FADD.FTZ R37, -R72, R37 ;  /* 0x0000002548257221 */ /* 0x000fe20000010100 */
[----:B------:R-:W-:-:S03]  /*1ea0*/  IADD3 R36, P0, R22, UR24, RZ ;  /* 0x0000001816247c10 */ /* 0x000fc6000ff1e0ff */
[----:B------:R-:W-:Y:S01]  /*1eb0*/  FMUL.FTZ R98, R20, R37 ;  /* 0x0000002514627220 */ /* 0x000fe20000410000 */
[----:B------:R-:W-:Y:S01]  /*1ec0*/  IADD3.X R37, R21, UR25, RZ, P0, !PT ;  /* 0x0000001915257c10 */ /* 0x000fe200087fe4ff */
[----:B------:R-:W-:-:S05]  /*1ed0*/  FFMA.FTZ R85, R116, R105, R85 ;  /* 0x0000006974557223 */ /* 0x000fca0000010055 */
[----:B------:R-:W5:Y:S01]  /*1ee0*/  LDG.E.64.CONSTANT R36, desc[UR18][R36.64] ;  /* 0x0000001224247981 */ /* 0x000f62000c1e9b00 */
[----:B------:R-:W-:Y:S02]  /*1ef0*/  FFMA.FTZ R89, R84, R89, R85 ;  /* 0x0000005954597223 */ /* 0x000fe40000010055 */
[----:B------:R-:W0:Y:S02]  /*1f00*/  MUFU.RCP R85, R93 ;  /* 0x0000005d00557308 */ /* 0x000e240000001000 */
[----:B------:R-:W-:Y:S01]  /*1f10*/  FFMA.FTZ R78, R114, R103, R89 ;  /* 0x00000067724e7223 */ /* 0x000fe20000010059 */
[----:B------:R-:W-:Y:S01]  /*1f20*/  SHF.L.U32 R89, R52, 0x10, RZ ;  /* 0x0000001034597819 */ /* 0x000fe200000006ff */
[----:B------:R-:W-:-:S04]  /*1f30*/  FADD.FTZ R73, R75, R88 ;  /* 0x000000584b497221 */ /* 0x000fc80000010000 */
[----:B------:R-:W-:Y:S01]  /*1f40*/  FADD.FTZ R89, -R72, R89 ;  /* 0x0000005948597221 */ /* 0x000fe20000010100 */
[CC--:B------:R-:W-:Y:S01]  /*1f50*/  FFMA.FTZ R75, R83.reuse, R88.reuse, R78 ;  /* 0x00000058534b7223 */ /* 0x0c0fe2000001004e */
[----:B------:R-:W-:Y:S02]  /*1f60*/  FMUL.FTZ R88, R83, R88 ;  /* 0x0000005853587220 */ /* 0x000fe40000410000 */
[----:B------:R-:W-:Y:S02]  /*1f70*/  FMUL.FTZ R100, R20, R89 ;  /* 0x0000005914647220 */ /* 0x000fe40000410000 */
[----:B------:R-:W-:Y:S02]  /*1f80*/  FFMA.FTZ R79, R26, R88, R79 ;  /* 0x000000581a4f7223 */ /* 0x000fe4000001004f */
[----:B------:R-:W-:Y:S01]  /*1f90*/  FFMA.FTZ R78, R116, R100, R31 ;  /* 0x00000064744e7223 */ /* 0x000fe2000001001f */
[----:B0-----:R-:W-:Y:S01]  /*1fa0*/  FADD.FTZ R26, -R85, 1 ;  /* 0x3f800000551a7421 */ /* 0x001fe20000010100 */
[----:B------:R-:W-:-:S02]  /*1fb0*/  PRMT R30, R52, 0x7632, R30 ;  /* 0x00007632341e7816 */ /* 0x000fc4000000001e */
[----:B------:R-:W-:Y:S01]  /*1fc0*/  FMUL.FTZ R34, R78, -1.4426950216293334961 ;  /* 0xbfb8aa3b4e227820 */ /* 0x000fe20000410000 */
[----:B------:R-:W-:Y:S01]  /*1fd0*/  FFMA.FTZ R26, R33, R26, 1 ;  /* 0x3f800000211a7423 */ /* 0x000fe2000001001a */
[----:B------:R-:W-:-:S03]  /*1fe0*/  SHF.L.U32 R33, R30, 0x10, RZ ;  /* 0x000000101e217819 */ /* 0x000fc600000006ff */
[----:B------:R-:W-:Y:S01]  /*1ff0*/  FMUL.FTZ R89, R85, R26 ;  /* 0x0000001a55597220 */ /* 0x000fe20000410000 */
[----:B------:R-:W0:Y:S01]  /*2000*/  MUFU.EX2 R34, R34 ;  /* 0x0000002200227308 */ /* 0x000e220000000800 */
[----:B------:R-:W-:Y:S01]  /*2010*/  PRMT R85, R53, 0x7632, R85 ;  /* 0x0000763235557816 */ /* 0x000fe20000000055 */
[----:B------:R-:W-:Y:S01]  /*2020*/  FFMA.FTZ R26, R114, R98, R29 ;  /* 0x00000062721a7223 */ /* 0x000fe2000001001d */
[----:B------:R-:W-:Y:S01]  /*2030*/  FADD.FTZ R33, -R72, R33 ;  /* 0x0000002148217221 */ /* 0x000fe20000010100 */
[----:B------:R-:W-:Y:S01]  /*2040*/  FMUL.FTZ R35, R28, R35 ;  /* 0x000000231c237220 */ /* 0x000fe20000410000 */
[----:B------:R-:W-:Y:S01]  /*2050*/  SHF.L.U32 R85, R85, 0x10, RZ ;  /* 0x0000001055557819 */ /* 0x000fe200000006ff */
[----:B------:R-:W-:Y:S01]  /*2060*/  FMUL.FTZ R87, R26, -1.4426950216293334961 ;  /* 0xbfb8aa3b1a577820 */ /* 0x000fe20000410000 */
[----:B------:R-:W-:Y:S01]  /*2070*/  FMUL.FTZ R28, R20, R33 ;  /* 0x00000021141c7220 */ /* 0x000fe20000410000 */
[----:B------:R-:W-:Y:S02]  /*2080*/  SHF.L.U32 R30, R50, 0x10, RZ ;  /* 0x00000010321e7819 */ /* 0x000fe400000006ff */
[----:B------:R-:W-:Y:S01]  /*2090*/  FADD.FTZ R85, -R72, R85 ;  /* 0x0000005548557221 */ /* 0x000fe20000010100 */
[----:B------:R-:W-:Y:S01]  /*20a0*/  FFMA.FTZ R33, R84, R28, R27 ;  /* 0x0000001c54217223 */ /* 0x000fe2000001001b */
[----:B------:R-:W-:Y:S01]  /*20b0*/  PRMT R90, R50, 0x7632, R90 ;  /* 0x00007632325a7816 */ /* 0x000fe2000000005a */
[----:B------:R-:W1:Y:S01]  /*20c0*/  MUFU.EX2 R87, R87 ;  /* 0x0000005700577308 */ /* 0x000e620000000800 */
[----:B------:R-:W-:Y:S01]  /*20d0*/  FMUL.FTZ R101, R30, R101 ;  /* 0x000000651e657220 */ /* 0x000fe20000410000 */
[----:B------:R-:W-:Y:S01]  /*20e0*/  FMUL.FTZ R30, R20, R85 ;  /* 0x00000055141e7220 */ /* 0x000fe20000410000 */
[----:B------:R-:W-:Y:S01]  /*20f0*/  FMUL.FTZ R88, R33, -1.4426950216293334961 ;  /* 0xbfb8aa3b21587820 */ /* 0x000fe20000410000 */
[----:B------:R-:W-:Y:S01]  /*2100*/  SHF.L.U32 R90, R90, 0x10, RZ ;  /* 0x000000105a5a7819 */ /* 0x000fe200000006ff */
[----:B0-----:R-:W-:Y:S01]  /*2110*/  FADD.FTZ R85, R34, 1 ;  /* 0x3f80000022557421 */ /* 0x001fe20000010000 */
[----:B------:R-:W-:Y:S01]  /*2120*/  PRMT R94, R51, 0x7632, R94 ;  /* 0x00007632335e7816 */ /* 0x000fe2000000005e */
[----:B------:R-:W-:Y:S01]  /*2130*/  FFMA.FTZ R34, R83, R30, R86 ;  /* 0x0000001e53227223 */ /* 0x000fe20000010056 */
[----:B------:R-:W-:Y:S01]  /*2140*/  SHF.L.U32 R92, R51, 0x10, RZ ;  /* 0x00000010335c7819 */ /* 0x000fe200000006ff */
[----:B------:R-:W-:Y:S01]  /*2150*/  FMUL.FTZ R91, R116, R101 ;  /* 0x00000065745b7220 */ /* 0x000fe20000410000 */
[----:B------:R-:W-:Y:S01]  /*2160*/  SHF.L.U32 R94, R94, 0x10, RZ ;  /* 0x000000105e5e7819 */ /* 0x000fe200000006ff */
[----:B------:R-:W-:Y:S01]  /*2170*/  FMUL.FTZ R93, R90, R35 ;  /* 0x000000235a5d7220 */ /* 0x000fe20000410000 */
[----:B------:R-:W0:Y:S01]  /*2180*/  MUFU.EX2 R88, R88 ;  /* 0x0000005800587308 */ /* 0x000e220000000800 */
[----:B------:R-:W-:Y:S01]  /*2190*/  FMUL.FTZ R99, R92, R99 ;  /* 0x000000635c637220 */ /* 0x000fe20000410000 */
[----:B------:R-:W-:Y:S01]  /*21a0*/  FMUL.FTZ R95, R34, -1.4426950216293334961 ;  /* 0xbfb8aa3b225f7820 */ /* 0x000fe20000410000 */
[----:B------:R-:W-:Y:S01]  /*21b0*/  FFMA.FTZ R92, R104, R91, R79 ;  /* 0x0000005b685c7223 */ /* 0x000fe2000001004f */
[----:B------:R-:W-:Y:S01]  /*21c0*/  FMUL.FTZ R79, R84, R93 ;  /* 0x0000005d544f7220 */ /* 0x000fe20000410000 */
[----:B------:R-:W-:Y:S01]  /*21d0*/  FMUL.FTZ R90, R94, R89 ;  /* 0x000000595e5a7220 */ /* 0x000fe20000410000 */
[----:B------:R-:W-:Y:S01]  /*21e0*/  FFMA.FTZ R75, R116, R101, R75 ;  /* 0x00000065744b7223 */ /* 0x000fe2000001004b */
[C---:B------:R-:W-:Y:S01]  /*21f0*/  FFMA.FTZ R35, R25.reuse, R93, R32 ;  /* 0x0000005d19237223 */ /* 0x040fe20000010020 */
[----:B------:R-:W2:Y:S01]  /*2200*/  MUFU.EX2 R89, R95 ;  /* 0x0000005f00597308 */ /* 0x000ea20000000800 */
[----:B------:R-:W-:Y:S01]  /*2210*/  FMUL.FTZ R32, R114, R99 ;  /* 0x0000006372207220 */ /* 0x000fe20000410000 */
[----:B------:R-:W-:Y:S01]  /*2220*/  FFMA.FTZ R79, R25, R79, R92 ;  /* 0x0000004f194f7223 */ /* 0x000fe2000001005c */
[----:B-1----:R-:W-:Y:S01]  /*2230*/  FADD.FTZ R91, R87, 1 ;  /* 0x3f800000575b7421 */ /* 0x002fe20000010000 */
[----:B------:R-:W-:-:S04]  /*2240*/  FFMA.FTZ R25, R84, R93, R75 ;  /* 0x0000005d54197223 */ /* 0x000fc8000001004b */
[----:B------:R-:W1:Y:S01]  /*2250*/  MUFU.RCP R85, R85 ;  /* 0x0000005500557308 */ /* 0x000e620000001000 */
[----:B------:R-:W-:Y:S01]  /*2260*/  FADD.FTZ R75, R24, R93 ;  /* 0x0000005d184b7221 */ /* 0x000fe20000010000 */
[----:B------:R-:W-:Y:S01]  /*2270*/  FFMA.FTZ R92, R102, R32, R79 ;  /* 0x00000020665c7223 */ /* 0x000fe2000001004f */
[----:B------:R-:W-:Y:S01]  /*2280*/  FFMA.FTZ R24, R114, R99, R25 ;  /* 0x0000006372187223 */ /* 0x000fe20000010019 */
[----:B------:R-:W-:-:S04]  /*2290*/  FFMA.FTZ R25, R23, R90, R74 ;  /* 0x0000005a17197223 */ /* 0x000fc8000001004a */
[----:B------:R3:W4:Y:S01]  /*22a0*/  MUFU.RCP R32, R91 ;  /* 0x0000005b00207308 */ /* 0x0007220000001000 */
[-C--:B------:R-:W-:Y:S01]  /*22b0*/  FMUL.FTZ R87, R83, R90.reuse ;  /* 0x0000005a53577220 */ /* 0x080fe20000410000 */
[----:B------:R-:W-:Y:S01]  /*22c0*/  FADD.FTZ R74, R73, R90 ;  /* 0x0000005a494a7221 */ /* 0x000fe20000010000 */
[----:B------:R-:W-:Y:S01]  /*22d0*/  FFMA.FTZ R79, R83, R90, R24 ;  /* 0x0000005a534f7223 */ /* 0x000fe20000010018 */
[----:B0-----:R-:W-:Y:S01]  /*22e0*/  FADD.FTZ R90, R88, 1 ;  /* 0x3f800000585a7421 */ /* 0x001fe20000010000 */
[----:B------:R-:W-:Y:S01]  /*22f0*/  SHF.L.U32 R93, R48, 0x10, RZ ;  /* 0x00000010305d7819 */ /* 0x000fe200000006ff */
[----:B--2---:R-:W-:Y:S01]  /*2300*/  FADD.FTZ R88, R89, 1 ;  /* 0x3f80000059587421 */ /* 0x004fe20000010000 */
[----:B------:R-:W-:Y:S01]  /*2310*/  FFMA.FTZ R87, R23, R87, R92 ;  /* 0x0000005717577223 */ /* 0x000fe2000001005c */
[----:B------:R-:W-:Y:S01]  /*2320*/  SHF.L.U32 R23, R49, 0x10, RZ ;  /* 0x0000001031177819 */ /* 0x000fe200000006ff */
[----:B-1----:R-:W-:Y:S01]  /*2330*/  FADD.FTZ R73, -R85, 1 ;  /* 0x3f80000055497421 */ /* 0x002fe20000010100 */
[----:B------:R-:W-:Y:S01]  /*2340*/  FADD.FTZ R93, -R72, R93 ;  /* 0x0000005d485d7221 */ /* 0x000fe20000010100 */
[----:B------:R-:W0:Y:S01]  /*2350*/  MUFU.RCP R90, R90 ;  /* 0x0000005a005a7308 */ /* 0x000e220000001000 */
[----:B---3--:R-:W-:Y:S01]  /*2360*/  PRMT R91, R48, 0x7632, R91 ;  /* 0x00007632305b7816 */ /* 0x008fe2000000005b */
[----:B------:R-:W-:Y:S01]  /*2370*/  FFMA.FTZ R92, R78, R73, 1 ;  /* 0x3f8000004e5c7423 */ /* 0x000fe20000010049 */
[----:B------:R-:W-:Y:S01]  /*2380*/  FMUL.FTZ R24, R20, R93 ;  /* 0x0000005d14187220 */ /* 0x000fe20000410000 */
[----:B------:R-:W-:Y:S01]  /*2390*/  FADD.FTZ R93, -R72, R23 ;  /* 0x00000017485d7221 */ /* 0x000fe20000010100 */
[----:B------:R-:W-:Y:S01]  /*23a0*/  SHF.L.U32 R91, R91, 0x10, RZ ;  /* 0x000000105b5b7819 */ /* 0x000fe200000006ff */
[----:B----4-:R-:W-:-:S02]  /*23b0*/  FADD.FTZ R73, -R32, 1 ;  /* 0x3f80000020497421 */ /* 0x010fc40000010100 */
[----:B------:R-:W1:Y:S01]  /*23c0*/  MUFU.RCP R88, R88 ;  /* 0x0000005800587308 */ /* 0x000e620000001000 */
[----:B------:R-:W-:Y:S01]  /*23d0*/  FFMA.FTZ R23, R116, R24, R31 ;  /* 0x0000001874177223 */ /* 0x000fe2000001001f */
[----:B------:R-:W-:Y:S01]  /*23e0*/  FFMA.FTZ R89, R26, R73, 1 ;  /* 0x3f8000001a597423 */ /* 0x000fe20000010049 */
[----:B------:R-:W-:Y:S01]  /*23f0*/  FADD.FTZ R91, -R72, R91 ;  /* 0x0000005b485b7221 */ /* 0x000fe20000010100 */
[----:B------:R-:W-:Y:S01]  /*2400*/  PRMT R95, R49, 0x7632, R95 ;  /* 0x00007632315f7816 */ /* 0x000fe2000000005f */
[----:B------:R-:W-:Y:S01]  /*2410*/  FMUL.FTZ R26, R20, R93 ;  /* 0x0000005d141a7220 */ /* 0x000fe20000410000 */
[----:B------:R-:W-:Y:S01]  /*2420*/  FMUL.FTZ R73, R23, -1.4426950216293334961 ;  /* 0xbfb8aa3b17497820 */ /* 0x000fe20000410000 */
[----:B------:R-:W-:Y:S01]  /*2430*/  FMUL.FTZ R89, R32, R89 ;  /* 0x0000005920597220 */ /* 0x000fe20000410000 */
[----:B------:R-:W-:Y:S01]  /*2440*/  FMUL.FTZ R32, R20, R91 ;  /* 0x0000005b14207220 */ /* 0x000fe20000410000 */
[----:B------:R-:W-:Y:S01]  /*2450*/  SHF.L.U32 R95, R95, 0x10, RZ ;  /* 0x000000105f5f7819 */ /* 0x000fe200000006ff */
[----:B------:R-:W-:Y:S01]  /*2460*/  FFMA.FTZ R78, R114, R26, R29 ;  /* 0x0000001a724e7223 */ /* 0x000fe2000001001d */
[----:B0-----:R-:W-:Y:S01]  /*2470*/  FADD.FTZ R94, -R90, 1 ;  /* 0x3f8000005a5e7421 */ /* 0x001fe20000010100 */
[----:B------:R-:W0:Y:S01]  /*2480*/  MUFU.EX2 R73, R73 ;  /* 0x0000004900497308 */ /* 0x000e220000000800 */
[----:B------:R-:W-:Y:S01]  /*2490*/  FMUL.FTZ R92, R85, R92 ;  /* 0x0000005c555c7220 */ /* 0x000fe20000410000 */
[----:B------:R-:W-:Y:S01]  /*24a0*/  FFMA.FTZ R85, R84, R32, R27 ;  /* 0x0000002054557223 */ /* 0x000fe2000001001b */
[----:B------:R-:W-:Y:S01]  /*24b0*/  FMUL.FTZ R93, R78, -1.4426950216293334961 ;  /* 0xbfb8aa3b4e5d7820 */ /* 0x000fe20000410000 */
[----:B------:R-:W-:Y:S01]  /*24c0*/  FADD.FTZ R97, -R72, R95 ;  /* 0x0000005f48617221 */ /* 0x000fe20000010100 */
[----:B------:R-:W-:Y:S01]  /*24d0*/  FFMA.FTZ R91, R33, R94, 1 ;  /* 0x3f800000215b7423 */ /* 0x000fe2000001005e */
[----:B-1----:R-:W-:Y:S01]  /*24e0*/  FADD.FTZ R95, -R88, 1 ;  /* 0x3f800000585f7421 */ /* 0x002fe20000010100 */
[----:B------:R-:W-:Y:S01]  /*24f0*/  FMUL.FTZ R118, R85, -1.4426950216293334961 ;  /* 0xbfb8aa3b55767820 */ /* 0x000fe20000410000 */
[----:B------:R-:W-:Y:S01]  /*2500*/  FMUL.FTZ R33, R20, R97 ;  /* 0x0000006114217220 */ /* 0x000fe20000410000 */
[----:B------:R-:W1:Y:S01]  /*2510*/  MUFU.EX2 R93, R93 ;  /* 0x0000005d005d7308 */ /* 0x000e620000000800 */
[----:B------:R-:W-:Y:S01]  /*2520*/  FFMA.FTZ R95, R34, R95, 1 ;  /* 0x3f800000225f7423 */ /* 0x000fe2000001005f */
[----:B------:R-:W-:Y:S01]  /*2530*/  FMUL.FTZ R97, R90, R91 ;  /* 0x0000005b5a617220 */ /* 0x000fe20000410000 */
[----:B------:R-:W-:-:S02]  /*2540*/  PRMT R94, R47, 0x7632, R94 ;  /* 0x000076322f5e7816 */ /* 0x000fc4000000005e */
[----:B------:R-:W-:-:S03]  /*2550*/  FMUL.FTZ R119, R88, R95 ;  /* 0x0000005f58777220 */ /* 0x000fc60000410000 */
[----:B------:R1:W2:Y:S01]  /*2560*/  MUFU.EX2 R91, R118 ;  /* 0x00000076005b7308 */ /* 0x0002a20000000800 */
[C---:B------:R-:W-:Y:S01]  /*2570*/  SHF.L.U32 R95, R46.reuse, 0x10, RZ ;  /* 0x000000102e5f7819 */ /* 0x040fe200000006ff */
[----:B------:R-:W-:Y:S01]  /*2580*/  FFMA.FTZ R34, R83, R33, R86 ;  /* 0x0000002153227223 */ /* 0x000fe20000010056 */
[----:B------:R-:W-:Y:S01]  /*2590*/  PRMT R88, R46, 0x7632, R88 ;  /* 0x000076322e587816 */ /* 0x000fe20000000058 */
[----:B0-----:R-:W-:Y:S01]  /*25a0*/  FADD.FTZ R96, R73, 1 ;  /* 0x3f80000049607421 */ /* 0x001fe20000010000 */
[----:B------:R-:W-:Y:S01]  /*25b0*/  SHF.L.U32 R94, R94, 0x10, RZ ;  /* 0x000000105e5e7819 */ /* 0x000fe200000006ff */
[----:B------:R-:W-:Y:S01]  /*25c0*/  FMUL.FTZ R90, R34, -1.4426950216293334961 ;  /* 0xbfb8aa3b225a7820 */ /* 0x000fe20000410000 */
[----:B------:R-:W-:Y:S01]  /*25d0*/  FMUL.FTZ R73, R95, R92 ;  /* 0x0000005c5f497220 */ /* 0x000fe20000410000 */
[----:B------:R-:W-:Y:S02]  /*25e0*/  SHF.L.U32 R88, R88, 0x10, RZ ;  /* 0x0000001058587819 */ /* 0x000fe400000006ff */
[----:B------:R-:W-:Y:S01]  /*25f0*/  FMUL.FTZ R92, R94, R119 ;  /* 0x000000775e5c7220 */ /* 0x000fe20000410000 */
[----:B------:R-:W-:Y:S01]  /*2600*/  FMUL.FTZ R94, R116, R73 ;  /* 0x00000049745e7220 */ /* 0x000fe20000410000 */
[----:B------:R-:W0:Y:S01]  /*2610*/  MUFU.EX2 R90, R90 ;  /* 0x0000005a005a7308 */ /* 0x000e220000000800 */
[----:B------:R-:W-:Y:S01]  /*2620*/  FMUL.FTZ R95, R88, R97 ;  /* 0x00000061585f7220 */ /* 0x000fe20000410000 */
[----:B-1----:R-:W-:Y:S01]  /*2630*/  FADD.FTZ R118, R93, 1 ;  /* 0x3f8000005d767421 */ /* 0x002fe20000010000 */
[----:B------:R-:W-:Y:S01]  /*2640*/  FFMA.FTZ R97, R100, R94, R87 ;  /* 0x0000005e64617223 */ /* 0x000fe20000010057 */
[----:B------:R-:W-:Y:S01]  /*2650*/  FFMA.FTZ R93, R116, R73, R79 ;  /* 0x00000049745d7223 */ /* 0x000fe2000001004f */
[----:B--2---:R-:W-:Y:S01]  /*2660*/  FADD.FTZ R91, R91, 1 ;  /* 0x3f8000005b5b7421 */ /* 0x004fe20000010000 */
[----:B------:R-:W-:Y:S01]  /*2670*/  SHF.L.U32 R94, R47, 0x10, RZ ;  /* 0x000000102f5e7819 */ /* 0x000fe200000006ff */
[-C--:B------:R-:W-:Y:S01]  /*2680*/  FFMA.FTZ R79, R28, R95.reuse, R35 ;  /* 0x0000005f1c4f7223 */ /* 0x080fe20000010023 */
[----:B------:R-:W1:Y:S01]  /*2690*/  MUFU.RCP R88, R96 ;  /* 0x0000006000587308 */ /* 0x000e620000001000 */
[----:B------:R-:W-:Y:S01]  /*26a0*/  FADD.FTZ R75, R75, R95 ;  /* 0x0000005f4b4b7221 */ /* 0x000fe20000010000 */
[CC--:B------:R-:W-:Y:S01]  /*26b0*/  FFMA.FTZ R93, R84.reuse, R95.reuse, R93 ;  /* 0x0000005f545d7223 */ /* 0x0c0fe2000001005d */
[----:B------:R-:W-:Y:S01]  /*26c0*/  FMUL.FTZ R95, R84, R95 ;  /* 0x0000005f545f7220 */ /* 0x000fe20000410000 */
[----:B------:R-:W-:-:S04]  /*26d0*/  FMUL.FTZ R35, R94, R89 ;  /* 0x000000595e237220 */ /* 0x000fc80000410000 */
[----:B------:R-:W2:Y:S01]  /*26e0*/  MUFU.RCP R87, R118 ;  /* 0x0000007600577308 */ /* 0x000ea20000001000 */
[----:B------:R-:W-:Y:S01]  /*26f0*/  FFMA.FTZ R95, R28, R95, R97 ;  /* 0x0000005f1c5f7223 */ /* 0x000fe20000010061 */
[----:B------:R-:W-:Y:S01]  /*2700*/  FMUL.FTZ R28, R114, R35 ;  /* 0x00000023721c7220 */ /* 0x000fe20000410000 */
[----:B------:R-:W-:-:S05]  /*2710*/  SHF.L.U32 R89, R44, 0x10, RZ ;  /* 0x000000102c597819 */ /* 0x000fca00000006ff */
[----:B------:R-:W3:Y:S01]  /*2720*/  MUFU.RCP R91, R91 ;  /* 0x0000005b005b7308 */ /* 0x000ee20000001000 */
[----:B------:R-:W-:Y:S01]  /*2730*/  FFMA.FTZ R95, R98, R28, R95 ;  /* 0x0000001c625f7223 */ /* 0x000fe2000001005f */
[----:B0-----:R-:W-:Y:S01]  /*2740*/  FADD.FTZ R94, R90, 1 ;  /* 0x3f8000005a5e7421 */ /* 0x001fe20000010000 */
[----:B------:R-:W-:Y:S01]  /*2750*/  FFMA.FTZ R28, R114, R35, R93 ;  /* 0x00000023721c7223 */ /* 0x000fe2000001005d */
[----:B------:R-:W-:Y:S01]  /*2760*/  FADD.FTZ R97, -R72, R89 ;  /* 0x0000005948617221 */ /* 0x000fe20000010100 */
[CC--:B------:R-:W-:Y:S01]  /*2770*/  FMUL.FTZ R89, R83.reuse, R92.reuse ;  /* 0x0000005c53597220 */ /* 0x0c0fe20000410000 */
[-C--:B------:R-:W-:Y:S01]  /*2780*/  FFMA.FTZ R90, R30, R92.reuse, R25 ;  /* 0x0000005c1e5a7223 */ /* 0x080fe20000010019 */
[----:B------:R-:W-:Y:S01]  /*2790*/  FFMA.FTZ R93, R83, R92, R28 ;  /* 0x0000005c535d7223 */ /* 0x000fe2000001001c */
[----:B------:R-:W-:Y:S01]  /*27a0*/  FADD.FTZ R74, R74, R92 ;  /* 0x0000005c4a4a7221 */ /* 0x000fe20000010000 */
[----:B------:R-:W-:Y:S01]  /*27b0*/  FMUL.FTZ R28, R20, R97 ;  /* 0x00000061141c7220 */ /* 0x000fe20000410000 */
[----:B------:R-:W0:Y:S01]  /*27c0*/  MUFU.RCP R94, R94 ;  /* 0x0000005e005e7308 */ /* 0x000e220000001000 */
[----:B-1----:R-:W-:Y:S01]  /*27d0*/  FADD.FTZ R92, -R88, 1 ;  /* 0x3f800000585c7421 */ /* 0x002fe20000010100 */
[----:B------:R-:W-:Y:S01]  /*27e0*/  FFMA.FTZ R95, R30, R89, R95 ;  /* 0x000000591e5f7223 */ /* 0x000fe2000001005f */
[----:B--2---:R-:W-:Y:S01]  /*27f0*/  FADD.FTZ R25, -R87, 1 ;  /* 0x3f80000057197421 */ /* 0x004fe20000010100 */
[----:B------:R-:W-:Y:S01]  /*2800*/  FFMA.FTZ R89, R116, R28, R31 ;  /* 0x0000001c74597223 */ /* 0x000fe2000001001f */
[----:B------:R-:W-:Y:S01]  /*2810*/  FFMA.FTZ R23, R23, R92, 1 ;  /* 0x3f80000017177423 */ /* 0x000fe2000001005c */
[----:B---3--:R-:W-:Y:S01]  /*2820*/  FADD.FTZ R30, -R91, 1 ;  /* 0x3f8000005b1e7421 */ /* 0x008fe20000010100 */
[----:B------:R-:W-:-:S03]  /*2830*/  FFMA.FTZ R92, R78, R25, 1 ;  /* 0x3f8000004e5c7423 */ /* 0x000fc60000010019 */
[----:B------:R-:W-:Y:S01]  /*2840*/  FFMA.FTZ R78, R85, R30, 1 ;  /* 0x3f800000554e7423 */ /* 0x000fe2000001001e */
[----:B------:R-:W-:-:S06]  /*2850*/  FMUL.FTZ R30, R89, -1.4426950216293334961 ;  /* 0xbfb8aa3b591e7820 */ /* 0x000fcc0000410000 */
[----:B------:R-:W1:Y:S01]  /*2860*/  MUFU.EX2 R30, R30 ;  /* 0x0000001e001e7308 */ /* 0x000e620000000800 */
[----:B0-----:R-:W-:Y:S01]  /*2870*/  FADD.FTZ R25, -R94, 1 ;  /* 0x3f8000005e197421 */ /* 0x001fe20000010100 */
[----:B------:R-:W-:Y:S01]  /*2880*/  FMUL.FTZ R88, R88, R23 ;  /* 0x0000001758587220 */ /* 0x000fe20000410000 */
[----:B------:R-:W-:Y:S01]  /*2890*/  FMUL.FTZ R92, R87, R92 ;  /* 0x0000005c575c7220 */ /* 0x000fe20000410000 */
[----:B------:R-:W-:Y:S01]  /*28a0*/  SHF.L.U32 R23, R42, 0x10, RZ ;  /* 0x000000102a177819 */ /* 0x000fe200000006ff */
[----:B------:R-:W-:Y:S01]  /*28b0*/  FFMA.FTZ R87, R34, R25, 1 ;  /* 0x3f80000022577423 */ /* 0x000fe20000010019 */
[----:B------:R-:W-:Y:S02]  /*28c0*/  PRMT R34, R43, 0x7632, R34 ;  /* 0x000076322b227816 */ /* 0x000fe40000000022 */
[----:B------:R-:W-:Y:S01]  /*28d0*/  PRMT R85, R42, 0x7632, R85 ;  /* 0x000076322a557816 */ /* 0x000fe20000000055 */
[----:B------:R-:W-:Y:S01]  /*28e0*/  FMUL.FTZ R23, R23, R88 ;  /* 0x0000005817177220 */ /* 0x000fe20000410000 */
[----:B------:R-:W-:Y:S01]  /*28f0*/  SHF.L.U32 R25, R43, 0x10, RZ ;  /* 0x000000102b197819 */ /* 0x000fe200000006ff */
[----:B------:R-:W-:Y:S01]  /*2900*/  FMUL.FTZ R87, R94, R87 ;  /* 0x000000575e577220 */ /* 0x000fe20000410000 */
[----:B------:R-:W-:Y:S01]  /*2910*/  SHF.L.U32 R88, R34, 0x10, RZ ;  /* 0x0000001022587819 */ /* 0x000fe200000006ff */
[----:B------:R-:W-:Y:S01]  /*2920*/  FMUL.FTZ R78, R91, R78 ;  /* 0x0000004e5b4e7220 */ /* 0x000fe20000410000 */
[----:B------:R-:W-:Y:S01]  /*2930*/  SHF.L.U32 R85, R85, 0x10, RZ ;  /* 0x0000001055557819 */ /* 0x000fe200000006ff */
[----:B------:R-:W-:Y:S01]  /*2940*/  FMUL.FTZ R25, R25, R92 ;  /* 0x0000005c19197220 */ /* 0x000fe20000410000 */
[----:B-1----:R-:W-:Y:S01]  /*2950*/  FADD.FTZ R92, R30, 1 ;  /* 0x3f8000001e5c7421 */ /* 0x002fe20000010000 */
[----:B------:R-:W-:Y:S01]  /*2960*/  FMUL.FTZ R88, R88, R87 ;  /* 0x0000005758587220 */ /* 0x000fe20000410000 */
[----:B------:R-:W-:Y:S01]  /*2970*/  FMUL.FTZ R34, R116, R23 ;  /* 0x0000001774227220 */ /* 0x000fe20000410000 */
[----:B------:R-:W-:Y:S01]  /*2980*/  FMUL.FTZ R85, R85, R78 ;  /* 0x0000004e55557220 */ /* 0x000fe20000410000 */
[----:B------:R-:W-:-:S02]  /*2990*/  SHF.L.U32 R87, R45, 0x10, RZ ;  /* 0x000000102d577819 */ /* 0x000fc400000006ff */
[----:B------:R-:W-:Y:S01]  /*29a0*/  FFMA.FTZ R95, R24, R34, R95 ;  /* 0x00000022185f7223 */ /* 0x000fe2000001005f */
[----:B------:R-:W-:Y:S01]  /*29b0*/  FMUL.FTZ R30, R84, R85 ;  /* 0x00000055541e7220 */ /* 0x000fe20000410000 */
[----:B------:R-:W0:Y:S01]  /*29c0*/  MUFU.RCP R92, R92 ;  /* 0x0000005c005c7308 */ /* 0x000e220000001000 */
[----:B------:R-:W-:Y:S01]  /*29d0*/  FADD.FTZ R87, -R72, R87 ;  /* 0x0000005748577221 */ /* 0x000fe20000010100 */
[----:B-----5:R-:W-:Y:S01]  /*29e0*/  SHF.L.U32 R91, R40, 0x10, RZ ;  /* 0x00000010285b7819 */ /* 0x020fe200000006ff */
[----:B------:R-:W-:Y:S01]  /*29f0*/  FFMA.FTZ R95, R32, R30, R95 ;  /* 0x0000001e205f7223 */ /* 0x000fe2000001005f */
[----:B------:R-:W-:Y:S01]  /*2a00*/  PRMT R34, R44, 0x7632, R34 ;  /* 0x000076322c227816 */ /* 0x000fe20000000022 */
[----:B------:R-:W-:Y:S01]  /*2a10*/  FMUL.FTZ R30, R20, R87 ;  /* 0x00000057141e7220 */ /* 0x000fe20000410000 */
[----:B------:R-:W-:Y:S01]  /*2a20*/  FFMA.FTZ R93, R116, R23, R93 ;  /* 0x00000017745d7223 */ /* 0x000fe2000001005d */
[----:B------:R-:W-:Y:S01]  /*2a30*/  FADD.FTZ R97, -R72, R91 ;  /* 0x0000005b48617221 */ /* 0x000fe20000010100 */
[----:B------:R-:W-:Y:S01]  /*2a40*/  SHF.L.U32 R87, R34, 0x10, RZ ;  /* 0x0000001022577819 */ /* 0x000fe200000006ff */
[C---:B------:R-:W-:Y:S01]  /*2a50*/  FFMA.FTZ R91, R114.reuse, R30, R29 ;  /* 0x0000001e725b7223 */ /* 0x040fe2000001001d */
[----:B------:R-:W-:Y:S01]  /*2a60*/  FMUL.FTZ R34, R114, R25 ;  /* 0x0000001972227220 */ /* 0x000fe20000410000 */
[-C--:B------:R-:W-:Y:S01]  /*2a70*/  FFMA.FTZ R78, R32, R85.reuse, R79 ;  /* 0x00000055204e7223 */ /* 0x080fe2000001004f */
[----:B------:R-:W-:Y:S01]  /*2a80*/  FADD.FTZ R79, R75, R85 ;  /* 0x000000554b4f7221 */ /* 0x000fe20000010000 */
[----:B------:R-:W-:Y:S01]  /*2a90*/  FFMA.FTZ R75, R84, R85, R93 ;  /* 0x00000055544b7223 */ /* 0x000fe2000001005d */
[----:B------:R-:W-:Y:S01]  /*2aa0*/  FFMA.FTZ R34, R26, R34, R95 ;  /* 0x000000221a227223 */ /* 0x000fe2000001005f */
[----:B------:R-:W-:Y:S01]  /*2ab0*/  FMUL.FTZ R93, R91, -1.4426950216293334961 ;  /* 0xbfb8aa3b5b5d7820 */ /* 0x000fe20000410000 */
[----:B------:R-:W-:Y:S01]  /*2ac0*/  FADD.FTZ R95, -R72, R87 ;  /* 0x00000057485f7221 */ /* 0x000fe20000010100 */
[-C--:B------:R-:W-:Y:S01]  /*2ad0*/  FMUL.FTZ R87, R83, R88.reuse ;  /* 0x0000005853577220 */ /* 0x080fe20000410000 */
[----:B0-----:R-:W-:Y:S01]  /*2ae0*/  FADD.FTZ R94, -R92, 1 ;  /* 0x3f8000005c5e7421 */ /* 0x001fe20000010100 */
[----:B------:R-:W-:-:S02]  /*2af0*/  FFMA.FTZ R85, R33, R88, R90 ;  /* 0x0000005821557223 */ /* 0x000fc4000001005a */
[----:B------:R-:W0:Y:S01]  /*2b00*/  MUFU.EX2 R93, R93 ;  /* 0x0000005d005d7308 */ /* 0x000e220000000800 */
[----:B------:R-:W-:Y:S01]  /*2b10*/  FFMA.FTZ R33, R33, R87, R34 ;  /* 0x0000005721217223 */ /* 0x000fe20000010022 */
[----:B------:R-:W-:Y:S01]  /*2b20*/  FMUL.FTZ R87, R20, R95 ;  /* 0x0000005f14577220 */ /* 0x000fe20000410000 */
[----:B------:R-:W-:-:S03]  /*2b30*/  FFMA.FTZ R89, R89, R94, 1 ;  /* 0x3f80000059597423 */ /* 0x000fc6000001005e */
[----:B------:R-:W-:Y:S01]  /*2b40*/  FFMA.FTZ R94, R84, R87, R27 ;  /* 0x00000057545e7223 */ /* 0x000fe2000001001b */
[----:B------:R-:W-:Y:S01]  /*2b50*/  FMUL.FTZ R92, R92, R89 ;  /* 0x000000595c5c7220 */ /* 0x000fe20000410000 */
[----:B------:R-:W-:Y:S02]  /*2b60*/  PRMT R89, R45, 0x7632, R89 ;  /* 0x000076322d597816 */ /* 0x000fe40000000059 */
[----:B------:R-:W-:Y:S02]  /*2b70*/  FMUL.FTZ R118, R94, -1.4426950216293334961 ;  /* 0xbfb8aa3b5e767820 */ /* 0x000fe40000410000 */
[----:B------:R-:W-:Y:S01]  /*2b80*/  SHF.L.U32 R89, R89, 0x10, RZ ;  /* 0x0000001059597819 */ /* 0x000fe200000006ff */
[----:B------:R-:W-:-:S03]  /*2b90*/  FMUL.FTZ R32, R20, R97 ;  /* 0x0000006114207220 */ /* 0x000fc60000410000 */
[----:B------:R-:W1:Y:S01]  /*2ba0*/  MUFU.EX2 R118, R118 ;  /* 0x0000007600767308 */ /* 0x000e620000000800 */
[----:B------:R-:W-:Y:S01]  /*2bb0*/  FADD.FTZ R89, -R72, R89 ;  /* 0x0000005948597221 */ /* 0x000fe20000010100 */
[----:B0-----:R-:W-:Y:S01]  /*2bc0*/  FADD.FTZ R119, R93, 1 ;  /* 0x3f8000005d777421 */ /* 0x001fe20000010000 */
[----:B------:R-:W-:Y:S02]  /*2bd0*/  SHF.L.U32 R97, R41, 0x10, RZ ;  /* 0x0000001029617819 */ /* 0x000fe400000006ff */
[----:B------:R-:W-:Y:S01]  /*2be0*/  FMUL.FTZ R90, R20, R89 ;  /* 0x00000059145a7220 */ /* 0x000fe20000410000 */
[----:B------:R-:W-:Y:S02]  /*2bf0*/  PRMT R89, R40, 0x7632, R89 ;  /* 0x0000763228597816 */ /* 0x000fe40000000059 */
[----:B------:R-:W0:Y:S01]  /*2c00*/  MUFU.RCP R119, R119 ;  /* 0x0000007700777308 */ /* 0x000e220000001000 */
[----:B------:R-:W-:Y:S01]  /*2c10*/  FADD.FTZ R97, -R72, R97 ;  /* 0x0000006148617221 */ /* 0x000fe20000010100 */
[----:B------:R-:W-:Y:S01]  /*2c20*/  SHF.L.U32 R89, R89, 0x10, RZ ;  /* 0x0000001059597819 */ /* 0x000fe200000006ff */
[----:B------:R-:W-:-:S02]  /*2c30*/  FFMA.FTZ R96, R83, R90, R86 ;  /* 0x0000005a53607223 */ /* 0x000fc40000010056 */
[----:B------:R-:W-:Y:S02]  /*2c40*/  FMUL.FTZ R34, R20, R97 ;  /* 0x0000006114227220 */ /* 0x000fe40000410000 */
[----:B------:R-:W-:Y:S01]  /*2c50*/  FMUL.FTZ R97, R96, -1.4426950216293334961 ;  /* 0xbfb8aa3b60617820 */ /* 0x000fe20000410000 */
[----:B------:R-:W-:Y:S01]  /*2c60*/  FADD.FTZ R89, -R72, R89 ;  /* 0x0000005948597221 */ /* 0x000fe20000010100 */
[----:B-1----:R-:W-:Y:S01]  /*2c70*/  FADD.FTZ R120, R118, 1 ;  /* 0x3f80000076787421 */ /* 0x002fe20000010000 */
[----:B------:R-:W-:Y:S02]  /*2c80*/  FFMA.FTZ R31, R116, R32, R31 ;  /* 0x00000020741f7223 */ /* 0x000fe4000001001f */
[----:B------:R-:W-:Y:S01]  /*2c90*/  FMUL.FTZ R89, R20, R89 ;  /* 0x0000005914597220 */ /* 0x000fe20000410000 */
[----:B------:R-:W1:Y:S01]  /*2ca0*/  MUFU.EX2 R97, R97 ;  /* 0x0000006100617308 */ /* 0x000e620000000800 */
[----:B------:R-:W-:Y:S01]  /*2cb0*/  PRMT R121, R41, 0x7632, R121 ;  /* 0x0000763229797816 */ /* 0x000fe20000000079 */
[----:B------:R-:W-:Y:S01]  /*2cc0*/  FMUL.FTZ R95, R31, -1.4426950216293334961 ;  /* 0xbfb8aa3b1f5f7820 */ /* 0x000fe20000410000 */
[----:B------:R-:W-:Y:S01]  /*2cd0*/  FFMA.FTZ R27, R84, R89, R27 ;  /* 0x00000059541b7223 */ /* 0x000fe2000001001b */
[----:B0-----:R-:W-:Y:S01]  /*2ce0*/  FADD.FTZ R122, -R119, 1 ;  /* 0x3f800000777a7421 */ /* 0x001fe20000010100 */
[----:B------:R-:W-:-:S03]  /*2cf0*/  SHF.L.U32 R121, R121, 0x10, RZ ;  /* 0x0000001079797819 */ /* 0x000fc600000006ff */
[----:B------:R-:W0:Y:S01]  /*2d00*/  MUFU.RCP R120, R120 ;  /* 0x0000007800787308 */ /* 0x000e220000001000 */
[----:B------:R-:W-:Y:S01]  /*2d10*/  FMUL.FTZ R118, R27, -1.4426950216293334961 ;  /* 0xbfb8aa3b1b767820 */ /* 0x000fe20000410000 */
[----:B------:R-:W-:Y:S01]  /*2d20*/  FFMA.FTZ R122, R91, R122, 1 ;  /* 0x3f8000005b7a7423 */ /* 0x000fe2000001007a */
[----:B------:R-:W-:-:S05]  /*2d30*/  FADD.FTZ R91, -R72, R121 ;  /* 0x00000079485b7221 */ /* 0x000fca0000010100 */
[----:B------:R-:W2:Y:S01]  /*2d40*/  MUFU.EX2 R95, R95 ;  /* 0x0000005f005f7308 */ /* 0x000ea20000000800 */
[----:B------:R-:W-:Y:S01]  /*2d50*/  FMUL.FTZ R91, R20, R91 ;  /* 0x0000005b145b7220 */ /* 0x000fe20000410000 */
[----:B------:R-:W-:Y:S01]  /*2d60*/  FFMA.FTZ R29, R114, R34, R29 ;  /* 0x00000022721d7223 */ /* 0x000fe2000001001d */
[----:B-1----:R-:W-:-:S05]  /*2d70*/  FADD.FTZ R121, R97, 1 ;  /* 0x3f80000061797421 */ /* 0x002fca0000010000 */
[----:B------:R-:W1:Y:S01]  /*2d80*/  MUFU.EX2 R118, R118 ;  /* 0x0000007600767308 */ /* 0x000e620000000800 */
[----:B------:R-:W-:Y:S01]  /*2d90*/  FFMA.FTZ R97, R83, R91, R86 ;  /* 0x0000005b53617223 */ /* 0x000fe20000010056 */
[----:B------:R-:W-:Y:S01]  /*2da0*/  FMUL.FTZ R93, R29, -1.4426950216293334961 ;  /* 0xbfb8aa3b1d5d7820 */ /* 0x000fe20000410000 */
[----:B0-----:R-:W-:Y:S01]  /*2db0*/  FADD.FTZ R123, -R120, 1 ;  /* 0x3f800000787b7421 */ /* 0x001fe20000010100 */
[----:B------:R-:W-:Y:S01]  /*2dc0*/  FMUL.FTZ R86, R119, R122 ;  /* 0x0000007a77567220 */ /* 0x000fe20000410000 */
[----:B------:R-:W-:Y:S02]  /*2dd0*/  FMUL.FTZ R119, R97, -1.4426950216293334961 ;  /* 0xbfb8aa3b61777820 */ /* 0x000fe40000410000 */
[----:B------:R-:W-:Y:S01]  /*2de0*/  FFMA.FTZ R123, R94, R123, 1 ;  /* 0x3f8000005e7b7423 */ /* 0x000fe2000001007b */
[----:B------:R-:W0:Y:S01]  /*2df0*/  MUFU.EX2 R93, R93 ;  /* 0x0000005d005d7308 */ /* 0x000e220000000800 */
[----:B--2---:R-:W-:-:S07]  /*2e00*/  FADD.FTZ R94, R95, 1 ;  /* 0x3f8000005f5e7421 */ /* 0x004fce0000010000 */
[----:B------:R-:W2:Y:S01]  /*2e10*/  MUFU.EX2 R119, R119 ;  /* 0x0000007700777308 */ /* 0x000ea20000000800 */
[----:B-1----:R-:W-:Y:S01]  /*2e20*/  FADD.FTZ R118, R118, 1 ;  /* 0x3f80000076767421 */ /* 0x002fe20000010000 */
[----:B------:R-:W-:-:S06]  /*2e30*/  FMUL.FTZ R95, R120, R123 ;  /* 0x0000007b785f7220 */ /* 0x000fcc0000410000 */
[----:B------:R-:W1:Y:S01]  /*2e40*/  MUFU.RCP R121, R121 ;  /* 0x0000007900797308 */ /* 0x000e620000001000 */
[----:B------:R-:W-:-:S07]  /*2e50*/  PRMT R120, R38, 0x7632, R120 ;  /* 0x0000763226787816 */ /* 0x000fce0000000078 */
[----:B------:R-:W3:Y:S01]  /*2e60*/  MUFU.RCP R94, R94 ;  /* 0x0000005e005e7308 */ /* 0x000ee20000001000 */
[----:B------:R-:W-:-:S07]  /*2e70*/  SHF.L.U32 R120, R120, 0x10, RZ ;  /* 0x0000001078787819 */ /* 0x000fce00000006ff */
[----:B------:R-:W4:Y:S01]  /*2e80*/  MUFU.RCP R118, R118 ;  /* 0x0000007600767308 */ /* 0x000f220000001000 */
[----:B0-----:R-:W-:Y:S01]  /*2e90*/  FADD.FTZ R93, R93, 1 ;  /* 0x3f8000005d5d7421 */ /* 0x001fe20000010000 */
[----:B--2---:R-:W-:Y:S01]  /*2ea0*/  FADD.FTZ R119, R119, 1 ;  /* 0x3f80000077777421 */ /* 0x004fe20000010000 */
[----:B------:R-:W-:Y:S01]  /*2eb0*/  FMUL.FTZ R95, R120, R95 ;  /* 0x0000005f785f7220 */ /* 0x000fe20000410000 */
[----:B-1----:R-:W-:-:S04]  /*2ec0*/  FADD.FTZ R123, -R121, 1 ;  /* 0x3f800000797b7421 */ /* 0x002fc80000010100 */
[----:B------:R-:W0:Y:S01]  /*2ed0*/  MUFU.RCP R93, R93 ;  /* 0x0000005d005d7308 */ /* 0x000e220000001000 */
[----:B---3--:R-:W-:Y:S01]  /*2ee0*/  FADD.FTZ R120, -R94, 1 ;  /* 0x3f8000005e787421 */ /* 0x008fe20000010100 */
[----:B------:R-:W-:-:S03]  /*2ef0*/  FFMA.FTZ R96, R96, R123, 1 ;  /* 0x3f80000060607423 */ /* 0x000fc6000001007b */
[----:B------:R-:W-:-:S03]  /*2f00*/  FFMA.FTZ R31, R31, R120, 1 ;  /* 0x3f8000001f1f7423 */ /* 0x000fc60000010078 */
[----:B------:R-:W1:Y:S01]  /*2f10*/  MUFU.RCP R119, R119 ;  /* 0x0000007700777308 */ /* 0x000e620000001000 */
[----:B----4-:R-:W-:Y:S01]  /*2f20*/  FADD.FTZ R120, -R118, 1 ;  /* 0x3f80000076787421 */ /* 0x010fe20000010100 */
[----:B------:R-:W-:-:S03]  /*2f30*/  FMUL.FTZ R96, R121, R96 ;  /* 0x0000006079607220 */ /* 0x000fc60000410000 */
[----:B------:R-:W-:Y:S01]  /*2f40*/  FFMA.FTZ R121, R27, R120, 1 ;  /* 0x3f8000001b797423 */ /* 0x000fe20000010078 */
[----:B------:R-:W-:Y:S01]  /*2f50*/  PRMT R27, R39, 0x7632, R27 ;  /* 0x00007632271b7816 */ /* 0x000fe2000000001b */
[----:B------:R-:W-:-:S03]  /*2f60*/  FMUL.FTZ R31, R94, R31 ;  /* 0x0000001f5e1f7220 */ /* 0x000fc60000410000 */
[----:B------:R-:W-:Y:S01]  /*2f70*/  SHF.L.U32 R27, R27, 0x10, RZ ;  /* 0x000000101b1b7819 */ /* 0x000fe200000006ff */
[----:B0-----:R-:W-:-:S04]  /*2f80*/  FADD.FTZ R94, -R93, 1 ;  /* 0x3f8000005d5e7421 */ /* 0x001fc80000010100 */
[----:B------:R-:W-:Y:S01]  /*2f90*/  FMUL.FTZ R96, R27, R96 ;  /* 0x000000601b607220 */ /* 0x000fe20000410000 */
[----:B------:R-:W-:Y:S01]  /*2fa0*/  PRMT R27, R36, 0x7632, R27 ;  /* 0x00007632241b7816 */ /* 0x000fe2000000001b */
[----:B-1----:R-:W-:Y:S01]  /*2fb0*/  FADD.FTZ R120, -R119, 1 ;  /* 0x3f80000077787421 */ /* 0x002fe20000010100 */
[----:B------:R-:W-:Y:S01]  /*2fc0*/  FFMA.FTZ R94, R29, R94, 1 ;  /* 0x3f8000001d5e7423 */ /* 0x000fe2000001005e */
[----:B------:R-:W-:Y:S01]  /*2fd0*/  PRMT R29, R37, 0x7632, R29 ;  /* 0x00007632251d7816 */ /* 0x000fe2000000001d */
[----:B------:R-:W-:Y:S01]  /*2fe0*/  FMUL.FTZ R118, R118, R121 ;  /* 0x0000007976767220 */ /* 0x000fe20000410000 */
[----:B------:R-:W-:Y:S01]  /*2ff0*/  FFMA.FTZ R120, R97, R120, 1 ;  /* 0x3f80000061787423 */ /* 0x000fe20000010078 */
[----:B------:R-:W-:Y:S01]  /*3000*/  SHF.L.U32 R27, R27, 0x10, RZ ;  /* 0x000000101b1b7819 */ /* 0x000fe200000006ff */
[----:B------:R-:W-:Y:S01]  /*3010*/  FMUL.FTZ R97, R93, R94 ;  /* 0x0000005e5d617220 */ /* 0x000fe20000410000 */
[----:B------:R-:W-:Y:S01]  /*3020*/  SHF.L.U32 R29, R29, 0x10, RZ ;  /* 0x000000101d1d7819 */ /* 0x000fe200000006ff */
[----:B------:R-:W-:-:S02]  /*3030*/  FMUL.FTZ R120, R119, R120 ;  /* 0x0000007877787220 */ /* 0x000fc40000410000 */
[----:B------:R-:W-:Y:S01]  /*3040*/  FMUL.FTZ R93, R27, R118 ;  /* 0x000000761b5d7220 */ /* 0x000fe20000410000 */
[----:B------:R-:W-:Y:S01]  /*3050*/  SHF.L.U32 R27, R38, 0x10, RZ ;  /* 0x00000010261b7819 */ /* 0x000fe200000006ff */
[----:B------:R-:W-:Y:S01]  /*3060*/  FMUL.FTZ R94, R29, R120 ;  /* 0x000000781d5e7220 */ /* 0x000fe20000410000 */
[----:B------:R-:W-:-:S03]  /*3070*/  SHF.L.U32 R29, R39, 0x10, RZ ;  /* 0x00000010271d7819 */ /* 0x000fc600000006ff */
[----:B------:R-:W-:Y:S02]  /*3080*/  FMUL.FTZ R27, R27, R92 ;  /* 0x0000005c1b1b7220 */ /* 0x000fe40000410000 */
[----:B------:R-:W-:Y:S02]  /*3090*/  FMUL.FTZ R29, R29, R86 ;  /* 0x000000561d1d7220 */ /* 0x000fe40000410000 */
[----:B------:R-:W-:-:S04]  /*30a0*/  FMUL.FTZ R86, R116, R27 ;  /* 0x0000001b74567220 */ /* 0x000fc80000410000 */
[----:B------:R-:W-:Y:S01]  /*30b0*/  FFMA.FTZ R92, R28, R86, R33 ;  /* 0x000000561c5c7223 */ /* 0x000fe20000010021 */
[----:B------:R-:W-:Y:S01]  /*30c0*/  FMUL.FTZ R33, R84, R95 ;  /* 0x0000005f54217220 */ /* 0x000fe20000410000 */
[----:B------:R-:W-:-:S03]  /*30d0*/  FFMA.FTZ R86, R114, R25, R75 ;  /* 0x0000001972567223 */ /* 0x000fc6000001004b */
[----:B------:R-:W-:Y:S01]  /*30e0*/  FFMA.FTZ R75, R87, R33, R92 ;  /* 0x00000021574b7223 */ /* 0x000fe2000001005c */
[----:B------:R-:W-:Y:S01]  /*30f0*/  FFMA.FTZ R33, R83, R88, R86 ;  /* 0x0000005853217223 */ /* 0x000fe20000010056 */
[----:B------:R-:W-:-:S03]  /*3100*/  SHF.L.U32 R92, R36, 0x10, RZ ;  /* 0x00000010245c7819 */ /* 0x000fc600000006ff */
[----:B------:R-:W-:Y:S01]  /*3110*/  FFMA.FTZ R33, R116, R27, R33 ;  /* 0x0000001b74217223 */ /* 0x000fe20000010021 */
[----:B------:R-:W-:Y:S01]  /*3120*/  FMUL.FTZ R86, R114, R29 ;  /* 0x0000001d72567220 */ /* 0x000fe20000410000 */
[----:B------:R-:W-:Y:S02]  /*3130*/  FMUL.FTZ R31, R92, R31 ;  /* 0x0000001f5c1f7220 */ /* 0x000fe40000410000 */
[----:B------:R-:W-:Y:S01]  /*3140*/  FFMA.FTZ R33, R84, R95, R33 ;  /* 0x0000005f54217223 */ /* 0x000fe20000010021 */
[----:B------:R-:W-:Y:S01]  /*3150*/  FFMA.FTZ R75, R30, R86, R75 ;  /* 0x000000561e4b7223 */ /* 0x000fe2000001004b */
[----:B------:R-:W-:Y:S02]  /*3160*/  FMUL.FTZ R92, R83, R96 ;  /* 0x00000060535c7220 */ /* 0x000fe40000410000 */
[----:B------:R-:W-:Y:S01]  /*3170*/  FFMA.FTZ R86, R114, R29, R33 ;  /* 0x0000001d72567223 */ /* 0x000fe20000010021 */
[----:B------:R-:W-:Y:S01]  /*3180*/  SHF.L.U32 R118, R37, 0x10, RZ ;  /* 0x0000001025767819 */ /* 0x000fe200000006ff */
[----:B------:R-:W-:-:S02]  /*3190*/  FFMA.FTZ R119, R90, R92, R75 ;  /* 0x0000005c5a777223 */ /* 0x000fc4000001004b */
[----:B------:R-:W-:Y:S01]  /*31a0*/  FFMA.FTZ R75, R83, R96, R86 ;  /* 0x00000060534b7223 */ /* 0x000fe20000010056 */
[----:B------:R-:W-:Y:S01]  /*31b0*/  FMUL.FTZ R86, R116, R31 ;  /* 0x0000001f74567220 */ /* 0x000fe20000410000 */
[----:B------:R-:W-:Y:S01]  /*31c0*/  FMUL.FTZ R33, R118, R97 ;  /* 0x0000006176217220 */ /* 0x000fe20000410000 */
[----:B------:R-:W-:Y:S01]  /*31d0*/  FMUL.FTZ R92, R84, R93 ;  /* 0x0000005d545c7220 */ /* 0x000fe20000410000 */
[----:B------:R-:W-:Y:S01]  /*31e0*/  FFMA.FTZ R75, R116, R31, R75 ;  /* 0x0000001f744b7223 */ /* 0x000fe2000001004b */
[----:B------:R-:W-:-:S03]  /*31f0*/  FFMA.FTZ R86, R32, R86, R119 ;  /* 0x0000005620567223 */ /* 0x000fc60000010077 */
[----:B------:R-:W-:Y:S01]  /*3200*/  FFMA.FTZ R75, R84, R93, R75 ;  /* 0x0000005d544b7223 */ /* 0x000fe2000001004b */
[----:B------:R-:W-:Y:S01]  /*3210*/  FFMA.FTZ R97, R89, R92, R86 ;  /* 0x0000005c59617223 */ /* 0x000fe20000010056 */
[----:B------:R-:W-:-:S04]  /*3220*/  FMUL.FTZ R84, R114, R33 ;  /* 0x0000002172547220 */ /* 0x000fc80000410000 */
[----:B------:R-:W-:Y:S01]  /*3230*/  FFMA.FTZ R86, R34, R84, R97 ;  /* 0x0000005422567223 */ /* 0x000fe20000010061 */
[----:B------:R-:W-:Y:S01]  /*3240*/  FFMA.FTZ R84, R114, R33, R75 ;  /* 0x0000002172547223 */ /* 0x000fe2000001004b */
[----:B------:R-:W-:Y:S01]  /*3250*/  FADD.FTZ R97, R74, R88 ;  /* 0x000000584a617221 */ /* 0x000fe20000010000 */
[----:B------:R-:W-:Y:S01]  /*3260*/  LOP3.LUT P1, RZ, R19, 0xfffffff1, RZ, 0xc0, !PT ;  /* 0xfffffff113ff7812 */ /* 0x000fe2000782c0ff */
[CC--:B------:R-:W-:Y:S01]  /*3270*/  FMUL.FTZ R75, R83.reuse, R94.reuse ;  /* 0x0000005e534b7220 */ /* 0x0c0fe20000410000 */
[----:B------:R-:W-:Y:S01]  /*3280*/  FFMA.FTZ R74, R83, R94, R84 ;  /* 0x0000005e534a7223 */ /* 0x000fe20000010054 */
[----:B------:R-:W-:Y:S01]  /*3290*/  FFMA.FTZ R83, R117, R115, R80 ;  /* 0x0000007375537223 */ /* 0x000fe20000010050 */
[----:B------:R-:W-:Y:S01]  /*32a0*/  UIADD3 UR15, UP0, UR12, 0x2, URZ ;  /* 0x000000020c0f7890 */ /* 0x000fe2000ff1e03f */
[----:B------:R-:W-:Y:S01]  /*32b0*/  FADD.FTZ R80, R115, R81 ;  /* 0x0000005173507221 */ /* 0x000fe20000010000 */
[----:B------:R-:W-:Y:S01]  /*32c0*/  FFMA.FTZ R81, R113, R111, R76 ;  /* 0x0000006f71517223 */ /* 0x000fe2000001004c */
[----:B------:R-:W-:Y:S01]  /*32d0*/  FADD.FTZ R76, R111, R77 ;  /* 0x0000004d6f4c7221 */ /* 0x000fe20000010000 */
[----:B------:R-:W-:Y:S01]  /*32e0*/  UIADD3.X UR16, URZ, UR4, URZ, UP0, !UPT ;  /* 0x000000043f107290 */ /* 0x000fe200087fe43f */
[----:B------:R-:W-:Y:S01]  /*32f0*/  FFMA.FTZ R83, R112, R109, R83 ;  /* 0x0000006d70537223 */ /* 0x000fe20000010053 */
[----:B------:R-:W-:Y:S01]  /*3300*/  UISETP.GE.U32.AND UP0, UPT, UR15, UR21, UPT ;  /* 0x000000150f00728c */ /* 0x000fe2000bf06070 */
[----:B------:R-:W-:Y:S01]  /*3310*/  FFMA.FTZ R81, R110, R107, R81 ;  /* 0x0000006b6e517223 */ /* 0x000fe20000010051 */
[----:B------:R-:W-:Y:S01]  /*3320*/  FADD.FTZ R80, R80, R109 ;  /* 0x0000006d50507221 */ /* 0x000fe20000010000 */
[----:B------:R-:W-:Y:S01]  /*3330*/  FADD.FTZ R76, R76, R107 ;  /* 0x0000006b4c4c7221 */ /* 0x000fe20000010000 */
[----:B------:R-:W-:Y:S01]  /*3340*/  UISETP.GE.AND.EX UP0, UPT, UR16, UR11, UPT, UP0 ;  /* 0x0000000b1000728c */ /* 0x000fe2000bf06300 */
[----:B------:R-:W-:Y:S01]  /*3350*/  FFMA.FTZ R81, R106, R103, R81 ;  /* 0x000000676a517223 */ /* 0x000fe20000010051 */
[----:B------:R-:W0:Y:S01]  /*3360*/  @!P1 LDC R118, c[0x0][0x10] ;  /* 0x00000400ff769b82 */ /* 0x000e220000000800 */
[----:B------:R-:W-:Y:S01]  /*3370*/  FFMA.FTZ R83, R108, R105, R83 ;  /* 0x000000696c537223 */ /* 0x000fe20000010053 */
[----:B------:R-:W-:Y:S01]  /*3380*/  FADD.FTZ R80, R80, R105 ;  /* 0x0000006950507221 */ /* 0x000fe20000010000 */
[----:B------:R-:W-:Y:S01]  /*3390*/  FADD.FTZ R76, R76, R103 ;  /* 0x000000674c4c7221 */ /* 0x000fe20000010000 */
[----:B------:R-:W-:-:S04]  /*33a0*/  FFMA.FTZ R81, R102, R99, R81 ;  /* 0x0000006366517223 */ /* 0x000fc80000010051 */
[----:B------:R-:W1:Y:S01]  /*33b0*/  @!P1 LDC.64 R120, c[0x0][0x260] ;  /* 0x00009800ff789b82 */ /* 0x000e620000000a00 */
[----:B------:R-:W-:Y:S01]  /*33c0*/  FFMA.FTZ R83, R104, R101, R83 ;  /* 0x0000006568537223 */ /* 0x000fe20000010053 */
[----:B------:R-:W-:Y:S01]  /*33d0*/  FADD.FTZ R80, R80, R101 ;  /* 0x0000006550507221 */ /* 0x000fe20000010000 */
[----:B------:R-:W-:Y:S01]  /*33e0*/  FADD.FTZ R76, R76, R99 ;  /* 0x000000634c4c7221 */ /* 0x000fe20000010000 */
[----:B------:R-:W-:Y:S01]  /*33f0*/  PLOP3.LUT P0, PT, PT, PT, UP0, 0x80, 0x0 ;  /* 0x000000000000781c */ /* 0x000fe20003f0f008 */
[----:B------:R-:W-:Y:S01]  /*3400*/  FFMA.FTZ R81, R98, R35, R81 ;  /* 0x0000002362517223 */ /* 0x000fe20000010051 */
[----:B------:R-:W-:Y:S01]  /*3410*/  FFMA.FTZ R83, R100, R73, R83 ;  /* 0x0000004964537223 */ /* 0x000fe20000010053 */
[----:B------:R-:W-:Y:S01]  /*3420*/  FADD.FTZ R80, R80, R73 ;  /* 0x0000004950507221 */ /* 0x000fe20000010000 */
[----:B------:R-:W-:Y:S01]  /*3430*/  FADD.FTZ R76, R76, R35 ;  /* 0x000000234c4c7221 */ /* 0x000fe20000010000 */
[----:B------:R-:W-:Y:S01]  /*3440*/  FFMA.FTZ R75, R91, R75, R86 ;  /* 0x0000004b5b4b7223 */ /* 0x000fe20000010056 */
[----:B------:R-:W-:Y:S01]  /*3450*/  FADD.FTZ R84, R79, R95 ;  /* 0x0000005f4f547221 */ /* 0x000fe20000010000 */
[----:B------:R-:W-:Y:S01]  /*3460*/  FFMA.FTZ R81, R26, R25, R81 ;  /* 0x000000191a517223 */ /* 0x000fe20000010051 */
[----:B------:R-:W-:Y:S01]  /*3470*/  FFMA.FTZ R83, R24, R23, R83 ;  /* 0x0000001718537223 */ /* 0x000fe20000010053 */
[----:B------:R-:W-:Y:S01]  /*3480*/  FADD.FTZ R80, R80, R23 ;  /* 0x0000001750507221 */ /* 0x000fe20000010000 */
[----:B------:R-:W-:Y:S01]  /*3490*/  FADD.FTZ R76, R76, R25 ;  /* 0x000000194c4c7221 */ /* 0x000fe20000010000 */
[----:B------:R2:W-:Y:S01]  /*34a0*/  STS.64 [R82], R74 ;  /* 0x0000004a52007388 */ /* 0x0005e20000000a00 */
[----:B------:R-:W-:Y:S01]  /*34b0*/  FADD.FTZ R79, R84, R93 ;  /* 0x0000005d544f7221 */ /* 0x000fe20000010000 */
[----:B------:R-:W-:Y:S01]  /*34c0*/  FFMA.FTZ R77, R30, R29, R81 ;  /* 0x0000001d1e4d7223 */ /* 0x000fe20000010051 */
[----:B------:R-:W-:Y:S01]  /*34d0*/  FFMA.FTZ R78, R87, R95, R78 ;  /* 0x0000005f574e7223 */ /* 0x000fe2000001004e */
[----:B------:R-:W-:Y:S01]  /*34e0*/  FFMA.FTZ R90, R90, R96, R85 ;  /* 0x000000605a5a7223 */ /* 0x000fe20000010055 */
[----:B------:R-:W-:Y:S01]  /*34f0*/  FADD.FTZ R97, R97, R96 ;  /* 0x0000006061617221 */ /* 0x000fe20000010000 */
[----:B------:R-:W-:Y:S01]  /*3500*/  FFMA.FTZ R83, R28, R27, R83 ;  /* 0x0000001b1c537223 */ /* 0x000fe20000010053 */
[----:B------:R-:W-:Y:S01]  /*3510*/  FADD.FTZ R84, R76, R29 ;  /* 0x0000001d4c547221 */ /* 0x000fe20000010000 */
[----:B------:R-:W-:Y:S01]  /*3520*/  HFMA2.MMA R96, -RZ, RZ, 0, 0 ;  /* 0x00000000ff607435 */ /* 0x000fe200000001ff */
[----:B------:R-:W-:Y:S01]  /*3530*/  FFMA.FTZ R76, R34, R33, R77 ;  /* 0x00000021224c7223 */ /* 0x000fe2000001004d */
[----:B--2---:R-:W-:Y:S01]  /*3540*/  FADD.FTZ R82, R80, R27 ;  /* 0x0000001b50527221 */ /* 0x004fe20000010000 */
[----:B------:R-:W-:Y:S01]  /*3550*/  FFMA.FTZ R78, R89, R93, R78 ;  /* 0x0000005d594e7223 */ /* 0x000fe2000001004e */
[----:B------:R-:W-:Y:S01]  /*3560*/  FFMA.FTZ R74, R91, R94, R90 ;  /* 0x0000005e5b4a7223 */ /* 0x000fe2000001005a */
[----:B------:R-:W-:Y:S01]  /*3570*/  FADD.FTZ R75, R97, R94 ;  /* 0x0000005e614b7221 */ /* 0x000fe20000010000 */
[----:B------:R-:W-:Y:S01]  /*3580*/  BAR.SYNC.DEFER_BLOCKING 0x0 ;  /* 0x0000000000007b1d */ /* 0x000fe20000010000 */
[----:B------:R-:W-:Y:S01]  /*3590*/  ISETP.GT.U32.AND P2, PT, R19, 0xf, PT ;  /* 0x0000000f1300780c */ /* 0x000fe20003f44070 */
[----:B------:R-:W-:Y:S01]  /*35a0*/  FFMA.FTZ R80, R32, R31, R83 ;  /* 0x0000001f20507223 */ /* 0x000fe20000010053 */
[----:B------:R-:W-:Y:S01]  /*35b0*/  FADD.FTZ R81, R82, R31 ;  /* 0x0000001f52517221 */ /* 0x000fe20000010000 */
[----:B------:R-:W-:-:S02]  /*35c0*/  FADD.FTZ R77, R84, R33 ;  /* 0x00000021544d7221 */ /* 0x000fc40000010000 */
[----:B------:R-:W-:Y:S08]  /*35d0*/  @!P0 BRA `(.L_x_599) ;  /* 0x00000000008c8947 */ /* 0x000ff00003800000 */
[----:B------:R-:W-:Y:S01]  /*35e0*/  LOP3.LUT R83, R7, 0x8, RZ, 0x3c, !PT ;  /* 0x0000000807537812 */ /* 0x000fe200078e3cff */
[----:B------:R-:W-:Y:S01]  /*35f0*/  UIMAD UR14, UR13, 0x780, UR17 ;  /* 0x000007800d0e78a4 */ /* 0x000fe2000f8e0211 */
[C---:B------:R-:W-:Y:S02]  /*3600*/  IADD3 R86, R6.reuse, R7, RZ ;  /* 0x0000000706567210 */ /* 0x040fe40007ffe0ff */
[----:B------:R-:W-:Y:S02]  /*3610*/  IADD3 R90, R6, R83, RZ ;  /* 0x00000053065a7210 */ /* 0x000fe40007ffe0ff */
[-C--:B------:R-:W-:Y:S01]  /*3620*/  LEA R82, R16, R18.reuse, 0x5 ;  /* 0x0000001210527211 */ /* 0x080fe200078e28ff */
[----:B------:R-:W-:Y:S01]  /*3630*/  STS.64 [R86], R80 ;  /* 0x0000005056007388 */ /* 0x000fe20000000a00 */
[----:B------:R-:W-:Y:S02]  /*3640*/  LEA R87, R13, R18, 0x5 ;  /* 0x000000120d577211 */ /* 0x000fe400078e28ff */
[-C--:B------:R-:W-:Y:S01]  /*3650*/  LEA R83, R12, R82.reuse, 0x3 ;  /* 0x000000520c537211 */ /* 0x080fe200078e18ff */
[----:B------:R2:W-:Y:S01]  /*3660*/  STS.64 [R90], R78 ;  /* 0x0000004e5a007388 */ /* 0x0005e20000000a00 */
[----:B------:R-:W-:-:S02]  /*3670*/  LEA R84, R11, R82, 0x3 ;  /* 0x000000520b547211 */ /* 0x000fc400078e18ff */
[-C--:B------:R-:W-:Y:S01]  /*3680*/  LEA R94, R10, R87.reuse, 0x3 ;  /* 0x000000570a5e7211 */ /* 0x080fe200078e18ff */
[----:B------:R-:W-:Y:S01]  /*3690*/  STS.64 [R4], R76 ;  /* 0x0000004c04007388 */ /* 0x000fe20000000a00 */
[----:B------:R-:W-:Y:S02]  /*36a0*/  LEA R88, R9, R87, 0x3 ;  /* 0x0000005709587211 */ /* 0x000fe400078e18ff */
[----:B------:R-:W-:Y:S01]  /*36b0*/  IADD3 R93, R19, UR14, RZ ;  /* 0x0000000e135d7c10 */ /* 0x000fe2000fffe0ff */
[----:B------:R-:W-:Y:S03]  /*36c0*/  STS.64 [R5], R74 ;  /* 0x0000004a05007388 */ /* 0x000fe60000000a00 */
[----:B------:R-:W-:Y:S01]  /*36d0*/  SHF.L.U32 R93, R93, 0x1, RZ ;  /* 0x000000015d5d7819 */ /* 0x000fe200000006ff */
[----:B------:R-:W-:Y:S03]  /*36e0*/  BAR.SYNC.DEFER_BLOCKING 0x0 ;  /* 0x0000000000007b1d */ /* 0x000fe60000010000 */
[----:B------:R-:W-:-:S05]  /*36f0*/  IADD3 R95, R93, 0x3c0, RZ ;  /* 0x000003c05d5f7810 */ /* 0x000fca0007ffe0ff */
[----:B--2---:R-:W2:Y:S01]  /*3700*/  LDC.64 R90, c[0x0][0x260] ;  /* 0x00009800ff5a7b82 */ /* 0x004ea20000000a00 */
[----:B------:R-:W3:Y:S04]  /*3710*/  LDS.64 R82, [R83] ;  /* 0x0000000053527984 */ /* 0x000ee80000000a00 */
[----:B------:R-:W4:Y:S04]  /*3720*/  LDS.64 R84, [R84+0x1e00] ;  /* 0x001e000054547984 */ /* 0x000f280000000a00 */
[----:B------:R-:W5:Y:S04]  /*3730*/  LDS.64 R86, [R94] ;  /* 0x000000005e567984 */ /* 0x000f680000000a00 */
[----:B------:R-:W0:Y:S01]  /*3740*/  LDS.64 R88, [R88+0x1e00] ;  /* 0x001e000058587984 */ /* 0x000e220000000a00 */
[----:B---3--:R-:W-:Y:S01]  /*3750*/  FADD.FTZ R92, RZ, R83 ;  /* 0x00000053ff5c7221 */ /* 0x008fe20000010000 */
[----:B------:R-:W-:-:S03]  /*3760*/  FADD.FTZ R83, RZ, R82 ;  /* 0x00000052ff537221 */ /* 0x000fc60000010000 */
[----:B----4-:R-:W-:Y:S01]  /*3770*/  FADD.FTZ R85, R92, R85 ;  /* 0x000000555c557221 */ /* 0x010fe20000010000 */
[----:B------:R-:W-:Y:S01]  /*3780*/  FADD.FTZ R84, R83, R84 ;  /* 0x0000005453547221 */ /* 0x000fe20000010000 */
[----:B--2---:R-:W-:-:S04]  /*3790*/  IMAD.WIDE.U32 R82, R93, 0x4, R90 ;  /* 0x000000045d527825 */ /* 0x004fc800078e005a */
[----:B-----5:R-:W-:Y:S01]  /*37a0*/  FADD.FTZ R92, RZ, R87 ;  /* 0x00000057ff5c7221 */ /* 0x020fe20000010000 */
[----:B------:R-:W-:Y:S01]  /*37b0*/  FADD.FTZ R87, RZ, R86 ;  /* 0x00000056ff577221 */ /* 0x000fe20000010000 */
[----:B------:R-:W-:Y:S01]  /*37c0*/  IMAD.WIDE.U32 R90, R95, 0x4, R90 ;  /* 0x000000045f5a7825 */ /* 0x000fe200078e005a */
[----:B------:R2:W-:Y:S03]  /*37d0*/  STG.E.64 desc[UR18][R82.64+0x4000], R84 ;  /* 0x0040005452007986 */ /* 0x0005e6000c101b12 */
[----:B0-----:R-:W-:Y:S01]  /*37e0*/  FADD.FTZ R89, R92, R89 ;  /* 0x000000595c597221 */ /* 0x001fe20000010000 */
[----:B------:R-:W-:-:S05]  /*37f0*/  FADD.FTZ R88, R87, R88 ;  /* 0x0000005857587221 */ /* 0x000fca0000010000 */
[----:B------:R2:W-:Y:S02]  /*3800*/  STG.E.64 desc[UR18][R90.64+0x4000], R88 ;  /* 0x004000585a007986 */ /* 0x0005e4000c101b12 */
.L_x_599:
[----:B------:R-:W-:Y:S01]  /*3810*/  BSSY B0, `(.L_x_600) ;  /* 0x0000117000007945 */ /* 0x000fe20003800000 */
[----:B------:R-:W-:-:S03]  /*3820*/  MOV R97, RZ ;  /* 0x000000ff00617202 */ /* 0x000fc60000000f00 */
[----:B------:R-:W-:Y:S05]  /*3830*/  @P2 BRA `(.L_x_601) ;  /* 0x0000001000502947 */ /* 0x000fea0003800000 */
[----:B------:R-:W-:Y:S01]  /*3840*/  USHF.L.U32 UR14, UR12, 0x3, URZ ;  /* 0x000000030c0e7899 */ /* 0x000fe2000800063f */
[----:B--2---:R-:W-:Y:S02]  /*3850*/  MOV R82, 0x78 ;  /* 0x0000007800527802 */ /* 0x004fe40000000f00 */
[----:B------:R-:W-:Y:S01]  /*3860*/  SHF.L.U32 R96, R19, 0x3, RZ ;  /* 0x0000000313607819 */ /* 0x000fe200000006ff */
[----:B------:R-:W-:-:S03]  /*3870*/  ULOP3.LUT UR14, UR14, 0x8, URZ, 0xc0, !UPT ;  /* 0x000000080e0e7892 */ /* 0x000fc6000f8ec03f */
[----:B------:R-:W-:-:S03]  /*3880*/  LOP3.LUT R96, R96, 0x8, RZ, 0xc0, !PT ;  /* 0x0000000860607812 */ /* 0x000fc600078ec0ff */
[----:B------:R-:W-:-:S05]  /*3890*/  IADD3 R97, R17, UR14, RZ ;  /* 0x0000000e11617c10 */ /* 0x000fca000fffe0ff */
[----:B------:R-:W-:-:S05]  /*38a0*/  IMAD R97, R97, R82, -UR17 ;  /* 0x8000001161617e24 */ /* 0x000fca000f8e0252 */
[----:B------:R-:W-:Y:S02]  /*38b0*/  SHF.R.S32.HI R82, RZ, 0x1f, R97 ;  /* 0x0000001fff527819 */ /* 0x000fe40000011461 */
[C---:B------:R-:W-:Y:S02]  /*38c0*/  IADD3 R83, R97.reuse, 0x4, RZ ;  /* 0x0000000461537810 */ /* 0x040fe40007ffe0ff */
[----:B------:R-:W-:Y:S02]  /*38d0*/  IADD3 R85, R97, 0x8, RZ ;  /* 0x0000000861557810 */ /* 0x000fe40007ffe0ff */
[----:B------:R-:W-:Y:S02]  /*38e0*/  LEA.HI R82, R82, R97, RZ, 0x2 ;  /* 0x0000006152527211 */ /* 0x000fe400078f10ff */
[----:B------:R-:W-:Y:S02]  /*38f0*/  SHF.R.S32.HI R84, RZ, 0x1f, R83 ;  /* 0x0000001fff547819 */ /* 0x000fe40000011453 */
[----:B------:R-:W-:-:S02]  /*3900*/  SHF.R.S32.HI R86, RZ, 0x1f, R85 ;  /* 0x0000001fff567819 */ /* 0x000fc40000011455 */
[----:B------:R-:W-:Y:S02]  /*3910*/  IADD3 R87, R97, 0xc, RZ ;  /* 0x0000000c61577810 */ /* 0x000fe40007ffe0ff */
[----:B------:R-:W-:Y:S02]  /*3920*/  SHF.R.S32.HI R82, RZ, 0x2, R82 ;  /* 0x00000002ff527819 */ /* 0x000fe40000011452 */
[----:B------:R-:W-:Y:S02]  /*3930*/  LEA.HI R84, R84, R83, RZ, 0x2 ;  /* 0x0000005354547211 */ /* 0x000fe400078f10ff */
[----:B------:R-:W-:Y:S01]  /*3940*/  LEA.HI R86, R86, R85, RZ, 0x2 ;  /* 0x0000005556567211 */ /* 0x000fe200078f10ff */
[----:B------:R-:W-:Y:S01]  /*3950*/  IMAD R83, R82, 0x18, R15 ;  /* 0x0000001852537824 */ /* 0x000fe200078e020f */
[----:B------:R-:W-:Y:S02]  /*3960*/  SHF.R.S32.HI R88, RZ, 0x1f, R87 ;  /* 0x0000001fff587819 */ /* 0x000fe40000011457 */
[----:B------:R-:W-:-:S02]  /*3970*/  SHF.R.S32.HI R84, RZ, 0x2, R84 ;  /* 0x00000002ff547819 */ /* 0x000fc40000011454 */
[----:B------:R-:W-:Y:S02]  /*3980*/  LEA.HI R88, R88, R87, RZ, 0x2 ;  /* 0x0000005758587211 */ /* 0x000fe400078f10ff */
[----:B------:R-:W-:Y:S01]  /*3990*/  SHF.R.S32.HI R86, RZ, 0x2, R86 ;  /* 0x00000002ff567819 */ /* 0x000fe20000011456 */
[--C-:B------:R-:W-:Y:S01]  /*39a0*/  IMAD R85, R84, 0x18, R15.reuse ;  /* 0x0000001854557824 */ /* 0x100fe200078e020f */
[----:B------:R-:W-:Y:S02]  /*39b0*/  IADD3 R83, R83, R96, RZ ;  /* 0x0000006053537210 */ /* 0x000fe40007ffe0ff */
[----:B------:R-:W-:Y:S01]  /*39c0*/  SHF.R.S32.HI R88, RZ, 0x2, R88 ;  /* 0x00000002ff587819 */ /* 0x000fe20000011458 */
[--C-:B------:R-:W-:Y:S01]  /*39d0*/  IMAD R87, R86, 0x18, R15.reuse ;  /* 0x0000001856577824 */ /* 0x100fe200078e020f */
[----:B------:R-:W-:Y:S02]  /*39e0*/  IADD3 R90, R97, 0x10, RZ ;  /* 0x00000010615a7810 */ /* 0x000fe40007ffe0ff */
[----:B------:R-:W-:Y:S01]  /*39f0*/  IADD3 R85, R96, R85, RZ ;  /* 0x0000005560557210 */ /* 0x000fe20007ffe0ff */
[----:B------:R-:W2:Y:S01]  /*3a00*/  LDS.64 R82, [R83] ;  /* 0x0000000053527984 */ /* 0x000ea20000000a00 */
[----:B------:R-:W-:Y:S01]  /*3a10*/  IMAD R89, R88, 0x18, R15 ;  /* 0x0000001858597824 */ /* 0x000fe200078e020f */
[----:B------:R-:W-:-:S02]  /*3a20*/  SHF.R.S32.HI R91, RZ, 0x1f, R90 ;  /* 0x0000001fff5b7819 */ /* 0x000fc4000001145a */
[C---:B------:R-:W-:Y:S01]  /*3a30*/  IADD3 R87, R96.reuse, R87, RZ ;  /* 0x0000005760577210 */ /* 0x040fe20007ffe0ff */
[----:B------:R-:W3:Y:S01]  /*3a40*/  LDS.64 R84, [R85] ;  /* 0x0000000055547984 */ /* 0x000ee20000000a00 */
[----:B------:R-:W-:Y:S02]  /*3a50*/  LEA.HI R91, R91, R90, RZ, 0x2 ;  /* 0x0000005a5b5b7211 */ /* 0x000fe400078f10ff */
[----:B------:R-:W-:Y:S02]  /*3a60*/  IADD3 R89, R96, R89, RZ ;  /* 0x0000005960597210 */ /* 0x000fe40007ffe0ff */
[----:B------:R-:W-:Y:S01]  /*3a70*/  IADD3 R90, R97, 0x14, RZ ;  /* 0x00000014615a7810 */ /* 0x000fe20007ffe0ff */
[----:B------:R-:W4:Y:S03]  /*3a80*/  LDS.64 R86, [R87] ;  /* 0x0000000057567984 */ /* 0x000f260000000a00 */
[----:B------:R-:W-:Y:S01]  /*3a90*/  SHF.R.S32.HI R93, RZ, 0x1f, R90 ;  /* 0x0000001fff5d7819 */ /* 0x000fe2000001145a */
[----:B------:R-:W5:Y:S03]  /*3aa0*/  LDS.64 R88, [R89] ;  /* 0x0000000059587984 */ /* 0x000f660000000a00 */
[----:B------:R-:W-:-:S02]  /*3ab0*/  LEA.HI R93, R93, R90, RZ, 0x2 ;  /* 0x0000005a5d5d7211 */ /* 0x000fc400078f10ff */
[----:B------:R-:W-:Y:S02]  /*3ac0*/  SHF.R.S32.HI R90, RZ, 0x2, R91 ;  /* 0x00000002ff5a7819 */ /* 0x000fe4000001145b */
[----:B------:R-:W-:-:S03]  /*3ad0*/  SHF.R.S32.HI R92, RZ, 0x2, R93 ;  /* 0x00000002ff5c7819 */ /* 0x000fc6000001145d */
[--C-:B------:R-:W-:Y:S02]  /*3ae0*/  IMAD R91, R90, 0x18, R15.reuse ;  /* 0x000000185a5b7824 */ /* 0x100fe400078e020f */
[----:B------:R-:W-:-:S03]  /*3af0*/  IMAD R93, R92, 0x18, R15 ;  /* 0x000000185c5d7824 */ /* 0x000fc600078e020f */
[C---:B------:R-:W-:Y:S02]  /*3b00*/  IADD3 R91, R96.reuse, R91, RZ ;  /* 0x0000005b605b7210 */ /* 0x040fe40007ffe0ff */
[----:B------:R-:W-:-:S04]  /*3b10*/  IADD3 R94, R96, R93, RZ ;  /* 0x0000005d605e7210 */ /* 0x000fc80007ffe0ff */
[----:B------:R-:W0:Y:S01]  /*3b20*/  LDS.64 R90, [R91] ;  /* 0x000000005b5a7984 */ /* 0x000e220000000a00 */
[----:B--2---:R-:W-:Y:S01]  /*3b30*/  FADD.FTZ R93, RZ, R82 ;  /* 0x00000052ff5d7221 */ /* 0x004fe20000010000 */
[----:B------:R-:W-:Y:S02]  /*3b40*/  FADD.FTZ R92, RZ, R83 ;  /* 0x00000053ff5c7221 */ /* 0x000fe40000010000 */
[----:B------:R0:W2:Y:S01]  /*3b50*/  LDS.64 R82, [R94] ;  /* 0x000000005e527984 */ /* 0x0000a20000000a00 */
[----:B---3--:R-:W-:Y:S01]  /*3b60*/  FADD.FTZ R93, R93, R84 ;  /* 0x000000545d5d7221 */ /* 0x008fe20000010000 */
[----:B------:R-:W-:Y:S01]  /*3b70*/  IADD3 R84, R97, 0x18, RZ ;  /* 0x0000001861547810 */ /* 0x000fe20007ffe0ff */
[----:B------:R-:W-:-:S03]  /*3b80*/  FADD.FTZ R92, R92, R85 ;  /* 0x000000555c5c7221 */ /* 0x000fc60000010000 */
[----:B------:R-:W-:Y:S01]  /*3b90*/  SHF.R.S32.HI R85, RZ, 0x1f, R84 ;  /* 0x0000001fff557819 */ /* 0x000fe20000011454 */
[----:B----4-:R-:W-:Y:S01]  /*3ba0*/  FADD.FTZ R93, R93, R86 ;  /* 0x000000565d5d7221 */ /* 0x010fe20000010000 */
[----:B------:R-:W-:Y:S02]  /*3bb0*/  FADD.FTZ R92, R92, R87 ;  /* 0x000000575c5c7221 */ /* 0x000fe40000010000 */
[----:B------:R-:W-:Y:S01]  /*3bc0*/  LEA.HI R85, R85, R84, RZ, 0x2 ;  /* 0x0000005455557211 */ /* 0x000fe200078f10ff */
[----:B-----5:R-:W-:Y:S01]  /*3bd0*/  FADD.FTZ R87, R93, R88 ;  /* 0x000000585d577221 */ /* 0x020fe20000010000 */
[----:B------:R-:W-:Y:S01]  /*3be0*/  IADD3 R88, R97, 0x1c, RZ ;  /* 0x0000001c61587810 */ /* 0x000fe20007ffe0ff */
[----:B------:R-:W-:Y:S01]  /*3bf0*/  FADD.FTZ R92, R92, R89 ;  /* 0x000000595c5c7221 */ /* 0x000fe20000010000 */
[----:B------:R-:W-:Y:S02]  /*3c00*/  SHF.R.S32.HI R86, RZ, 0x2, R85 ;  /* 0x00000002ff567819 */ /* 0x000fe40000011455 */
[----:B------:R-:W-:-:S02]  /*3c10*/  SHF.R.S32.HI R89, RZ, 0x1f, R88 ;  /* 0x0000001fff597819 */ /* 0x000fc40000011458 */
[----:B------:R-:W-:Y:S02]  /*3c20*/  IADD3 R85, R97, 0x20, RZ ;  /* 0x0000002061557810 */ /* 0x000fe40007ffe0ff */
[----:B------:R-:W-:Y:S01]  /*3c30*/  LEA.HI R84, R89, R88, RZ, 0x2 ;  /* 0x0000005859547211 */ /* 0x000fe200078f10ff */
[----:B------:R-:W-:Y:S01]  /*3c40*/  IMAD R89, R86, 0x18, R15 ;  /* 0x0000001856597824 */ /* 0x000fe200078e020f */
[----:B------:R-:W-:Y:S02]  /*3c50*/  SHF.R.S32.HI R86, RZ, 0x1f, R85 ;  /* 0x0000001fff567819 */ /* 0x000fe40000011455 */
[----:B------:R-:W-:Y:S02]  /*3c60*/  SHF.R.S32.HI R84, RZ, 0x2, R84 ;  /* 0x00000002ff547819 */ /* 0x000fe40000011454 */
[----:B------:R-:W-:Y:S02]  /*3c70*/  IADD3 R89, R96, R89, RZ ;  /* 0x0000005960597210 */ /* 0x000fe40007ffe0ff */
[----:B------:R-:W-:-:S02]  /*3c80*/  LEA.HI R85, R86, R85, RZ, 0x2 ;  /* 0x0000005556557211 */ /* 0x000fc400078f10ff */
[----:B------:R-:W-:Y:S01]  /*3c90*/  IADD3 R86, R97, 0x24, RZ ;  /* 0x0000002461567810 */ /* 0x000fe20007ffe0ff */
[----:B0-----:R-:W-:Y:S01]  /*3ca0*/  FADD.FTZ R94, R92, R91 ;  /* 0x0000005b5c5e7221 */ /* 0x001fe20000010000 */
[----:B------:R-:W-:Y:S01]  /*3cb0*/  FADD.FTZ R87, R87, R90 ;  /* 0x0000005a57577221 */ /* 0x000fe20000010000 */
[----:B------:R-:W0:Y:S01]  /*3cc0*/  LDS.64 R92, [R89] ;  /* 0x00000000595c7984 */ /* 0x000e220000000a00 */
[----:B------:R-:W-:Y:S02]  /*3cd0*/  IADD3 R90, R97, 0x34, RZ ;  /* 0x00000034615a7810 */ /* 0x000fe40007ffe0ff */
[----:B------:R-:W-:Y:S01]  /*3ce0*/  SHF.R.S32.HI R122, RZ, 0x2, R85 ;  /* 0x00000002ff7a7819 */ /* 0x000fe20000011455 */
[----:B------:R-:W-:Y:S02]  /*3cf0*/  IMAD R85, R84, 0x18, R15 ;  /* 0x0000001854557824 */ /* 0x000fe400078e020f */
[----:B--2---:R-:W-:Y:S01]  /*3d00*/  FADD.FTZ R94, R94, R83 ;  /* 0x000000535e5e7221 */ /* 0x004fe20000010000 */
[----:B------:R-:W-:Y:S01]  /*3d10*/  FADD.FTZ R119, R87, R82 ;  /* 0x0000005257777221 */ /* 0x000fe20000010000 */
[----:B------:R-:W-:-:S02]  /*3d20*/  SHF.R.S32.HI R83, RZ, 0x1f, R86 ;  /* 0x0000001fff537819 */ /* 0x000fc40000011456 */
[C---:B------:R-:W-:Y:S02]  /*3d30*/  IADD3 R82, R97.reuse, 0x28, RZ ;  /* 0x0000002861527810 */ /* 0x040fe40007ffe0ff */
[----:B------:R-:W-:Y:S02]  /*3d40*/  IADD3 R87, R97, 0x2c, RZ ;  /* 0x0000002c61577810 */ /* 0x000fe40007ffe0ff */
[----:B------:R-:W-:Y:S02]  /*3d50*/  LEA.HI R86, R83, R86, RZ, 0x2 ;  /* 0x0000005653567211 */ /* 0x000fe400078f10ff */
[----:B------:R-:W-:Y:S02]  /*3d60*/  SHF.R.S32.HI R83, RZ, 0x1f, R82 ;  /* 0x0000001fff537819 */ /* 0x000fe40000011452 */
[----:B------:R-:W-:Y:S02]  /*3d70*/  SHF.R.S32.HI R88, RZ, 0x1f, R87 ;  /* 0x0000001fff587819 */ /* 0x000fe40000011457 */
[----:B------:R-:W-:-:S02]  /*3d80*/  LEA.HI R82, R83, R82, RZ, 0x2 ;  /* 0x0000005253527211 */ /* 0x000fc400078f10ff */
[----:B------:R-:W-:Y:S02]  /*3d90*/  LEA.HI R83, R88, R87, RZ, 0x2 ;  /* 0x0000005758537211 */ /* 0x000fe400078f10ff */
[----:B------:R-:W-:Y:S02]  /*3da0*/  IADD3 R88, R97, 0x30, RZ ;  /* 0x0000003061587810 */ /* 0x000fe40007ffe0ff */
[----:B------:R-:W-:Y:S02]  /*3db0*/  SHF.R.S32.HI R86, RZ, 0x2, R86 ;  /* 0x00000002ff567819 */ /* 0x000fe40000011456 */
[----:B------:R-:W-:Y:S02]  /*3dc0*/  SHF.R.S32.HI R87, RZ, 0x1f, R88 ;  /* 0x0000001fff577819 */ /* 0x000fe40000011458 */
[----:B------:R-:W-:Y:S01]  /*3dd0*/  IADD3 R91, R96, R85, RZ ;  /* 0x00000055605b7210 */ /* 0x000fe20007ffe0ff */
[----:B------:R-:W-:Y:S01]  /*3de0*/  IMAD R85, R86, 0x18, R15 ;  /* 0x0000001856557824 */ /* 0x000fe200078e020f */
[----:B------:R-:W-:-:S02]  /*3df0*/  LEA.HI R88, R87, R88, RZ, 0x2 ;  /* 0x0000005857587211 */ /* 0x000fc400078f10ff */
[----:B------:R-:W-:Y:S02]  /*3e00*/  SHF.R.S32.HI R87, RZ, 0x1f, R90 ;  /* 0x0000001fff577819 */ /* 0x000fe4000001145a */
[----:B------:R-:W-:Y:S02]  /*3e10*/  IADD3 R86, R96, R85, RZ ;  /* 0x0000005560567210 */ /* 0x000fe40007ffe0ff */
[----:B------:R-:W-:Y:S01]  /*3e20*/  LEA.HI R90, R87, R90, RZ, 0x2 ;  /* 0x0000005a575a7211 */ /* 0x000fe200078f10ff */
[----:B------:R-:W-:Y:S01]  /*3e30*/  IMAD R87, R122, 0x18, R15 ;  /* 0x000000187a577824 */ /* 0x000fe200078e020f */
[----:B------:R-:W-:Y:S01]  /*3e40*/  SHF.R.S32.HI R122, RZ, 0x2, R83 ;  /* 0x00000002ff7a7819 */ /* 0x000fe20000011453 */
[----:B0-----:R-:W-:Y:S01]  /*3e50*/  FADD.FTZ R119, R119, R92 ;  /* 0x0000005c77777221 */ /* 0x001fe20000010000 */
[----:B------:R-:W-:Y:S02]  /*3e60*/  SHF.R.S32.HI R92, RZ, 0x2, R82 ;  /* 0x00000002ff5c7819 */ /* 0x000fe40000011452 */
[----:B------:R-:W-:Y:S01]  /*3e70*/  IADD3 R84, R96, R87, RZ ;  /* 0x0000005760547210 */ /* 0x000fe20007ffe0ff */
[----:B------:R-:W0:Y:S01]  /*3e80*/  LDS.64 R82, [R91] ;  /* 0x000000005b527984 */ /* 0x000e220000000a00 */
[--C-:B------:R-:W-:Y:S01]  /*3e90*/  IMAD R95, R122, 0x18, R15.reuse ;  /* 0x000000187a5f7824 */ /* 0x100fe200078e020f */
[----:B------:R-:W-:Y:S01]  /*3ea0*/  SHF.R.S32.HI R122, RZ, 0x2, R90 ;  /* 0x00000002ff7a7819 */ /* 0x000fe2000001145a */
[--C-:B------:R-:W-:Y:S01]  /*3eb0*/  IMAD R87, R92, 0x18, R15.reuse ;  /* 0x000000185c577824 */ /* 0x100fe200078e020f */
[----:B------:R-:W-:Y:S01]  /*3ec0*/  SHF.R.S32.HI R92, RZ, 0x2, R88 ;  /* 0x00000002ff5c7819 */ /* 0x000fe20000011458 */
[----:B------:R-:W2:Y:S01]  /*3ed0*/  LDS.64 R84, [R84] ;  /* 0x0000000054547984 */ /* 0x000ea20000000a00 */
[----:B------:R-:W-:Y:S01]  /*3ee0*/  IADD3 R123, R96, R95, RZ ;  /* 0x0000005f607b7210 */ /* 0x000fe20007ffe0ff */
[--C-:B------:R-:W-:Y:S01]  /*3ef0*/  IMAD R125, R122, 0x18, R15.reuse ;  /* 0x000000187a7d7824 */ /* 0x100fe200078e020f */
[----:B------:R-:W-:Y:S01]  /*3f00*/  IADD3 R89, R96, R87, RZ ;  /* 0x0000005760597210 */ /* 0x000fe20007ffe0ff */
[----:B------:R-:W-:Y:S01]  /*3f10*/  IMAD R95, R92, 0x18, R15 ;  /* 0x000000185c5f7824 */ /* 0x000fe200078e020f */
[----:B------:R-:W3:Y:S01]  /*3f20*/  LDS.64 R86, [R86] ;  /* 0x0000000056567984 */ /* 0x000ee20000000a00 */
[----:B------:R-:W-:Y:S01]  /*3f30*/  FADD.FTZ R122, R94, R93 ;  /* 0x0000005d5e7a7221 */ /* 0x000fe20000010000 */
[----:B------:R-:W-:-:S02]  /*3f40*/  IADD3 R94, R96, R125, RZ ;  /* 0x0000007d605e7210 */ /* 0x000fc40007ffe0ff */
[----:B------:R-:W4:Y:S01]  /*3f50*/  LDS.64 R88, [R89] ;  /* 0x0000000059587984 */ /* 0x000f220000000a00 */
[----:B------:R-:W-:-:S03]  /*3f60*/  IADD3 R92, R96, R95, RZ ;  /* 0x0000005f605c7210 */ /* 0x000fc60007ffe0ff */
[----:B------:R-:W5:Y:S04]  /*3f70*/  LDS.64 R90, [R123] ;  /* 0x000000007b5a7984 */ /* 0x000f680000000a00 */
[----:B------:R-:W1:Y:S04]  /*3f80*/  LDS.64 R92, [R92] ;  /* 0x000000005c5c7984 */ /* 0x000e680000000a00 */
[----:B------:R-:W1:Y:S01]  /*3f90*/  LDS.64 R94, [R94] ;  /* 0x000000005e5e7984 */ /* 0x000e620000000a00 */
[----:B0-----:R-:W-:Y:S01]  /*3fa0*/  FADD.FTZ R119, R119, R82 ;  /* 0x0000005277777221 */ /* 0x001fe20000010000 */
[----:B------:R-:W-:Y:S01]  /*3fb0*/  FADD.FTZ R122, R122, R83 ;  /* 0x000000537a7a7221 */ /* 0x000fe20000010000 */
[----:B------:R-:W-:-:S02]  /*3fc0*/  IADD3 R83, R97, 0x38, RZ ;  /* 0x0000003861537810 */ /* 0x000fc40007ffe0ff */
[----:B--2---:R-:W-:Y:S01]  /*3fd0*/  FADD.FTZ R119, R119, R84 ;  /* 0x0000005477777221 */ /* 0x004fe20000010000 */
[----:B------:R-:W-:Y:S01]  /*3fe0*/  IADD3 R84, R97, 0x3c, RZ ;  /* 0x0000003c61547810 */ /* 0x000fe20007ffe0ff */
[----:B------:R-:W-:Y:S01]  /*3ff0*/  FADD.FTZ R122, R122, R85 ;  /* 0x000000557a7a7221 */ /* 0x000fe20000010000 */
[----:B------:R-:W-:Y:S01]  /*4000*/  SHF.R.S32.HI R82, RZ, 0x1f, R83 ;  /* 0x0000001fff527819 */ /* 0x000fe20000011453 */
[----:B---3--:R-:W-:Y:S01]  /*4010*/  FADD.FTZ R119, R119, R86 ;  /* 0x0000005677777221 */ /* 0x008fe20000010000 */
[----:B------:R-:W-:Y:S01]  /*4020*/  SHF.R.S32.HI R85, RZ, 0x1f, R84 ;  /* 0x0000001fff557819 */ /* 0x000fe20000011454 */
[----:B------:R-:W-:Y:S01]  /*4030*/  FADD.FTZ R122, R122, R87 ;  /* 0x000000577a7a7221 */ /* 0x000fe20000010000 */
[----:B------:R-:W-:Y:S01]  /*4040*/  IADD3 R86, R97, 0x40, RZ ;  /* 0x0000004061567810 */ /* 0x000fe20007ffe0ff */
[----:B----4-:R-:W-:Y:S01]  /*4050*/  FADD.FTZ R119, R119, R88 ;  /* 0x0000005877777221 */ /* 0x010fe20000010000 */
[----:B------:R-:W-:Y:S01]  /*4060*/  LEA.HI R83, R82, R83, RZ, 0x2 ;  /* 0x0000005352537211 */ /* 0x000fe200078f10ff */
[----:B------:R-:W-:Y:S01]  /*4070*/  FADD.FTZ R122, R122, R89 ;  /* 0x000000597a7a7221 */ /* 0x000fe20000010000 */
[----:B------:R-:W-:Y:S01]  /*4080*/  LEA.HI R82, R85, R84, RZ, 0x2 ;  /* 0x0000005455527211 */ /* 0x000fe200078f10ff */
[----:B-----5:R-:W-:Y:S01]  /*4090*/  FADD.FTZ R119, R119, R90 ;  /* 0x0000005a77777221 */ /* 0x020fe20000010000 */
[----:B------:R-:W-:Y:S01]  /*40a0*/  SHF.R.S32.HI R85, RZ, 0x1f, R86 ;  /* 0x0000001fff557819 */ /* 0x000fe20000011456 */
[----:B------:R-:W-:Y:S01]  /*40b0*/  FADD.FTZ R122, R122, R91 ;  /* 0x0000005b7a7a7221 */ /* 0x000fe20000010000 */
[----:B------:R-:W-:Y:S01]  /*40c0*/  IADD3 R87, R97, 0x44, RZ ;  /* 0x0000004461577810 */ /* 0x000fe20007ffe0ff */
[----:B-1----:R-:W-:Y:S01]  /*40d0*/  FADD.FTZ R119, R119, R92 ;  /* 0x0000005c77777221 */ /* 0x002fe20000010000 */
[----:B------:R-:W-:Y:S01]  /*40e0*/  IADD3 R88, R97, 0x48, RZ ;  /* 0x0000004861587810 */ /* 0x000fe20007ffe0ff */
[----:B------:R-:W-:Y:S01]  /*40f0*/  FADD.FTZ R122, R122, R93 ;  /* 0x0000005d7a7a7221 */ /* 0x000fe20000010000 */
[----:B------:R-:W-:Y:S01]  /*4100*/  LEA.HI R86, R85, R86, RZ, 0x2 ;  /* 0x0000005655567211 */ /* 0x000fe200078f10ff */
[----:B------:R-:W-:Y:S01]  /*4110*/  FADD.FTZ R119, R119, R94 ;  /* 0x0000005e77777221 */ /* 0x000fe20000010000 */
[----:B------:R-:W-:Y:S01]  /*4120*/  SHF.R.S32.HI R84, RZ, 0x1f, R87 ;  /* 0x0000001fff547819 */ /* 0x000fe20000011457 */
[----:B------:R-:W-:Y:S01]  /*4130*/  FADD.FTZ R94, R122, R95 ;  /* 0x0000005f7a5e7221 */ /* 0x000fe20000010000 */
[----:B------:R-:W-:-:S02]  /*4140*/  SHF.R.S32.HI R85, RZ, 0x1f, R88 ;  /* 0x0000001fff557819 */ /* 0x000fc40000011458 */
[----:B------:R-:W-:Y:S02]  /*4150*/  IADD3 R89, R97, 0x4c, RZ ;  /* 0x0000004c61597810 */ /* 0x000fe40007ffe0ff */
[----:B------:R-:W-:Y:S02]  /*4160*/  LEA.HI R87, R84, R87, RZ, 0x2 ;  /* 0x0000005754577211 */ /* 0x000fe400078f10ff */
[----:B------:R-:W-:Y:S02]  /*4170*/  LEA.HI R85, R85, R88, RZ, 0x2 ;  /* 0x0000005855557211 */ /* 0x000fe400078f10ff */
[----:B------:R-:W-:Y:S02]  /*4180*/  SHF.R.S32.HI R84, RZ, 0x2, R83 ;  /* 0x00000002ff547819 */ /* 0x000fe40000011453 */
[----:B------:R-:W-:Y:S02]  /*4190*/  SHF.R.S32.HI R88, RZ, 0x1f, R89 ;  /* 0x0000001fff587819 */ /* 0x000fe40000011459 */
[----:B------:R-:W-:-:S02]  /*41a0*/  SHF.R.S32.HI R82, RZ, 0x2, R82 ;  /* 0x00000002ff527819 */ /* 0x000fc40000011452 */
[----:B------:R-:W-:Y:S01]  /*41b0*/  LEA.HI R83, R88, R89, RZ, 0x2 ;  /* 0x0000005958537211 */ /* 0x000fe200078f10ff */
[--C-:B------:R-:W-:Y:S01]  /*41c0*/  IMAD R89, R84, 0x18, R15.reuse ;  /* 0x0000001854597824 */ /* 0x100fe200078e020f */
[----:B------:R-:W-:Y:S02]  /*41d0*/  IADD3 R90, R97, 0x50, RZ ;  /* 0x00000050615a7810 */ /* 0x000fe40007ffe0ff */
[----:B------:R-:W-:Y:S02]  /*41e0*/  SHF.R.S32.HI R86, RZ, 0x2, R86 ;  /* 0x00000002ff567819 */ /* 0x000fe40000011456 */
[----:B------:R-:W-:Y:S01]  /*41f0*/  IADD3 R92, R96, R89, RZ ;  /* 0x00000059605c7210 */ /* 0x000fe20007ffe0ff */
[----:B------:R-:W-:Y:S01]  /*4200*/  IMAD R89, R82, 0x18, R15 ;  /* 0x0000001852597824 */ /* 0x000fe200078e020f */
[----:B------:R-:W-:Y:S02]  /*4210*/  SHF.R.S32.HI R91, RZ, 0x1f, R90 ;  /* 0x0000001fff5b7819 */ /* 0x000fe4000001145a */
[----:B------:R-:W-:Y:S01]  /*4220*/  SHF.R.S32.HI R82, RZ, 0x2, R87 ;  /* 0x00000002ff527819 */ /* 0x000fe20000011457 */
[----:B------:R-:W-:Y:S01]  /*4230*/  IMAD R87, R86, 0x18, R15 ;  /* 0x0000001856577824 */ /* 0x000fe200078e020f */
[----:B------:R-:W-:Y:S01]  /*4240*/  LEA.HI R84, R91, R90, RZ, 0x2 ;  /* 0x0000005a5b547211 */ /* 0x000fe200078f10ff */
[----:B------:R-:W0:Y:S01]  /*4250*/  LDS.64 R92, [R92] ;  /* 0x000000005c5c7984 */ /* 0x000e220000000a00 */
[----:B------:R-:W-:-:S02]  /*4260*/  IADD3 R90, R96, R89, RZ ;  /* 0x00000059605a7210 */ /* 0x000fc40007ffe0ff */
[----:B------:R-:W-:Y:S02]  /*4270*/  SHF.R.S32.HI R86, RZ, 0x2, R85 ;  /* 0x00000002ff567819 */ /* 0x000fe40000011455 */
[----:B------:R-:W-:Y:S01]  /*4280*/  SHF.R.S32.HI R122, RZ, 0x2, R83 ;  /* 0x00000002ff7a7819 */ /* 0x000fe20000011453 */
[--C-:B------:R-:W-:Y:S01]  /*4290*/  IMAD R83, R82, 0x18, R15.reuse ;  /* 0x0000001852537824 */ /* 0x100fe200078e020f */
[----:B------:R-:W-:Y:S01]  /*42a0*/  IADD3 R88, R96, R87, RZ ;  /* 0x0000005760587210 */ /* 0x000fe20007ffe0ff */
[----:B------:R-:W1:Y:S01]  /*42b0*/  LDS.64 R90, [R90] ;  /* 0x000000005a5a7984 */ /* 0x000e620000000a00 */
[--C-:B------:R-:W-:Y:S02]  /*42c0*/  IMAD R85, R86, 0x18, R15.reuse ;  /* 0x0000001856557824 */ /* 0x100fe400078e020f */
[----:B------:R-:W-:Y:S01]  /*42d0*/  IADD3 R86, R96, R83, RZ ;  /* 0x0000005360567210 */ /* 0x000fe20007ffe0ff */
[----:B------:R-:W-:Y:S01]  /*42e0*/  IMAD R83, R122, 0x18, R15 ;  /* 0x000000187a537824 */ /* 0x000fe200078e020f */
[----:B------:R-:W2:Y:S01]  /*42f0*/  LDS.64 R88, [R88] ;  /* 0x0000000058587984 */ /* 0x000ea20000000a00 */
[----:B------:R-:W-:-:S02]  /*4300*/  IADD3 R82, R96, R85, RZ ;  /* 0x0000005560527210 */ /* 0x000fc40007ffe0ff */
[----:B------:R-:W-:Y:S01]  /*4310*/  SHF.R.S32.HI R122, RZ, 0x2, R84 ;  /* 0x00000002ff7a7819 */ /* 0x000fe20000011454 */
[----:B------:R-:W3:Y:S01]  /*4320*/  LDS.64 R86, [R86] ;  /* 0x0000000056567984 */ /* 0x000ee20000000a00 */
[----:B------:R-:W-:-:S03]  /*4330*/  IADD3 R85, R96, R83, RZ ;  /* 0x0000005360557210 */ /* 0x000fc60007ffe0ff */
[----:B------:R-:W4:Y:S01]  /*4340*/  LDS.64 R82, [R82] ;  /* 0x0000000052527984 */ /* 0x000f220000000a00 */
[----:B------:R-:W-:-:S03]  /*4350*/  IMAD R95, R122, 0x18, R15 ;  /* 0x000000187a5f7824 */ /* 0x000fc600078e020f */
[----:B------:R-:W5:Y:S02]  /*4360*/  LDS.64 R84, [R85] ;  /* 0x0000000055547984 */ /* 0x000f640000000a00 */
[----:B------:R-:W-:Y:S01]  /*4370*/  IADD3 R95, R96, R95, RZ ;  /* 0x0000005f605f7210 */ /* 0x000fe20007ffe0ff */
[----:B0-----:R-:W-:Y:S01]  /*4380*/  FADD.FTZ R119, R119, R92 ;  /* 0x0000005c77777221 */ /* 0x001fe20000010000 */
[----:B------:R-:W-:-:S03]  /*4390*/  FADD.FTZ R94, R94, R93 ;  /* 0x0000005d5e5e7221 */ /* 0x000fc60000010000 */
[----:B------:R-:W0:Y:S01]  /*43a0*/  LDS.64 R92, [R95] ;  /* 0x000000005f5c7984 */ /* 0x000e220000000a00 */
[----:B-1----:R-:W-:Y:S01]  /*43b0*/  FADD.FTZ R119, R119, R90 ;  /* 0x0000005a77777221 */ /* 0x002fe20000010000 */
[----:B------:R-:W-:Y:S01]  /*43c0*/  FADD.FTZ R94, R94, R91 ;  /* 0x0000005b5e5e7221 */ /* 0x000fe20000010000 */
[C---:B------:R-:W-:Y:S02]  /*43d0*/  IADD3 R90, R97.reuse, 0x68, RZ ;  /* 0x00000068615a7810 */ /* 0x040fe40007ffe0ff */
[----:B------:R-:W-:Y:S01]  /*43e0*/  IADD3 R91, R97, 0x6c, RZ ;  /* 0x0000006c615b7810 */ /* 0x000fe20007ffe0ff */
[----:B--2---:R-:W-:Y:S01]  /*43f0*/  FADD.FTZ R119, R119, R88 ;  /* 0x0000005877777221 */ /* 0x004fe20000010000 */
[----:B------:R-:W-:Y:S01]  /*4400*/  FADD.FTZ R94, R94, R89 ;  /* 0x000000595e5e7221 */ /* 0x000fe20000010000 */
[----:B------:R-:W-:Y:S02]  /*4410*/  IADD3 R88, R97, 0x5c, RZ ;  /* 0x0000005c61587810 */ /* 0x000fe40007ffe0ff */
[----:B---3--:R-:W-:Y:S01]  /*4420*/  FADD.FTZ R119, R119, R86 ;  /* 0x0000005677777221 */ /* 0x008fe20000010000 */
[----:B------:R-:W-:Y:S01]  /*4430*/  IADD3 R86, R97, 0x54, RZ ;  /* 0x0000005461567810 */ /* 0x000fe20007ffe0ff */
[----:B------:R-:W-:-:S02]  /*4440*/  FADD.FTZ R94, R94, R87 ;  /* 0x000000575e5e7221 */ /* 0x000fc40000010000 */
[----:B----4-:R-:W-:Y:S01]  /*4450*/  FADD.FTZ R119, R119, R82 ;  /* 0x0000005277777221 */ /* 0x010fe20000010000 */
[----:B------:R-:W-:Y:S01]  /*4460*/  SHF.R.S32.HI R87, RZ, 0x1f, R86 ;  /* 0x0000001fff577819 */ /* 0x000fe20000011456 */
[----:B------:R-:W-:Y:S01]  /*4470*/  FADD.FTZ R94, R94, R83 ;  /* 0x000000535e5e7221 */ /* 0x000fe20000010000 */
[----:B------:R-:W-:Y:S02]  /*4480*/  IADD3 R83, R97, 0x58, RZ ;  /* 0x0000005861537810 */ /* 0x000fe40007ffe0ff */
[----:B------:R-:W-:Y:S01]  /*4490*/  LEA.HI R82, R87, R86, RZ, 0x2 ;  /* 0x0000005657527211 */ /* 0x000fe200078f10ff */
[----:B-----5:R-:W-:Y:S01]  /*44a0*/  FADD.FTZ R87, R119, R84 ;  /* 0x0000005477577221 */ /* 0x020fe20000010000 */
[----:B------:R-:W-:Y:S01]  /*44b0*/  IADD3 R86, R97, 0x60, RZ ;  /* 0x0000006061567810 */ /* 0x000fe20007ffe0ff */
[----:B------:R-:W-:Y:S01]  /*44c0*/  FADD.FTZ R94, R94, R85 ;  /* 0x000000555e5e7221 */ /* 0x000fe20000010000 */
[----:B------:R-:W-:Y:S02]  /*44d0*/  SHF.R.S32.HI R84, RZ, 0x1f, R83 ;  /* 0x0000001fff547819 */ /* 0x000fe40000011453 */
[----:B------:R-:W-:-:S02]  /*44e0*/  SHF.R.S32.HI R89, RZ, 0x1f, R86 ;  /* 0x0000001fff597819 */ /* 0x000fc40000011456 */
[----:B------:R-:W-:Y:S02]  /*44f0*/  LEA.HI R83, R84, R83, RZ, 0x2 ;  /* 0x0000005354537211 */ /* 0x000fe400078f10ff */
[----:B------:R-:W-:Y:S02]  /*4500*/  LEA.HI R86, R89, R86, RZ, 0x2 ;  /* 0x0000005659567211 */ /* 0x000fe400078f10ff */
[----:B------:R-:W-:Y:S02]  /*4510*/  IADD3 R89, R97, 0x64, RZ ;  /* 0x0000006461597810 */ /* 0x000fe40007ffe0ff */
[----:B------:R-:W-:Y:S02]  /*4520*/  SHF.R.S32.HI R85, RZ, 0x1f, R88 ;  /* 0x0000001fff557819 */ /* 0x000fe40000011458 */
[----:B------:R-:W-:Y:S01]  /*4530*/  SHF.R.S32.HI R84, RZ, 0x1f, R89 ;  /* 0x0000001fff547819 */ /* 0x000fe20000011459 */
[----:B0-----:R-:W-:Y:S01]  /*4540*/  FADD.FTZ R87, R87, R92 ;  /* 0x0000005c57577221 */ /* 0x001fe20000010000 */
[----:B------:R-:W-:Y:S01]  /*4550*/  SHF.R.S32.HI R82, RZ, 0x2, R82 ;  /* 0x00000002ff527819 */ /* 0x000fe20000011452 */
[----:B------:R-:W-:Y:S01]  /*4560*/  FADD.FTZ R122, R94, R93 ;  /* 0x0000005d5e7a7221 */ /* 0x000fe20000010000 */
[----:B------:R-:W-:-:S02]  /*4570*/  LEA.HI R88, R85, R88, RZ, 0x2 ;  /* 0x0000005855587211 */ /* 0x000fc400078f10ff */
[----:B------:R-:W-:Y:S02]  /*4580*/  LEA.HI R89, R84, R89, RZ, 0x2 ;  /* 0x0000005954597211 */ /* 0x000fe400078f10ff */
[----:B------:R-:W-:Y:S02]  /*4590*/  SHF.R.S32.HI R85, RZ, 0x1f, R90 ;  /* 0x0000001fff557819 */ /* 0x000fe4000001145a */
[----:B------:R-:W-:Y:S01]  /*45a0*/  SHF.R.S32.HI R84, RZ, 0x2, R83 ;  /* 0x00000002ff547819 */ /* 0x000fe20000011453 */
[----:B------:R-:W-:Y:S01]  /*45b0*/  IMAD R83, R82, 0x18, R15 ;  /* 0x0000001852537824 */ /* 0x000fe200078e020f */
[----:B------:R-:W-:Y:S02]  /*45c0*/  LEA.HI R90, R85, R90, RZ, 0x2 ;  /* 0x0000005a555a7211 */ /* 0x000fe400078f10ff */
[----:B------:R-:W-:Y:S01]  /*45d0*/  SHF.R.S32.HI R82, RZ, 0x1f, R91 ;  /* 0x0000001fff527819 */ /* 0x000fe2000001145b */
[----:B------:R-:W-:Y:S01]  /*45e0*/  IMAD R85, R84, 0x18, R15 ;  /* 0x0000001854557824 */ /* 0x000fe200078e020f */
[----:B------:R-:W-:-:S02]  /*45f0*/  IADD3 R84, R96, R83, RZ ;  /* 0x0000005360547210 */ /* 0x000fc40007ffe0ff */
[----:B------:R-:W-:Y:S02]  /*4600*/  LEA.HI R91, R82, R91, RZ, 0x2 ;  /* 0x0000005b525b7211 */ /* 0x000fe400078f10ff */
[----:B------:R-:W-:Y:S02]  /*4610*/  IADD3 R82, R96, R85, RZ ;  /* 0x0000005560527210 */ /* 0x000fe40007ffe0ff */
[----:B------:R-:W0:Y:S01]  /*4620*/  LDS.64 R84, [R84] ;  /* 0x0000000054547984 */ /* 0x000e220000000a00 */
[C---:B------:R-:W-:Y:S01]  /*4630*/  IADD3 R92, R97.reuse, 0x70, RZ ;  /* 0x00000070615c7810 */ /* 0x040fe20007ffe0ff */
[----:B------:R-:W-:Y:S01]  /*4640*/  VIADD R97, R97, 0x74 ;  /* 0x0000007461617836 */ /* 0x000fe20000000000 */
[----:B------:R-:W-:Y:S01]  /*4650*/  SHF.R.S32.HI R88, RZ, 0x2, R88 ;  /* 0x00000002ff587819 */ /* 0x000fe20000011458 */
[----:B------:R-:W1:Y:S01]  /*4660*/  LDS.64 R82, [R82] ;  /* 0x0000000052527984 */ /* 0x000e620000000a00 */
[----:B------:R-:W-:Y:S02]  /*4670*/  SHF.R.S32.HI R93, RZ, 0x1f, R92 ;  /* 0x0000001fff5d7819 */ /* 0x000fe4000001145c */
[----:B------:R-:W-:Y:S01]  /*4680*/  SHF.R.S32.HI R86, RZ, 0x2, R86 ;  /* 0x00000002ff567819 */ /* 0x000fe20000011456 */
[----:B------:R-:W-:Y:S01]  /*4690*/  IMAD R123, R88, 0x18, R15 ;  /* 0x00000018587b7824 */ /* 0x000fe200078e020f */
[----:B------:R-:W-:-:S02]  /*46a0*/  LEA.HI R93, R93, R92, RZ, 0x2 ;  /* 0x0000005c5d5d7211 */ /* 0x000fc400078f10ff */
[----:B------:R-:W-:Y:S02]  /*46b0*/  SHF.R.S32.HI R92, RZ, 0x1f, R97 ;  /* 0x0000001fff5c7819 */ /* 0x000fe40000011461 */
[----:B------:R-:W-:Y:S02]  /*46c0*/  SHF.R.S32.HI R90, RZ, 0x2, R90 ;  /* 0x00000002ff5a7819 */ /* 0x000fe4000001145a */
[----:B------:R-:W-:Y:S02]  /*46d0*/  LEA.HI R97, R92, R97, RZ, 0x2 ;  /* 0x000000615c617211 */ /* 0x000fe400078f10ff */
[----:B------:R-:W-:Y:S01]  /*46e0*/  SHF.R.S32.HI R92, RZ, 0x2, R89 ;  /* 0x00000002ff5c7819 */ /* 0x000fe20000011459 */
[----:B------:R-:W-:Y:S01]  /*46f0*/  IMAD R89, R86, 0x18, R15 ;  /* 0x0000001856597824 */ /* 0x000fe200078e020f */
[----:B------:R-:W-:Y:S02]  /*4700*/  SHF.R.S32.HI R94, RZ, 0x2, R91 ;  /* 0x00000002ff5e7819 */ /* 0x000fe4000001145b */
[----:B------:R-:W-:Y:S01]  /*4710*/  SHF.R.S32.HI R124, RZ, 0x2, R93 ;  /* 0x00000002ff7c7819 */ /* 0x000fe2000001145d */
[----:B------:R-:W-:Y:S01]  /*4720*/  IMAD R91, R92, 0x18, R15 ;  /* 0x000000185c5b7824 */ /* 0x000fe200078e020f */
[----:B------:R-:W-:Y:S01]  /*4730*/  SHF.R.S32.HI R119, RZ, 0x2, R97 ;  /* 0x00000002ff777819 */ /* 0x000fe20000011461 */
[--C-:B------:R-:W-:Y:S01]  /*4740*/  IMAD R93, R90, 0x18, R15.reuse ;  /* 0x000000185a5d7824 */ /* 0x100fe200078e020f */
[----:B------:R-:W-:Y:S01]  /*4750*/  IADD3 R123, R96, R123, RZ ;  /* 0x0000007b607b7210 */ /* 0x000fe20007ffe0ff */
[--C-:B------:R-:W-:Y:S01]  /*4760*/  IMAD R95, R94, 0x18, R15.reuse ;  /* 0x000000185e5f7824 */ /* 0x100fe200078e020f */
[----:B------:R-:W-:Y:S01]  /*4770*/  IADD3 R86, R96, R89, RZ ;  /* 0x0000005960567210 */ /* 0x000fe20007ffe0ff */
[--C-:B------:R-:W-:Y:S01]  /*4780*/  IMAD R97, R124, 0x18, R15.reuse ;  /* 0x000000187c617824 */ /* 0x100fe200078e020f */
[C---:B------:R-:W-:Y:S01]  /*4790*/  IADD3 R88, R96.reuse, R91, RZ ;  /* 0x0000005b60587210 */ /* 0x040fe20007ffe0ff */
[----:B------:R-:W-:Y:S01]  /*47a0*/  IMAD R119, R119, 0x18, R15 ;  /* 0x0000001877777824 */ /* 0x000fe200078e020f */
[----:B------:R-:W-:-:S02]  /*47b0*/  IADD3 R90, R96, R93, RZ ;  /* 0x0000005d605a7210 */ /* 0x000fc40007ffe0ff */
[C---:B------:R-:W-:Y:S02]  /*47c0*/  IADD3 R92, R96.reuse, R95, RZ ;  /* 0x0000005f605c7210 */ /* 0x040fe40007ffe0ff */
[C---:B------:R-:W-:Y:S01]  /*47d0*/  IADD3 R94, R96.reuse, R97, RZ ;  /* 0x00000061605e7210 */ /* 0x040fe20007ffe0ff */
[----:B------:R-:W-:Y:S01]  /*47e0*/  LDS.64 R88, [R88] ;  /* 0x0000000058587984 */ /* 0x000fe20000000a00 */
[----:B------:R-:W-:Y:S01]  /*47f0*/  IADD3 R96, R96, R119, RZ ;  /* 0x0000007760607210 */ /* 0x000fe20007ffe0ff */
[----:B0-----:R-:W-:Y:S01]  /*4800*/  FADD.FTZ R87, R87, R84 ;  /* 0x0000005457577221 */ /* 0x001fe20000010000 */
[----:B------:R-:W-:Y:S01]  /*4810*/  FADD.FTZ R122, R122, R85 ;  /* 0x000000557a7a7221 */ /* 0x000fe20000010000 */
[----:B------:R-:W-:Y:S02]  /*4820*/  LDS.64 R90, [R90] ;  /* 0x000000005a5a7984 */ /* 0x000fe40000000a00 */
[----:B-1----:R-:W-:Y:S01]  /*4830*/  FADD.FTZ R119, R87, R82 ;  /* 0x0000005257777221 */ /* 0x002fe20000010000 */
[----:B------:R-:W-:Y:S01]  /*4840*/  FADD.FTZ R122, R122, R83 ;  /* 0x000000537a7a7221 */ /* 0x000fe20000010000 */
[----:B------:R-:W0:Y:S04]  /*4850*/  LDS.64 R84, [R123] ;  /* 0x000000007b547984 */ /* 0x000e280000000a00 */
[----:B------:R-:W1:Y:S04]  /*4860*/  LDS.64 R86, [R86] ;  /* 0x0000000056567984 */ /* 0x000e680000000a00 */
[----:B------:R-:W2:Y:S04]  /*4870*/  LDS.64 R92, [R92] ;  /* 0x000000005c5c7984 */ /* 0x000ea80000000a00 */
[----:B------:R-:W3:Y:S04]  /*4880*/  LDS.64 R94, [R94] ;  /* 0x000000005e5e7984 */ /* 0x000ee80000000a00 */
[----:B------:R-:W4:Y:S01]  /*4890*/  LDS.64 R96, [R96] ;  /* 0x0000000060607984 */ /* 0x000f220000000a00 */
[----:B0-----:R-:W-:Y:S01]  /*48a0*/  FADD.FTZ R119, R119, R84 ;  /* 0x0000005477777221 */ /* 0x001fe20000010000 */
[----:B------:R-:W-:-:S03]  /*48b0*/  FADD.FTZ R122, R122, R85 ;  /* 0x000000557a7a7221 */ /* 0x000fc60000010000 */
[----:B-1----:R-:W-:Y:S01]  /*48c0*/  FADD.FTZ R119, R119, R86 ;  /* 0x0000005677777221 */ /* 0x002fe20000010000 */
[----:B------:R-:W-:-:S03]  /*48d0*/  FADD.FTZ R122, R122, R87 ;  /* 0x000000577a7a7221 */ /* 0x000fc60000010000 */
[----:B------:R-:W-:Y:S01]  /*48e0*/  FADD.FTZ R119, R119, R88 ;  /* 0x0000005877777221 */ /* 0x000fe20000010000 */
[----:B------:R-:W-:-:S03]  /*48f0*/  FADD.FTZ R122, R122, R89 ;  /* 0x000000597a7a7221 */ /* 0x000fc60000010000 */
[----:B------:R-:W-:Y:S01]  /*4900*/  FADD.FTZ R119, R119, R90 ;  /* 0x0000005a77777221 */ /* 0x000fe20000010000 */
[----:B------:R-:W-:-:S03]  /*4910*/  FADD.FTZ R122, R122, R91 ;  /* 0x0000005b7a7a7221 */ /* 0x000fc60000010000 */
[----:B--2---:R-:W-:Y:S01]  /*4920*/  FADD.FTZ R119, R119, R92 ;  /* 0x0000005c77777221 */ /* 0x004fe20000010000 */
[----:B------:R-:W-:-:S03]  /*4930*/  FADD.FTZ R122, R122, R93 ;  /* 0x0000005d7a7a7221 */ /* 0x000fc60000010000 */
[----:B---3--:R-:W-:Y:S01]  /*4940*/  FADD.FTZ R119, R119, R94 ;  /* 0x0000005e77777221 */ /* 0x008fe20000010000 */
[----:B------:R-:W-:-:S03]  /*4950*/  FADD.FTZ R122, R122, R95 ;  /* 0x0000005f7a7a7221 */ /* 0x000fc60000010000 */
[----:B----4-:R-:W-:Y:S01]  /*4960*/  FADD.FTZ R96, R119, R96 ;  /* 0x0000006077607221 */ /* 0x010fe20000010000 */
[----:B------:R-:W-:-:S07]  /*4970*/  FADD.FTZ R97, R122, R97 ;  /* 0x000000617a617221 */ /* 0x000fce0000010000 */
.L_x_601:
[----:B------:R-:W-:Y:S05]  /*4980*/  BSYNC B0 ;  /* 0x0000000000007941 */ /* 0x000fea0003800000 */
.L_x_600:
[----:B--2---:R-:W2:Y:S01]  /*4990*/  SHFL.BFLY PT, R83, R96, 0x1, 0x1f ;  /* 0x0c201f0060537f89 */ /* 0x004ea200000e0000 */
[----:B------:R-:W-:Y:S01]  /*49a0*/  MOV R85, UR5 ;  /* 0x0000000500557c02 */ /* 0x000fe20008000f00 */
[----:B------:R-:W-:Y:S01]  /*49b0*/  UISETP.GE.U32.AND UP0, UPT, UR15, UR21, UPT ;  /* 0x000000150f00728c */ /* 0x000fe2000bf06070 */
[----:B------:R-:W-:Y:S01]  /*49c0*/  PRMT R69, R70, 0x7632, R69 ;  /* 0x0000763246457816 */ /* 0x000fe20000000045 */
[----:B------:R-:W3:Y:S01]  /*49d0*/  SHFL.BFLY PT, R84, R97, 0x1, 0x1f ;  /* 0x0c201f0061547f89 */ /* 0x000ee200000e0000 */
[----:B------:R-:W-:Y:S01]  /*49e0*/  PRMT R67, R71, 0x7632, R67 ;  /* 0x0000763247437816 */ /* 0x000fe20000000043 */
[----:B0-----:R-:W-:Y:S01]  /*49f0*/  @!P1 IMAD R85, R118, R85, UR10 ;  /* 0x0000000a76559e24 */ /* 0x001fe2000f8e0255 */
[----:B------:R-:W-:Y:S01]  /*4a00*/  UISETP.GE.AND.EX UP0, UPT, UR16, UR11, UPT, UP0 ;  /* 0x0000000b1000728c */ /* 0x000fe2000bf06300 */
[----:B------:R-:W-:Y:S02]  /*4a10*/  PRMT R64, R62, 0x7632, R64 ;  /* 0x000076323e407816 */ /* 0x000fe40000000040 */
[----:B------:R-:W-:-:S02]  /*4a20*/  PRMT R61, R58, 0x7632, R61 ;  /* 0x000076323a3d7816 */ /* 0x000fc4000000003d */
[----:B------:R-:W-:Y:S02]  /*4a30*/  @!P1 LEA R85, R85, R14, 0x9 ;  /* 0x0000000e55559211 */ /* 0x000fe400078e48ff */
[----:B------:R-:W-:Y:S02]  /*4a40*/  PRMT R41, R39, 0x7632, R41 ;  /* 0x0000763227297816 */ /* 0x000fe40000000029 */
[----:B------:R-:W-:Y:S02]  /*4a50*/  @!P1 SHF.L.U32 R85, R85, 0x1, RZ ;  /* 0x0000000155559819 */ /* 0x000fe400000006ff */
[----:B------:R-:W-:Y:S02]  /*4a60*/  PRMT R62, R52, 0x7632, R62 ;  /* 0x00007632343e7816 */ /* 0x000fe4000000003e */
[----:B------:R-:W-:Y:S01]  /*4a70*/  PRMT R52, R48, 0x7632, R52 ;  /* 0x0000763230347816 */ /* 0x000fe20000000034 */
[----:B-1----:R-:W-:Y:S01]  /*4a80*/  @!P1 IMAD.WIDE.U32 R120, R85, 0x4, R120 ;  /* 0x0000000455789825 */ /* 0x002fe200078e0078 */
[----:B------:R-:W-:-:S03]  /*4a90*/  PRMT R86, R66, 0x7632, R86 ;  /* 0x0000763242567816 */ /* 0x000fc60000000056 */
[----:B--2---:R-:W-:Y:S01]  /*4aa0*/  FADD.FTZ R82, R83, R96 ;  /* 0x0000006053527221 */ /* 0x004fe20000010000 */
[----:B------:R-:W-:Y:S02]  /*4ab0*/  PRMT R48, R44, 0x7632, R48 ;  /* 0x000076322c307816 */ /* 0x000fe40000000030 */
[----:B------:R-:W-:Y:S01]  /*4ac0*/  PRMT R58, R40, 0x7632, R58 ;  /* 0x00007632283a7816 */ /* 0x000fe2000000003a */
[----:B---3--:R-:W-:Y:S01]  /*4ad0*/  FADD.FTZ R83, R84, R97 ;  /* 0x0000006154537221 */ /* 0x008fe20000010000 */
[----:B------:R-:W-:Y:S02]  /*4ae0*/  PRMT R84, R65, 0x7632, R84 ;  /* 0x0000763241547816 */ /* 0x000fe40000000054 */
[----:B------:R-:W-:Y:S02]  /*4af0*/  PRMT R65, R56, 0x7632, R65 ;  /* 0x0000763238417816 */ /* 0x000fe40000000041 */
[----:B------:R0:W-:Y:S01]  /*4b00*/  @!P1 STG.E.64 desc[UR18][R120.64], R82 ;  /* 0x0000005278009986 */ /* 0x0001e2000c101b12 */
[----:B------:R-:W-:-:S02]  /*4b10*/  PLOP3.LUT P1, PT, PT, PT, UP0, 0x80, 0x0 ;  /* 0x000000000000781c */ /* 0x000fc40003f2f008 */
[----:B------:R-:W-:Y:S02]  /*4b20*/  PRMT R56, R49, 0x7632, R56 ;  /* 0x0000763231387816 */ /* 0x000fe40000000038 */
[----:B------:R-:W-:Y:S02]  /*4b30*/  PRMT R68, R68, 0x7632, R68 ;  /* 0x0000763244447816 */ /* 0x000fe40000000044 */
[----:B------:R-:W-:Y:S02]  /*4b40*/  PRMT R70, R69, 0x7632, R70 ;  /* 0x0000763245467816 */ /* 0x000fe40000000046 */
[----:B------:R-:W-:Y:S02]  /*4b50*/  PRMT R66, R67, 0x7632, R66 ;  /* 0x0000763243427816 */ /* 0x000fe40000000042 */
[----:B------:R-:W-:Y:S02]  /*4b60*/  PRMT R63, R63, 0x7632, R63 ;  /* 0x000076323f3f7816 */ /* 0x000fe4000000003f */
[----:B------:R-:W-:-:S02]  /*4b70*/  PRMT R85, R64, 0x7632, R85 ;  /* 0x0000763240557816 */ /* 0x000fc40000000055 */
[----:B0-----:R-:W-:Y:S02]  /*4b80*/  PRMT R83, R60, 0x7632, R83 ;  /* 0x000076323c537816 */ /* 0x001fe40000000053 */
        /* <DEDUP_REMOVED lines=30> */
.L_x_604:
        /* <DEDUP_REMOVED lines=8> */
.L_x_603:
[----:B------:R-:W-:Y:S05]  /*4df0*/  WARPSYNC.ALL ;  /* 0x0000000000007948 */ /* 0x000fea0003800000 */
[----:B------:R-:W-:Y:S06]  /*4e00*/  BAR.SYNC.DEFER_BLOCKING 0x0 ;  /* 0x0000000000007b1d */ /* 0x000fec0000010000 */
[----:B------:R-:W-:Y:S05]  /*4e10*/  BRA `(.L_x_605) ;  /* 0x0000000000507947 */ /* 0x000fea0003800000 */
.L_x_602:
[----:B------:R-:W-:Y:S01]  /*4e20*/  BAR.SYNC.DEFER_BLOCKING 0x0 ;  /* 0x0000000000007b1d */ /* 0x000fe20000010000 */
[----:B------:R-:W-:-:S13]  /*4e30*/  ISETP.NE.AND P1, PT, R19, RZ, PT ;  /* 0x000000ff1300720c */ /* 0x000fda0003f25270 */
        /* <DEDUP_REMOVED lines=8> */
.L_x_607:
        /* <DEDUP_REMOVED lines=8> */
.L_x_606:
[----:B------:R-:W-:Y:S05]  /*4f40*/  WARPSYNC.ALL ;  /* 0x0000000000007948 */ /* 0x000fea0003800000 */
[----:B------:R-:W-:Y:S06]  /*4f50*/  BAR.SYNC.DEFER_BLOCKING 0x0 ;  /* 0x0000000000007b1d */ /* 0x000fec0000010000 */
.L_x_605:
[----:B------:R-:W-:Y:S02]  /*4f60*/  ISETP.GT.U32.AND P1, PT, R19, 0xff, PT ;  /* 0x000000ff1300780c */ /* 0x000fe40003f24070 */
[----:B------:R-:W-:-:S11]  /*4f70*/  MOV R37, UR5 ;  /* 0x0000000500257c02 */ /* 0x000fd60008000f00 */
[----:B------:R-:W0:Y:S01]  /*4f80*/  @!P1 LDC R36, c[0x0][0x10] ;  /* 0x00000400ff249b82 */ /* 0x000e220000000800 */
[----:B------:R-:W-:-:S07]  /*4f90*/  @!P1 LOP3.LUT R87, R19, 0x1f, RZ, 0xc0, !PT ;  /* 0x0000001f13579812 */ /* 0x000fce00078ec0ff */
[----:B------:R-:W1:Y:S01]  /*4fa0*/  @!P1 LDC.64 R38, c[0x0][0x260] ;  /* 0x00009800ff269b82 */ /* 0x000e620000000a00 */
[----:B0-----:R-:W-:Y:S01]  /*4fb0*/  @!P1 IMAD R36, R36, R37, UR10 ;  /* 0x0000000a24249e24 */ /* 0x001fe2000f8e0225 */
[----:B------:R-:W-:-:S04]  /*4fc0*/  @!P1 LOP3.LUT R37, R8, 0x7fffffc0, RZ, 0xc0, !PT ;  /* 0x7fffffc008259812 */ /* 0x000fc800078ec0ff */
[----:B------:R-:W-:-:S04]  /*4fd0*/  @!P1 LEA R36, R36, R37, 0x9 ;  /* 0x0000002524249211 */ /* 0x000fc800078e48ff */
[----:B------:R-:W-:-:S04]  /*4fe0*/  @!P1 IADD3 R36, R36, R87, RZ ;  /* 0x0000005724249210 */ /* 0x000fc80007ffe0ff */
[----:B------:R-:W-:-:S04]  /*4ff0*/  @!P1 SHF.L.U32 R37, R36, 0x1, RZ ;  /* 0x0000000124259819 */ /* 0x000fc800000006ff */
[C---:B------:R-:W-:Y:S01]  /*5000*/  @!P1 IADD3 R87, R37.reuse, 0x40, RZ ;  /* 0x0000004025579810 */ /* 0x040fe20007ffe0ff */
[----:B-1----:R-:W-:-:S04]  /*5010*/  @!P1 IMAD.WIDE.U32 R36, R37, 0x4, R38 ;  /* 0x0000000425249825 */ /* 0x002fc800078e0026 */
[----:B------:R-:W-:Y:S02]  /*5020*/  @!P1 IMAD.WIDE.U32 R38, R87, 0x4, R38 ;  /* 0x0000000457269825 */ /* 0x000fe400078e0026 */
[----:B------:R-:W2:Y:S04]  /*5030*/  @!P1 LDG.E.64 R36, desc[UR18][R36.64] ;  /* 0x0000001224249981 */ /* 0x000ea8000c1e1b00 */
[----:B------:R-:W3:Y:S01]  /*5040*/  @!P1 LDG.E.64 R38, desc[UR18][R38.64] ;  /* 0x0000001226269981 */ /* 0x000ee2000c1e1b00 */
[----:B------:R-:W-:Y:S01]  /*5050*/  HFMA2.MMA R87, -RZ, RZ, 0, 0 ;  /* 0x00000000ff577435 */ /* 0x000fe200000001ff */
[----:B------:R-:W-:Y:S01]  /*5060*/  MOV R82, RZ ;  /* 0x000000ff00527202 */ /* 0x000fe20000000f00 */
[----:B------:R-:W0:Y:S01]  /*5070*/  S2UR UR17, SR_CgaCtaId ;  /* 0x00000000001179c3 */ /* 0x000e220000008800 */
[----:B------:R-:W-:Y:S01]  /*5080*/  SHF.L.U32 R69, R69, 0x10, RZ ;  /* 0x0000001045457819 */ /* 0x000fe200000006ff */
[----:B------:R-:W-:Y:S01]  /*5090*/  UMOV UR14, 0x400 ;  /* 0x00000400000e7882 */ /* 0x000fe20000000000 */
[----:B------:R-:W-:Y:S01]  /*50a0*/  SHF.L.U32 R67, R67, 0x10, RZ ;  /* 0x0000001043437819 */ /* 0x000fe200000006ff */
[----:B------:R-:W-:Y:S01]  /*50b0*/  UIADD3 UR14, UR14, 0x5280, URZ ;  /* 0x000052800e0e7890 */ /* 0x000fe2000fffe03f */
[----:B------:R-:W-:Y:S01]  /*50c0*/  SHF.L.U32 R70, R70, 0x10, RZ ;  /* 0x0000001046467819 */ /* 0x000fe200000006ff */
[----:B------:R-:W-:Y:S01]  /*50d0*/  USHF.R.U64 UR24, UR12, 0x1, UR4 ;  /* 0x000000010c187899 */ /* 0x000fe20008001204 */
[----:B------:R-:W-:Y:S01]  /*50e0*/  SHF.L.U32 R83, R83, 0x10, RZ ;  /* 0x0000001053537819 */ /* 0x000fe200000006ff */
[----:B------:R-:W-:Y:S01]  /*50f0*/  USHF.R.U32.HI UR4, URZ, 0x1, UR4 ;  /* 0x000000013f047899 */ /* 0x000fe20008011604 */
[----:B------:R-:W-:Y:S01]  /*5100*/  SHF.L.U32 R95, R71, 0x10, RZ ;  /* 0x00000010475f7819 */ /* 0x000fe200000006ff */
[----:B------:R-:W-:Y:S01]  /*5110*/  ULOP3.LUT UR5, UR5, 0x1, URZ, 0x3c, !UPT ;  /* 0x0000000105057892 */ /* 0x000fe2000f8e3c3f */
[----:B------:R-:W-:Y:S01]  /*5120*/  SHF.L.U32 R65, R65, 0x10, RZ ;  /* 0x0000001041417819 */ /* 0x000fe200000006ff */
[C---:B------:R-:W-:Y:S01]  /*5130*/  FADD.FTZ R83, -R72.reuse, R83 ;  /* 0x0000005348537221 */ /* 0x040fe20000010100 */
[----:B------:R-:W-:Y:S01]  /*5140*/  MOV R93, UR24 ;  /* 0x00000018005d7c02 */ /* 0x000fe20008000f00 */
[C---:B------:R-:W-:Y:S01]  /*5150*/  FADD.FTZ R95, -R72.reuse, R95 ;  /* 0x0000005f485f7221 */ /* 0x040fe20000010100 */
[----:B------:R-:W-:Y:S01]  /*5160*/  ULDC.64 UR24, c[0x0][0x210] ;  /* 0x0000840000187ab9 */ /* 0x000fe20000000a00 */
[----:B------:R-:W-:Y:S01]  /*5170*/  FADD.FTZ R65, -R72, R65 ;  /* 0x0000004148417221 */ /* 0x000fe20000010100 */
[----:B------:R-:W-:Y:S01]  /*5180*/  SHF.L.U32 R57, R57, 0x10, RZ ;  /* 0x0000001039397819 */ /* 0x000fe200000006ff */
[----:B------:R-:W-:Y:S01]  /*5190*/  FMUL.FTZ R92, R20, R95 ;  /* 0x0000005f145c7220 */ /* 0x000fe20000410000 */
[----:B------:R-:W-:Y:S01]  /*51a0*/  SHF.L.U32 R64, R64, 0x10, RZ ;  /* 0x0000001040407819 */ /* 0x000fe200000006ff */
[----:B------:R-:W-:Y:S01]  /*51b0*/  UIMAD UR4, UR4, 0x1e0000, URZ ;  /* 0x001e0000040478a4 */ /* 0x000fe2000f8e023f */
[----:B------:R-:W-:Y:S01]  /*51c0*/  SHF.L.U32 R40, R40, 0x10, RZ ;  /* 0x0000001028287819 */ /* 0x000fe200000006ff */
[----:B------:R-:W-:Y:S01]  /*51d0*/  FFMA.FTZ R96, R67, R92, R70 ;  /* 0x0000005c43607223 */ /* 0x000fe20000010046 */
[----:B------:R-:W-:Y:S01]  /*51e0*/  SHF.L.U32 R54, R54, 0x10, RZ ;  /* 0x0000001036367819 */ /* 0x000fe200000006ff */
[----:B0-----:R-:W-:-:S02]  /*51f0*/  ULEA UR14, UR17, UR14, 0x18 ;  /* 0x0000000e110e7291 */ /* 0x001fc4000f8ec03f */
[----:B------:R-:W-:Y:S01]  /*5200*/  ULOP3.LUT UR17, UR12, 0x1, URZ, 0xc0, !UPT ;  /* 0x000000010c117892 */ /* 0x000fe2000f8ec03f */
[----:B------:R-:W-:-:S03]  /*5210*/  FMUL.FTZ R118, R96, -1.4426950216293334961 ;  /* 0xbfb8aa3b60767820 */ /* 0x000fc60000410000 */
[----:B------:R-:W-:-:S03]  /*5220*/  UIMAD UR17, UR17, 0x3c0, URZ ;  /* 0x000003c0111178a4 */ /* 0x000fc6000f8e023f */
[----:B------:R-:W0:Y:S02]  /*5230*/  MUFU.EX2 R118, R118 ;  /* 0x0000007600767308 */ /* 0x000e240000000800 */
[----:B0-----:R-:W-:-:S06]  /*5240*/  FADD.FTZ R118, R118, 1 ;  /* 0x3f80000076767421 */ /* 0x001fcc0000010000 */
[----:B------:R-:W-:Y:S01]  /*5250*/  MUFU.RCP R118, R118 ;  /* 0x0000007600767308 */ /* 0x000fe20000001000 */
[----:B--2---:R-:W-:Y:S01]  /*5260*/  @!P1 FADD.FTZ R89, RZ, R36 ;  /* 0x00000024ff599221 */ /* 0x004fe20000010000 */
[----:B------:R-:W-:-:S03]  /*5270*/  @!P1 FADD.FTZ R88, RZ, R37 ;  /* 0x00000025ff589221 */ /* 0x000fc60000010000 */
[----:B---3--:R-:W-:Y:S01]  /*5280*/  @!P1 FADD.FTZ R87, R38, R89 ;  /* 0x0000005926579221 */ /* 0x008fe20000010000 */
[----:B------:R-:W-:Y:S01]  /*5290*/  @!P1 FADD.FTZ R82, R39, R88 ;  /* 0x0000005827529221 */ /* 0x000fe20000010000 */
[----:B------:R-:W-:-:S03]  /*52a0*/  LOP3.LUT P1, RZ, R19, 0xffffff1f, RZ, 0xc0, !PT ;  /* 0xffffff1f13ff7812 */ /* 0x000fc6000782c0ff */
        /* <DEDUP_REMOVED lines=11> */
[----:B------:R-:W-:Y:S01]  /*5360*/  SHF.L.U32 R37, R66, 0x10, RZ ;  /* 0x0000001042257819 */ /* 0x000fe200000006ff */
[----:B-1----:R-:W-:-:S03]  /*5370*/  FADD.FTZ R39, R36, R39 ;  /* 0x0000002724277221 */ /* 0x002fc60000010000 */
[----:B------:R-:W0:Y:S01]  /*5380*/  SHFL.BFLY PT, R87, R38, 0x2, 0x1f ;  /* 0x0c401f0026577f89 */ /* 0x000e2200000e0000 */
[----:B------:R-:W-:Y:S01]  /*5390*/  FADD.FTZ R37, -R72, R37 ;  /* 0x0000002548257221 */ /* 0x000fe20000010100 */
[----:B------:R-:W-:Y:S02]  /*53a0*/  @!P1 SHF.R.U32.HI R36, RZ, 0x2, R19 ;  /* 0x00000002ff249819 */ /* 0x000fe40000011613 */
[----:B------:R-:W1:Y:S01]  /*53b0*/  SHFL.BFLY PT, R82, R39, 0x2, 0x1f ;  /* 0x0c401f0027527f89 */ /* 0x000e6200000e0000 */
[----:B------:R-:W-:-:S04]  /*53c0*/  FMUL.FTZ R66, R20, R37 ;  /* 0x0000002514427220 */ /* 0x000fc80000410000 */
[----:B------:R-:W-:Y:S01]  /*53d0*/  FFMA.FTZ R121, R66, R67, R70 ;  /* 0x0000004342797223 */ /* 0x000fe20000010046 */
[----:B0-----:R-:W-:Y:S01]  /*53e0*/  FADD.FTZ R90, R38, R87 ;  /* 0x00000057265a7221 */ /* 0x001fe20000010000 */
[----:B------:R-:W-:Y:S01]  /*53f0*/  SHF.L.U32 R87, R86, 0x10, RZ ;  /* 0x0000001056577819 */ /* 0x000fe200000006ff */
[----:B-1----:R-:W-:-:S03]  /*5400*/  FADD.FTZ R88, R39, R82 ;  /* 0x0000005227587221 */ /* 0x002fc60000010000 */
[----:B------:R-:W0:Y:S01]  /*5410*/  SHFL.BFLY PT, R89, R90, 0x1, 0x1f ;  /* 0x0c201f005a597f89 */ /* 0x000e2200000e0000 */
[----:B------:R-:W-:Y:S01]  /*5420*/  FADD.FTZ R87, -R72, R87 ;  /* 0x0000005748577221 */ /* 0x000fe20000010100 */
[----:B------:R-:W-:Y:S01]  /*5430*/  SHF.L.U32 R82, R68, 0x10, RZ ;  /* 0x0000001044527819 */ /* 0x000fe200000006ff */
[----:B------:R-:W-:Y:S01]  /*5440*/  IMAD.WIDE.U32 R38, R19, -0x77777777, RZ ;  /* 0x8888888913267825 */ /* 0x000fe200078e00ff */
[----:B------:R-:W1:Y:S03]  /*5450*/  SHFL.BFLY PT, R91, R88, 0x1, 0x1f ;  /* 0x0c201f00585b7f89 */ /* 0x000e6600000e0000 */
[----:B------:R-:W-:Y:S01]  /*5460*/  FMUL.FTZ R68, R20, R87 ;  /* 0x0000005714447220 */ /* 0x000fe20000410000 */
[----:B------:R-:W-:-:S03]  /*5470*/  SHF.R.U32.HI R38, RZ, 0x7, R39 ;  /* 0x00000007ff267819 */ /* 0x000fc60000011627 */
[----:B------:R-:W-:Y:S01]  /*5480*/  FFMA.FTZ R87, R68, R69, R82 ;  /* 0x0000004544577223 */ /* 0x000fe20000010052 */
[----:B------:R-:W-:-:S03]  /*5490*/  SHF.L.U32 R39, R85, 0x10, RZ ;  /* 0x0000001055277819 */ /* 0x000fc600000006ff */
[----:B------:R-:W-:Y:S02]  /*54a0*/  FMUL.FTZ R86, R87, -1.4426950216293334961 ;  /* 0xbfb8aa3b57567820 */ /* 0x000fe40000410000 */
[----:B------:R-:W-:-:S04]  /*54b0*/  FADD.FTZ R39, -R72, R39 ;  /* 0x0000002748277221 */ /* 0x000fc80000010100 */
[----:B------:R-:W2:Y:S01]  /*54c0*/  MUFU.EX2 R86, R86 ;  /* 0x0000005600567308 */ /* 0x000ea20000000800 */
[----:B0-----:R-:W-:Y:S01]  /*54d0*/  FADD.FTZ R90, R90, R89 ;  /* 0x000000595a5a7221 */ /* 0x001fe20000010000 */
[----:B------:R-:W-:Y:S01]  /*54e0*/  FMUL.FTZ R89, R121, -1.4426950216293334961 ;  /* 0xbfb8aa3b79597820 */ /* 0x000fe20000410000 */
[----:B-1----:R-:W-:Y:S01]  /*54f0*/  FADD.FTZ R37, R88, R91 ;  /* 0x0000005b58257221 */ /* 0x002fe20000010000 */
[----:B------:R-:W-:Y:S01]  /*5500*/  @!P1 LOP3.LUT R88, R36, 0x3ffffff8, RZ, 0xc0, !PT ;  /* 0x3ffffff824589812 */ /* 0x000fe200078ec0ff */
[----:B------:R-:W-:-:S03]  /*5510*/  @!P1 FMUL.FTZ R36, R90, 8.1380212577641941607e-06 ;  /* 0x370888895a249820 */ /* 0x000fc60000410000 */
[----:B------:R-:W0:Y:S01]  /*5520*/  MUFU.EX2 R89, R89 ;  /* 0x0000005900597308 */ /* 0x000e220000000800 */
[----:B------:R-:W-:Y:S01]  /*5530*/  @!P1 FMUL.FTZ R37, R37, 8.1380212577641941607e-06 ;  /* 0x3708888925259820 */ /* 0x000fe20000410000 */
[----:B------:R-:W-:Y:S01]  /*5540*/  SHF.L.U32 R91, R84, 0x10, RZ ;  /* 0x00000010545b7819 */ /* 0x000fe200000006ff */
[----:B--2---:R-:W-:-:S03]  /*5550*/  FADD.FTZ R85, R86, 1 ;  /* 0x3f80000056557421 */ /* 0x004fc60000010000 */
[----:B------:R1:W-:Y:S01]  /*5560*/  @!P1 STS.64 [R88+UR14], R36 ;  /* 0x0000002458009988 */ /* 0x0003e20008000a0e */
[----:B------:R-:W-:Y:S02]  /*5570*/  FMUL.FTZ R86, R20, R39 ;  /* 0x0000002714567220 */ /* 0x000fe40000410000 */
[----:B------:R-:W2:Y:S01]  /*5580*/  MUFU.RCP R85, R85 ;  /* 0x0000005500557308 */ /* 0x000ea20000001000 */
[----:B0-----:R-:W-:Y:S01]  /*5590*/  FADD.FTZ R94, R89, 1 ;  /* 0x3f800000595e7421 */ /* 0x001fe20000010000 */
[----:B-1----:R-:W-:Y:S01]  /*55a0*/  FADD.FTZ R37, -R72, R91 ;  /* 0x0000005b48257221 */ /* 0x002fe20000010100 */
[----:B------:R-:W-:Y:S02]  /*55b0*/  IMAD R36, R38, -0xf0, R19 ;  /* 0xffffff1026247824 */ /* 0x000fe400078e0213 */
[----:B------:R-:W-:Y:S01]  /*55c0*/  FFMA.FTZ R91, R69, R86, R82 ;  /* 0x00000056455b7223 */ /* 0x000fe20000010052 */
[C---:B------:R-:W-:Y:S01]  /*55d0*/  FMUL.FTZ R88, R20.reuse, R83 ;  /* 0x0000005314587220 */ /* 0x040fe20000410000 */
[----:B------:R-:W-:Y:S01]  /*55e0*/  FMUL.FTZ R84, R20, R37 ;  /* 0x0000002514547220 */ /* 0x000fe20000410000 */
[----:B------:R-:W0:Y:S01]  /*55f0*/  MUFU.RCP R94, R94 ;  /* 0x0000005e005e7308 */ /* 0x000e220000001000 */
[----:B------:R-:W-:Y:S01]  /*5600*/  LEA R36, R36, UR17, 0x2 ;  /* 0x0000001124247c11 */ /* 0x000fe2000f8e10ff */
[----:B------:R-:W-:Y:S01]  /*5610*/  FMUL.FTZ R39, R91, -1.4426950216293334961 ;  /* 0xbfb8aa3b5b277820 */ /* 0x000fe20000410000 */
[----:B------:R-:W-:Y:S01]  /*5620*/  FFMA.FTZ R89, R67, R84, R70 ;  /* 0x0000005443597223 */ /* 0x000fe20000010046 */
[----:B------:R-:W-:Y:S01]  /*5630*/  USHF.L.U32 UR17, UR22, 0x4, URZ ;  /* 0x0000000416117899 */ /* 0x000fe2000800063f */
[----:B--2---:R-:W-:Y:S01]  /*5640*/  FADD.FTZ R90, -R85, 1 ;  /* 0x3f800000555a7421 */ /* 0x004fe20000010100 */
[--C-:B------:R-:W-:Y:S01]  /*5650*/  SHF.R.S32.HI R37, RZ, 0x1f, R36.reuse ;  /* 0x0000001fff257819 */ /* 0x100fe20000011424 */
[----:B------:R-:W-:Y:S01]  /*5660*/  FMUL.FTZ R71, R89, -1.4426950216293334961 ;  /* 0xbfb8aa3b59477820 */ /* 0x000fe20000410000 */
[----:B------:R-:W1:Y:S01]  /*5670*/  MUFU.EX2 R39, R39 ;  /* 0x0000002700277308 */ /* 0x000e620000000800 */
[----:B------:R-:W-:Y:S01]  /*5680*/  FFMA.FTZ R90, R87, R90, 1 ;  /* 0x3f800000575a7423 */ /* 0x000fe2000001005a */
[----:B------:R-:W-:Y:S01]  /*5690*/  ULOP3.LUT UR17, UR17, 0x3f0, URZ, 0xc0, !UPT ;  /* 0x000003f011117892 */ /* 0x000fe2000f8ec03f */
[----:B------:R-:W-:-:S04]  /*56a0*/  IMAD.WIDE.U32 R36, R93, 0x1e0000, R36 ;  /* 0x001e00005d247825 */ /* 0x000fc800078e0024 */
[--C-:B------:R-:W-:Y:S01]  /*56b0*/  FFMA.FTZ R93, R69, R88, R82.reuse ;  /* 0x00000058455d7223 */ /* 0x100fe20000010052 */
[----:B------:R-:W-:Y:S01]  /*56c0*/  FMUL.FTZ R87, R85, R90 ;  /* 0x0000005a55577220 */ /* 0x000fe20000410000 */
[----:B------:R-:W2:Y:S01]  /*56d0*/  MUFU.EX2 R71, R71 ;  /* 0x0000004700477308 */ /* 0x000ea20000000800 */
[----:B0-----:R-:W-:Y:S01]  /*56e0*/  FADD.FTZ R90, -R94, 1 ;  /* 0x3f8000005e5a7421 */ /* 0x001fe20000010100 */
[----:B------:R-:W-:Y:S01]  /*56f0*/  FMUL.FTZ R120, R93, -1.4426950216293334961 ;  /* 0xbfb8aa3b5d787820 */ /* 0x000fe20000410000 */
[----:B------:R-:W-:Y:S01]  /*5700*/  FMUL.FTZ R87, R64, R87 ;  /* 0x0000005740577220 */ /* 0x000fe20000410000 */
[----:B------:R-:W-:Y:S01]  /*5710*/  IADD3 R37, R37, UR4, RZ ;  /* 0x0000000425257c10 */ /* 0x000fe2000fffe0ff */
[----:B------:R-:W-:Y:S01]  /*5720*/  FFMA.FTZ R121, R121, R90, 1 ;  /* 0x3f80000079797423 */ /* 0x000fe2000001005a */
[----:B------:R-:W-:Y:S01]  /*5730*/  FMUL.FTZ R90, R20, R65 ;  /* 0x00000041145a7220 */ /* 0x000fe20000410000 */
[----:B------:R-:W-:Y:S01]  /*5740*/  IADD3 R65, R38, UR17, RZ ;  /* 0x0000001126417c10 */ /* 0x000fe2000fffe0ff */
[----:B------:R-:W0:Y:S01]  /*5750*/  MUFU.EX2 R120, R120 ;  /* 0x0000007800787308 */ /* 0x000e220000000800 */
[----:B-1----:R-:W-:Y:S01]  /*5760*/  FADD.FTZ R122, R39, 1 ;  /* 0x3f800000277a7421 */ /* 0x002fe20000010000 */
[----:B------:R-:W-:Y:S01]  /*5770*/  FFMA.FTZ R95, R69, R90, R82 ;  /* 0x0000005a455f7223 */ /* 0x000fe20000010052 */
[----:B------:R-:W-:Y:S01]  /*5780*/  BAR.SYNC.DEFER_BLOCKING 0x0 ;  /* 0x0000000000007b1d */ /* 0x000fe20000010000 */
[----:B------:R-:W-:Y:S01]  /*5790*/  IADD3 R38, P1, R0, UR24, RZ ;  /* 0x0000001800267c10 */ /* 0x000fe2000ff3e0ff */
[----:B------:R-:W-:-:S02]  /*57a0*/  IMAD R65, R65, 0x780, RZ ;  /* 0x0000078041417824 */ /* 0x000fc400078e02ff */
[----:B------:R-:W-:Y:S01]  /*57b0*/  FMUL.FTZ R97, R95, -1.4426950216293334961 ;  /* 0xbfb8aa3b5f617820 */ /* 0x000fe20000410000 */
[----:B------:R-:W-:Y:S01]  /*57c0*/  USHF.L.U32 UR4, UR12, 0x3, URZ ;  /* 0x000000030c047899 */ /* 0x000fe2000800063f */
[----:B------:R-:W-:Y:S01]  /*57d0*/  IADD3.X R39, R2, UR25, RZ, P1, !PT ;  /* 0x0000001902277c10 */ /* 0x000fe20008ffe4ff */
[----:B--2---:R-:W-:Y:S01]  /*57e0*/  FADD.FTZ R119, R71, 1 ;  /* 0x3f80000047777421 */ /* 0x004fe20000010000 */
[----:B------:R-:W1:Y:S01]  /*57f0*/  MUFU.RCP R122, R122 ;  /* 0x0000007a007a7308 */ /* 0x000e620000001000 */
[----:B------:R-:W-:Y:S01]  /*5800*/  FMUL.FTZ R2, R94, R121 ;  /* 0x000000795e027220 */ /* 0x000fe20000410000 */
[C---:B------:R-:W-:Y:S01]  /*5810*/  IADD3 R0, R65.reuse, 0x4b00, RZ ;  /* 0x00004b0041007810 */ /* 0x040fe20007ffe0ff */
[----:B------:R-:W-:Y:S01]  /*5820*/  ULOP3.LUT UR4, UR4, 0x8, URZ, 0xc0, !UPT ;  /* 0x0000000804047892 */ /* 0x000fe2000f8ec03f */
[C---:B------:R-:W-:Y:S01]  /*5830*/  IADD3 R83, R65.reuse, 0x3c00, RZ ;  /* 0x00003c0041537810 */ /* 0x040fe20007ffe0ff */
[----:B------:R-:W-:Y:S01]  /*5840*/  UMOV UR12, UR15 ;  /* 0x0000000f000c7c82 */ /* 0x000fe20008000000 */
[C---:B------:R-:W-:Y:S01]  /*5850*/  IADD3 R125, R65.reuse, 0x5a00, RZ ;  /* 0x00005a00417d7810 */ /* 0x040fe20007ffe0ff */
[----:B0-----:R-:W-:Y:S01]  /*5860*/  FADD.FTZ R120, R120, 1 ;  /* 0x3f80000078787421 */ /* 0x001fe20000010000 */
[----:B------:R-:W0:Y:S01]  /*5870*/  MUFU.EX2 R97, R97 ;  /* 0x0000006100617308 */ /* 0x000e220000000800 */
[----:B------:R-:W-:-:S02]  /*5880*/  IADD3 R71, R65, 0x2d00, RZ ;  /* 0x00002d0041477810 */ /* 0x000fc40007ffe0ff */
[C---:B------:R-:W-:Y:S02]  /*5890*/  IADD3 R85, R65.reuse, 0xf00, RZ ;  /* 0x00000f0041557810 */ /* 0x040fe40007ffe0ff */
[----:B------:R-:W-:Y:S02]  /*58a0*/  IADD3 R123, R65, 0x1e00, RZ ;  /* 0x00001e00417b7810 */ /* 0x000fe40007ffe0ff */
[-C--:B------:R-:W-:Y:S01]  /*58b0*/  IADD3 R65, P2, R0, R36.reuse, RZ ;  /* 0x0000002400417210 */ /* 0x080fe20007f5e0ff */
[----:B------:R-:W2:Y:S01]  /*58c0*/  MUFU.RCP R119, R119 ;  /* 0x0000007700777308 */ /* 0x000ea20000001000 */
[----:B-1----:R-:W-:Y:S01]  /*58d0*/  FADD.FTZ R94, -R122, 1 ;  /* 0x3f8000007a5e7421 */ /* 0x002fe20000010100 */
[-C--:B------:R-:W-:Y:S02]  /*58e0*/  IADD3 R83, P3, R83, R36.reuse, RZ ;  /* 0x0000002453537210 */ /* 0x080fe40007f7e0ff */
[----:B------:R-:W-:Y:S01]  /*58f0*/  IADD3 R0, P1, R125, R36, RZ ;  /* 0x000000247d007210 */ /* 0x000fe20007f3e0ff */
[----:B------:R-:W-:Y:S01]  /*5900*/  FFMA.FTZ R91, R91, R94, 1 ;  /* 0x3f8000005b5b7423 */ /* 0x000fe2000001005e */
[----:B------:R-:W-:-:S02]  /*5910*/  IADD3 R71, P4, R71, R36, RZ ;  /* 0x0000002447477210 */ /* 0x000fc40007f9e0ff */
[----:B------:R-:W1:Y:S01]  /*5920*/  MUFU.RCP R120, R120 ;  /* 0x0000007800787308 */ /* 0x000e620000001000 */
[----:B0-----:R-:W-:Y:S01]  /*5930*/  FADD.FTZ R97, R97, 1 ;  /* 0x3f80000061617421 */ /* 0x001fe20000010000 */
[-C--:B------:R-:W-:Y:S01]  /*5940*/  IADD3 R85, P6, R85, R36.reuse, RZ ;  /* 0x0000002455557210 */ /* 0x080fe20007fde0ff */
[----:B------:R-:W-:Y:S01]  /*5950*/  FMUL.FTZ R91, R122, R91 ;  /* 0x0000005b7a5b7220 */ /* 0x000fe20000410000 */
[----:B------:R-:W-:Y:S02]  /*5960*/  IADD3 R36, P5, R123, R36, RZ ;  /* 0x000000247b247210 */ /* 0x000fe40007fbe0ff */
[----:B------:R-:W-:Y:S01]  /*5970*/  IADD3 R3, R3, -UR4, RZ ;  /* 0x8000000403037c10 */ /* 0x000fe2000fffe0ff */
[----:B------:R-:W-:Y:S01]  /*5980*/  UMOV UR4, UR16 ;  /* 0x0000001000047c82 */ /* 0x000fe20008000000 */
[----:B------:R-:W0:Y:S01]  /*5990*/  MUFU.RCP R97, R97 ;  /* 0x0000006100617308 */ /* 0x000e220000001000 */
[----:B--2---:R-:W-:Y:S01]  /*59a0*/  FADD.FTZ R94, -R119, 1 ;  /* 0x3f800000775e7421 */ /* 0x004fe20000010100 */
[----:B------:R-:W-:-:S03]  /*59b0*/  LEA R3, R3, UR14, 0x3 ;  /* 0x0000000e03037c11 */ /* 0x000fc6000f8e18ff */
[----:B------:R-:W-:-:S04]  /*59c0*/  FFMA.FTZ R94, R89, R94, 1 ;  /* 0x3f800000595e7423 */ /* 0x000fc8000001005e */
[----:B------:R-:W-:Y:S01]  /*59d0*/  FMUL.FTZ R89, R119, R94 ;  /* 0x0000005e77597220 */ /* 0x000fe20000410000 */
[----:B-1----:R-:W-:Y:S01]  /*59e0*/  FADD.FTZ R94, -R120, 1 ;  /* 0x3f800000785e7421 */ /* 0x002fe20000010100 */
[----:B------:R-:W-:Y:S01]  /*59f0*/  FADD.FTZ R119, -R72, R57 ;  /* 0x0000003948777221 */ /* 0x000fe20000010100 */
[----:B------:R-:W-:Y:S02]  /*5a00*/  FADD.FTZ R57, -R118, 1 ;  /* 0x3f80000076397421 */ /* 0x000fe40000010100 */
[----:B------:R-:W-:Y:S01]  /*5a10*/  FFMA.FTZ R93, R93, R94, 1 ;  /* 0x3f8000005d5d7423 */ /* 0x000fe2000001005e */
[----:B------:R-:W-:Y:S01]  /*5a20*/  FMUL.FTZ R94, R20, R119 ;  /* 0x00000077145e7220 */ /* 0x000fe20000410000 */
[----:B------:R-:W-:Y:S01]  /*5a30*/  SHF.L.U32 R119, R62, 0x10, RZ ;  /* 0x000000103e777819 */ /* 0x000fe200000006ff */
[----:B------:R-:W-:Y:S01]  /*5a40*/  FFMA.FTZ R57, R96, R57, 1 ;  /* 0x3f80000060397423 */ /* 0x000fe20000010039 */
[----:B0-----:R-:W-:Y:S01]  /*5a50*/  FADD.FTZ R96, -R97, 1 ;  /* 0x3f80000061607421 */ /* 0x001fe20000010100 */
[----:B------:R-:W-:Y:S01]  /*5a60*/  FFMA.FTZ R121, R67, R94, R70 ;  /* 0x0000005e43797223 */ /* 0x000fe20000010046 */
[----:B------:R-:W-:Y:S01]  /*5a70*/  FMUL.FTZ R93, R120, R93 ;  /* 0x0000005d785d7220 */ /* 0x000fe20000410000 */
[----:B------:R-:W-:Y:S01]  /*5a80*/  FADD.FTZ R119, -R72, R119 ;  /* 0x0000007748777221 */ /* 0x000fe20000010100 */
[----:B------:R-:W-:Y:S01]  /*5a90*/  FFMA.FTZ R62, R95, R96, 1 ;  /* 0x3f8000005f3e7423 */ /* 0x000fe20000010060 */
[----:B------:R-:W-:Y:S01]  /*5aa0*/  FMUL.FTZ R123, R121, -1.4426950216293334961 ;  /* 0xbfb8aa3b797b7820 */ /* 0x000fe20000410000 */
[----:B------:R-:W-:Y:S01]  /*5ab0*/  FMUL.FTZ R57, R118, R57 ;  /* 0x0000003976397220 */ /* 0x000fe20000410000 */
[----:B------:R-:W-:Y:S01]  /*5ac0*/  FMUL.FTZ R96, R20, R119 ;  /* 0x0000007714607220 */ /* 0x000fe20000410000 */
[----:B------:R-:W-:Y:S01]  /*5ad0*/  FMUL.FTZ R62, R97, R62 ;  /* 0x0000003e613e7220 */ /* 0x000fe20000410000 */
[----:B------:R-:W-:Y:S01]  /*5ae0*/  SHF.L.U32 R97, R53, 0x10, RZ ;  /* 0x0000001035617819 */ /* 0x000fe200000006ff */
[----:B------:R-:W-:Y:S01]  /*5af0*/  FMUL.FTZ R93, R54, R93 ;  /* 0x0000005d365d7220 */ /* 0x000fe20000410000 */
[----:B------:R-:W0:Y:S01]  /*5b00*/  MUFU.EX2 R123, R123 ;  /* 0x0000007b007b7308 */ /* 0x000e220000000800 */
[----:B------:R-:W-:-:S02]  /*5b10*/  FFMA.FTZ R119, R69, R96, R82 ;  /* 0x0000006045777223 */ /* 0x000fc40000010052 */
[----:B------:R-:W-:Y:S02]  /*5b20*/  FADD.FTZ R97, -R72, R97 ;  /* 0x0000006148617221 */ /* 0x000fe40000010100 */
[----:B------:R-:W-:-:S06]  /*5b30*/  FMUL.FTZ R124, R119, -1.4426950216293334961 ;  /* 0xbfb8aa3b777c7820 */ /* 0x000fcc0000410000 */
[----:B------:R-:W1:Y:S01]  /*5b40*/  MUFU.EX2 R124, R124 ;  /* 0x0000007c007c7308 */ /* 0x000e620000000800 */
[----:B0-----:R-:W-:-:S07]  /*5b50*/  FADD.FTZ R122, R123, 1 ;  /* 0x3f8000007b7a7421 */ /* 0x001fce0000010000 */
[----:B------:R-:W0:Y:S01]  /*5b60*/  MUFU.RCP R122, R122 ;  /* 0x0000007a007a7308 */ /* 0x000e220000001000 */
[----:B-1----:R-:W-:-:S07]  /*5b70*/  FADD.FTZ R95, R124, 1 ;  /* 0x3f8000007c5f7421 */ /* 0x002fce0000010000 */
[----:B------:R-:W1:Y:S01]  /*5b80*/  MUFU.RCP R95, R95 ;  /* 0x0000005f005f7308 */ /* 0x000e620000001000 */
[----:B0-----:R-:W-:-:S04]  /*5b90*/  FADD.FTZ R118, -R122, 1 ;  /* 0x3f8000007a767421 */ /* 0x001fc80000010100 */
[----:B------:R-:W-:Y:S01]  /*5ba0*/  FFMA.FTZ R53, R121, R118, 1 ;  /* 0x3f80000079357423 */ /* 0x000fe20000010076 */
[----:B------:R-:W-:Y:S01]  /*5bb0*/  FMUL.FTZ R118, R20, R97 ;  /* 0x0000006114767220 */ /* 0x000fe20000410000 */
[----:B------:R-:W-:Y:S02]  /*5bc0*/  SHF.L.U32 R97, R52, 0x10, RZ ;  /* 0x0000001034617819 */ /* 0x000fe400000006ff */
[----:B------:R-:W-:Y:S01]  /*5bd0*/  FMUL.FTZ R53, R122, R53 ;  /* 0x000000357a357220 */ /* 0x000fe20000410000 */
[----:B------:R-:W-:Y:S01]  /*5be0*/  FFMA.FTZ R121, R67, R118, R70 ;  /* 0x0000007643797223 */ /* 0x000fe20000010046 */
[----:B-1----:R-:W-:Y:S01]  /*5bf0*/  FADD.FTZ R120, -R95, 1 ;  /* 0x3f8000005f787421 */ /* 0x002fe20000010100 */
[----:B------:R-:W-:Y:S02]  /*5c00*/  FADD.FTZ R97, -R72, R97 ;  /* 0x0000006148617221 */ /* 0x000fe40000010100 */
[----:B------:R-:W-:Y:S01]  /*5c10*/  FMUL.FTZ R123, R121, -1.4426950216293334961 ;  /* 0xbfb8aa3b797b7820 */ /* 0x000fe20000410000 */
[----:B------:R-:W-:Y:S01]  /*5c20*/  FFMA.FTZ R52, R119, R120, 1 ;  /* 0x3f80000077347423 */ /* 0x000fe20000010078 */
[----:B------:R-:W-:-:S04]  /*5c30*/  FMUL.FTZ R120, R20, R97 ;  /* 0x0000006114787220 */ /* 0x000fc80000410000 */
[----:B------:R-:W0:Y:S01]  /*5c40*/  MUFU.EX2 R123, R123 ;  /* 0x0000007b007b7308 */ /* 0x000e220000000800 */
[----:B------:R-:W-:Y:S01]  /*5c50*/  FFMA.FTZ R119, R69, R120, R82 ;  /* 0x0000007845777223 */ /* 0x000fe20000010052 */
[----:B------:R-:W-:Y:S01]  /*5c60*/  FMUL.FTZ R52, R95, R52 ;  /* 0x000000345f347220 */ /* 0x000fe20000410000 */
[----:B------:R-:W-:Y:S02]  /*5c70*/  SHF.L.U32 R95, R56, 0x10, RZ ;  /* 0x00000010385f7819 */ /* 0x000fe400000006ff */
[----:B------:R-:W-:-:S03]  /*5c80*/  FMUL.FTZ R125, R119, -1.4426950216293334961 ;  /* 0xbfb8aa3b777d7820 */ /* 0x000fc60000410000 */
[----:B------:R-:W-:-:S03]  /*5c90*/  FADD.FTZ R95, -R72, R95 ;  /* 0x0000005f485f7221 */ /* 0x000fc60000010100 */
[----:B------:R-:W1:Y:S01]  /*5ca0*/  MUFU.EX2 R125, R125 ;  /* 0x0000007d007d7308 */ /* 0x000e620000000800 */
[----:B0-----:R-:W-:Y:S01]  /*5cb0*/  FADD.FTZ R124, R123, 1 ;  /* 0x3f8000007b7c7421 */ /* 0x001fe20000010000 */
[----:B------:R-:W-:-:S06]  /*5cc0*/  SHF.L.U32 R123, R48, 0x10, RZ ;  /* 0x00000010307b7819 */ /* 0x000fcc00000006ff */
[----:B------:R-:W0:Y:S01]  /*5cd0*/  MUFU.RCP R122, R124 ;  /* 0x0000007c007a7308 */ /* 0x000e220000001000 */
[----:B------:R-:W-:Y:S01]  /*5ce0*/  FADD.FTZ R123, -R72, R123 ;  /* 0x0000007b487b7221 */ /* 0x000fe20000010100 */
[----:B-1----:R-:W-:Y:S01]  /*5cf0*/  FADD.FTZ R97, R125, 1 ;  /* 0x3f8000007d617421 */ /* 0x002fe20000010000 */
[----:B------:R-:W-:-:S05]  /*5d00*/  SHF.L.U32 R125, R60, 0x10, RZ ;  /* 0x000000103c7d7819 */ /* 0x000fca00000006ff */
[----:B------:R-:W1:Y:S01]  /*5d10*/  MUFU.RCP R97, R97 ;  /* 0x0000006100617308 */ /* 0x000e620000001000 */
[----:B------:R-:W-:Y:S01]  /*5d20*/  FADD.FTZ R125, -R72, R125 ;  /* 0x0000007d487d7221 */ /* 0x000fe20000010100 */
[----:B0-----:R-:W-:-:S03]  /*5d30*/  FADD.FTZ R56, -R122, 1 ;  /* 0x3f8000007a387421 */ /* 0x001fc60000010100 */
[----:B------:R-:W-:Y:S01]  /*5d40*/  FMUL.FTZ R64, R20, R125 ;  /* 0x0000007d14407220 */ /* 0x000fe20000410000 */
[----:B------:R-:W-:Y:S01]  /*5d50*/  SHF.L.U32 R125, R49, 0x10, RZ ;  /* 0x00000010317d7819 */ /* 0x000fe200000006ff */
[----:B------:R-:W-:Y:S01]  /*5d60*/  FFMA.FTZ R121, R121, R56, 1 ;  /* 0x3f80000079797423 */ /* 0x000fe20000010038 */
[----:B------:R-:W-:-:S03]  /*5d70*/  SHF.L.U32 R49, R63, 0x10, RZ ;  /* 0x000000103f317819 */ /* 0x000fc600000006ff */
[----:B------:R-:W-:Y:S01]  /*5d80*/  FADD.FTZ R63, -R72, R125 ;  /* 0x0000007d483f7221 */ /* 0x000fe20000010100 */
[----:B------:R-:W-:Y:S01]  /*5d90*/  FMUL.FTZ R56, R122, R121 ;  /* 0x000000797a387220 */ /* 0x000fe20000410000 */
[----:B------:R-:W-:Y:S01]  /*5da0*/  FMUL.FTZ R122, R20, R95 ;  /* 0x0000005f147a7220 */ /* 0x000fe20000410000 */
[----:B------:R-:W-:Y:S01]  /*5db0*/  FMUL.FTZ R49, R49, R2 ;  /* 0x0000000231317220 */ /* 0x000fe20000410000 */
[----:B-1----:R-:W-:-:S04]  /*5dc0*/  FADD.FTZ R95, -R97, 1 ;  /* 0x3f800000615f7421 */ /* 0x002fc80000010100 */
[----:B------:R-:W-:Y:S01]  /*5dd0*/  FFMA.FTZ R124, R119, R95, 1 ;  /* 0x3f800000777c7423 */ /* 0x000fe2000001005f */
[----:B------:R-:W-:-:S03]  /*5de0*/  FFMA.FTZ R95, R67, R122, R70 ;  /* 0x0000007a435f7223 */ /* 0x000fc60000010046 */
[----:B------:R-:W-:Y:S01]  /*5df0*/  FMUL.FTZ R48, R97, R124 ;  /* 0x0000007c61307220 */ /* 0x000fe20000410000 */
[----:B------:R-:W-:-:S06]  /*5e00*/  FMUL.FTZ R121, R95, -1.4426950216293334961 ;  /* 0xbfb8aa3b5f797820 */ /* 0x000fcc0000410000 */
        /* <DEDUP_REMOVED lines=11> */
[----:B------:R0:W1:Y:S02]  /*5ec0*/  MUFU.RCP R119, R123 ;  /* 0x0000007b00777308 */ /* 0x0000640000001000 */
[----:B0-----:R-:W-:-:S05]  /*5ed0*/  SHF.L.U32 R123, R58, 0x10, RZ ;  /* 0x000000103a7b7819 */ /* 0x001fca00000006ff */
[----:B------:R-:W-:Y:S01]  /*5ee0*/  FADD.FTZ R123, -R72, R123 ;  /* 0x0000007b487b7221 */ /* 0x000fe20000010100 */
[C---:B------:R-:W-:Y:S01]  /*5ef0*/  FMUL.FTZ R72, R20.reuse, R63 ;  /* 0x0000003f14487220 */ /* 0x040fe20000410000 */
[----:B-1----:R-:W-:Y:S02]  /*5f00*/  FADD.FTZ R60, -R119, 1 ;  /* 0x3f800000773c7421 */ /* 0x002fe40000010100 */
[----:B------:R-:W-:Y:S02]  /*5f10*/  FMUL.FTZ R58, R20, R123 ;  /* 0x0000007b143a7220 */ /* 0x000fe40000410000 */
[----:B------:R-:W-:Y:S02]  /*5f20*/  FFMA.FTZ R60, R97, R60, 1 ;  /* 0x3f800000613c7423 */ /* 0x000fe4000001003c */
[----:B------:R-:W-:Y:S02]  /*5f30*/  FFMA.FTZ R82, R69, R58, R82 ;  /* 0x0000003a45527223 */ /* 0x000fe40000010052 */
[----:B------:R-:W-:Y:S01]  /*5f40*/  FMUL.FTZ R60, R119, R60 ;  /* 0x0000003c773c7220 */ /* 0x000fe20000410000 */
[C-C-:B------:R-:W-:Y:S01]  /*5f50*/  FFMA.FTZ R119, R67.reuse, R64, R70.reuse ;  /* 0x0000004043777223 */ /* 0x140fe20000010046 */
[----:B------:R-:W-:-:S03]  /*5f60*/  FFMA.FTZ R70, R67, R72, R70 ;  /* 0x0000004843467223 */ /* 0x000fc60000010046 */
[----:B------:R-:W-:Y:S01]  /*5f70*/  FMUL.FTZ R121, R119, -1.4426950216293334961 ;  /* 0xbfb8aa3b77797820 */ /* 0x000fe20000410000 */
[----:B------:R-:W-:-:S05]  /*5f80*/  FMUL.FTZ R123, R70, -1.4426950216293334961 ;  /* 0xbfb8aa3b467b7820 */ /* 0x000fca0000410000 */
[----:B------:R-:W0:Y:S08]  /*5f90*/  MUFU.EX2 R121, R121 ;  /* 0x0000007900797308 */ /* 0x000e300000000800 */
[----:B------:R-:W-:Y:S01]  /*5fa0*/  MUFU.EX2 R123, R123 ;  /* 0x0000007b007b7308 */ /* 0x000fe20000000800 */
[----:B0-----:R-:W-:Y:S01]  /*5fb0*/  FADD.FTZ R97, R121, 1 ;  /* 0x3f80000079617421 */ /* 0x001fe20000010000 */
[----:B------:R-:W-:-:S06]  /*5fc0*/  FMUL.FTZ R121, R82, -1.4426950216293334961 ;  /* 0xbfb8aa3b52797820 */ /* 0x000fcc0000410000 */
[----:B------:R-:W0:Y:S08]  /*5fd0*/  MUFU.RCP R97, R97 ;  /* 0x0000006100617308 */ /* 0x000e300000001000 */
[----:B------:R-:W1:Y:S01]  /*5fe0*/  MUFU.EX2 R121, R121 ;  /* 0x0000007900797308 */ /* 0x000e620000000800 */
[----:B0-----:R-:W-:-:S04]  /*5ff0*/  FADD.FTZ R2, -R97, 1 ;  /* 0x3f80000061027421 */ /* 0x001fc80000010100 */
[----:B------:R-:W-:-:S04]  /*6000*/  FFMA.FTZ R2, R119, R2, 1 ;  /* 0x3f80000077027423 */ /* 0x000fc80000010002 */
[----:B------:R-:W-:Y:S01]  /*6010*/  FMUL.FTZ R63, R97, R2 ;  /* 0x00000002613f7220 */ /* 0x000fe20000410000 */
[----:B-1----:R-:W-:Y:S01]  /*6020*/  FADD.FTZ R119, R121, 1 ;  /* 0x3f80000079777421 */ /* 0x002fe20000010000 */
[----:B------:R-:W-:Y:S01]  /*6030*/  SHF.L.U32 R2, R61, 0x10, RZ ;  /* 0x000000103d027819 */ /* 0x000fe200000006ff */
[----:B------:R-:W-:-:S04]  /*6040*/  FADD.FTZ R97, R123, 1 ;  /* 0x3f8000007b617421 */ /* 0x000fc80000010000 */
[----:B------:R-:W-:Y:S01]  /*6050*/  FMUL.FTZ R91, R2, R91 ;  /* 0x0000005b025b7220 */ /* 0x000fe20000410000 */
[----:B------:R-:W0:Y:S01]  /*6060*/  MUFU.RCP R119, R119 ;  /* 0x0000007700777308 */ /* 0x000e220000001000 */
[----:B------:R-:W1:Y:S07]  /*6070*/  LDS.64 R2, [R3] ;  /* 0x0000000003027984 */ /* 0x000e6e0000000a00 */
[----:B------:R-:W2:Y:S01]  /*6080*/  MUFU.RCP R97, R97 ;  /* 0x0000006100617308 */ /* 0x000ea20000001000 */
[----:B0-----:R-:W-:-:S04]  /*6090*/  FADD.FTZ R61, -R119, 1 ;  /* 0x3f800000773d7421 */ /* 0x001fc80000010100 */
[----:B------:R-:W-:Y:S01]  /*60a0*/  FFMA.FTZ R82, R82, R61, 1 ;  /* 0x3f80000052527423 */ /* 0x000fe2000001003d */
[----:B--2---:R-:W-:-:S04]  /*60b0*/  FADD.FTZ R61, -R97, 1 ;  /* 0x3f800000613d7421 */ /* 0x004fc80000010100 */
[----:B------:R-:W-:Y:S01]  /*60c0*/  FFMA.FTZ R121, R70, R61, 1 ;  /* 0x3f80000046797423 */ /* 0x000fe2000001003d */
[----:B------:R-:W-:Y:S01]  /*60d0*/  SHF.L.U32 R70, R59, 0x10, RZ ;  /* 0x000000103b467819 */ /* 0x000fe200000006ff */
[----:B------:R-:W-:Y:S01]  /*60e0*/  FMUL.FTZ R61, R119, R82 ;  /* 0x00000052773d7220 */ /* 0x000fe20000410000 */
        /* <DEDUP_REMOVED lines=9> */
[--C-:B-1----:R-:W-:Y:S01]  /*6180*/  FFMA.FTZ R40, R116, R115, -R2.reuse ;  /* 0x0000007374287223 */ /* 0x102fe20000010802 */
[----:B------:R-:W-:Y:S01]  /*6190*/  SHF.L.U32 R44, R41, 0x10, RZ ;  /* 0x00000010292c7819 */ /* 0x000fe200000006ff */
[----:B------:R-:W-:Y:S01]  /*61a0*/  FMUL.FTZ R57, R70, R57 ;  /* 0x0000003946397220 */ /* 0x000fe20000410000 */
[----:B------:R-:W-:Y:S01]  /*61b0*/  SHF.L.U32 R50, R51, 0x10, RZ ;  /* 0x0000001033327819 */ /* 0x000fe200000006ff */
[----:B------:R-:W-:Y:S01]  /*61c0*/  FMUL.FTZ R55, R55, R62 ;  /* 0x0000003e37377220 */ /* 0x000fe20000410000 */
[----:B------:R-:W-:Y:S01]  /*61d0*/  SHF.L.U32 R51, R46, 0x10, RZ ;  /* 0x000000102e337819 */ /* 0x000fe200000006ff */
[----:B------:R-:W-:Y:S01]  /*61e0*/  FMUL.FTZ R63, R44, R63 ;  /* 0x0000003f2c3f7220 */ /* 0x000fe20000410000 */
[----:B------:R-:W-:Y:S01]  /*61f0*/  SHF.L.U32 R97, R47, 0x10, RZ ;  /* 0x000000102f617819 */ /* 0x000fe200000006ff */
[----:B------:R-:W-:Y:S01]  /*6200*/  FFMA.FTZ R44, R69, R87, -R2 ;  /* 0x00000057452c7223 */ /* 0x000fe20000010802 */
[----:B------:R-:W-:Y:S01]  /*6210*/  SHF.L.U32 R46, R45, 0x10, RZ ;  /* 0x000000102d2e7819 */ /* 0x000fe200000006ff */
[----:B------:R-:W-:Y:S01]  /*6220*/  FMUL.FTZ R47, R51, R52 ;  /* 0x00000034332f7220 */ /* 0x000fe20000410000 */
[----:B------:R-:W-:Y:S01]  /*6230*/  FMUL.FTZ R53, R50, R53 ;  /* 0x0000003532357220 */ /* 0x000fe20000410000 */
[----:B------:R-:W-:Y:S01]  /*6240*/  FMUL.FTZ R51, R97, R56 ;  /* 0x0000003861337220 */ /* 0x000fe20000410000 */
[----:B------:R-:W-:Y:S01]  /*6250*/  FMUL.FTZ R97, R119, R48 ;  /* 0x0000003077617220 */ /* 0x000fe20000410000 */
[----:B------:R-:W-:Y:S01]  /*6260*/  FMUL.FTZ R41, R43, R60 ;  /* 0x0000003c2b297220 */ /* 0x000fe20000410000 */
[----:B------:R-:W-:Y:S01]  /*6270*/  FMUL.FTZ R61, R46, R61 ;  /* 0x0000003d2e3d7220 */ /* 0x000fe20000410000 */
[----:B------:R-:W-:Y:S01]  /*6280*/  FFMA.FTZ R117, R117, -R3, R40 ;  /* 0x8000000375757223 */ /* 0x000fe20000010028 */
[----:B------:R-:W-:Y:S01]  /*6290*/  FFMA.FTZ R43, -R3, R68, R44 ;  /* 0x00000044032b7223 */ /* 0x000fe2000001012c */
        /* <DEDUP_REMOVED lines=30> */
[C---:B------:R-:W-:Y:S01]  /*6480*/  FMUL.FTZ R117, R20.reuse, R117 ;  /* 0x0000007514757220 */ /* 0x040fe20000410000 */
[----:B------:R-:W-:Y:S01]  /*6490*/  FMUL.FTZ R2, R20, R43 ;  /* 0x0000002b14027220 */ /* 0x000fe20000410000 */
[-C--:B------:R-:W-:Y:S01]  /*64a0*/  FFMA.FTZ R113, R113, -R3.reuse, R46 ;  /* 0x8000000371717223 */ /* 0x080fe2000001002e */
[C---:B------:R-:W-:Y:S01]  /*64b0*/  FFMA.FTZ R45, -R3.reuse, R66, R45 ;  /* 0x00000042032d7223 */ /* 0x040fe2000001012d */
[----:B------:R-:W-:Y:S01]  /*64c0*/  FFMA.FTZ R109, R112, -R3, R109 ;  /* 0x80000003706d7223 */ /* 0x000fe2000001006d */
[C---:B------:R-:W-:Y:S01]  /*64d0*/  FFMA.FTZ R91, -R3.reuse, R86, R91 ;  /* 0x00000056035b7223 */ /* 0x040fe2000001015b */
[----:B------:R-:W-:Y:S01]  /*64e0*/  F2FP.BF16.F32.PACK_AB R117, R2, R117 ;  /* 0x000000750275723e */ /* 0x000fe200000010ff */
[C---:B------:R-:W-:Y:S01]  /*64f0*/  FMUL.FTZ R113, R20.reuse, R113 ;  /* 0x0000007114717220 */ /* 0x040fe20000410000 */
[----:B------:R-:W-:Y:S01]  /*6500*/  FMUL.FTZ R2, R20, R45 ;  /* 0x0000002d14027220 */ /* 0x000fe20000410000 */
[-C--:B------:R-:W-:Y:S01]  /*6510*/  FFMA.FTZ R49, R110, -R3.reuse, R107 ;  /* 0x800000036e317223 */ /* 0x080fe2000001006b */
[C---:B------:R-:W-:Y:S01]  /*6520*/  FFMA.FTZ R89, -R3.reuse, R84, R89 ;  /* 0x0000005403597223 */ /* 0x040fe20000010159 */
[-C--:B------:R-:W-:Y:S01]  /*6530*/  FFMA.FTZ R23, R24, -R3.reuse, R23 ;  /* 0x8000000318177223 */ /* 0x080fe20000010017 */
[----:B------:R-:W-:Y:S01]  /*6540*/  FFMA.FTZ R25, R26, -R3, R25 ;  /* 0x800000031a197223 */ /* 0x000fe20000010019 */
[----:B------:R-:W-:Y:S01]  /*6550*/  F2FP.BF16.F32.PACK_AB R113, R2, R113 ;  /* 0x000000710271723e */ /* 0x000fe200000010ff */
[----:B------:R-:W-:Y:S01]  /*6560*/  FFMA.FTZ R43, R32, -R3, R31 ;  /* 0x80000003202b7223 */ /* 0x000fe2000001001f */
[----:B------:R-:W-:Y:S01]  /*6570*/  IADD3.X R2, RZ, R37, RZ, P6, !PT ;  /* 0x00000025ff027210 */ /* 0x000fe200037fe4ff */
[-C--:B------:R-:W-:Y:S01]  /*6580*/  FFMA.FTZ R105, R108, -R3.reuse, R105 ;  /* 0x800000036c697223 */ /* 0x080fe20000010069 */
[C---:B------:R-:W-:Y:S01]  /*6590*/  FFMA.FTZ R93, -R3.reuse, R88, R93 ;  /* 0x00000058035d7223 */ /* 0x040fe2000001015d */
        /* <DEDUP_REMOVED lines=10> */
[C---:B------:R-:W-:Y:S01]  /*6640*/  FFMA.FTZ R97, -R3.reuse, R120, R97 ;  /* 0x0000007803617223 */ /* 0x040fe20000010161 */
[C---:B------:R-:W-:Y:S01]  /*6650*/  FFMA.FTZ R95, -R3.reuse, R122, R95 ;  /* 0x0000007a035f7223 */ /* 0x040fe2000001015f */
[-C--:B------:R-:W-:Y:S01]  /*6660*/  FFMA.FTZ R27, R28, -R3.reuse, R27 ;  /* 0x800000031c1b7223 */ /* 0x080fe2000001001b */
[C---:B------:R-:W-:Y:S01]  /*6670*/  FFMA.FTZ R61, -R3.reuse, R124, R41 ;  /* 0x0000007c033d7223 */ /* 0x040fe20000010129 */
[-C--:B------:R-:W-:Y:S01]  /*6680*/  FFMA.FTZ R29, R30, -R3.reuse, R29 ;  /* 0x800000031e1d7223 */ /* 0x080fe2000001001d */
[C---:B------:R-:W-:Y:S01]  /*6690*/  FFMA.FTZ R63, -R3.reuse, R64, R63 ;  /* 0x00000040033f7223 */ /* 0x040fe2000001013f */
[C---:B------:R-:W-:Y:S01]  /*66a0*/  FFMA.FTZ R67, -R3.reuse, R58, R42 ;  /* 0x0000003a03437223 */ /* 0x040fe2000001012a */
[----:B------:R-:W-:Y:S01]  /*66b0*/  FFMA.FTZ R69, R34, -R3, R33 ;  /* 0x8000000322457223 */ /* 0x000fe20000010021 */
[----:B------:R-:W-:Y:S01]  /*66c0*/  FFMA.FTZ R59, -R3, R72, R59 ;  /* 0x00000048033b7223 */ /* 0x000fe2000001013b */
[C---:B------:R-:W-:Y:S01]  /*66d0*/  FMUL.FTZ R109, R20.reuse, R109 ;  /* 0x0000006d146d7220 */ /* 0x040fe20000410000 */
[C---:B------:R-:W-:Y:S01]  /*66e0*/  FMUL.FTZ R24, R20.reuse, R91 ;  /* 0x0000005b14187220 */ /* 0x040fe20000410000 */
[C---:B------:R-:W-:Y:S01]  /*66f0*/  FMUL.FTZ R49, R20.reuse, R49 ;  /* 0x0000003114317220 */ /* 0x040fe20000410000 */
[C---:B------:R-:W-:Y:S01]  /*6700*/  FMUL.FTZ R40, R20.reuse, R89 ;  /* 0x0000005914287220 */ /* 0x040fe20000410000 */
[C---:B------:R-:W-:Y:S01]  /*6710*/  SHF.L.U64.HI R3, R85.reuse, 0x1, R2 ;  /* 0x0000000155037819 */ /* 0x040fe20000010202 */
[C---:B------:R-:W-:Y:S01]  /*6720*/  FMUL.FTZ R32, R20.reuse, R23 ;  /* 0x0000001714207220 */ /* 0x040fe20000410000 */
[----:B------:R-:W-:Y:S01]  /*6730*/  SHF.L.U32 R2, R85, 0x1, RZ ;  /* 0x0000000155027819 */ /* 0x000fe200000006ff */
[C---:B------:R-:W-:Y:S01]  /*6740*/  FMUL.FTZ R33, R20.reuse, R25 ;  /* 0x0000001914217220 */ /* 0x040fe20000410000 */
[C---:B------:R-:W-:Y:S01]  /*6750*/  FMUL.FTZ R23, R20.reuse, R43 ;  /* 0x0000002b14177220 */ /* 0x040fe20000410000 */
[----:B------:R-:W-:Y:S01]  /*6760*/  PRMT R43, R117, 0x7632, R43 ;  /* 0x00007632752b7816 */ /* 0x000fe2000000002b */
[C---:B------:R-:W-:Y:S01]  /*6770*/  FMUL.FTZ R105, R20.reuse, R105 ;  /* 0x0000006914697220 */ /* 0x040fe20000410000 */
[----:B------:R-:W-:Y:S01]  /*6780*/  PRMT R45, R113, 0x7632, R45 ;  /* 0x00007632712d7816 */ /* 0x000fe2000000002d */
[C---:B------:R-:W-:Y:S01]  /*6790*/  FMUL.FTZ R42, R20.reuse, R93 ;  /* 0x0000005d142a7220 */ /* 0x040fe20000410000 */
[----:B------:R-:W-:Y:S01]  /*67a0*/  IADD3.X R25, RZ, R37, RZ, P5, !PT ;  /* 0x00000025ff197210 */ /* 0x000fe20002ffe4ff */
[----:B------:R-:W-:Y:S01]  /*67b0*/  FMUL.FTZ R103, R20, R103 ;  /* 0x0000006714677220 */ /* 0x000fe20000410000 */
[----:B------:R-:W-:Y:S01]  /*67c0*/  IADD3 R2, P6, R2, UR24, RZ ;  /* 0x0000001802027c10 */ /* 0x000fe2000ffde0ff */
[----:B------:R-:W-:Y:S01]  /*67d0*/  FMUL.FTZ R44, R20, R57 ;  /* 0x00000039142c7220 */ /* 0x000fe20000410000 */
[----:B------:R-:W-:Y:S01]  /*67e0*/  F2FP.BF16.F32.PACK_AB R109, R24, R109 ;  /* 0x0000006d186d723e */ /* 0x000fe200000010ff */
[----:B------:R-:W-:Y:S01]  /*67f0*/  STG.E.U16 desc[UR18][R38.64], R117 ;  /* 0x0000007526007986 */ /* 0x000fe2000c101512 */
[----:B------:R-:W-:Y:S01]  /*6800*/  F2FP.BF16.F32.PACK_AB R49, R40, R49 ;  /* 0x000000312831723e */ /* 0x000fe200000010ff */
[----:B------:R-:W-:Y:S01]  /*6810*/  FMUL.FTZ R101, R20, R101 ;  /* 0x0000006514657220 */ /* 0x000fe20000410000 */
[C---:B------:R-:W-:Y:S01]  /*6820*/  SHF.L.U64.HI R25, R36.reuse, 0x1, R25 ;  /* 0x0000000124197819 */ /* 0x040fe20000010219 */
[----:B------:R-:W-:Y:S01]  /*6830*/  STG.E.U16 desc[UR18][R38.64+0x2], R43 ;  /* 0x0000022b26007986 */ /* 0x000fe2000c101512 */
[----:B------:R-:W-:Y:S01]  /*6840*/  SHF.L.U32 R24, R36, 0x1, RZ ;  /* 0x0000000124187819 */ /* 0x000fe200000006ff */
[C---:B------:R-:W-:Y:S01]  /*6850*/  FMUL.FTZ R46, R20.reuse, R55 ;  /* 0x00000037142e7220 */ /* 0x040fe20000410000 */
[----:B------:R-:W-:Y:S01]  /*6860*/  IADD3.X R36, RZ, R37, RZ, P4, !PT ;  /* 0x00000025ff247210 */ /* 0x000fe200027fe4ff */
[----:B------:R-:W-:Y:S01]  /*6870*/  STG.E.U16 desc[UR18][R38.64+0x4], R113 ;  /* 0x0000047126007986 */ /* 0x000fe2000c101512 */
[----:B------:R-:W-:Y:S01]  /*6880*/  IADD3.X R3, R3, UR25, RZ, P6, !PT ;  /* 0x0000001903037c10 */ /* 0x000fe2000b7fe4ff */
[----:B------:R-:W-:Y:S01]  /*6890*/  FMUL.FTZ R99, R20, R99 ;  /* 0x0000006314637220 */ /* 0x000fe20000410000 */
[----:B------:R-:W-:Y:S01]  /*68a0*/  IADD3 R24, P5, R24, UR24, RZ ;  /* 0x0000001818187c10 */ /* 0x000fe2000ffbe0ff */
[----:B------:R0:W-:Y:S01]  /*68b0*/  STG.E.U16 desc[UR18][R38.64+0x6], R45 ;  /* 0x0000062d26007986 */ /* 0x0001e2000c101512 */
[----:B------:R-:W-:Y:S01]  /*68c0*/  F2FP.BF16.F32.PACK_AB R105, R42, R105 ;  /* 0x000000692a69723e */ /* 0x000fe200000010ff */
[----:B------:R-:W-:Y:S01]  /*68d0*/  FMUL.FTZ R48, R20, R53 ;  /* 0x0000003514307220 */ /* 0x000fe20000410000 */
[----:B------:R-:W-:Y:S01]  /*68e0*/  F2FP.BF16.F32.PACK_AB R103, R44, R103 ;  /* 0x000000672c67723e */ /* 0x000fe200000010ff */
[----:B------:R-:W-:Y:S01]  /*68f0*/  STG.E.U16 desc[UR18][R2.64], R109 ;  /* 0x0000006d02007986 */ /* 0x000fe2000c101512 */
[C---:B------:R-:W-:Y:S01]  /*6900*/  SHF.L.U64.HI R36, R71.reuse, 0x1, R36 ;  /* 0x0000000147247819 */ /* 0x040fe20000010224 */
[C---:B------:R-:W-:Y:S01]  /*6910*/  FMUL.FTZ R73, R20.reuse, R73 ;  /* 0x0000004914497220 */ /* 0x040fe20000410000 */
[----:B------:R-:W-:Y:S01]  /*6920*/  SHF.L.U32 R71, R71, 0x1, RZ ;  /* 0x0000000147477819 */ /* 0x000fe200000006ff */
[----:B------:R-:W-:Y:S01]  /*6930*/  STG.E.U16 desc[UR18][R2.64+0x4], R49 ;  /* 0x0000043102007986 */ /* 0x000fe2000c101512 */
[----:B------:R-:W-:Y:S01]  /*6940*/  IADD3.X R25, R25, UR25, RZ, P5, !PT ;  /* 0x0000001919197c10 */ /* 0x000fe2000affe4ff */
[C---:B------:R-:W-:Y:S01]  /*6950*/  FMUL.FTZ R50, R20.reuse, R47 ;  /* 0x0000002f14327220 */ /* 0x040fe20000410000 */
[----:B------:R-:W-:Y:S01]  /*6960*/  PRMT R40, R103, 0x7632, R40 ;  /* 0x0000763267287816 */ /* 0x000fe20000000028 */
[C---:B------:R-:W-:Y:S01]  /*6970*/  FMUL.FTZ R41, R20.reuse, R35 ;  /* 0x0000002314297220 */ /* 0x040fe20000410000 */
[----:B0-----:R-:W-:Y:S01]  /*6980*/  PRMT R39, R109, 0x7632, R39 ;  /* 0x000076326d277816 */ /* 0x001fe20000000027 */
[C---:B------:R-:W-:Y:S01]  /*6990*/  FMUL.FTZ R52, R20.reuse, R51 ;  /* 0x0000003314347220 */ /* 0x040fe20000410000 */
[----:B------:R-:W-:Y:S01]  /*69a0*/  PRMT R38, R49, 0x7632, R38 ;  /* 0x0000763231267816 */ /* 0x000fe20000000026 */
[----:B------:R-:W-:Y:S01]  /*69b0*/  FMUL.FTZ R35, R20, R97 ;  /* 0x0000006114237220 */ /* 0x000fe20000410000 */
[----:B------:R-:W-:Y:S01]  /*69c0*/  F2FP.BF16.F32.PACK_AB R101, R46, R101 ;  /* 0x000000652e65723e */ /* 0x000fe200000010ff */
[----:B------:R0:W-:Y:S01]  /*69d0*/  STG.E.U16 desc[UR18][R2.64+0x2], R39 ;  /* 0x0000022702007986 */ /* 0x0001e2000c101512 */
[----:B------:R-:W-:Y:S01]  /*69e0*/  F2FP.BF16.F32.PACK_AB R99, R48, R99 ;  /* 0x000000633063723e */ /* 0x000fe200000010ff */
[----:B------:R-:W-:Y:S01]  /*69f0*/  FMUL.FTZ R34, R20, R95 ;  /* 0x0000005f14227220 */ /* 0x000fe20000410000 */
[----:B------:R-:W-:Y:S01]  /*6a00*/  F2FP.BF16.F32.PACK_AB R73, R50, R73 ;  /* 0x000000493249723e */ /* 0x000fe200000010ff */
[----:B------:R1:W-:Y:S01]  /*6a10*/  STG.E.U16 desc[UR18][R2.64+0x6], R38 ;  /* 0x0000062602007986 */ /* 0x0003e2000c101512 */
[----:B------:R-:W-:Y:S01]  /*6a20*/  F2FP.BF16.F32.PACK_AB R41, R52, R41 ;  /* 0x000000293429723e */ /* 0x000fe200000010ff */
[C---:B------:R-:W-:Y:S01]  /*6a30*/  FMUL.FTZ R30, R20.reuse, R27 ;  /* 0x0000001b141e7220 */ /* 0x040fe20000410000 */
[----:B------:R-:W-:Y:S01]  /*6a40*/  F2FP.BF16.F32.PACK_AB R32, R35, R32 ;  /* 0x000000202320723e */ /* 0x000fe200000010ff */
[----:B------:R-:W-:Y:S01]  /*6a50*/  STG.E.U16 desc[UR18][R24.64], R105 ;  /* 0x0000006918007986 */ /* 0x000fe2000c101512 */
[----:B------:R-:W-:Y:S01]  /*6a60*/  FMUL.FTZ R28, R20, R29 ;  /* 0x0000001d141c7220 */ /* 0x000fe20000410000 */
[----:B------:R-:W-:Y:S01]  /*6a70*/  F2FP.BF16.F32.PACK_AB R33, R34, R33 ;  /* 0x000000212221723e */ /* 0x000fe200000010ff */
[C---:B------:R-:W-:Y:S01]  /*6a80*/  FMUL.FTZ R31, R20.reuse, R61 ;  /* 0x0000003d141f7220 */ /* 0x040fe20000410000 */
[----:B------:R-:W-:Y:S01]  /*6a90*/  STG.E.U16 desc[UR18][R24.64+0x4], R103 ;  /* 0x0000046718007986 */ /* 0x000fe2000c101512 */
[----:B0-----:R-:W-:Y:S01]  /*6aa0*/  PRMT R39, R99, 0x7632, R39 ;  /* 0x0000763263277816 */ /* 0x001fe20000000027 */
[C---:B------:R-:W-:Y:S01]  /*6ab0*/  FMUL.FTZ R29, R20.reuse, R63 ;  /* 0x0000003f141d7220 */ /* 0x040fe20000410000 */
[C---:B------:R-:W-:Y:S01]  /*6ac0*/  FMUL.FTZ R26, R20.reuse, R67 ;  /* 0x00000043141a7220 */ /* 0x040fe20000410000 */
[----:B-1----:R-:W-:Y:S01]  /*6ad0*/  PRMT R3, R105, 0x7632, R3 ;  /* 0x0000763269037816 */ /* 0x002fe20000000003 */
[----:B------:R-:W-:Y:S01]  /*6ae0*/  STG.E.U16 desc[UR18][R24.64+0x6], R40 ;  /* 0x0000062818007986 */ /* 0x000fe2000c101512 */
[----:B------:R-:W-:Y:S01]  /*6af0*/  IADD3.X R38, RZ, R37, RZ, P3, !PT ;  /* 0x00000025ff267210 */ /* 0x000fe20001ffe4ff */
[C---:B------:R-:W-:Y:S01]  /*6b00*/  FMUL.FTZ R27, R20.reuse, R69 ;  /* 0x00000045141b7220 */ /* 0x040fe20000410000 */
[----:B------:R-:W-:Y:S01]  /*6b10*/  IADD3 R2, P3, R71, UR24, RZ ;  /* 0x0000001847027c10 */ /* 0x000fe2000ff7e0ff */
[----:B------:R0:W-:Y:S01]  /*6b20*/  STG.E.U16 desc[UR18][R24.64+0x2], R3 ;  /* 0x0000020318007986 */ /* 0x0001e2000c101512 */
[C---:B------:R-:W-:Y:S01]  /*6b30*/  SHF.L.U64.HI R38, R83.reuse, 0x1, R38 ;  /* 0x0000000153267819 */ /* 0x040fe20000010226 */
[----:B------:R-:W-:Y:S01]  /*6b40*/  FMUL.FTZ R20, R20, R59 ;  /* 0x0000003b14147220 */ /* 0x000fe20000410000 */
[----:B------:R-:W-:-:S02]  /*6b50*/  SHF.L.U32 R83, R83, 0x1, RZ ;  /* 0x0000000153537819 */ /* 0x000fc400000006ff */
[----:B------:R-:W-:Y:S02]  /*6b60*/  F2FP.BF16.F32.PACK_AB R30, R31, R30 ;  /* 0x0000001e1f1e723e */ /* 0x000fe400000010ff */
[----:B------:R-:W-:Y:S02]  /*6b70*/  F2FP.BF16.F32.PACK_AB R28, R29, R28 ;  /* 0x0000001c1d1c723e */ /* 0x000fe400000010ff */
[----:B------:R-:W-:Y:S02]  /*6b80*/  F2FP.BF16.F32.PACK_AB R26, R26, R23 ;  /* 0x000000171a1a723e */ /* 0x000fe400000010ff */
[----:B------:R-:W-:Y:S02]  /*6b90*/  F2FP.BF16.F32.PACK_AB R20, R20, R27 ;  /* 0x0000001b1414723e */ /* 0x000fe400000010ff */
[----:B0-----:R-:W-:Y:S02]  /*6ba0*/  IADD3.X R3, R36, UR25, RZ, P3, !PT ;  /* 0x0000001924037c10 */ /* 0x001fe40009ffe4ff */
[----:B------:R-:W-:-:S02]  /*6bb0*/  PRMT R25, R101, 0x7632, R25 ;  /* 0x0000763265197816 */ /* 0x000fc40000000019 */
[-C--:B------:R-:W-:Y:S01]  /*6bc0*/  IADD3.X R36, RZ, R37.reuse, RZ, P2, !PT ;  /* 0x00000025ff247210 */ /* 0x080fe200017fe4ff */
[----:B------:R-:W-:Y:S01]  /*6bd0*/  STG.E.U16 desc[UR18][R2.64], R101 ;  /* 0x0000006502007986 */ /* 0x000fe2000c101512 */
[----:B------:R-:W-:Y:S02]  /*6be0*/  IADD3 R24, P3, R83, UR24, RZ ;  /* 0x0000001853187c10 */ /* 0x000fe4000ff7e0ff */
[C---:B------:R-:W-:Y:S01]  /*6bf0*/  SHF.L.U64.HI R36, R65.reuse, 0x1, R36 ;  /* 0x0000000141247819 */ /* 0x040fe20000010224 */
[----:B------:R0:W-:Y:S01]  /*6c00*/  STG.E.U16 desc[UR18][R2.64+0x2], R25 ;  /* 0x0000021902007986 */ /* 0x0001e2000c101512 */
[----:B------:R-:W-:Y:S02]  /*6c10*/  SHF.L.U32 R65, R65, 0x1, RZ ;  /* 0x0000000141417819 */ /* 0x000fe400000006ff */
[----:B------:R-:W-:Y:S01]  /*6c20*/  IADD3.X R37, RZ, R37, RZ, P1, !PT ;  /* 0x00000025ff257210 */ /* 0x000fe20000ffe4ff */
[----:B------:R-:W-:Y:S01]  /*6c30*/  STG.E.U16 desc[UR18][R2.64+0x4], R99 ;  /* 0x0000046302007986 */ /* 0x000fe2000c101512 */
[----:B------:R-:W-:-:S02]  /*6c40*/  PRMT R29, R28, 0x7632, R29 ;  /* 0x000076321c1d7816 */ /* 0x000fc4000000001d */
[C---:B------:R-:W-:Y:S01]  /*6c50*/  SHF.L.U64.HI R37, R0.reuse, 0x1, R37 ;  /* 0x0000000100257819 */ /* 0x040fe20000010225 */
[----:B------:R1:W-:Y:S01]  /*6c60*/  STG.E.U16 desc[UR18][R2.64+0x6], R39 ;  /* 0x0000062702007986 */ /* 0x0003e2000c101512 */
[----:B------:R-:W-:Y:S02]  /*6c70*/  SHF.L.U32 R0, R0, 0x1, RZ ;  /* 0x0000000100007819 */ /* 0x000fe400000006ff */
[----:B0-----:R-:W-:Y:S02]  /*6c80*/  IADD3.X R25, R38, UR25, RZ, P3, !PT ;  /* 0x0000001926197c10 */ /* 0x001fe40009ffe4ff */
[----:B------:R-:W-:-:S03]  /*6c90*/  PRMT R38, R41, 0x7632, R38 ;  /* 0x0000763229267816 */ /* 0x000fc60000000026 */
[----:B------:R-:W-:Y:S01]  /*6ca0*/  STG.E.U16 desc[UR18][R24.64], R73 ;  /* 0x0000004918007986 */ /* 0x000fe2000c101512 */
[----:B-1----:R-:W-:-:S03]  /*6cb0*/  PRMT R3, R73, 0x7632, R3 ;  /* 0x0000763249037816 */ /* 0x002fc60000000003 */
[----:B------:R-:W-:Y:S01]  /*6cc0*/  STG.E.U16 desc[UR18][R24.64+0x4], R41 ;  /* 0x0000042918007986 */ /* 0x000fe2000c101512 */
[----:B------:R-:W-:-:S03]  /*6cd0*/  IADD3 R2, P2, R65, UR24, RZ ;  /* 0x0000001841027c10 */ /* 0x000fc6000ff5e0ff */
[----:B------:R0:W-:Y:S04]  /*6ce0*/  STG.E.U16 desc[UR18][R24.64+0x2], R3 ;  /* 0x0000020318007986 */ /* 0x0001e8000c101512 */
[----:B------:R1:W-:Y:S01]  /*6cf0*/  STG.E.U16 desc[UR18][R24.64+0x6], R38 ;  /* 0x0000062618007986 */ /* 0x0003e2000c101512 */
[----:B0-----:R-:W-:Y:S02]  /*6d00*/  IADD3.X R3, R36, UR25, RZ, P2, !PT ;  /* 0x0000001924037c10 */ /* 0x001fe400097fe4ff */
[----:B-1----:R-:W-:-:S03]  /*6d10*/  PRMT R25, R32, 0x7632, R25 ;  /* 0x0000763220197816 */ /* 0x002fc60000000019 */
[----:B------:R-:W-:Y:S01]  /*6d20*/  STG.E.U16 desc[UR18][R2.64], R32 ;  /* 0x0000002002007986 */ /* 0x000fe2000c101512 */
[----:B------:R-:W-:Y:S02]  /*6d30*/  IADD3 R24, P1, R0, UR24, RZ ;  /* 0x0000001800187c10 */ /* 0x000fe4000ff3e0ff */
[----:B------:R-:W-:Y:S01]  /*6d40*/  PRMT R0, R33, 0x7632, R0 ;  /* 0x0000763221007816 */ /* 0x000fe20000000000 */
[----:B------:R0:W-:Y:S04]  /*6d50*/  STG.E.U16 desc[UR18][R2.64+0x2], R25 ;  /* 0x0000021902007986 */ /* 0x0001e8000c101512 */
[----:B------:R-:W-:Y:S04]  /*6d60*/  STG.E.U16 desc[UR18][R2.64+0x4], R33 ;  /* 0x0000042102007986 */ /* 0x000fe8000c101512 */
[----:B------:R1:W-:Y:S01]  /*6d70*/  STG.E.U16 desc[UR18][R2.64+0x6], R0 ;  /* 0x0000060002007986 */ /* 0x0003e2000c101512 */
[----:B0-----:R-:W-:-:S02]  /*6d80*/  IADD3.X R25, R37, UR25, RZ, P1, !PT ;  /* 0x0000001925197c10 */ /* 0x001fc40008ffe4ff */
[----:B------:R-:W-:-:S03]  /*6d90*/  IADD3 R22, P1, R22, UR24, RZ ;  /* 0x0000001816167c10 */ /* 0x000fc6000ff3e0ff */
[----:B------:R2:W-:Y:S01]  /*6da0*/  STG.E.U16 desc[UR18][R24.64], R30 ;  /* 0x0000001e18007986 */ /* 0x0005e2000c101512 */
[----:B------:R-:W-:Y:S02]  /*6db0*/  IADD3.X R23, R21, UR25, RZ, P1, !PT ;  /* 0x0000001915177c10 */ /* 0x000fe40008ffe4ff */
[----:B-1----:R-:W-:Y:S01]  /*6dc0*/  PRMT R3, R30, 0x7632, R3 ;  /* 0x000076321e037816 */ /* 0x002fe20000000003 */
[----:B------:R2:W-:Y:S01]  /*6dd0*/  STG.E.U16 desc[UR18][R24.64+0x4], R28 ;  /* 0x0000041c18007986 */ /* 0x0005e2000c101512 */
[----:B------:R-:W-:Y:S02]  /*6de0*/  PRMT R0, R26, 0x7632, R0 ;  /* 0x000076321a007816 */ /* 0x000fe40000000000 */
[----:B------:R-:W-:Y:S01]  /*6df0*/  PRMT R2, R20, 0x7632, R2 ;  /* 0x0000763214027816 */ /* 0x000fe20000000002 */
[----:B------:R2:W-:Y:S04]  /*6e00*/  STG.E.U16 desc[UR18][R24.64+0x2], R3 ;  /* 0x0000020318007986 */ /* 0x0005e8000c101512 */
[----:B------:R2:W-:Y:S04]  /*6e10*/  STG.E.U16 desc[UR18][R24.64+0x6], R29 ;  /* 0x0000061d18007986 */ /* 0x0005e8000c101512 */
[----:B------:R2:W-:Y:S04]  /*6e20*/  STG.E.U16 desc[UR18][R22.64], R26 ;  /* 0x0000001a16007986 */ /* 0x0005e8000c101512 */
[----:B------:R2:W-:Y:S04]  /*6e30*/  STG.E.U16 desc[UR18][R22.64+0x2], R0 ;  /* 0x0000020016007986 */ /* 0x0005e8000c101512 */
[----:B------:R2:W-:Y:S04]  /*6e40*/  STG.E.U16 desc[UR18][R22.64+0x4], R20 ;  /* 0x0000041416007986 */ /* 0x0005e8000c101512 */
[----:B------:R2:W-:Y:S01]  /*6e50*/  STG.E.U16 desc[UR18][R22.64+0x6], R2 ;  /* 0x0000060216007986 */ /* 0x0005e2000c101512 */
[----:B------:R-:W-:Y:S05]  /*6e60*/  @!P0 BRA `(.L_x_608) ;  /* 0xffffff9800008947 */ /* 0x000fea000383ffff */
.L_x_598:
[----:B------:R-:W1:Y:S02]  /*6e70*/  S2UR UR15, SR_CTAID.Y ;  /* 0x00000000000f79c3 */ /* 0x000e640000002600 */
[----:B-1----:R-:W-:Y:S02]  /*6e80*/  USHF.L.U32 UR14, UR15, 0x5, URZ ;  /* 0x000000050f0e7899 */ /* 0x002fe4000800063f */
        /* <DEDUP_REMOVED lines=9> */
[----:B--2---:R-:W1:Y:S01]  /*6f20*/  LDC.64 R20, c[0x0][0x258] ;  /* 0x00009600ff147b82 */ /* 0x004e620000000a00 */
        /* <DEDUP_REMOVED lines=30> */
[----:B------:R-:W-:Y:S02]  /*7110*/  IADD3.X R17, RZ, RZ, RZ, P0, !PT ;  /* 0x000000ffff117210 */ /* 0x000fe400007fe4ff */
[----:B------:R-:W-:-:S02]  /*7120*/  MOV R16, R11 ;  /* 0x0000000b00107202 */ /* 0x000fc40000000f00 */
[----:B------:R-:W-:Y:S02]  /*7130*/  IADD3 RZ, P1, R9, R10, RZ ;  /* 0x0000000a09ff7210 */ /* 0x000fe40007f3e0ff */
[----:B------:R-:W-:Y:S02]  /*7140*/  IADD3 R8, R13, R14, RZ ;  /* 0x0000000e0d087210 */ /* 0x000fe40007ffe0ff */
[----:B------:R-:W-:Y:S01]  /*7150*/  SHF.L.U32 R12, R0, 0x7, RZ ;  /* 0x00000007000c7819 */ /* 0x000fe200000006ff */
[----:B------:R-:W-:Y:S01]  /*7160*/  IMAD.WIDE.U32.X R16, R4, -0x77777778, R16, P1 ;  /* 0x8888888804107825 */ /* 0x000fe200008e0410 */
[----:B------:R-:W-:Y:S02]  /*7170*/  SHF.L.U32 R13, R0, 0x1, RZ ;  /* 0x00000001000d7819 */ /* 0x000fe400000006ff */
[----:B------:R-:W-:Y:S01]  /*7180*/  ISETP.LT.U32.AND P0, PT, R20, 0x1, PT ;  /* 0x000000011400780c */ /* 0x000fe20003f01070 */
[----:B------:R-:W-:Y:S01]  /*7190*/  IMAD.WIDE.U32 R14, R8, -0x77777777, RZ ;  /* 0x88888889080e7825 */ /* 0x000fe200078e00ff */
[----:B------:R-:W-:-:S02]  /*71a0*/  LOP3.LUT R12, R12, 0x780, RZ, 0xc0, !PT ;  /* 0x000007800c0c7812 */ /* 0x000fc400078ec0ff */
[----:B------:R-:W-:Y:S02]  /*71b0*/  LOP3.LUT R10, R13, 0x1e, RZ, 0xc0, !PT ;  /* 0x0000001e0d0a7812 */ /* 0x000fe400078ec0ff */
[----:B------:R-:W-:Y:S02]  /*71c0*/  IADD3 R9, R5, 0x3c, RZ ;  /* 0x0000003c05097810 */ /* 0x000fe40007ffe0ff */
[----:B------:R-:W-:Y:S02]  /*71d0*/  ISETP.LT.AND.EX P0, PT, R21, RZ, PT, P0 ;  /* 0x000000ff1500720c */ /* 0x000fe40003f01300 */
[----:B------:R-:W-:Y:S02]  /*71e0*/  SHF.R.U64 R24, R16, 0x3, R17 ;  /* 0x0000000310187819 */ /* 0x000fe40000001211 */
[----:B------:R-:W-:Y:S02]  /*71f0*/  IADD3 R18, R12, UR6, RZ ;  /* 0x000000060c127c10 */ /* 0x000fe4000fffe0ff */
[----:B------:R-:W-:-:S02]  /*7200*/  LOP3.LUT R13, R6, R10, RZ, 0x3c, !PT ;  /* 0x0000000a060d7212 */ /* 0x000fc400078e3cff */
[-C--:B------:R-:W-:Y:S02]  /*7210*/  LOP3.LUT R11, R5, R10.reuse, RZ, 0x3c, !PT ;  /* 0x0000000a050b7212 */ /* 0x080fe400078e3cff */
[----:B------:R-:W-:Y:S02]  /*7220*/  LOP3.LUT R19, R9, R10, RZ, 0x3c, !PT ;  /* 0x0000000a09137212 */ /* 0x000fe400078e3cff */
[----:B------:R-:W-:Y:S02]  /*7230*/  SEL R23, R20, 0x1, P0 ;  /* 0x0000000114177807 */ /* 0x000fe40000000000 */
[----:B------:R-:W-:Y:S02]  /*7240*/  SEL R26, R21, RZ, P0 ;  /* 0x000000ff151a7207 */ /* 0x000fe40000000000 */
[----:B------:R-:W-:Y:S02]  /*7250*/  LEA.HI R22, R15, 0x1, RZ, 0x1c ;  /* 0x000000010f167811 */ /* 0x000fe400078fe0ff */
[----:B------:R-:W-:-:S02]  /*7260*/  IADD3 R16, P0, R2, 0xf, RZ ;  /* 0x0000000f02107810 */ /* 0x000fc40007f1e0ff */
[C---:B------:R-:W-:Y:S02]  /*7270*/  IADD3 R17, P1, R2.reuse, 0x1e, RZ ;  /* 0x0000001e02117810 */ /* 0x040fe40007f3e0ff */
[----:B------:R-:W-:Y:S02]  /*7280*/  IADD3 R49, P2, R2, 0x2d, RZ ;  /* 0x0000002d02317810 */ /* 0x000fe40007f5e0ff */
[----:B------:R-:W-:Y:S02]  /*7290*/  IADD3 R24, R24, 0x1, RZ ;  /* 0x0000000118187810 */ /* 0x000fe40007ffe0ff */
[-C--:B------:R-:W-:Y:S02]  /*72a0*/  LEA R12, R13, R18.reuse, 0x2 ;  /* 0x000000120d0c7211 */ /* 0x080fe400078e10ff */
[-C--:B------:R-:W-:Y:S02]  /*72b0*/  LEA R11, R11, R18.reuse, 0x2 ;  /* 0x000000120b0b7211 */ /* 0x080fe400078e10ff */
[----:B------:R-:W-:-:S02]  /*72c0*/  LEA R13, R19, R18, 0x2 ;  /* 0x00000012130d7211 */ /* 0x000fc400078e10ff */
[----:B------:R-:W-:Y:S02]  /*72d0*/  SHF.L.U64.HI R21, R23, 0x6, R26 ;  /* 0x0000000617157819 */ /* 0x000fe4000001021a */
[----:B------:R-:W-:Y:S02]  /*72e0*/  MOV R14, UR14 ;  /* 0x0000000e000e7c02 */ /* 0x000fe40008000f00 */
[C---:B------:R-:W-:Y:S02]  /*72f0*/  LOP3.LUT R15, R0.reuse, 0x1f, RZ, 0xc0, !PT ;  /* 0x0000001f000f7812 */ /* 0x040fe400078ec0ff */
[----:B------:R-:W-:Y:S02]  /*7300*/  LOP3.LUT R47, R0, 0xf, RZ, 0xc0, !PT ;  /* 0x0000000f002f7812 */ /* 0x000fe400078ec0ff */
[----:B------:R-:W-:Y:S02]  /*7310*/  IADD3 R18, R5, 0x5a, RZ ;  /* 0x0000005a05127810 */ /* 0x000fe40007ffe0ff */
[----:B------:R-:W-:-:S02]  /*7320*/  IADD3.X R19, RZ, RZ, RZ, P0, !PT ;  /* 0x000000ffff137210 */ /* 0x000fc400007fe4ff */
[----:B------:R-:W-:Y:S02]  /*7330*/  IADD3.X R20, RZ, RZ, RZ, P1, !PT ;  /* 0x000000ffff147210 */ /* 0x000fe40000ffe4ff */
[----:B------:R-:W-:Y:S02]  /*7340*/  IADD3.X R53, RZ, RZ, RZ, P2, !PT ;  /* 0x000000ffff357210 */ /* 0x000fe400017fe4ff */
[----:B------:R-:W-:Y:S02]  /*7350*/  SHF.L.U32 R23, R23, 0x6, RZ ;  /* 0x0000000617177819 */ /* 0x000fe400000006ff */
[----:B------:R-:W-:Y:S02]  /*7360*/  LOP3.LUT R22, R22, 0x3, RZ, 0xc0, !PT ;  /* 0x0000000316167812 */ /* 0x000fe400078ec0ff */
[----:B------:R-:W-:-:S07]  /*7370*/  LOP3.LUT R24, R24, 0x3, RZ, 0xc0, !PT ;  /* 0x0000000318187812 */ /* 0x000fce00078ec0ff */
.L_x_625:
        /* <DEDUP_REMOVED lines=42> */
.L_x_612:
[----:B------:R-:W-:Y:S05]  /*7620*/  BSYNC B1 ;  /* 0x0000000000017941 */ /* 0x000fea0003800000 */
.L_x_611:
        /* <DEDUP_REMOVED lines=8> */
[----:B------:R-:W-:Y:S01]  /*76b0*/  IADD3.X R30, ~R46, R21, RZ, P0, !PT ;  /* 0x000000152e1e7210 */ /* 0x000fe200007fe5ff */
[----:B------:R-:W-:Y:S01]  /*76c0*/  IMAD.IADD R27, R29, 0x1, R27 ;  /* 0x000000011d1b7824 */ /* 0x000fe200078e021b */
        /* <DEDUP_REMOVED lines=8> */
.L_x_615:
        /* <DEDUP_REMOVED lines=55> */
.L_x_614:
[----:B------:R-:W-:Y:S05]  /*7ac0*/  BSYNC B1 ;  /* 0x0000000000017941 */ /* 0x000fea0003800000 */
.L_x_613:
        /* <DEDUP_REMOVED lines=35> */
.L_x_617:
[----:B------:R-:W-:Y:S05]  /*7d00*/  BSYNC B1 ;  /* 0x0000000000017941 */ /* 0x000fea0003800000 */
.L_x_616:
        /* <DEDUP_REMOVED lines=15> */
.L_x_610:
[----:B------:R-:W-:Y:S05]  /*7e00*/  BSYNC B0 ;  /* 0x0000000000007941 */ /* 0x000fea0003800000 */
.L_x_609:
        /* <DEDUP_REMOVED lines=15> */
[----:B0-----:R-:W-:Y:S02]  /*7f00*/  MOV R25, 0xffff ;  /* 0x0000ffff00197802 */ /* 0x001fe40000000f00 */
[----:B------:R-:W-:Y:S02]  /*7f10*/  MOV R30, 0xffff ;  /* 0x0000ffff001e7802 */ /* 0x000fe40000000f00 */
[----:B------:R-:W-:Y:S01]  /*7f20*/  MOV R32, 0xffff ;  /* 0x0000ffff00207802 */ /* 0x000fe20000000f00 */
[----:B--2---:R-:W0:Y:S01]  /*7f30*/  SHFL.BFLY PT, R29, R26, 0x8, 0x101f ;  /* 0x0d101f001a1d7f89 */ /* 0x004e2200000e0000 */
[----:B------:R-:W-:Y:S02]  /*7f40*/  MOV R31, 0xffff ;  /* 0x0000ffff001f7802 */ /* 0x000fe40000000f00 */
[----:B------:R-:W-:Y:S01]  /*7f50*/  MOV R39, 0xffff ;  /* 0x0000ffff00277802 */ /* 0x000fe20000000f00 */
        /* <DEDUP_REMOVED lines=15> */
.L_x_634:
        /* <DEDUP_REMOVED lines=20> */
[----:B---3--:R-:W-:Y:S02]  /*8190*/  MOV R30, 0xffff ;  /* 0x0000ffff001e7802 */ /* 0x008fe40000000f00 */
        /* <DEDUP_REMOVED lines=20> */
.L_x_644:
        /* <DEDUP_REMOVED lines=14> */
[----:B--2---:R-:W-:Y:S02]  /*83c0*/  MOV R30, 0xffff ;  /* 0x0000ffff001e7802 */ /* 0x004fe40000000f00 */
[----:B------:R-:W-:Y:S02]  /*83d0*/  MOV R32, 0xffff ;  /* 0x0000ffff00207802 */ /* 0x000fe40000000f00 */
[----:B------:R-:W-:Y:S01]  /*83e0*/  MOV R25, 0xffff ;  /* 0x0000ffff00197802 */ /* 0x000fe20000000f00 */
[----:B0-----:R-:W0:Y:S01]  /*83f0*/  SHFL.BFLY PT, R36, R33, 0x8, 0x101f ;  /* 0x0d101f0021247f89 */ /* 0x001e2200000e0000 */
[----:B------:R-:W-:Y:S02]  /*8400*/  MOV R31, 0xffff ;  /* 0x0000ffff001f7802 */ /* 0x000fe40000000f00 */
[----:B------:R-:W-:Y:S01]  /*8410*/  MOV R34, 0xffff ;  /* 0x0000ffff00227802 */ /* 0x000fe20000000f00 */
        /* <DEDUP_REMOVED lines=15> */
.L_x_654:
[----:B----4-:R-:W-:Y:S01]  /*8510*/  FADD.FTZ R30, R42, R32 ;  /* 0x000000202a1e7221 */ /* 0x010fe20000010000 */
[----:B------:R-:W-:Y:S02]  /*8520*/  @!P2 F2FP.BF16.F32.PACK_AB R25, RZ, R33 ;  /* 0x00000021ff19a23e */ /* 0x000fe400000010ff */
[----:B------:R-:W-:Y:S02]  /*8530*/  MOV R33, R18 ;  /* 0x0000001200217202 */ /* 0x000fe40000000f00 */
[----:B------:R-:W-:Y:S01]  /*8540*/  @!P2 F2FP.BF16.F32.PACK_AB R30, RZ, R30 ;  /* 0x0000001eff1ea23e */ /* 0x000fe200000010ff */
[----:B------:R4:W-:Y:S04]  /*8550*/  @!P2 STG.E.U16 desc[UR18][R26.64+0x78], R25 ;  /* 0x000078191a00a986 */ /* 0x0009e8000c101512 */
[----:B------:R4:W-:Y:S02]  /*8560*/  @!P2 STG.E.U16 desc[UR18][R28.64+0x78], R30 ;  /* 0x0000781e1c00a986 */ /* 0x0009e4000c101512 */
.L_x_620:
[----:B------:R-:W-:Y:S05]  /*8570*/  BSYNC B0 ;  /* 0x0000000000007941 */ /* 0x000fea0003800000 */
.L_x_619:
        /* <DEDUP_REMOVED lines=11> */
[----:B------:R-:W-:Y:S02]  /*8630*/  @P0 IADD3 R35, R33, 0x1e, RZ ;  /* 0x0000001e21230810 */ /* 0x000fe40007ffe0ff */
[----:B------:R-:W-:Y:S02]  /*8640*/  CS2R R44, SRZ ;  /* 0x00000000002c7805 */ /* 0x000fe4000001ff00 */
[----:B------:R-:W-:Y:S02]  /*8650*/  @P0 LEA R36, R47, UR6, 0x7 ;  /* 0x000000062f240c11 */ /* 0x000fe4000f8e38ff */
[----:B------:R-:W-:Y:S02]  /*8660*/  @P0 LOP3.LUT R35, R35, R10, RZ, 0x3c, !PT ;  /* 0x0000000a23230212 */ /* 0x000fe400078e3cff */
[----:B------:R-:W-:Y:S02]  /*8670*/  @P0 IADD3 R29, R33, 0x3c, RZ ;  /* 0x0000003c211d0810 */ /* 0x000fe40007ffe0ff */
[----:B------:R-:W-:-:S02]  /*8680*/  @P0 LEA R35, R35, R36, 0x2 ;  /* 0x0000002423230211 */ /* 0x000fc400078e10ff */
[----:B------:R-:W-:Y:S02]  /*8690*/  @P0 LEA R28, R47, UR6, 0x7 ;  /* 0x000000062f1c0c11 */ /* 0x000fe4000f8e38ff */
[----:B------:R-:W-:Y:S01]  /*86a0*/  @P0 LOP3.LUT R29, R29, R10, RZ, 0x3c, !PT ;  /* 0x0000000a1d1d0212 */ /* 0x000fe200078e3cff */
[----:B------:R-:W4:Y:S01]  /*86b0*/  @P0 LDS R38, [R35+0x780] ;  /* 0x0007800023260984 */ /* 0x000f220000000800 */
[----:B------:R-:W-:Y:S02]  /*86c0*/  @P0 IADD3 R39, R33, 0x5a, RZ ;  /* 0x0000005a21270810 */ /* 0x000fe40007ffe0ff */
[----:B------:R-:W-:Y:S01]  /*86d0*/  @P0 LEA R29, R29, R28, 0x2 ;  /* 0x0000001c1d1d0211 */ /* 0x000fe200078e10ff */
[----:B------:R5:W1:Y:S01]  /*86e0*/  @P0 LDS R37, [R35] ;  /* 0x0000000023250984 */ /* 0x000a620000000800 */
[----:B------:R-:W-:Y:S02]  /*86f0*/  @P0 LOP3.LUT R39, R39, R10, RZ, 0x3c, !PT ;  /* 0x0000000a27270212 */ /* 0x000fe400078e3cff */
[----:B------:R-:W-:Y:S01]  /*8700*/  MOV R32, 0xffff ;  /* 0x0000ffff00207802 */ /* 0x000fe20000000f00 */
[----:B------:R-:W-:Y:S01]  /*8710*/  @P0 LDS R48, [R29+0x780] ;  /* 0x000780001d300984 */ /* 0x000fe20000000800 */
[----:B------:R-:W-:Y:S01]  /*8720*/  @P0 LEA R28, R39, R28, 0x2 ;  /* 0x0000001c271c0211 */ /* 0x000fe200078e10ff */
[----:B------:R-:W-:Y:S01]  /*8730*/  HFMA2.MMA R39, -RZ, RZ, 0, 0 ;  /* 0x00000000ff277435 */ /* 0x000fe200000001ff */
[----:B0-----:R-:W-:Y:S01]  /*8740*/  MOV R25, 0xffff ;  /* 0x0000ffff00197802 */ /* 0x001fe20000000f00 */
[----:B------:R-:W-:Y:S01]  /*8750*/  @P0 LDS R46, [R29] ;  /* 0x000000001d2e0984 */ /* 0x000fe20000000800 */
[----:B------:R-:W-:-:S02]  /*8760*/  MOV R40, RZ ;  /* 0x000000ff00287202 */ /* 0x000fc40000000f00 */
[----:B------:R-:W-:Y:S01]  /*8770*/  MOV R31, 0xffff ;  /* 0x0000ffff001f7802 */ /* 0x000fe20000000f00 */
[----:B------:R-:W-:Y:S01]  /*8780*/  @P0 LDS R52, [R28] ;  /* 0x000000001c340984 */ /* 0x000fe20000000800 */
[----:B------:R-:W-:Y:S02]  /*8790*/  MOV R30, 0xffff ;  /* 0x0000ffff001e7802 */ /* 0x000fe40000000f00 */
[----:B------:R-:W-:Y:S01]  /*87a0*/  MOV R34, 0xffff ;  /* 0x0000ffff00227802 */ /* 0x000fe20000000f00 */
[----:B---3--:R-:W0:Y:S01]  /*87b0*/  SHFL.BFLY PT, R32, R27, 0x8, 0x101f ;  /* 0x0d101f001b207f89 */ /* 0x008e2200000e0000 */
[----:B-----5:R-:W-:Y:S02]  /*87c0*/  MOV R35, 0xffff ;  /* 0x0000ffff00237802 */ /* 0x020fe40000000f00 */
[----:B------:R-:W-:Y:S01]  /*87d0*/  MOV R36, 0xffff ;  /* 0x0000ffff00247802 */ /* 0x000fe20000000f00 */
[----:B------:R0:W-:Y:S01]  /*87e0*/  @P0 LDS R54, [R28+0x780] ;  /* 0x000780001c360984 */ /* 0x0001e20000000800 */
[----:B------:R-:W-:-:S02]  /*87f0*/  MOV R50, RZ ;  /* 0x000000ff00327202 */ /* 0x000fc40000000f00 */
[----:B------:R-:W-:Y:S01]  /*8800*/  MOV R43, 0xffff ;  /* 0x0000ffff002b7802 */ /* 0x000fe20000000f00 */
[----:B--2---:R-:W2:Y:S01]  /*8810*/  SHFL.BFLY PT, R29, R26, 0x8, 0x101f ;  /* 0x0d101f001a1d7f89 */ /* 0x004ea200000e0000 */
[----:B----4-:R-:W-:Y:S02]  /*8820*/  @P0 MOV R40, R38 ;  /* 0x0000002600280202 */ /* 0x010fe40000000f00 */
[----:B------:R-:W-:Y:S02]  /*8830*/  MOV R38, 0xffff ;  /* 0x0000ffff00267802 */ /* 0x000fe40000000f00 */
[----:B-1----:R-:W-:Y:S01]  /*8840*/  @P0 MOV R39, R37 ;  /* 0x0000002500270202 */ /* 0x002fe20000000f00 */
[----:B------:R-:W1:Y:S01]  /*8850*/  SHFL.BFLY PT, R41, R40, 0x8, 0x101f ;  /* 0x0d101f0028297f89 */ /* 0x000e6200000e0000 */
[----:B0-----:R-:W-:Y:S01]  /*8860*/  FADD.FTZ R28, R32, R27 ;  /* 0x0000001b201c7221 */ /* 0x001fe20000010000 */
[----:B------:R-:W-:Y:S02]  /*8870*/  MOV R37, 0xffff ;  /* 0x0000ffff00257802 */ /* 0x000fe40000000f00 */
[----:B------:R-:W-:Y:S01]  /*8880*/  @P0 MOV R45, R48 ;  /* 0x00000030002d0202 */ /* 0x000fe20000000f00 */
[----:B------:R-:W0:Y:S01]  /*8890*/  SHFL.BFLY PT, R42, R39, 0x8, 0x101f ;  /* 0x0d101f00272a7f89 */ /* 0x000e2200000e0000 */
[----:B------:R-:W-:Y:S01]  /*88a0*/  HFMA2.MMA R48, -RZ, RZ, 0, 0 ;  /* 0x00000000ff307435 */ /* 0x000fe200000001ff */
[----:B------:R-:W-:Y:S01]  /*88b0*/  @P0 MOV R44, R46 ;  /* 0x0000002e002c0202 */ /* 0x000fe20000000f00 */
[----:B--2---:R-:W-:Y:S01]  /*88c0*/  FADD.FTZ R29, R29, R26 ;  /* 0x0000001a1d1d7221 */ /* 0x004fe20000010000 */
[----:B------:R-:W2:Y:S03]  /*88d0*/  SHFL.BFLY PT, R46, R45, 0x8, 0x101f ;  /* 0x0d101f002d2e7f89 */ /* 0x000ea600000e0000 */
[----:B------:R-:W-:Y:S01]  /*88e0*/  @P0 MOV R48, R52 ;  /* 0x0000003400300202 */ /* 0x000fe20000000f00 */
[----:B------:R-:W3:Y:S04]  /*88f0*/  SHFL.BFLY PT, R51, R44, 0x8, 0x101f ;  /* 0x0d101f002c337f89 */ /* 0x000ee800000e0000 */
[----:B------:R-:W4:Y:S01]  /*8900*/  SHFL.BFLY PT, R32, R28, 0x4, 0x101f ;  /* 0x0c901f001c207f89 */ /* 0x000f2200000e0000 */
[----:B------:R-:W-:-:S03]  /*8910*/  @P0 MOV R50, R54 ;  /* 0x0000003600320202 */ /* 0x000fc60000000f00 */
        /* <DEDUP_REMOVED lines=8> */
[----:B---3--:R-:W-:-:S03]  /*89a0*/  FADD.FTZ R51, R51, R44 ;  /* 0x0000002c33337221 */ /* 0x008fc60000010000 */
[----:B------:R-:W3:Y:S01]  /*89b0*/  SHFL.BFLY PT, R45, R46, 0x4, 0x101f ;  /* 0x0c901f002e2d7f89 */ /* 0x000ee200000e0000 */
[----:B----4-:R-:W-:-:S03]  /*89c0*/  FADD.FTZ R27, R28, R32 ;  /* 0x000000201c1b7221 */ /* 0x010fc60000010000 */
[----:B------:R-:W4:Y:S01]  /*89d0*/  SHFL.BFLY PT, R44, R51, 0x4, 0x101f ;  /* 0x0c901f00332c7f89 */ /* 0x000f2200000e0000 */
[----:B------:R-:W-:Y:S01]  /*89e0*/  MOV R32, 0xffff ;  /* 0x0000ffff00207802 */ /* 0x000fe20000000f00 */
[----:B-----5:R-:W-:Y:S02]  /*89f0*/  FADD.FTZ R26, R29, R26 ;  /* 0x0000001a1d1a7221 */ /* 0x020fe40000010000 */
[----:B------:R-:W5:Y:S01]  /*8a00*/  SHFL.BFLY PT, R57, R50, 0x8, 0x101f ;  /* 0x0d101f0032397f89 */ /* 0x000f6200000e0000 */
[----:B------:R-:W-:Y:S02]  /*8a10*/  MOV R29, 0xffff ;  /* 0x0000ffff001d7802 */ /* 0x000fe40000000f00 */
[----:B------:R-:W-:Y:S01]  /*8a20*/  MOV R28, 0xffff ;  /* 0x0000ffff001c7802 */ /* 0x000fe20000000f00 */
[----:B------:R-:W5:Y:S01]  /*8a30*/  SHFL.BFLY PT, R32, R27, 0x2, 0x101f ;  /* 0x0c501f001b207f89 */ /* 0x000f6200000e0000 */
[----:B-1----:R-:W-:Y:S01]  /*8a40*/  FADD.FTZ R55, R55, R48 ;  /* 0x0000003037377221 */ /* 0x002fe20000010000 */
[----:B------:R-:W-:Y:S01]  /*8a50*/  MOV R48, 0xffff ;  /* 0x0000ffff00307802 */ /* 0x000fe20000000f00 */
[----:B0-----:R-:W-:Y:S01]  /*8a60*/  FADD.FTZ R40, R41, R40 ;  /* 0x0000002829287221 */ /* 0x001fe20000010000 */
[----:B------:R-:W0:Y:S01]  /*8a70*/  SHFL.BFLY PT, R29, R26, 0x2, 0x101f ;  /* 0x0c501f001a1d7f89 */ /* 0x000e2200000e0000 */
[----:B--2---:R-:W-:-:S03]  /*8a80*/  FADD.FTZ R39, R42, R39 ;  /* 0x000000272a277221 */ /* 0x004fc60000010000 */
[----:B------:R-:W1:Y:S01]  /*8a90*/  SHFL.BFLY PT, R43, R40, 0x2, 0x101f ;  /* 0x0c501f00282b7f89 */ /* 0x000e6200000e0000 */
[----:B------:R-:W-:Y:S01]  /*8aa0*/  MOV R42, 0xffff ;  /* 0x0000ffff002a7802 */ /* 0x000fe20000000f00 */
[----:B---3--:R-:W-:Y:S01]  /*8ab0*/  FADD.FTZ R45, R46, R45 ;  /* 0x0000002d2e2d7221 */ /* 0x008fe20000010000 */
[----:B------:R-:W-:Y:S01]  /*8ac0*/  MOV R46, 0xffff ;  /* 0x0000ffff002e7802 */ /* 0x000fe20000000f00 */
[----:B------:R-:W2:Y:S01]  /*8ad0*/  SHFL.BFLY PT, R28, R39, 0x2, 0x101f ;  /* 0x0c501f00271c7f89 */ /* 0x000ea200000e0000 */
[----:B----4-:R-:W-:-:S03]  /*8ae0*/  FADD.FTZ R44, R51, R44 ;  /* 0x0000002c332c7221 */ /* 0x010fc60000010000 */
[----:B------:R-:W3:Y:S01]  /*8af0*/  SHFL.BFLY PT, R48, R55, 0x4, 0x101f ;  /* 0x0c901f0037307f89 */ /* 0x000ee200000e0000 */
[----:B------:R-:W-:Y:S01]  /*8b00*/  IADD3 R25, R33, R14, RZ ;  /* 0x0000000e21197210 */ /* 0x000fe20007ffe0ff */
[----:B-----5:R-:W-:Y:S01]  /*8b10*/  FADD.FTZ R57, R57, R50 ;  /* 0x0000003239397221 */ /* 0x020fe20000010000 */
[----:B------:R-:W-:Y:S01]  /*8b20*/  MOV R50, 0xffff ;  /* 0x0000ffff00327802 */ /* 0x000fe20000000f00 */
[----:B------:R-:W4:Y:S01]  /*8b30*/  SHFL.BFLY PT, R51, R44, 0x2, 0x101f ;  /* 0x0c501f002c337f89 */ /* 0x000f2200000e0000 */
[----:B------:R-:W-:-:S03]  /*8b40*/  FADD.FTZ R36, R27, R32 ;  /* 0x000000201b247221 */ /* 0x000fc60000010000 */
[----:B------:R-:W5:Y:S01]  /*8b50*/  SHFL.BFLY PT, R46, R45, 0x2, 0x101f ;  /* 0x0c501f002d2e7f89 */ /* 0x000f6200000e0000 */
[----:B0-----:R-:W-:-:S03]  /*8b60*/  FADD.FTZ R35, R26, R29 ;  /* 0x0000001d1a237221 */ /* 0x001fc60000010000 */
[----:B------:R-:W0:Y:S01]  /*8b70*/  SHFL.BFLY PT, R50, R57, 0x4, 0x101f ;  /* 0x0c901f0039327f89 */ /* 0x000e2200000e0000 */
[----:B------:R-:W0:Y:S01]  /*8b80*/  LDC.64 R26, c[0x0][0x218] ;  /* 0x00008600ff1a7b82 */ /* 0x000e220000000a00 */
[----:B-1----:R-:W-:Y:S02]  /*8b90*/  FADD.FTZ R43, R40, R43 ;  /* 0x0000002b282b7221 */ /* 0x002fe40000010000 */
[----:B------:R-:W1:Y:S01]  /*8ba0*/  SHFL.BFLY PT, R37, R36, 0x1, 0x101f ;  /* 0x0c301f0024257f89 */ /* 0x000e6200000e0000 */
[----:B------:R-:W-:Y:S01]  /*8bb0*/  MOV R40, 0xffff ;  /* 0x0000ffff00287802 */ /* 0x000fe20000000f00 */
[----:B--2---:R-:W-:Y:S02]  /*8bc0*/  FADD.FTZ R41, R39, R28 ;  /* 0x0000001c27297221 */ /* 0x004fe40000010000 */
[----:B------:R-:W2:Y:S01]  /*8bd0*/  SHFL.BFLY PT, R38, R35, 0x1, 0x101f ;  /* 0x0c301f0023267f89 */ /* 0x000ea200000e0000 */
[----:B------:R-:W-:Y:S01]  /*8be0*/  MOV R39, 0xffff ;  /* 0x0000ffff00277802 */ /* 0x000fe20000000f00 */
[----:B------:R-:W2:Y:S01]  /*8bf0*/  LDC.64 R28, c[0x0][0x220] ;  /* 0x00008800ff1c7b82 */ /* 0x000ea20000000a00 */
[----:B---3--:R-:W-:Y:S01]  /*8c00*/  FADD.FTZ R48, R55, R48 ;  /* 0x0000003037307221 */ /* 0x008fe20000010000 */
[----:B------:R-:W3:Y:S01]  /*8c10*/  SHFL.BFLY PT, R40, R41, 0x1, 0x101f ;  /* 0x0c301f0029287f89 */ /* 0x000ee200000e0000 */
[----:B------:R-:W-:Y:S01]  /*8c20*/  MOV R55, 0xffff ;  /* 0x0000ffff00377802 */ /* 0x000fe20000000f00 */
[----:B----4-:R-:W-:Y:S01]  /*8c30*/  FADD.FTZ R51, R44, R51 ;  /* 0x000000332c337221 */ /* 0x010fe20000010000 */
[----:B------:R-:W-:Y:S01]  /*8c40*/  MOV R44, 0xffff ;  /* 0x0000ffff002c7802 */ /* 0x000fe20000000f00 */
[----:B------:R-:W4:Y:S01]  /*8c50*/  SHFL.BFLY PT, R42, R43, 0x1, 0x101f ;  /* 0x0c301f002b2a7f89 */ /* 0x000f2200000e0000 */
[----:B-----5:R-:W-:Y:S01]  /*8c60*/  FADD.FTZ R45, R45, R46 ;  /* 0x0000002e2d2d7221 */ /* 0x020fe20000010000 */
[----:B------:R-:W-:-:S02]  /*8c70*/  MOV R46, 0xffff ;  /* 0x0000ffff002e7802 */ /* 0x000fc40000000f00 */
[----:B------:R-:W5:Y:S01]  /*8c80*/  SHFL.BFLY PT, R39, R48, 0x2, 0x101f ;  /* 0x0c501f0030277f89 */ /* 0x000f6200000e0000 */
[----:B0-----:R-:W-:Y:S01]  /*8c90*/  FADD.FTZ R50, R57, R50 ;  /* 0x0000003239327221 */ /* 0x001fe20000010000 */
[----:B------:R-:W-:Y:S02]  /*8ca0*/  IMAD.WIDE R26, R25, 0x2, R26 ;  /* 0x00000002191a7825 */ /* 0x000fe400078e021a */
[----:B------:R-:W0:Y:S02]  /*8cb0*/  SHFL.BFLY PT, R44, R51, 0x1, 0x101f ;  /* 0x0c301f00332c7f89 */ /* 0x000e2400000e0000 */
[----:B-1----:R-:W-:Y:S02]  /*8cc0*/  FADD.FTZ R36, R36, R37 ;  /* 0x0000002524247221 */ /* 0x002fe40000010000 */
[----:B------:R-:W1:Y:S01]  /*8cd0*/  SHFL.BFLY PT, R46, R45, 0x1, 0x101f ;  /* 0x0c301f002d2e7f89 */ /* 0x000e6200000e0000 */
[----:B--2---:R-:W-:-:S03]  /*8ce0*/  FADD.FTZ R35, R35, R38 ;  /* 0x0000002623237221 */ /* 0x004fc60000010000 */
[----:B------:R-:W2:Y:S01]  /*8cf0*/  SHFL.BFLY PT, R55, R50, 0x2, 0x101f ;  /* 0x0c501f0032377f89 */ /* 0x000ea200000e0000 */
[----:B------:R-:W-:Y:S01]  /*8d00*/  @!P0 F2FP.BF16.F32.PACK_AB R33, RZ, R36 ;  /* 0x00000024ff21823e */ /* 0x000fe200000010ff */
[----:B------:R-:W-:-:S04]  /*8d10*/  IMAD.WIDE R28, R25, 0x2, R28 ;  /* 0x00000002191c7825 */ /* 0x000fc800078e021c */
[----:B---3--:R-:W-:Y:S01]  /*8d20*/  FADD.FTZ R40, R41, R40 ;  /* 0x0000002829287221 */ /* 0x008fe20000010000 */
[----:B------:R-:W-:Y:S02]  /*8d30*/  @!P0 F2FP.BF16.F32.PACK_AB R32, RZ, R35 ;  /* 0x00000023ff20823e */ /* 0x000fe400000010ff */
[----:B------:R-:W-:Y:S01]  /*8d40*/  PRMT R34, R33, 0x7610, R34 ;  /* 0x0000761021227816 */ /* 0x000fe20000000022 */
[----:B----4-:R-:W-:Y:S01]  /*8d50*/  FADD.FTZ R30, R43, R42 ;  /* 0x0000002a2b1e7221 */ /* 0x010fe20000010000 */
[----:B------:R-:W-:Y:S01]  /*8d60*/  @!P0 F2FP.BF16.F32.PACK_AB R25, RZ, R40 ;  /* 0x00000028ff19823e */ /* 0x000fe200000010ff */
[----:B------:R-:W-:Y:S01]  /*8d70*/  @!P0 STG.E.U16 desc[UR18][R26.64], R32 ;  /* 0x000000201a008986 */ /* 0x000fe2000c101512 */
[----:B------:R-:W-:Y:S01]  /*8d80*/  MOV R36, 0xffff ;  /* 0x0000ffff00247802 */ /* 0x000fe20000000f00 */
[----:B-----5:R-:W-:Y:S01]  /*8d90*/  FADD.FTZ R39, R48, R39 ;  /* 0x0000002730277221 */ /* 0x020fe20000010000 */
[----:B------:R-:W-:Y:S01]  /*8da0*/  @!P0 F2FP.BF16.F32.PACK_AB R30, RZ, R30 ;  /* 0x0000001eff1e823e */ /* 0x000fe200000010ff */
[----:B------:R3:W-:Y:S01]  /*8db0*/  @!P0 STG.E.U16 desc[UR18][R28.64], R34 ;  /* 0x000000221c008986 */ /* 0x0007e2000c101512 */
[----:B0-----:R-:W-:-:S03]  /*8dc0*/  FADD.FTZ R31, R51, R44 ;  /* 0x0000002c331f7221 */ /* 0x001fc60000010000 */
[----:B------:R-:W0:Y:S01]  /*8dd0*/  SHFL.BFLY PT, R36, R39, 0x1, 0x101f ;  /* 0x0c301f0027247f89 */ /* 0x000e2200000e0000 */
[----:B-1----:R-:W-:Y:S01]  /*8de0*/  FADD.FTZ R33, R45, R46 ;  /* 0x0000002e2d217221 */ /* 0x002fe20000010000 */
        /* <DEDUP_REMOVED lines=8> */
[----:B0-----:R-:W-:-:S03]  /*8e70*/  FADD.FTZ R36, R39, R36 ;  /* 0x0000002427247221 */ /* 0x001fc60000010000 */
[----:B------:R1:W0:Y:S04]  /*8e80*/  SHFL.BFLY PT, R32, R50, 0x1, 0x101f ;  /* 0x0c301f0032207f89 */ /* 0x00022800000e0000 */
[----:B------:R1:W-:Y:S02]  /*8e90*/  @!P0 STG.E.U16 desc[UR18][R28.64+0x78], R33 ;  /* 0x000078211c008986 */ /* 0x0003e4000c101512 */
.L_x_688:
[----:B01----:R-:W-:Y:S01]  /*8ea0*/  FADD.FTZ R30, R50, R32 ;  /* 0x00000020321e7221 */ /* 0x003fe20000010000 */
[----:B------:R-:W-:-:S04]  /*8eb0*/  @!P0 F2FP.BF16.F32.PACK_AB R25, RZ, R36 ;  /* 0x00000024ff19823e */ /* 0x000fc800000010ff */
[----:B------:R-:W-:Y:S01]  /*8ec0*/  @!P0 F2FP.BF16.F32.PACK_AB R30, RZ, R30 ;  /* 0x0000001eff1e823e */ /* 0x000fe200000010ff */
[----:B------:R0:W-:Y:S04]  /*8ed0*/  @!P0 STG.E.U16 desc[UR18][R26.64+0xb4], R25 ;  /* 0x0000b4191a008986 */ /* 0x0001e8000c101512 */
[----:B------:R0:W-:Y:S02]  /*8ee0*/  @!P0 STG.E.U16 desc[UR18][R28.64+0xb4], R30 ;  /* 0x0000b41e1c008986 */ /* 0x0001e4000c101512 */
.L_x_618:
[----:B------:R-:W-:Y:S05]  /*8ef0*/  WARPSYNC.ALL ;  /* 0x0000000000007948 */ /* 0x000fea0003800000 */
[----:B------:R-:W-:Y:S01]  /*8f00*/  IADD3 R14, R14, 0x800, RZ ;  /* 0x000008000e0e7810 */ /* 0x000fe20007ffe0ff */
[----:B------:R-:W-:Y:S03]  /*8f10*/  BAR.SYNC.DEFER_BLOCKING 0x0 ;  /* 0x0000000000007b1d */ /* 0x000fe60000010000 */
[----:B------:R-:W-:-:S13]  /*8f20*/  ISETP.GE.AND P0, PT, R14, UR16, PT ;  /* 0x000000100e007c0c */ /* 0x000fda000bf06270 */
[----:B------:R-:W-:Y:S05]  /*8f30*/  @!P0 BRA `(.L_x_625) ;  /* 0xffffffe400108947 */ /* 0x000fea000383ffff */
[----:B------:R-:W-:Y:S05]  /*8f40*/  EXIT ;  /* 0x000000000000794d */ /* 0x000fea0003800000 */
.L_x_621:
[----:B------:R-:W-:Y:S01]  /*8f50*/  HFMA2.MMA R31, -RZ, RZ, 0, 4.76837158203125e-07 ;  /* 0x00000008ff1f7435 */ /* 0x000fe200000001ff */
[----:B--2---:R-:W-:Y:S02]  /*8f60*/  MOV R34, R26 ;  /* 0x0000001a00227202 */ /* 0x004fe40000000f00 */
[----:B------:R-:W-:Y:S02]  /*8f70*/  MOV R30, 0x101f ;  /* 0x0000101f001e7802 */ /* 0x000fe40000000f00 */
[----:B0-----:R-:W-:-:S07]  /*8f80*/  MOV R25, 0xffff ;  /* 0x0000ffff00197802 */ /* 0x001fce0000000f00 */
[----:B-1-3--:R-:W-:Y:S05]  /*8f90*/  WARPSYNC.COLLECTIVE R25, `(.L_x_626) ;  /* 0x0000000019087348 */ /* 0x00afea0003c00000 */
[----:B------:R0:W2:Y:S02]  /*8fa0*/  SHFL.BFLY P3, R32, R34, R31, R30 ;  /* 0x0c00001f22207389 */ /* 0x0000a4000006001e */
[----:B0123--:R-:W-:Y:S01]  /*8fb0*/  ENDCOLLECTIVE ;  /* 0x000000000000791b */ /* 0x00ffe20003800000 */
.L_x_626:
[----:B------:R-:W-:Y:S02]  /*8fc0*/  MOV R34, R27 ;  /* 0x0000001b00227202 */ /* 0x000fe40000000f00 */
[----:B------:R-:W-:-:S07]  /*8fd0*/  MOV R29, R32 ;  /* 0x00000020001d7202 */ /* 0x000fce0000000f00 */
[----:B------:R-:W-:Y:S05]  /*8fe0*/  WARPSYNC.COLLECTIVE R25, `(.L_x_627) ;  /* 0x0000000019087348 */ /* 0x000fea0003c00000 */
[----:B------:R0:W1:Y:S02]  /*8ff0*/  SHFL.BFLY P3, R32, R34, R31, R30 ;  /* 0x0c00001f22207389 */ /* 0x000064000006001e */
[----:B01----:R-:W-:Y:S01]  /*9000*/  ENDCOLLECTIVE ;  /* 0x000000000000791b */ /* 0x003fe20003800000 */
.L_x_627:
[----:B------:R-:W-:Y:S01]  /*9010*/  FADD.FTZ R29, R29, R26 ;  /* 0x0000001a1d1d7221 */ /* 0x000fe20000010000 */
[----:B------:R-:W-:-:S04]  /*9020*/  HFMA2.MMA R31, -RZ, RZ, 0, 2.384185791015625e-07 ;  /* 0x00000004ff1f7435 */ /* 0x000fc800000001ff */
[----:B------:R-:W-:Y:S02]  /*9030*/  MOV R34, R29 ;  /* 0x0000001d00227202 */ /* 0x000fe40000000f00 */
[----:B------:R-:W-:-:S07]  /*9040*/  MOV R28, R32 ;  /* 0x00000020001c7202 */ /* 0x000fce0000000f00 */
[----:B------:R-:W-:Y:S05]  /*9050*/  WARPSYNC.COLLECTIVE R25, `(.L_x_628) ;  /* 0x0000000019087348 */ /* 0x000fea0003c00000 */
[----:B------:R0:W1:Y:S02]  /*9060*/  SHFL.BFLY P3, R32, R34, R31, R30 ;  /* 0x0c00001f22207389 */ /* 0x000064000006001e */
[----:B01----:R-:W-:Y:S01]  /*9070*/  ENDCOLLECTIVE ;  /* 0x000000000000791b */ /* 0x003fe20003800000 */
.L_x_628:
[----:B------:R-:W-:-:S05]  /*9080*/  FADD.FTZ R28, R28, R27 ;  /* 0x0000001b1c1c7221 */ /* 0x000fca0000010000 */
[----:B------:R-:W-:Y:S02]  /*9090*/  MOV R34, R28 ;  /* 0x0000001c00227202 */ /* 0x000fe40000000f00 */
[----:B------:R-:W-:-:S07]  /*90a0*/  MOV R36, R32 ;  /* 0x0000002000247202 */ /* 0x000fce0000000f00 */
[----:B------:R-:W-:Y:S05]  /*90b0*/  WARPSYNC.COLLECTIVE R25, `(.L_x_629) ;  /* 0x0000000019087348 */ /* 0x000fea0003c00000 */
[----:B------:R0:W1:Y:S02]  /*90c0*/  SHFL.BFLY P3, R32, R34, R31, R30 ;  /* 0x0c00001f22207389 */ /* 0x000064000006001e */
[----:B01----:R-:W-:Y:S01]  /*90d0*/  ENDCOLLECTIVE ;  /* 0x000000000000791b */ /* 0x003fe20003800000 */
.L_x_629:
[----:B------:R-:W-:Y:S01]  /*90e0*/  FADD.FTZ R36, R29, R36 ;  /* 0x000000241d247221 */ /* 0x000fe20000010000 */
[----:B------:R-:W-:-:S04]  /*90f0*/  HFMA2.MMA R31, -RZ, RZ, 0, 1.1920928955078125e-07 ;  /* 0x00000002ff1f7435 */ /* 0x000fc800000001ff */
[----:B------:R-:W-:Y:S02]  /*9100*/  MOV R34, R36 ;  /* 0x0000002400227202 */ /* 0x000fe40000000f00 */
[----:B------:R-:W-:-:S07]  /*9110*/  MOV R33, R32 ;  /* 0x0000002000217202 */ /* 0x000fce0000000f00 */
[----:B------:R-:W-:Y:S05]  /*9120*/  WARPSYNC.COLLECTIVE R25, `(.L_x_630) ;  /* 0x0000000019087348 */ /* 0x000fea0003c00000 */
[----:B------:R0:W1:Y:S02]  /*9130*/  SHFL.BFLY P3, R32, R34, R31, R30 ;  /* 0x0c00001f22207389 */ /* 0x000064000006001e */
[----:B01----:R-:W-:Y:S01]  /*9140*/  ENDCOLLECTIVE ;  /* 0x000000000000791b */ /* 0x003fe20003800000 */
.L_x_630:
[----:B------:R-:W-:-:S05]  /*9150*/  FADD.FTZ R33, R28, R33 ;  /* 0x000000211c217221 */ /* 0x000fca0000010000 */
[----:B------:R-:W-:Y:S02]  /*9160*/  MOV R34, R33 ;  /* 0x0000002100227202 */ /* 0x000fe40000000f00 */
[----:B------:R-:W-:-:S07]  /*9170*/  MOV R35, R32 ;  /* 0x0000002000237202 */ /* 0x000fce0000000f00 */
[----:B------:R-:W-:Y:S05]  /*9180*/  WARPSYNC.COLLECTIVE R25, `(.L_x_631) ;  /* 0x0000000019087348 */ /* 0x000fea0003c00000 */
[----:B------:R0:W1:Y:S02]  /*9190*/  SHFL.BFLY P3, R32, R34, R31, R30 ;  /* 0x0c00001f22207389 */ /* 0x000064000006001e */
[----:B01----:R-:W-:Y:S01]  /*91a0*/  ENDCOLLECTIVE ;  /* 0x000000000000791b */ /* 0x003fe20003800000 */
.L_x_631:
[----:B------:R-:W-:Y:S01]  /*91b0*/  FADD.FTZ R35, R36, R35 ;  /* 0x0000002324237221 */ /* 0x000fe20000010000 */
[----:B------:R-:W-:-:S04]  /*91c0*/  HFMA2.MMA R31, -RZ, RZ, 0, 5.9604644775390625e-08 ;  /* 0x00000001ff1f7435 */ /* 0x000fc800000001ff */
[----:B------:R-:W-:Y:S02]  /*91d0*/  MOV R34, R35 ;  /* 0x0000002300227202 */ /* 0x000fe40000000f00 */
[----:B------:R-:W-:-:S07]  /*91e0*/  MOV R26, R32 ;  /* 0x00000020001a7202 */ /* 0x000fce0000000f00 */
[----:B------:R-:W-:Y:S05]  /*91f0*/  WARPSYNC.COLLECTIVE R25, `(.L_x_632) ;  /* 0x0000000019087348 */ /* 0x000fea0003c00000 */
[----:B------:R0:W1:Y:S02]  /*9200*/  SHFL.BFLY P3, R32, R34, R31, R30 ;  /* 0x0c00001f22207389 */ /* 0x000064000006001e */
[----:B01----:R-:W-:Y:S01]  /*9210*/  ENDCOLLECTIVE ;  /* 0x000000000000791b */ /* 0x003fe20003800000 */
.L_x_632:
[----:B------:R-:W-:-:S05]  /*9220*/  FADD.FTZ R37, R33, R26 ;  /* 0x0000001a21257221 */ /* 0x000fca0000010000 */
[----:B------:R-:W-:Y:S02]  /*9230*/  MOV R34, R37 ;  /* 0x0000002500227202 */ /* 0x000fe40000000f00 */
[----:B------:R-:W-:-:S07]  /*9240*/  MOV R38, R32 ;  /* 0x0000002000267202 */ /* 0x000fce0000000f00 */
[----:B------:R-:W-:Y:S05]  /*9250*/  WARPSYNC.COLLECTIVE R25, `(.L_x_633) ;  /* 0x0000000019087348 */ /* 0x000fea0003c00000 */
[----:B------:R0:W1:Y:S02]  /*9260*/  SHFL.BFLY P3, R32, R34, R31, R30 ;  /* 0x0c00001f22207389 */ /* 0x000064000006001e */
[----:B01----:R-:W-:Y:S01]  /*9270*/  ENDCOLLECTIVE ;  /* 0x000000000000791b */ /* 0x003fe20003800000 */
.L_x_633:
[----:B------:R-:W-:Y:S01]  /*9280*/  FADD.FTZ R38, R35, R38 ;  /* 0x0000002623267221 */ /* 0x000fe20000010000 */
[----:B------:R-:W-:Y:S06]  /*9290*/  BRA `(.L_x_634) ;  /* 0xffffffec006c7947 */ /* 0x000fec000383ffff */
.L_x_622:
        /* <DEDUP_REMOVED lines=8> */
.L_x_636:
[----:B------:R-:W-:Y:S05]  /*9320*/  BSYNC B1 ;  /* 0x0000000000017941 */ /* 0x000fea0003800000 */
.L_x_635:
[----:B------:R-:W-:Y:S01]  /*9330*/  HFMA2.MMA R31, -RZ, RZ, 0, 4.76837158203125e-07 ;  /* 0x00000008ff1f7435 */ /* 0x000fe200000001ff */
[----:B------:R-:W-:Y:S02]  /*9340*/  MOV R34, R35 ;  /* 0x0000002300227202 */ /* 0x000fe40000000f00 */
[----:B------:R-:W-:Y:S02]  /*9350*/  MOV R30, 0x101f ;  /* 0x0000101f001e7802 */ /* 0x000fe40000000f00 */
[----:B------:R-:W-:Y:S02]  /*9360*/  MOV R25, 0xffff ;  /* 0x0000ffff00197802 */ /* 0x000fe40000000f00 */
[----:B------:R-:W-:-:S07]  /*9370*/  MOV R36, R32 ;  /* 0x0000002000247202 */ /* 0x000fce0000000f00 */
[----:B------:R-:W-:Y:S05]  /*9380*/  WARPSYNC.COLLECTIVE R25, `(.L_x_637) ;  /* 0x0000000019087348 */ /* 0x000fea0003c00000 */
[----:B------:R0:W1:Y:S02]  /*9390*/  SHFL.BFLY P3, R32, R34, R31, R30 ;  /* 0x0c00001f22207389 */ /* 0x000064000006001e */
[----:B01----:R-:W-:Y:S01]  /*93a0*/  ENDCOLLECTIVE ;  /* 0x000000000000791b */ /* 0x003fe20003800000 */
.L_x_637:
[----:B------:R-:W-:Y:S01]  /*93b0*/  FADD.FTZ R36, R36, R33 ;  /* 0x0000002124247221 */ /* 0x000fe20000010000 */
[----:B------:R-:W-:-:S04]  /*93c0*/  HFMA2.MMA R31, -RZ, RZ, 0, 2.384185791015625e-07 ;  /* 0x00000004ff1f7435 */ /* 0x000fc800000001ff */
[----:B------:R-:W-:Y:S02]  /*93d0*/  MOV R34, R36 ;  /* 0x0000002400227202 */ /* 0x000fe40000000f00 */
[----:B------:R-:W-:-:S07]  /*93e0*/  MOV R38, R32 ;  /* 0x0000002000267202 */ /* 0x000fce0000000f00 */
[----:B------:R-:W-:Y:S05]  /*93f0*/  WARPSYNC.COLLECTIVE R25, `(.L_x_638) ;  /* 0x0000000019087348 */ /* 0x000fea0003c00000 */
[----:B------:R0:W1:Y:S02]  /*9400*/  SHFL.BFLY P3, R32, R34, R31, R30 ;  /* 0x0c00001f22207389 */ /* 0x000064000006001e */
[----:B01----:R-:W-:Y:S01]  /*9410*/  ENDCOLLECTIVE ;  /* 0x000000000000791b */ /* 0x003fe20003800000 */
.L_x_638:
[----:B------:R-:W-:-:S05]  /*9420*/  FADD.FTZ R38, R38, R35 ;  /* 0x0000002326267221 */ /* 0x000fca0000010000 */
[----:B------:R-:W-:Y:S02]  /*9430*/  MOV R34, R38 ;  /* 0x0000002600227202 */ /* 0x000fe40000000f00 */
[----:B------:R-:W-:-:S07]  /*9440*/  MOV R37, R32 ;  /* 0x0000002000257202 */ /* 0x000fce0000000f00 */
[----:B------:R-:W-:Y:S05]  /*9450*/  WARPSYNC.COLLECTIVE R25, `(.L_x_639) ;  /* 0x0000000019087348 */ /* 0x000fea0003c00000 */
[----:B------:R0:W1:Y:S02]  /*9460*/  SHFL.BFLY P3, R32, R34, R31, R30 ;  /* 0x0c00001f22207389 */ /* 0x000064000006001e */
[----:B01----:R-:W-:Y:S01]  /*9470*/  ENDCOLLECTIVE ;  /* 0x000000000000791b */ /* 0x003fe20003800000 */
.L_x_639:
[----:B------:R-:W-:Y:S01]  /*9480*/  FADD.FTZ R37, R36, R37 ;  /* 0x0000002524257221 */ /* 0x000fe20000010000 */
[----:B------:R-:W-:-:S04]  /*9490*/  HFMA2.MMA R31, -RZ, RZ, 0, 1.1920928955078125e-07 ;  /* 0x00000002ff1f7435 */ /* 0x000fc800000001ff */
[----:B------:R-:W-:Y:S02]  /*94a0*/  MOV R34, R37 ;  /* 0x0000002500227202 */ /* 0x000fe40000000f00 */
[----:B------:R-:W-:-:S07]  /*94b0*/  MOV R39, R32 ;  /* 0x0000002000277202 */ /* 0x000fce0000000f00 */
[----:B------:R-:W-:Y:S05]  /*94c0*/  WARPSYNC.COLLECTIVE R25, `(.L_x_640) ;  /* 0x0000000019087348 */ /* 0x000fea0003c00000 */
[----:B------:R0:W1:Y:S02]  /*94d0*/  SHFL.BFLY P3, R32, R34, R31, R30 ;  /* 0x0c00001f22207389 */ /* 0x000064000006001e */
[----:B01----:R-:W-:Y:S01]  /*94e0*/  ENDCOLLECTIVE ;  /* 0x000000000000791b */ /* 0x003fe20003800000 */
.L_x_640:
[----:B------:R-:W-:-:S05]  /*94f0*/  FADD.FTZ R39, R38, R39 ;  /* 0x0000002726277221 */ /* 0x000fca0000010000 */
[----:B------:R-:W-:Y:S02]  /*9500*/  MOV R34, R39 ;  /* 0x0000002700227202 */ /* 0x000fe40000000f00 */
[----:B------:R-:W-:-:S07]  /*9510*/  MOV R40, R32 ;  /* 0x0000002000287202 */ /* 0x000fce0000000f00 */
[----:B------:R-:W-:Y:S05]  /*9520*/  WARPSYNC.COLLECTIVE R25, `(.L_x_641) ;  /* 0x0000000019087348 */ /* 0x000fea0003c00000 */
[----:B------:R0:W1:Y:S02]  /*9530*/  SHFL.BFLY P3, R32, R34, R31, R30 ;  /* 0x0c00001f22207389 */ /* 0x000064000006001e */
[----:B01----:R-:W-:Y:S01]  /*9540*/  ENDCOLLECTIVE ;  /* 0x000000000000791b */ /* 0x003fe20003800000 */
.L_x_641:
[----:B------:R-:W-:Y:S01]  /*9550*/  FADD.FTZ R40, R37, R40 ;  /* 0x0000002825287221 */ /* 0x000fe20000010000 */
[----:B------:R-:W-:-:S04]  /*9560*/  HFMA2.MMA R31, -RZ, RZ, 0, 5.9604644775390625e-08 ;  /* 0x00000001ff1f7435 */ /* 0x000fc800000001ff */
[----:B------:R-:W-:Y:S02]  /*9570*/  MOV R34, R40 ;  /* 0x0000002800227202 */ /* 0x000fe40000000f00 */
[----:B------:R-:W-:-:S07]  /*9580*/  MOV R42, R32 ;  /* 0x00000020002a7202 */ /* 0x000fce0000000f00 */
[----:B------:R-:W-:Y:S05]  /*9590*/  WARPSYNC.COLLECTIVE R25, `(.L_x_642) ;  /* 0x0000000019087348 */ /* 0x000fea0003c00000 */
[----:B------:R0:W1:Y:S02]  /*95a0*/  SHFL.BFLY P3, R32, R34, R31, R30 ;  /* 0x0c00001f22207389 */ /* 0x000064000006001e */
[----:B01----:R-:W-:Y:S01]  /*95b0*/  ENDCOLLECTIVE ;  /* 0x000000000000791b */ /* 0x003fe20003800000 */
.L_x_642:
[----:B------:R-:W-:-:S05]  /*95c0*/  FADD.FTZ R42, R39, R42 ;  /* 0x0000002a272a7221 */ /* 0x000fca0000010000 */
[----:B------:R-:W-:Y:S02]  /*95d0*/  MOV R34, R42 ;  /* 0x0000002a00227202 */ /* 0x000fe40000000f00 */
[----:B------:R-:W-:-:S07]  /*95e0*/  MOV R33, R32 ;  /* 0x0000002000217202 */ /* 0x000fce0000000f00 */
[----:B------:R-:W-:Y:S05]  /*95f0*/  WARPSYNC.COLLECTIVE R25, `(.L_x_643) ;  /* 0x0000000019087348 */ /* 0x000fea0003c00000 */
[----:B------:R0:W1:Y:S02]  /*9600*/  SHFL.BFLY P3, R32, R34, R31, R30 ;  /* 0x0c00001f22207389 */ /* 0x000064000006001e */
[----:B01----:R-:W-:Y:S01]  /*9610*/  ENDCOLLECTIVE ;  /* 0x000000000000791b */ /* 0x003fe20003800000 */
.L_x_643:
[----:B------:R-:W-:Y:S01]  /*9620*/  FADD.FTZ R33, R40, R33 ;  /* 0x0000002128217221 */ /* 0x000fe20000010000 */
[----:B------:R-:W-:Y:S06]  /*9630*/  BRA `(.L_x_644) ;  /* 0xffffffec00287947 */ /* 0x000fec000383ffff */
.L_x_623:
[----:B------:R-:W-:Y:S01]  /*9640*/  BSSY B1, `(.L_x_645) ;  /* 0x0000008000017945 */ /* 0x000fe20003800000 */
[----:B0-----:R-:W-:Y:S01]  /*9650*/  MOV R34, R33 ;  /* 0x0000002100227202 */ /* 0x001fe20000000f00 */
[----:B------:R-:W-:Y:S01]  /*9660*/  IMAD.MOV.U32 R31, RZ, RZ, 0x8 ;  /* 0x00000008ff1f7424 */ /* 0x000fe200078e00ff */
[----:B--2---:R-:W-:Y:S02]  /*9670*/  MOV R30, 0x101f ;  /* 0x0000101f001e7802 */ /* 0x004fe40000000f00 */
[----:B------:R-:W-:-:S07]  /*9680*/  MOV R25, 0xffff ;  /* 0x0000ffff00197802 */ /* 0x000fce0000000f00 */
[----:B-1-34-:R-:W-:Y:S05]  /*9690*/  WARPSYNC.COLLECTIVE R25, `(.L_x_646) ;  /* 0x0000000019087348 */ /* 0x01afea0003c00000 */
[----:B------:R0:W2:Y:S02]  /*96a0*/  SHFL.BFLY P3, R32, R34, R31, R30 ;  /* 0x0c00001f22207389 */ /* 0x0000a4000006001e */
[----:B01234-:R-:W-:Y:S01]  /*96b0*/  ENDCOLLECTIVE ;  /* 0x000000000000791b */ /* 0x01ffe20003800000 */
.L_x_646:
[----:B------:R-:W-:Y:S05]  /*96c0*/  BSYNC B1 ;  /* 0x0000000000017941 */ /* 0x000fea0003800000 */
.L_x_645:
        /* <DEDUP_REMOVED lines=8> */
.L_x_647:
[----:B------:R-:W-:Y:S01]  /*9750*/  FADD.FTZ R36, R36, R33 ;  /* 0x0000002124247221 */ /* 0x000fe20000010000 */
[----:B------:R-:W-:-:S04]  /*9760*/  HFMA2.MMA R31, -RZ, RZ, 0, 2.384185791015625e-07 ;  /* 0x00000004ff1f7435 */ /* 0x000fc800000001ff */
[----:B------:R-:W-:Y:S02]  /*9770*/  MOV R34, R36 ;  /* 0x0000002400227202 */ /* 0x000fe40000000f00 */
[----:B------:R-:W-:-:S07]  /*9780*/  MOV R38, R32 ;  /* 0x0000002000267202 */ /* 0x000fce0000000f00 */
[----:B------:R-:W-:Y:S05]  /*9790*/  WARPSYNC.COLLECTIVE R25, `(.L_x_648) ;  /* 0x0000000019087348 */ /* 0x000fea0003c00000 */
[----:B------:R0:W1:Y:S02]  /*97a0*/  SHFL.BFLY P3, R32, R34, R31, R30 ;  /* 0x0c00001f22207389 */ /* 0x000064000006001e */
[----:B01----:R-:W-:Y:S01]  /*97b0*/  ENDCOLLECTIVE ;  /* 0x000000000000791b */ /* 0x003fe20003800000 */
.L_x_648:
[----:B------:R-:W-:-:S05]  /*97c0*/  FADD.FTZ R38, R38, R35 ;  /* 0x0000002326267221 */ /* 0x000fca0000010000 */
[----:B------:R-:W-:Y:S02]  /*97d0*/  MOV R34, R38 ;  /* 0x0000002600227202 */ /* 0x000fe40000000f00 */
[----:B------:R-:W-:-:S07]  /*97e0*/  MOV R37, R32 ;  /* 0x0000002000257202 */ /* 0x000fce0000000f00 */
[----:B------:R-:W-:Y:S05]  /*97f0*/  WARPSYNC.COLLECTIVE R25, `(.L_x_649) ;  /* 0x0000000019087348 */ /* 0x000fea0003c00000 */
[----:B------:R0:W1:Y:S02]  /*9800*/  SHFL.BFLY P3, R32, R34, R31, R30 ;  /* 0x0c00001f22207389 */ /* 0x000064000006001e */
[----:B01----:R-:W-:Y:S01]  /*9810*/  ENDCOLLECTIVE ;  /* 0x000000000000791b */ /* 0x003fe20003800000 */
.L_x_649:
[----:B------:R-:W-:Y:S01]  /*9820*/  FADD.FTZ R37, R36, R37 ;  /* 0x0000002524257221 */ /* 0x000fe20000010000 */
[----:B------:R-:W-:-:S04]  /*9830*/  HFMA2.MMA R31, -RZ, RZ, 0, 1.1920928955078125e-07 ;  /* 0x00000002ff1f7435 */ /* 0x000fc800000001ff */
[----:B------:R-:W-:Y:S02]  /*9840*/  MOV R34, R37 ;  /* 0x0000002500227202 */ /* 0x000fe40000000f00 */
[----:B------:R-:W-:-:S07]  /*9850*/  MOV R39, R32 ;  /* 0x0000002000277202 */ /* 0x000fce0000000f00 */
[----:B------:R-:W-:Y:S05]  /*9860*/  WARPSYNC.COLLECTIVE R25, `(.L_x_650) ;  /* 0x0000000019087348 */ /* 0x000fea0003c00000 */
[----:B------:R0:W1:Y:S02]  /*9870*/  SHFL.BFLY P3, R32, R34, R31, R30 ;  /* 0x0c00001f22207389 */ /* 0x000064000006001e */
[----:B01----:R-:W-:Y:S01]  /*9880*/  ENDCOLLECTIVE ;  /* 0x000000000000791b */ /* 0x003fe20003800000 */
.L_x_650:
[----:B------:R-:W-:-:S05]  /*9890*/  FADD.FTZ R39, R38, R39 ;  /* 0x0000002726277221 */ /* 0x000fca0000010000 */
[----:B------:R-:W-:Y:S02]  /*98a0*/  MOV R34, R39 ;  /* 0x0000002700227202 */ /* 0x000fe40000000f00 */
[----:B------:R-:W-:-:S07]  /*98b0*/  MOV R40, R32 ;  /* 0x0000002000287202 */ /* 0x000fce0000000f00 */
[----:B------:R-:W-:Y:S05]  /*98c0*/  WARPSYNC.COLLECTIVE R25, `(.L_x_651) ;  /* 0x0000000019087348 */ /* 0x000fea0003c00000 */
[----:B------:R0:W1:Y:S02]  /*98d0*/  SHFL.BFLY P3, R32, R34, R31, R30 ;  /* 0x0c00001f22207389 */ /* 0x000064000006001e */
[----:B01----:R-:W-:Y:S01]  /*98e0*/  ENDCOLLECTIVE ;  /* 0x000000000000791b */ /* 0x003fe20003800000 */
.L_x_651:
[----:B------:R-:W-:Y:S01]  /*98f0*/  FADD.FTZ R40, R37, R40 ;  /* 0x0000002825287221 */ /* 0x000fe20000010000 */
[----:B------:R-:W-:-:S04]  /*9900*/  HFMA2.MMA R31, -RZ, RZ, 0, 5.9604644775390625e-08 ;  /* 0x00000001ff1f7435 */ /* 0x000fc800000001ff */
[----:B------:R-:W-:Y:S02]  /*9910*/  MOV R34, R40 ;  /* 0x0000002800227202 */ /* 0x000fe40000000f00 */
[----:B------:R-:W-:-:S07]  /*9920*/  MOV R42, R32 ;  /* 0x00000020002a7202 */ /* 0x000fce0000000f00 */
[----:B------:R-:W-:Y:S05]  /*9930*/  WARPSYNC.COLLECTIVE R25, `(.L_x_652) ;  /* 0x0000000019087348 */ /* 0x000fea0003c00000 */
[----:B------:R0:W1:Y:S02]  /*9940*/  SHFL.BFLY P3, R32, R34, R31, R30 ;  /* 0x0c00001f22207389 */ /* 0x000064000006001e */
[----:B01----:R-:W-:Y:S01]  /*9950*/  ENDCOLLECTIVE ;  /* 0x000000000000791b */ /* 0x003fe20003800000 */
.L_x_652:
[----:B------:R-:W-:-:S05]  /*9960*/  FADD.FTZ R42, R39, R42 ;  /* 0x0000002a272a7221 */ /* 0x000fca0000010000 */
[----:B------:R-:W-:Y:S02]  /*9970*/  MOV R34, R42 ;  /* 0x0000002a00227202 */ /* 0x000fe40000000f00 */
[----:B------:R-:W-:-:S07]  /*9980*/  MOV R33, R32 ;  /* 0x0000002000217202 */ /* 0x000fce0000000f00 */
[----:B------:R-:W-:Y:S05]  /*9990*/  WARPSYNC.COLLECTIVE R25, `(.L_x_653) ;  /* 0x0000000019087348 */ /* 0x000fea0003c00000 */
[----:B------:R0:W1:Y:S02]  /*99a0*/  SHFL.BFLY P3, R32, R34, R31, R30 ;  /* 0x0c00001f22207389 */ /* 0x000064000006001e */
[----:B01----:R-:W-:Y:S01]  /*99b0*/  ENDCOLLECTIVE ;  /* 0x000000000000791b */ /* 0x003fe20003800000 */
.L_x_653:
[----:B------:R-:W-:Y:S01]  /*99c0*/  FADD.FTZ R33, R40, R33 ;  /* 0x0000002128217221 */ /* 0x000fe20000010000 */
[----:B------:R-:W-:Y:S06]  /*99d0*/  BRA `(.L_x_654) ;  /* 0xffffffe800cc7947 */ /* 0x000fec000383ffff */
.L_x_624:
        /* <DEDUP_REMOVED lines=8> */
.L_x_656:
[----:B------:R-:W-:Y:S05]  /*9a60*/  BSYNC B0 ;  /* 0x0000000000007941 */ /* 0x000fea0003800000 */
.L_x_655:
[----:B------:R-:W-:Y:S01]  /*9a70*/  HFMA2.MMA R31, -RZ, RZ, 0, 4.76837158203125e-07 ;  /* 0x00000008ff1f7435 */ /* 0x000fe200000001ff */
[----:B------:R-:W-:Y:S01]  /*9a80*/  MOV R34, R27 ;  /* 0x0000001b00227202 */ /* 0x000fe20000000f00 */
[----:B------:R-:W-:Y:S01]  /*9a90*/  HFMA2.MMA R39, -RZ, RZ, 0, 0 ;  /* 0x00000000ff277435 */ /* 0x000fe200000001ff */
[----:B------:R-:W-:Y:S02]  /*9aa0*/  MOV R30, 0x101f ;  /* 0x0000101f001e7802 */ /* 0x000fe40000000f00 */
[----:B------:R-:W-:Y:S02]  /*9ab0*/  CS2R R44, SRZ ;  /* 0x00000000002c7805 */ /* 0x000fe4000001ff00 */
[----:B------:R-:W-:Y:S01]  /*9ac0*/  MOV R25, 0xffff ;  /* 0x0000ffff00197802 */ /* 0x000fe20000000f00 */
[----:B------:R-:W-:Y:S01]  /*9ad0*/  HFMA2.MMA R50, -RZ, RZ, 0, 0 ;  /* 0x00000000ff327435 */ /* 0x000fe200000001ff */
[----:B------:R-:W-:Y:S02]  /*9ae0*/  MOV R29, R32 ;  /* 0x00000020001d7202 */ /* 0x000fe40000000f00 */
[----:B------:R-:W-:-:S08]  /*9af0*/  @P0 IADD3 R35, R33, 0x1e, RZ ;  /* 0x0000001e21230810 */ /* 0x000fd00007ffe0ff */
[----:B------:R-:W-:Y:S05]  /*9b00*/  WARPSYNC.COLLECTIVE R25, `(.L_x_657) ;  /* 0x0000000019087348 */ /* 0x000fea0003c00000 */
[----:B------:R0:W1:Y:S02]  /*9b10*/  SHFL.BFLY P3, R32, R34, R31, R30 ;  /* 0x0c00001f22207389 */ /* 0x000064000006001e */
[----:B01----:R-:W-:Y:S01]  /*9b20*/  ENDCOLLECTIVE ;  /* 0x000000000000791b */ /* 0x003fe20003800000 */
.L_x_657:
[----:B------:R-:W-:Y:S01]  /*9b30*/  @P0 LEA R36, R47, UR6, 0x7 ;  /* 0x000000062f240c11 */ /* 0x000fe2000f8e38ff */
[----:B------:R-:W-:Y:S01]  /*9b40*/  FADD.FTZ R29, R29, R26 ;  /* 0x0000001a1d1d7221 */ /* 0x000fe20000010000 */
[----:B------:R-:W-:Y:S02]  /*9b50*/  @P0 LOP3.LUT R35, R35, R10, RZ, 0x3c, !PT ;  /* 0x0000000a23230212 */ /* 0x000fe400078e3cff */
[----:B------:R-:W-:Y:S02]  /*9b60*/  MOV R40, RZ ;  /* 0x000000ff00287202 */ /* 0x000fe40000000f00 */
        /* <DEDUP_REMOVED lines=9> */
.L_x_658:
[----:B------:R-:W-:Y:S02]  /*9c00*/  MOV R34, R28 ;  /* 0x0000001c00227202 */ /* 0x000fe40000000f00 */
[----:B------:R-:W-:-:S07]  /*9c10*/  MOV R26, R32 ;  /* 0x00000020001a7202 */ /* 0x000fce0000000f00 */
[----:B------:R-:W-:Y:S05]  /*9c20*/  WARPSYNC.COLLECTIVE R25, `(.L_x_659) ;  /* 0x0000000019087348 */ /* 0x000fea0003c00000 */
[----:B------:R0:W1:Y:S02]  /*9c30*/  SHFL.BFLY P3, R32, R34, R31, R30 ;  /* 0x0c00001f22207389 */ /* 0x000064000006001e */
[----:B01----:R-:W-:Y:S01]  /*9c40*/  ENDCOLLECTIVE ;  /* 0x000000000000791b */ /* 0x003fe20003800000 */
.L_x_659:
[----:B------:R-:W-:Y:S01]  /*9c50*/  @P0 MOV R40, R38 ;  /* 0x0000002600280202 */ /* 0x000fe20000000f00 */
[----:B------:R-:W-:Y:S01]  /*9c60*/  FADD.FTZ R26, R29, R26 ;  /* 0x0000001a1d1a7221 */ /* 0x000fe20000010000 */
[----:B------:R-:W-:Y:S01]  /*9c70*/  @P0 MOV R39, R37 ;  /* 0x0000002500270202 */ /* 0x000fe20000000f00 */
[----:B------:R-:W-:-:S03]  /*9c80*/  HFMA2.MMA R31, -RZ, RZ, 0, 1.1920928955078125e-07 ;  /* 0x00000002ff1f7435 */ /* 0x000fc600000001ff */
[----:B------:R-:W-:Y:S01]  /*9c90*/  MOV R34, R26 ;  /* 0x0000001a00227202 */ /* 0x000fe20000000f00 */
[----:B------:R-:W-:Y:S01]  /*9ca0*/  FADD.FTZ R27, R28, R32 ;  /* 0x000000201c1b7221 */ /* 0x000fe20000010000 */
[----:B------:R-:W-:-:S07]  /*9cb0*/  @P0 LEA R28, R47, UR6, 0x7 ;  /* 0x000000062f1c0c11 */ /* 0x000fce000f8e38ff */
[----:B------:R-:W-:Y:S05]  /*9cc0*/  WARPSYNC.COLLECTIVE R25, `(.L_x_660) ;  /* 0x0000000019087348 */ /* 0x000fea0003c00000 */
[----:B------:R0:W1:Y:S02]  /*9cd0*/  SHFL.BFLY P3, R32, R34, R31, R30 ;  /* 0x0c00001f22207389 */ /* 0x000064000006001e */
[----:B01----:R-:W-:Y:S01]  /*9ce0*/  ENDCOLLECTIVE ;  /* 0x000000000000791b */ /* 0x003fe20003800000 */
.L_x_660:
[----:B------:R-:W-:Y:S02]  /*9cf0*/  MOV R34, R27 ;  /* 0x0000001b00227202 */ /* 0x000fe40000000f00 */
[----:B------:R-:W-:-:S07]  /*9d00*/  MOV R29, R32 ;  /* 0x00000020001d7202 */ /* 0x000fce0000000f00 */
[----:B------:R-:W-:Y:S05]  /*9d10*/  WARPSYNC.COLLECTIVE R25, `(.L_x_661) ;  /* 0x0000000019087348 */ /* 0x000fea0003c00000 */
[----:B------:R0:W1:Y:S02]  /*9d20*/  SHFL.BFLY P3, R32, R34, R31, R30 ;  /* 0x0c00001f22207389 */ /* 0x000064000006001e */
[----:B01----:R-:W-:Y:S01]  /*9d30*/  ENDCOLLECTIVE ;  /* 0x000000000000791b */ /* 0x003fe20003800000 */
.L_x_661:
        /* <DEDUP_REMOVED lines=12> */
.L_x_662:
[----:B------:R-:W0:Y:S01]  /*9e00*/  LDC.64 R26, c[0x0][0x218] ;  /* 0x00008600ff1a7b82 */ /* 0x000e220000000a00 */
[----:B------:R-:W-:Y:S02]  /*9e10*/  MOV R34, R36 ;  /* 0x0000002400227202 */ /* 0x000fe40000000f00 */
[----:B------:R-:W-:-:S07]  /*9e20*/  MOV R38, R32 ;  /* 0x0000002000267202 */ /* 0x000fce0000000f00 */
[----:B0-----:R-:W-:Y:S05]  /*9e30*/  WARPSYNC.COLLECTIVE R25, `(.L_x_663) ;  /* 0x0000000019087348 */ /* 0x001fea0003c00000 */
[----:B------:R1:W2:Y:S02]  /*9e40*/  SHFL.BFLY P3, R32, R34, R31, R30 ;  /* 0x0c00001f22207389 */ /* 0x0002a4000006001e */
[----:B012---:R-:W-:Y:S01]  /*9e50*/  ENDCOLLECTIVE ;  /* 0x000000000000791b */ /* 0x007fe20003800000 */
.L_x_663:
[----:B------:R-:W-:Y:S01]  /*9e60*/  FADD.FTZ R35, R35, R38 ;  /* 0x0000002623237221 */ /* 0x000fe20000010000 */
[----:B------:R-:W-:Y:S02]  /*9e70*/  @P0 MOV R44, R46 ;  /* 0x0000002e002c0202 */ /* 0x000fe40000000f00 */
[----:B------:R-:W-:Y:S01]  /*9e80*/  @P0 MOV R45, R48 ;  /* 0x00000030002d0202 */ /* 0x000fe20000000f00 */
[----:B------:R-:W-:Y:S02]  /*9e90*/  HFMA2.MMA R48, -RZ, RZ, 0, 0 ;  /* 0x00000000ff307435 */ /* 0x000fe400000001ff */
[----:B------:R-:W-:Y:S01]  /*9ea0*/  HFMA2.MMA R31, -RZ, RZ, 0, 4.76837158203125e-07 ;  /* 0x00000008ff1f7435 */ /* 0x000fe200000001ff */
[----:B------:R-:W-:Y:S02]  /*9eb0*/  MOV R34, R39 ;  /* 0x0000002700227202 */ /* 0x000fe40000000f00 */
[----:B------:R-:W-:-:S08]  /*9ec0*/  MOV R37, R32 ;  /* 0x0000002000257202 */ /* 0x000fd00000000f00 */
[----:B------:R-:W-:Y:S05]  /*9ed0*/  WARPSYNC.COLLECTIVE R25, `(.L_x_664) ;  /* 0x0000000019087348 */ /* 0x000fea0003c00000 */
[----:B------:R0:W1:Y:S02]  /*9ee0*/  SHFL.BFLY P3, R32, R34, R31, R30 ;  /* 0x0c00001f22207389 */ /* 0x000064000006001e */
[----:B01----:R-:W-:Y:S01]  /*9ef0*/  ENDCOLLECTIVE ;  /* 0x000000000000791b */ /* 0x003fe20003800000 */
.L_x_664:
        /* <DEDUP_REMOVED lines=8> */
.L_x_665:
[----:B------:R-:W-:Y:S01]  /*9f80*/  FADD.FTZ R42, R42, R39 ;  /* 0x000000272a2a7221 */ /* 0x000fe20000010000 */
[----:B------:R-:W-:-:S04]  /*9f90*/  HFMA2.MMA R31, -RZ, RZ, 0, 2.384185791015625e-07 ;  /* 0x00000004ff1f7435 */ /* 0x000fc800000001ff */
[----:B------:R-:W-:Y:S02]  /*9fa0*/  MOV R34, R42 ;  /* 0x0000002a00227202 */ /* 0x000fe40000000f00 */
[----:B------:R-:W-:-:S07]  /*9fb0*/  MOV R41, R32 ;  /* 0x0000002000297202 */ /* 0x000fce0000000f00 */
[----:B------:R-:W-:Y:S05]  /*9fc0*/  WARPSYNC.COLLECTIVE R25, `(.L_x_666) ;  /* 0x0000000019087348 */ /* 0x000fea0003c00000 */
[----:B------:R0:W1:Y:S02]  /*9fd0*/  SHFL.BFLY P3, R32, R34, R31, R30 ;  /* 0x0c00001f22207389 */ /* 0x000064000006001e */
[----:B01----:R-:W-:Y:S01]  /*9fe0*/  ENDCOLLECTIVE ;  /* 0x000000000000791b */ /* 0x003fe20003800000 */
.L_x_666:
[----:B------:R-:W-:-:S05]  /*9ff0*/  FADD.FTZ R41, R41, R40 ;  /* 0x0000002829297221 */ /* 0x000fca0000010000 */
[----:B------:R-:W-:Y:S02]  /*a000*/  MOV R34, R41 ;  /* 0x0000002900227202 */ /* 0x000fe40000000f00 */
[----:B------:R-:W-:-:S07]  /*a010*/  MOV R39, R32 ;  /* 0x0000002000277202 */ /* 0x000fce0000000f00 */
[----:B------:R-:W-:Y:S05]  /*a020*/  WARPSYNC.COLLECTIVE R25, `(.L_x_667) ;  /* 0x0000000019087348 */ /* 0x000fea0003c00000 */
[----:B------:R0:W1:Y:S02]  /*a030*/  SHFL.BFLY P3, R32, R34, R31, R30 ;  /* 0x0c00001f22207389 */ /* 0x000064000006001e */
[----:B01----:R-:W-:Y:S01]  /*a040*/  ENDCOLLECTIVE ;  /* 0x000000000000791b */ /* 0x003fe20003800000 */
.L_x_667:
[----:B------:R-:W-:Y:S01]  /*a050*/  FADD.FTZ R39, R42, R39 ;  /* 0x000000272a277221 */ /* 0x000fe20000010000 */
[----:B------:R-:W-:-:S04]  /*a060*/  HFMA2.MMA R31, -RZ, RZ, 0, 1.1920928955078125e-07 ;  /* 0x00000002ff1f7435 */ /* 0x000fc800000001ff */
[----:B------:R-:W-:Y:S02]  /*a070*/  MOV R34, R39 ;  /* 0x0000002700227202 */ /* 0x000fe40000000f00 */
[----:B------:R-:W-:-:S07]  /*a080*/  MOV R40, R32 ;  /* 0x0000002000287202 */ /* 0x000fce0000000f00 */
[----:B------:R-:W-:Y:S05]  /*a090*/  WARPSYNC.COLLECTIVE R25, `(.L_x_668) ;  /* 0x0000000019087348 */ /* 0x000fea0003c00000 */
[----:B------:R0:W1:Y:S02]  /*a0a0*/  SHFL.BFLY P3, R32, R34, R31, R30 ;  /* 0x0c00001f22207389 */ /* 0x000064000006001e */
[----:B01----:R-:W-:Y:S01]  /*a0b0*/  ENDCOLLECTIVE ;  /* 0x000000000000791b */ /* 0x003fe20003800000 */
.L_x_668:
[----:B------:R-:W-:-:S05]  /*a0c0*/  FADD.FTZ R40, R41, R40 ;  /* 0x0000002829287221 */ /* 0x000fca0000010000 */
[----:B------:R-:W-:Y:S02]  /*a0d0*/  MOV R34, R40 ;  /* 0x0000002800227202 */ /* 0x000fe40000000f00 */
[----:B------:R-:W-:-:S07]  /*a0e0*/  MOV R28, R32 ;  /* 0x00000020001c7202 */ /* 0x000fce0000000f00 */
[----:B------:R-:W-:Y:S05]  /*a0f0*/  WARPSYNC.COLLECTIVE R25, `(.L_x_669) ;  /* 0x0000000019087348 */ /* 0x000fea0003c00000 */
[----:B------:R0:W1:Y:S02]  /*a100*/  SHFL.BFLY P3, R32, R34, R31, R30 ;  /* 0x0c00001f22207389 */ /* 0x000064000006001e */
[----:B01----:R-:W-:Y:S01]  /*a110*/  ENDCOLLECTIVE ;  /* 0x000000000000791b */ /* 0x003fe20003800000 */
.L_x_669:
        /* <DEDUP_REMOVED lines=13> */
.L_x_670:
[----:B------:R-:W-:Y:S01]  /*a1f0*/  FADD.FTZ R43, R40, R43 ;  /* 0x0000002b282b7221 */ /* 0x000fe20000010000 */
[----:B------:R-:W0:Y:S04]  /*a200*/  LDC.64 R28, c[0x0][0x220] ;  /* 0x00008800ff1c7b82 */ /* 0x000e280000000a00 */
[----:B------:R-:W-:Y:S02]  /*a210*/  MOV R34, R43 ;  /* 0x0000002b00227202 */ /* 0x000fe40000000f00 */
[----:B------:R-:W-:-:S07]  /*a220*/  MOV R40, R32 ;  /* 0x0000002000287202 */ /* 0x000fce0000000f00 */
[----:B0-----:R-:W-:Y:S05]  /*a230*/  WARPSYNC.COLLECTIVE R25, `(.L_x_671) ;  /* 0x0000000019087348 */ /* 0x001fea0003c00000 */
[----:B------:R1:W2:Y:S02]  /*a240*/  SHFL.BFLY P3, R32, R34, R31, R30 ;  /* 0x0c00001f22207389 */ /* 0x0002a4000006001e */
[----:B012---:R-:W-:Y:S01]  /*a250*/  ENDCOLLECTIVE ;  /* 0x000000000000791b */ /* 0x007fe20003800000 */
.L_x_671:
[----:B------:R-:W-:-:S04]  /*a260*/  IMAD.WIDE R28, R37, 0x2, R28 ;  /* 0x00000002251c7825 */ /* 0x000fc800078e021c */
[----:B------:R-:W-:Y:S01]  /*a270*/  FADD.FTZ R40, R41, R40 ;  /* 0x0000002829287221 */ /* 0x000fe20000010000 */
[----:B------:R-:W-:Y:S02]  /*a280*/  @P0 MOV R48, R52 ;  /* 0x0000003400300202 */ /* 0x000fe40000000f00 */
[----:B------:R-:W-:Y:S02]  /*a290*/  @P0 MOV R50, R54 ;  /* 0x0000003600320202 */ /* 0x000fe40000000f00 */
[----:B------:R-:W-:Y:S01]  /*a2a0*/  ISETP.NE.AND P0, PT, R47, RZ, PT ;  /* 0x000000ff2f00720c */ /* 0x000fe20003f05270 */
[----:B------:R-:W-:Y:S01]  /*a2b0*/  HFMA2.MMA R31, -RZ, RZ, 0, 4.76837158203125e-07 ;  /* 0x00000008ff1f7435 */ /* 0x000fe200000001ff */
[----:B------:R-:W-:Y:S02]  /*a2c0*/  MOV R34, R44 ;  /* 0x0000002c00227202 */ /* 0x000fe40000000f00 */
[----:B------:R-:W-:-:S09]  /*a2d0*/  MOV R42, R32 ;  /* 0x00000020002a7202 */ /* 0x000fd20000000f00 */
[----:B------:R-:W-:Y:S05]  /*a2e0*/  WARPSYNC.COLLECTIVE R25, `(.L_x_672) ;  /* 0x0000000019087348 */ /* 0x000fea0003c00000 */
[----:B------:R0:W1:Y:S02]  /*a2f0*/  SHFL.BFLY P3, R32, R34, R31, R30 ;  /* 0x0c00001f22207389 */ /* 0x000064000006001e */
[----:B01----:R-:W-:Y:S01]  /*a300*/  ENDCOLLECTIVE ;  /* 0x000000000000791b */ /* 0x003fe20003800000 */
.L_x_672:
[----:B------:R-:W-:Y:S01]  /*a310*/  @!P0 F2FP.BF16.F32.PACK_AB R33, RZ, R36 ;  /* 0x00000024ff21823e */ /* 0x000fe200000010ff */
[----:B------:R-:W-:Y:S01]  /*a320*/  FADD.FTZ R42, R43, R42 ;  /* 0x0000002a2b2a7221 */ /* 0x000fe20000010000 */
[----:B------:R-:W-:Y:S02]  /*a330*/  MOV R34, R45 ;  /* 0x0000002d00227202 */ /* 0x000fe40000000f00 */
[----:B------:R-:W-:-:S07]  /*a340*/  MOV R51, R32 ;  /* 0x0000002000337202 */ /* 0x000fce0000000f00 */
[----:B------:R-:W-:Y:S05]  /*a350*/  WARPSYNC.COLLECTIVE R25, `(.L_x_673) ;  /* 0x0000000019087348 */ /* 0x000fea0003c00000 */
[----:B------:R0:W1:Y:S02]  /*a360*/  SHFL.BFLY P3, R32, R34, R31, R30 ;  /* 0x0c00001f22207389 */ /* 0x000064000006001e */
[----:B01----:R-:W-:Y:S01]  /*a370*/  ENDCOLLECTIVE ;  /* 0x000000000000791b */ /* 0x003fe20003800000 */
.L_x_673:
[----:B------:R-:W-:Y:S01]  /*a380*/  FADD.FTZ R51, R51, R44 ;  /* 0x0000002c33337221 */ /* 0x000fe20000010000 */
[----:B------:R-:W-:-:S04]  /*a390*/  HFMA2.MMA R31, -RZ, RZ, 0, 2.384185791015625e-07 ;  /* 0x00000004ff1f7435 */ /* 0x000fc800000001ff */
[----:B------:R-:W-:Y:S02]  /*a3a0*/  MOV R34, R51 ;  /* 0x0000003300227202 */ /* 0x000fe40000000f00 */
[----:B------:R-:W-:-:S07]  /*a3b0*/  MOV R46, R32 ;  /* 0x00000020002e7202 */ /* 0x000fce0000000f00 */
[----:B------:R-:W-:Y:S05]  /*a3c0*/  WARPSYNC.COLLECTIVE R25, `(.L_x_674) ;  /* 0x0000000019087348 */ /* 0x000fea0003c00000 */
[----:B------:R0:W1:Y:S02]  /*a3d0*/  SHFL.BFLY P3, R32, R34, R31, R30 ;  /* 0x0c00001f22207389 */ /* 0x000064000006001e */
[----:B01----:R-:W-:Y:S01]  /*a3e0*/  ENDCOLLECTIVE ;  /* 0x000000000000791b */ /* 0x003fe20003800000 */
.L_x_674:
[----:B------:R-:W-:-:S05]  /*a3f0*/  FADD.FTZ R46, R46, R45 ;  /* 0x0000002d2e2e7221 */ /* 0x000fca0000010000 */
[----:B------:R-:W-:Y:S02]  /*a400*/  MOV R34, R46 ;  /* 0x0000002e00227202 */ /* 0x000fe40000000f00 */
[----:B------:R-:W-:-:S07]  /*a410*/  MOV R44, R32 ;  /* 0x00000020002c7202 */ /* 0x000fce0000000f00 */
[----:B------:R-:W-:Y:S05]  /*a420*/  WARPSYNC.COLLECTIVE R25, `(.L_x_675) ;  /* 0x0000000019087348 */ /* 0x000fea0003c00000 */
[----:B------:R0:W1:Y:S02]  /*a430*/  SHFL.BFLY P3, R32, R34, R31, R30 ;  /* 0x0c00001f22207389 */ /* 0x000064000006001e */
[----:B01----:R-:W-:Y:S01]  /*a440*/  ENDCOLLECTIVE ;  /* 0x000000000000791b */ /* 0x003fe20003800000 */
.L_x_675:
[----:B------:R-:W-:Y:S01]  /*a450*/  FADD.FTZ R44, R51, R44 ;  /* 0x0000002c332c7221 */ /* 0x000fe20000010000 */
[----:B------:R-:W-:-:S04]  /*a460*/  HFMA2.MMA R31, -RZ, RZ, 0, 1.1920928955078125e-07 ;  /* 0x00000002ff1f7435 */ /* 0x000fc800000001ff */
[----:B------:R-:W-:Y:S02]  /*a470*/  MOV R34, R44 ;  /* 0x0000002c00227202 */ /* 0x000fe40000000f00 */
[----:B------:R-:W-:-:S07]  /*a480*/  MOV R45, R32 ;  /* 0x00000020002d7202 */ /* 0x000fce0000000f00 */
[----:B------:R-:W-:Y:S05]  /*a490*/  WARPSYNC.COLLECTIVE R25, `(.L_x_676) ;  /* 0x0000000019087348 */ /* 0x000fea0003c00000 */
[----:B------:R0:W1:Y:S02]  /*a4a0*/  SHFL.BFLY P3, R32, R34, R31, R30 ;  /* 0x0c00001f22207389 */ /* 0x000064000006001e */
[----:B01----:R-:W-:Y:S01]  /*a4b0*/  ENDCOLLECTIVE ;  /* 0x000000000000791b */ /* 0x003fe20003800000 */
.L_x_676:
[----:B------:R-:W-:-:S05]  /*a4c0*/  FADD.FTZ R45, R46, R45 ;  /* 0x0000002d2e2d7221 */ /* 0x000fca0000010000 */
[----:B------:R-:W-:Y:S02]  /*a4d0*/  MOV R34, R45 ;  /* 0x0000002d00227202 */ /* 0x000fe40000000f00 */
[----:B------:R-:W-:-:S07]  /*a4e0*/  MOV R51, R32 ;  /* 0x0000002000337202 */ /* 0x000fce0000000f00 */
[----:B------:R-:W-:Y:S05]  /*a4f0*/  WARPSYNC.COLLECTIVE R25, `(.L_x_677) ;  /* 0x0000000019087348 */ /* 0x000fea0003c00000 */
[----:B------:R0:W1:Y:S02]  /*a500*/  SHFL.BFLY P3, R32, R34, R31, R30 ;  /* 0x0c00001f22207389 */ /* 0x000064000006001e */
[----:B01----:R-:W-:Y:S01]  /*a510*/  ENDCOLLECTIVE ;  /* 0x000000000000791b */ /* 0x003fe20003800000 */
.L_x_677:
[----:B------:R-:W-:Y:S01]  /*a520*/  FADD.FTZ R51, R44, R51 ;  /* 0x000000332c337221 */ /* 0x000fe20000010000 */
[----:B------:R-:W-:-:S04]  /*a530*/  HFMA2.MMA R31, -RZ, RZ, 0, 5.9604644775390625e-08 ;  /* 0x00000001ff1f7435 */ /* 0x000fc800000001ff */
[----:B------:R-:W-:Y:S02]  /*a540*/  MOV R34, R51 ;  /* 0x0000003300227202 */ /* 0x000fe40000000f00 */
[----:B------:R-:W-:-:S07]  /*a550*/  MOV R46, R32 ;  /* 0x00000020002e7202 */ /* 0x000fce0000000f00 */
[----:B------:R-:W-:Y:S05]  /*a560*/  WARPSYNC.COLLECTIVE R25, `(.L_x_678) ;  /* 0x0000000019087348 */ /* 0x000fea0003c00000 */
[----:B------:R0:W1:Y:S02]  /*a570*/  SHFL.BFLY P3, R32, R34, R31, R30 ;  /* 0x0c00001f22207389 */ /* 0x000064000006001e */
[----:B01----:R-:W-:Y:S01]  /*a580*/  ENDCOLLECTIVE ;  /* 0x000000000000791b */ /* 0x003fe20003800000 */
.L_x_678:
[----:B------:R-:W-:-:S05]  /*a590*/  FADD.FTZ R45, R45, R46 ;  /* 0x0000002e2d2d7221 */ /* 0x000fca0000010000 */
[----:B------:R-:W-:Y:S02]  /*a5a0*/  MOV R34, R45 ;  /* 0x0000002d00227202 */ /* 0x000fe40000000f00 */
[----:B------:R-:W-:-:S07]  /*a5b0*/  MOV R44, R32 ;  /* 0x00000020002c7202 */ /* 0x000fce0000000f00 */
[----:B------:R-:W-:Y:S05]  /*a5c0*/  WARPSYNC.COLLECTIVE R25, `(.L_x_679) ;  /* 0x0000000019087348 */ /* 0x000fea0003c00000 */
[----:B------:R0:W1:Y:S02]  /*a5d0*/  SHFL.BFLY P3, R32, R34, R31, R30 ;  /* 0x0c00001f22207389 */ /* 0x000064000006001e */
[----:B01----:R-:W-:Y:S01]  /*a5e0*/  ENDCOLLECTIVE ;  /* 0x000000000000791b */ /* 0x003fe20003800000 */
.L_x_679:
[----:B------:R-:W-:Y:S01]  /*a5f0*/  HFMA2.MMA R31, -RZ, RZ, 0, 4.76837158203125e-07 ;  /* 0x00000008ff1f7435 */ /* 0x000fe200000001ff */
[----:B------:R-:W-:Y:S02]  /*a600*/  MOV R34, R48 ;  /* 0x0000003000227202 */ /* 0x000fe40000000f00 */
[----:B------:R-:W-:-:S08]  /*a610*/  MOV R46, R32 ;  /* 0x00000020002e7202 */ /* 0x000fd00000000f00 */
[----:B------:R-:W-:Y:S05]  /*a620*/  WARPSYNC.COLLECTIVE R25, `(.L_x_680) ;  /* 0x0000000019087348 */ /* 0x000fea0003c00000 */
[----:B------:R0:W1:Y:S02]  /*a630*/  SHFL.BFLY P3, R32, R34, R31, R30 ;  /* 0x0c00001f22207389 */ /* 0x000064000006001e */
[----:B01----:R-:W-:Y:S01]  /*a640*/  ENDCOLLECTIVE ;  /* 0x000000000000791b */ /* 0x003fe20003800000 */
.L_x_680:
[----:B------:R-:W-:Y:S02]  /*a650*/  MOV R34, R50 ;  /* 0x0000003200227202 */ /* 0x000fe40000000f00 */
[----:B------:R-:W-:-:S07]  /*a660*/  MOV R55, R32 ;  /* 0x0000002000377202 */ /* 0x000fce0000000f00 */
[----:B------:R-:W-:Y:S05]  /*a670*/  WARPSYNC.COLLECTIVE R25, `(.L_x_681) ;  /* 0x0000000019087348 */ /* 0x000fea0003c00000 */
[----:B------:R0:W1:Y:S02]  /*a680*/  SHFL.BFLY P3, R32, R34, R31, R30 ;  /* 0x0c00001f22207389 */ /* 0x000064000006001e */
[----:B01----:R-:W-:Y:S01]  /*a690*/  ENDCOLLECTIVE ;  /* 0x000000000000791b */ /* 0x003fe20003800000 */
.L_x_681:
[----:B------:R-:W-:Y:S01]  /*a6a0*/  FADD.FTZ R55, R55, R48 ;  /* 0x0000003037377221 */ /* 0x000fe20000010000 */
[----:B------:R-:W-:-:S04]  /*a6b0*/  HFMA2.MMA R31, -RZ, RZ, 0, 2.384185791015625e-07 ;  /* 0x00000004ff1f7435 */ /* 0x000fc800000001ff */
[----:B------:R-:W-:Y:S02]  /*a6c0*/  MOV R34, R55 ;  /* 0x0000003700227202 */ /* 0x000fe40000000f00 */
[----:B------:R-:W-:-:S07]  /*a6d0*/  MOV R57, R32 ;  /* 0x0000002000397202 */ /* 0x000fce0000000f00 */
[----:B------:R-:W-:Y:S05]  /*a6e0*/  WARPSYNC.COLLECTIVE R25, `(.L_x_682) ;  /* 0x0000000019087348 */ /* 0x000fea0003c00000 */
[----:B------:R0:W1:Y:S02]  /*a6f0*/  SHFL.BFLY P3, R32, R34, R31, R30 ;  /* 0x0c00001f22207389 */ /* 0x000064000006001e */
[----:B01----:R-:W-:Y:S01]  /*a700*/  ENDCOLLECTIVE ;  /* 0x000000000000791b */ /* 0x003fe20003800000 */
.L_x_682:
[----:B------:R-:W-:-:S05]  /*a710*/  FADD.FTZ R57, R57, R50 ;  /* 0x0000003239397221 */ /* 0x000fca0000010000 */
[----:B------:R-:W-:Y:S02]  /*a720*/  MOV R34, R57 ;  /* 0x0000003900227202 */ /* 0x000fe40000000f00 */
[----:B------:R-:W-:-:S07]  /*a730*/  MOV R48, R32 ;  /* 0x0000002000307202 */ /* 0x000fce0000000f00 */
[----:B------:R-:W-:Y:S05]  /*a740*/  WARPSYNC.COLLECTIVE R25, `(.L_x_683) ;  /* 0x0000000019087348 */ /* 0x000fea0003c00000 */
[----:B------:R0:W1:Y:S02]  /*a750*/  SHFL.BFLY P3, R32, R34, R31, R30 ;  /* 0x0c00001f22207389 */ /* 0x000064000006001e */
[----:B01----:R-:W-:Y:S01]  /*a760*/  ENDCOLLECTIVE ;  /* 0x000000000000791b */ /* 0x003fe20003800000 */
.L_x_683:
[----:B------:R-:W-:Y:S01]  /*a770*/  FADD.FTZ R48, R55, R48 ;  /* 0x0000003037307221 */ /* 0x000fe20000010000 */
[----:B------:R-:W-:-:S04]  /*a780*/  HFMA2.MMA R31, -RZ, RZ, 0, 1.1920928955078125e-07 ;  /* 0x00000002ff1f7435 */ /* 0x000fc800000001ff */
[----:B------:R-:W-:Y:S02]  /*a790*/  MOV R34, R48 ;  /* 0x0000003000227202 */ /* 0x000fe40000000f00 */
[----:B------:R-:W-:-:S07]  /*a7a0*/  MOV R50, R32 ;  /* 0x0000002000327202 */ /* 0x000fce0000000f00 */
[----:B------:R-:W-:Y:S05]  /*a7b0*/  WARPSYNC.COLLECTIVE R25, `(.L_x_684) ;  /* 0x0000000019087348 */ /* 0x000fea0003c00000 */
[----:B------:R0:W1:Y:S02]  /*a7c0*/  SHFL.BFLY P3, R32, R34, R31, R30 ;  /* 0x0c00001f22207389 */ /* 0x000064000006001e */
[----:B01----:R-:W-:Y:S01]  /*a7d0*/  ENDCOLLECTIVE ;  /* 0x000000000000791b */ /* 0x003fe20003800000 */
.L_x_684:
[----:B------:R-:W-:-:S05]  /*a7e0*/  FADD.FTZ R50, R57, R50 ;  /* 0x0000003239327221 */ /* 0x000fca0000010000 */
[----:B------:R-:W-:Y:S02]  /*a7f0*/  MOV R34, R50 ;  /* 0x0000003200227202 */ /* 0x000fe40000000f00 */
[----:B------:R-:W-:-:S07]  /*a800*/  MOV R39, R32 ;  /* 0x0000002000277202 */ /* 0x000fce0000000f00 */
[----:B------:R-:W-:Y:S05]  /*a810*/  WARPSYNC.COLLECTIVE R25, `(.L_x_685) ;  /* 0x0000000019087348 */ /* 0x000fea0003c00000 */
[----:B------:R0:W1:Y:S02]  /*a820*/  SHFL.BFLY P3, R32, R34, R31, R30 ;  /* 0x0c00001f22207389 */ /* 0x000064000006001e */
[----:B01----:R-:W-:Y:S01]  /*a830*/  ENDCOLLECTIVE ;  /* 0x000000000000791b */ /* 0x003fe20003800000 */
.L_x_685:
        /* <DEDUP_REMOVED lines=12> */
[----:B------:R-:W-:Y:S01]  /*a900*/  MOV R34, R39 ;  /* 0x0000002700227202 */ /* 0x000fe20000000f00 */
[----:B------:R0:W-:Y:S01]  /*a910*/  @!P0 STG.E.U16 desc[UR18][R26.64], R32 ;  /* 0x000000201a008986 */ /* 0x0001e2000c101512 */
[----:B------:R-:W-:Y:S02]  /*a920*/  MOV R30, 0x101f ;  /* 0x0000101f001e7802 */ /* 0x000fe40000000f00 */
[----:B------:R-:W-:Y:S02]  /*a930*/  MOV R25, 0xffff ;  /* 0x0000ffff00197802 */ /* 0x000fe40000000f00 */
[----:B------:R-:W-:Y:S01]  /*a940*/  PRMT R35, R33, 0x7610, R35 ;  /* 0x0000761021237816 */ /* 0x000fe20000000023 */
[----:B------:R-:W-:-:S07]  /*a950*/  FADD.FTZ R33, R45, R46 ;  /* 0x0000002e2d217221 */ /* 0x000fce0000010000 */
[----:B0-----:R-:W-:Y:S05]  /*a960*/  WARPSYNC.COLLECTIVE R25, `(.L_x_686) ;  /* 0x0000000019087348 */ /* 0x001fea0003c00000 */
[----:B0-----:R0:W1:Y:S02]  /*a970*/  SHFL.BFLY P3, R32, R34, R31, R30 ;  /* 0x0c00001f22207389 */ /* 0x001064000006001e */
[----:B01----:R-:W-:Y:S01]  /*a980*/  ENDCOLLECTIVE ;  /* 0x000000000000791b */ /* 0x003fe20003800000 */
.L_x_686:
        /* <DEDUP_REMOVED lines=11> */
.L_x_687:
[----:B------:R-:W-:Y:S01]  /*aa40*/  FADD.FTZ R36, R39, R36 ;  /* 0x0000002427247221 */ /* 0x000fe20000010000 */
[----:B------:R-:W-:Y:S06]  /*aa50*/  BRA `(.L_x_688) ;  /* 0xffffffe400107947 */ /* 0x000fec000383ffff */
.L_x_689:
        /* <DEDUP_REMOVED lines=10> */
.L_x_2234:


//--------------------- .text._ZN13group_norm_v218gn_bwd_cuda_kernelI13__nv_bfloat16Li480ELi1ELi16ELi120ELi1024ELb1ELb1ELi32ELi960ELi960ELi4ELb1ELi4ELb0ELb0ELNS_15WgradSyncMethodE3ENS_16CompileConditionILi900EEEEEvPT_S6_S6_PKS5_S8_S8_S8_PKfflPfPj --------------------------
	.section	.text._ZN13group_norm_v218gn_bwd_cuda_kernelI13__nv_bfloat16Li480ELi1ELi16ELi120ELi1024ELb1ELb1ELi32ELi960ELi960ELi4ELb1ELi4ELb0ELb0ELNS_15WgradSyncMethodE3ENS_16CompileConditionILi900EEEEEvPT_S6_S6_PKS5_S8_S8_S8_PKfflPfPj,"ax",@progbits
	.align	128
        .global         _ZN13group_norm_v218gn_bwd_cuda_kernelI13__nv_bfloat16Li480ELi1ELi16ELi120ELi1024ELb1ELb1ELi32ELi960ELi960ELi4ELb1ELi4ELb0ELb0ELNS_15WgradSyncMethodE3ENS_16CompileConditionILi900EEEEEvPT_S6_S6_PKS5_S8_S8_S8_PKfflPfPj
        .type           _ZN13group_norm_v218gn_bwd_cuda_kernelI13__nv_bfloat16Li480ELi1ELi16ELi120ELi1024ELb1ELb1ELi32ELi960ELi960ELi4ELb1ELi4ELb0ELb0ELNS_15WgradSyncMethodE3ENS_16CompileConditionILi900EEEEEvPT_S6_S6_PKS5_S8_S8_S8_PKfflPfPj,@function
        .size           _ZN13group_norm_v218gn_bwd_cuda_kernelI13__nv_bfloat16Li480ELi1ELi16ELi120ELi1024ELb1ELb1ELi32ELi960ELi960ELi4ELb1ELi4ELb0ELb0ELNS_15WgradSyncMethodE3ENS_16CompileConditionILi900EEEEEvPT_S6_S6_PKS5_S8_S8_S8_PKfflPfPj,(.L_x_2235 - _ZN13group_norm_v218gn_bwd_cuda_kernelI13__nv_bfloat16Li480ELi1ELi16ELi120ELi1024ELb1ELb1ELi32ELi960ELi960ELi4ELb1ELi4ELb0ELb0ELNS_15WgradSyncMethodE3ENS_16CompileConditionILi900EEEEEvPT_S6_S6_PKS5_S8_S8_S8_PKfflPfPj)
        .other          _ZN13group_norm_v218gn_bwd_cuda_kernelI13__nv_bfloat16Li480ELi1ELi16ELi120ELi1024ELb1ELb1ELi32ELi960ELi960ELi4ELb1ELi4ELb0ELb0ELNS_15WgradSyncMethodE3ENS_16CompileConditionILi900EEEEEvPT_S6_S6_PKS5_S8_S8_S8_PKfflPfPj,@"STO_CUDA_ENTRY STV_DEFAULT"
_ZN13group_norm_v218gn_bwd_cuda_kernelI13__nv_bfloat16Li480ELi1ELi16ELi120ELi1024ELb1ELb1ELi32ELi960ELi960ELi4ELb1ELi4ELb0ELb0ELNS_15WgradSyncMethodE3ENS_16CompileConditionILi900EEEEEvPT_S6_S6_PKS5_S8_S8_S8_PKfflPfPj:
.text._ZN13group_norm_v218gn_bwd_cuda_kernelI13__nv_bfloat16Li480ELi1ELi16ELi120ELi1024ELb1ELb1ELi32ELi960ELi960ELi4ELb1ELi4ELb0ELb0ELNS_15WgradSyncMethodE3ENS_16CompileConditionILi900EEEEEvPT_S6_S6_PKS5_S8_S8_S8_PKfflPfPj:
        /* <DEDUP_REMOVED lines=31> */
.L_x_692:
[----:B------:R-:W2:Y:S04]  /*01f0*/  LD.E.STRONG.GPU R0, desc[UR18][R2.64] ;  /* 0x0000001202007980 */ /* 0x000ea8000c10f900 */
[----:B--2---:R-:W-:Y:S01]  /*0200*/  CCTL.IVALL ;  /* 0x00000000ff00798f */ /* 0x004fe20002000000 */
[----:B------:R-:W-:Y:S05]  /*0210*/  YIELD ;  /* 0x0000000000007946 */ /* 0x000fea0003800000 */
[----:B-----5:R-:W-:-:S04]  /*0220*/  LOP3.LUT R0, R0, R5, RZ, 0x3c, !PT ;  /* 0x0000000500007212 */ /* 0x020fc800078e3cff */
[----:B------:R-:W-:-:S13]  /*0230*/  ISETP.GT.AND P0, PT, R0, -0x1, PT ;  /* 0xffffffff0000780c */ /* 0x000fda0003f04270 */
[----:B------:R-:W-:Y:S05]  /*0240*/  @P0 BRA `(.L_x_692) ;  /* 0xfffffffc00e80947 */ /* 0x000fea000383ffff */
.L_x_691:
[----:B------:R-:W-:Y:S05]  /*0250*/  WARPSYNC.ALL ;  /* 0x0000000000007948 */ /* 0x000fea0003800000 */
[----:B------:R-:W-:Y:S06]  /*0260*/  BAR.SYNC.DEFER_BLOCKING 0x0 ;  /* 0x0000000000007b1d */ /* 0x000fec0000010000 */
[----:B------:R-:W-:Y:S05]  /*0270*/  BRA `(.L_x_693) ;  /* 0x000000bc00847947 */ /* 0x000fea0003800000 */
.L_x_690:
        /* <DEDUP_REMOVED lines=10> */
[----:B------:R-:W-:-:S02]  /*0320*/  UIADD3 UR13, UR12, 0x3c00, URZ ;  /* 0x00003c000c0d7890 */ /* 0x000fc4000fffe03f */
[----:B------:R-:W-:Y:S01]  /*0330*/  USHF.R.U32.HI UR15, URZ, 0x1, UR10 ;  /* 0x000000013f0f7899 */ /* 0x000fe2000801160a */
[----:B------:R-:W-:Y:S01]  /*0340*/  ULDC.64 UR6, c[0x0][0x268] ;  /* 0x00009a0000067ab9 */ /* 0x000fe20000000a00 */
[----:B------:R-:W-:Y:S01]  /*0350*/  UMOV UR16, 0x7fffffc1 ;  /* 0x7fffffc100107882 */ /* 0x000fe20000000000 */
[----:B------:R-:W-:Y:S02]  /*0360*/  ULEA UR6, UP0, UR10, UR6, 0x2 ;  /* 0x000000060a067291 */ /* 0x000fe4000f80103f */
[----:B------:R-:W-:Y:S02]  /*0370*/  USHF.L.U32 UR17, UR15, 0x5, URZ ;  /* 0x000000050f117899 */ /* 0x000fe4000800063f */
[----:B------:R-:W-:Y:S02]  /*0380*/  UIADD3 UR15, -UR15, URZ, URZ ;  /* 0x0000003f0f0f7290 */ /* 0x000fe4000fffe13f */
[----:B------:R-:W-:Y:S02]  /*0390*/  ULEA.HI.X UR7, UR10, UR7, UR5, 0x2, UP0 ;  /* 0x000000070a077291 */ /* 0x000fe400080f1405 */
[----:B------:R-:W-:-:S02]  /*03a0*/  UISETP.NE.AND UP0, UPT, UR23, UR15, UPT ;  /* 0x0000000f1700728c */ /* 0x000fc4000bf05270 */
[----:B-1----:R-:W-:Y:S02]  /*03b0*/  ULEA UR12, UR14, UR12, 0x18 ;  /* 0x0000000c0e0c7291 */ /* 0x002fe4000f8ec03f */
[----:B------:R-:W-:Y:S02]  /*03c0*/  ULEA UR13, UR14, UR13, 0x18 ;  /* 0x0000000d0e0d7291 */ /* 0x000fe4000f8ec03f */
[----:B------:R-:W-:Y:S01]  /*03d0*/  ULOP3.LUT UR17, UR17, 0xffffffe0, UR4, 0xe2, !UPT ;  /* 0xffffffe011117892 */ /* 0x000fe2000f8ee204 */
[----:B0-----:R-:W-:Y:S01]  /*03e0*/  IADD3 R5, R11, 0x1e0, RZ ;  /* 0x000001e00b057810 */ /* 0x001fe20007ffe0ff */
[----:B------:R-:W-:Y:S01]  /*03f0*/  USEL UR21, UR16, 0x1, !UP0 ;  /* 0x0000000110157887 */ /* 0x000fe2000c000000 */
[----:B------:R-:W-:Y:S01]  /*0400*/  SHF.R.S32.HI R0, RZ, 0x1f, R11 ;  /* 0x0000001fff007819 */ /* 0x000fe2000001140b */
[----:B------:R-:W-:Y:S01]  /*0410*/  UMOV UR14, UR10 ;  /* 0x0000000a000e7c82 */ /* 0x000fe20008000000 */
[----:B------:R-:W-:Y:S01]  /*0420*/  SHF.R.S32.HI R6, RZ, 0x1f, R5 ;  /* 0x0000001fff067819 */ /* 0x000fe20000011405 */
[----:B------:R-:W-:Y:S01]  /*0430*/  UMOV UR4, URZ ;  /* 0x0000003f00047c82 */ /* 0x000fe20008000000 */
[----:B------:R-:W-:-:S02]  /*0440*/  LEA.HI R2, R0, R11, RZ, 0x2 ;  /* 0x0000000b00027211 */ /* 0x000fc400078f10ff */
[----:B------:R-:W-:Y:S02]  /*0450*/  SHF.R.U32.HI R9, RZ, 0x1, R11 ;  /* 0x00000001ff097819 */ /* 0x000fe4000001160b */
[----:B------:R-:W-:Y:S02]  /*0460*/  LEA.HI R4, R6, R5, RZ, 0x2 ;  /* 0x0000000506047211 */ /* 0x000fe400078f10ff */
[----:B------:R-:W-:Y:S02]  /*0470*/  SHF.R.S32.HI R3, RZ, 0x2, R2 ;  /* 0x00000002ff037819 */ /* 0x000fe40000011402 */
[----:B------:R-:W-:Y:S02]  /*0480*/  SHF.L.U32 R9, R9, 0x5, RZ ;  /* 0x0000000509097819 */ /* 0x000fe400000006ff */
[----:B------:R-:W-:Y:S02]  /*0490*/  SHF.R.S32.HI R7, RZ, 0x2, R4 ;  /* 0x00000002ff077819 */ /* 0x000fe40000011404 */
[----:B------:R-:W-:-:S02]  /*04a0*/  IADD3 R3, R3, 0xf0, RZ ;  /* 0x000000f003037810 */ /* 0x000fc40007ffe0ff */
[----:B------:R-:W-:Y:S01]  /*04b0*/  LOP3.LUT R9, R9, 0xffffffe0, R8, 0xe2, !PT ;  /* 0xffffffe009097812 */ /* 0x000fe200078ee208 */
[----:B------:R0:W-:Y:S01]  /*04c0*/  STL [R1+0xfc], R7 ;  /* 0x0000fc0701007387 */ /* 0x0001e20000100800 */
[----:B------:R-:W-:Y:S02]  /*04d0*/  LOP3.LUT R8, R4, 0xfffffffc, RZ, 0xc0, !PT ;  /* 0xfffffffc04087812 */ /* 0x000fe400078ec0ff */
[----:B------:R-:W-:Y:S01]  /*04e0*/  SHF.R.S32.HI R4, RZ, 0x1f, R3 ;  /* 0x0000001fff047819 */ /* 0x000fe20000011403 */
[----:B------:R-:W-:Y:S01]  /*04f0*/  STL [R1+0x118], R9 ;  /* 0x0001180901007387 */ /* 0x000fe20000100800 */
[----:B------:R-:W-:Y:S02]  /*0500*/  LEA.HI R0, R0, R11, RZ, 0x4 ;  /* 0x0000000b00007211 */ /* 0x000fe400078f20ff */
[----:B------:R-:W-:Y:S02]  /*0510*/  LOP3.LUT R2, R2, 0xfffffffc, RZ, 0xc0, !PT ;  /* 0xfffffffc02027812 */ /* 0x000fe400078ec0ff */
[----:B------:R-:W-:-:S02]  /*0520*/  LEA.HI R4, R4, R3, RZ, 0x2 ;  /* 0x0000000304047211 */ /* 0x000fc400078f10ff */
[----:B0-----:R-:W-:Y:S02]  /*0530*/  IADD3 R7, R7, 0xf0, RZ ;  /* 0x000000f007077810 */ /* 0x001fe40007ffe0ff */
[----:B------:R-:W-:Y:S02]  /*0540*/  LEA.HI R6, R6, R5, RZ, 0x4 ;  /* 0x0000000506067211 */ /* 0x000fe400078f20ff */
[----:B------:R-:W-:Y:S02]  /*0550*/  SHF.R.S32.HI R10, RZ, 0x1f, R7 ;  /* 0x0000001fff0a7819 */ /* 0x000fe40000011407 */
[----:B------:R-:W-:Y:S02]  /*0560*/  IADD3 R8, R5, -R8, RZ ;  /* 0x8000000805087210 */ /* 0x000fe40007ffe0ff */
[----:B------:R-:W-:Y:S02]  /*0570*/  SHF.R.U32.HI R3, RZ, 0x4, R0 ;  /* 0x00000004ff037819 */ /* 0x000fe40000011600 */
[----:B------:R-:W-:-:S02]  /*0580*/  IADD3 R2, -R2, R11, RZ ;  /* 0x0000000b02027210 */ /* 0x000fc40007ffe1ff */
[----:B------:R-:W-:Y:S02]  /*0590*/  SHF.R.U32.HI R5, RZ, 0x2, R4 ;  /* 0x00000002ff057819 */ /* 0x000fe40000011604 */
[----:B------:R-:W-:Y:S02]  /*05a0*/  LEA.HI R10, R10, R7, RZ, 0x2 ;  /* 0x000000070a0a7211 */ /* 0x000fe400078f10ff */
[C---:B------:R-:W-:Y:S02]  /*05b0*/  LOP3.LUT R4, R2.reuse, 0x3, R3, 0x78, !PT ;  /* 0x0000000302047812 */ /* 0x040fe400078e7803 */
[----:B------:R-:W-:Y:S02]  /*05c0*/  LOP3.LUT R0, R2, 0x3, R5, 0x78, !PT ;  /* 0x0000000302007812 */ /* 0x000fe400078e7805 */
[----:B------:R-:W-:Y:S01]  /*05d0*/  SHF.R.U32.HI R7, RZ, 0x4, R6 ;  /* 0x00000004ff077819 */ /* 0x000fe20000011606 */
[----:B------:R0:W-:Y:S01]  /*05e0*/  STL [R1+0x10c], R4 ;  /* 0x00010c0401007387 */ /* 0x0001e20000100800 */
[----:B------:R-:W-:-:S02]  /*05f0*/  SHF.R.U32.HI R3, RZ, 0x2, R10 ;  /* 0x00000002ff037819 */ /* 0x000fc4000001160a */
[C---:B------:R-:W-:Y:S01]  /*0600*/  LOP3.LUT R2, R8.reuse, 0x3, R7, 0x78, !PT ;  /* 0x0000000308027812 */ /* 0x040fe200078e7807 */
[----:B------:R1:W-:Y:S04]  /*0610*/  STL [R1+0x108], R0 ;  /* 0x0001080001007387 */ /* 0x0003e80000100800 */
[----:B------:R-:W-:Y:S01]  /*0620*/  STL [R1+0x104], R2 ;  /* 0x0001040201007387 */ /* 0x000fe20000100800 */
[----:B0-----:R-:W-:Y:S02]  /*0630*/  LEA R4, R11, UR12, 0x5 ;  /* 0x0000000c0b047c11 */ /* 0x001fe4000f8e28ff */
[----:B-1----:R-:W-:-:S05]  /*0640*/  LOP3.LUT R0, R8, 0x3, R3, 0x78, !PT ;  /* 0x0000000308007812 */ /* 0x002fca00078e7803 */
[----:B------:R0:W-:Y:S04]  /*0650*/  STL [R1+0x100], R0 ;  /* 0x0001000001007387 */ /* 0x0001e80000100800 */
[----:B------:R1:W-:Y:S04]  /*0660*/  STL [R1+0x74], RZ ;  /* 0x000074ff01007387 */ /* 0x0003e80000100800 */
[----:B------:R1:W-:Y:S01]  /*0670*/  STL [R1+0x6c], RZ ;  /* 0x00006cff01007387 */ /* 0x0003e20000100800 */
[----:B0-----:R-:W-:-:S03]  /*0680*/  SHF.L.U32 R0, R11, 0x1, RZ ;  /* 0x000000010b007819 */ /* 0x001fc600000006ff */
[----:B------:R1:W-:Y:S01]  /*0690*/  STL [R1+0x70], RZ ;  /* 0x000070ff01007387 */ /* 0x0003e20000100800 */
[C---:B------:R-:W-:Y:S02]  /*06a0*/  LOP3.LUT R2, R0.reuse, 0x18, RZ, 0xc0, !PT ;  /* 0x0000001800027812 */ /* 0x040fe400078ec0ff */
[----:B------:R-:W-:Y:S01]  /*06b0*/  LOP3.LUT R3, R0, 0x18, RZ, 0xc, !PT ;  /* 0x0000001800037812 */ /* 0x000fe200078e0cff */
[----:B------:R1:W-:Y:S01]  /*06c0*/  STL [R1+0x68], RZ ;  /* 0x000068ff01007387 */ /* 0x0003e20000100800 */
[C---:B------:R-:W-:Y:S02]  /*06d0*/  LOP3.LUT R0, R2.reuse, 0x8, RZ, 0x3c, !PT ;  /* 0x0000000802007812 */ /* 0x040fe400078e3cff */
[----:B------:R-:W-:Y:S02]  /*06e0*/  LOP3.LUT R2, R2, 0x10, RZ, 0x3c, !PT ;  /* 0x0000001002027812 */ /* 0x000fe400078e3cff */
[C---:B------:R-:W-:Y:S02]  /*06f0*/  IADD3 R5, R4.reuse, R3, RZ ;  /* 0x0000000304057210 */ /* 0x040fe40007ffe0ff */
[----:B------:R-:W-:-:S02]  /*0700*/  IADD3 R3, R4, R0, RZ ;  /* 0x0000000004037210 */ /* 0x000fc40007ffe0ff */
[----:B------:R-:W-:-:S03]  /*0710*/  IADD3 R0, R4, R2, RZ ;  /* 0x0000000204007210 */ /* 0x000fc60007ffe0ff */
[----:B------:R1:W-:Y:S04]  /*0720*/  STL [R1+0x114], R3 ;  /* 0x0001140301007387 */ /* 0x0003e80000100800 */
[----:B------:R1:W-:Y:S02]  /*0730*/  STL [R1+0x110], R0 ;  /* 0x0001100001007387 */ /* 0x0003e40000100800 */
.L_x_703:
[----:B-12---:R-:W0:Y:S01]  /*0740*/  S2R R0, SR_TID.X ;  /* 0x0000000000007919 */ /* 0x006e220000002100 */
[----:B------:R-:W-:Y:S01]  /*0750*/  ULOP3.LUT UR15, UR10, 0x1, URZ, 0xc0, !UPT ;  /* 0x000000010a0f7892 */ /* 0x000fe2000f8ec03f */
[----:B------:R-:W1:Y:S01]  /*0760*/  LDC.64 R28, c[0x0][0x238] ;  /* 0x00008e00ff1c7b82 */ /* 0x000e620000000a00 */
[----:B------:R-:W-:Y:S02]  /*0770*/  USHF.R.U64 UR25, UR10, 0x1, UR5 ;  /* 0x000000010a197899 */ /* 0x000fe40008001205 */
[----:B------:R-:W-:Y:S02]  /*0780*/  UIMAD UR20, UR15, 0x3c0, URZ ;  /* 0x000003c00f1478a4 */ /* 0x000fe4000f8e023f */
[----:B------:R-:W-:Y:S02]  /*0790*/  USHF.R.U32.HI UR15, URZ, 0x1, UR5 ;  /* 0x000000013f0f7899 */ /* 0x000fe40008011605 */
[----:B------:R-:W-:Y:S01]  /*07a0*/  USHF.L.U32 UR16, UR23, 0x5, URZ ;  /* 0x0000000517107899 */ /* 0x000fe2000800063f */
[----:B------:R-:W2:Y:S01]  /*07b0*/  LDC.64 R6, c[0x0][0x240] ;  /* 0x00009000ff067b82 */ /* 0x000ea20000000a00 */
[----:B------:R-:W-:Y:S01]  /*07c0*/  ULDC.64 UR26, c[0x0][0x248] ;  /* 0x00009200001a7ab9 */ /* 0x000fe20000000a00 */
[----:B------:R-:W-:Y:S01]  /*07d0*/  ULDC.64 UR28, c[0x0][0x228] ;  /* 0x00008a00001c7ab9 */ /* 0x000fe20000000a00 */
[----:B------:R-:W-:Y:S01]  /*07e0*/  ULOP3.LUT UR16, UR16, 0x3e0, URZ, 0xc0, !UPT ;  /* 0x000003e010107892 */ /* 0x000fe2000f8ec03f */
[----:B0-----:R-:W-:-:S05]  /*07f0*/  IMAD.WIDE.U32 R2, R0, -0x77777777, RZ ;  /* 0x8888888900027825 */ /* 0x001fca00078e00ff */
[----:B------:R-:W-:-:S05]  /*0800*/  SHF.R.U32.HI R8, RZ, 0x7, R3 ;  /* 0x00000007ff087819 */ /* 0x000fca0000011603 */
[----:B------:R-:W-:-:S05]  /*0810*/  IMAD R9, R8, -0xf0, R0 ;  /* 0xffffff1008097824 */ /* 0x000fca00078e0200 */
[----:B------:R-:W-:-:S04]  /*0820*/  LEA R30, R9, UR20, 0x2 ;  /* 0x00000014091e7c11 */ /* 0x000fc8000f8e10ff */
[----:B------:R-:W-:Y:S01]  /*0830*/  SHF.R.S32.HI R31, RZ, 0x1f, R30 ;  /* 0x0000001fff1f7819 */ /* 0x000fe2000001141e */
[C---:B------:R-:W-:Y:S01]  /*0840*/  IMAD.WIDE.U32 R2, R30.reuse, -0x77777777, RZ ;  /* 0x888888891e027825 */ /* 0x040fe200078e00ff */
[----:B------:R-:W-:Y:S01]  /*0850*/  MOV R2, UR15 ;  /* 0x0000000f00027c02 */ /* 0x000fe20008000f00 */
[----:B------:R-:W-:Y:S02]  /*0860*/  UIMAD UR15, UR15, 0x1e0000, URZ ;  /* 0x001e00000f0f78a4 */ /* 0x000fe4000f8e023f */
[----:B-1----:R-:W-:Y:S01]  /*0870*/  IMAD.WIDE R28, R30, 0x2, R28 ;  /* 0x000000021e1c7825 */ /* 0x002fe200078e021c */
[----:B------:R-:W-:Y:S02]  /*0880*/  SHF.R.U32.HI R0, RZ, 0x6, R3 ;  /* 0x00000006ff007819 */ /* 0x000fe40000011603 */
[----:B------:R-:W-:-:S03]  /*0890*/  MOV R3, UR25 ;  /* 0x0000001900037c02 */ /* 0x000fc60008000f00 */
[----:B------:R0:W-:Y:S02]  /*08a0*/  STL [R1+0xf8], R0 ;  /* 0x0000f80001007387 */ /* 0x0001e40000100800 */
[C---:B------:R-:W-:Y:S02]  /*08b0*/  IMAD.WIDE.U32 R4, R3.reuse, 0x1e0000, R30 ;  /* 0x001e000003047825 */ /* 0x040fe400078e001e */
[----:B------:R-:W3:Y:S02]  /*08c0*/  LDG.E.64.CONSTANT R28, desc[UR18][R28.64] ;  /* 0x000000121c1c7981 */ /* 0x000ee4000c1e9b00 */
[----:B--2---:R-:W-:Y:S01]  /*08d0*/  IMAD.WIDE R30, R30, 0x2, R6 ;  /* 0x000000021e1e7825 */ /* 0x004fe200078e0206 */
[----:B0-----:R-:W-:Y:S02]  /*08e0*/  LEA R0, P0, R3, R0, 0x4 ;  /* 0x0000000003007211 */ /* 0x001fe400078020ff */
[----:B------:R-:W-:-:S03]  /*08f0*/  IADD3 R16, R5, UR15, RZ ;  /* 0x0000000f05107c10 */ /* 0x000fc6000fffe0ff */
[----:B------:R-:W2:Y:S01]  /*0900*/  LDG.E.64.CONSTANT R30, desc[UR18][R30.64] ;  /* 0x000000121e1e7981 */ /* 0x000ea2000c1e9b00 */
[----:B------:R-:W-:Y:S01]  /*0910*/  LEA.HI.X R3, R3, RZ, R2, 0x4, P0 ;  /* 0x000000ff03037211 */ /* 0x000fe200000f2402 */
[----:B------:R-:W-:Y:S01]  /*0920*/  ULDC UR15, c[0x0][0x250] ;  /* 0x00009400000f7ab9 */ /* 0x000fe20000000800 */
[----:B------:R-:W-:Y:S02]  /*0930*/  IADD3 R2, R8, UR16, RZ ;  /* 0x0000001008027c10 */ /* 0x000fe4000fffe0ff */
[----:B------:R-:W-:-:S03]  /*0940*/  LEA R32, P0, R0, UR26, 0x3 ;  /* 0x0000001a00207c11 */ /* 0x000fc6000f8018ff */
[----:B------:R-:W-:Y:S01]  /*0950*/  IMAD R15, R2, 0x780, RZ ;  /* 0x00000780020f7824 */ /* 0x000fe200078e02ff */
[----:B------:R-:W-:Y:S01]  /*0960*/  LEA.HI.X R33, R0, UR27, R3, 0x3, P0 ;  /* 0x0000001b00217c11 */ /* 0x000fe200080f1c03 */
[----:B------:R-:W-:-:S03]  /*0970*/  ULDC.64 UR26, c[0x0][0x230] ;  /* 0x00008c00001a7ab9 */ /* 0x000fc60000000a00 */
[----:B------:R-:W-:Y:S02]  /*0980*/  IADD3 R0, P0, R15, R4, RZ ;  /* 0x000000040f007210 */ /* 0x000fe40007f1e0ff */
[----:B------:R-:W4:Y:S02]  /*0990*/  LDG.E.64.CONSTANT R32, desc[UR18][R32.64] ;  /* 0x0000001220207981 */ /* 0x000f24000c1e9b00 */
[----:B------:R-:W-:Y:S02]  /*09a0*/  IADD3.X R3, RZ, R16, RZ, P0, !PT ;  /* 0x00000010ff037210 */ /* 0x000fe400007fe4ff */
[C---:B------:R-:W-:Y:S02]  /*09b0*/  SHF.L.U32 R13, R0.reuse, 0x1, RZ ;  /* 0x00000001000d7819 */ /* 0x040fe400000006ff */
[----:B------:R-:W-:Y:S02]  /*09c0*/  SHF.L.U64.HI R12, R0, 0x1, R3 ;  /* 0x00000001000c7819 */ /* 0x000fe40000010203 */
[----:B------:R-:W-:-:S04]  /*09d0*/  IADD3 R34, P0, R13, UR26, RZ ;  /* 0x0000001a0d227c10 */ /* 0x000fc8000ff1e0ff */
[----:B------:R-:W-:-:S06]  /*09e0*/  IADD3.X R35, R12, UR27, RZ, P0, !PT ;  /* 0x0000001b0c237c10 */ /* 0x000fcc00087fe4ff */
[----:B------:R-:W2:Y:S01]  /*09f0*/  LDG.E.64.CONSTANT R34, desc[UR18][R34.64] ;  /* 0x0000001222227981 */ /* 0x000ea2000c1e9b00 */
[----:B------:R-:W-:-:S04]  /*0a00*/  IADD3 R3, R15, 0xf00, RZ ;  /* 0x00000f000f037810 */ /* 0x000fc80007ffe0ff */
[----:B------:R-:W-:-:S04]  /*0a10*/  IADD3 R3, P0, R3, R4, RZ ;  /* 0x0000000403037210 */ /* 0x000fc80007f1e0ff */
[----:B------:R-:W-:Y:S02]  /*0a20*/  IADD3.X R0, RZ, R16, RZ, P0, !PT ;  /* 0x00000010ff007210 */ /* 0x000fe400007fe4ff */
[C---:B------:R-:W-:Y:S02]  /*0a30*/  SHF.L.U32 R11, R3.reuse, 0x1, RZ ;  /* 0x00000001030b7819 */ /* 0x040fe400000006ff */
[----:B------:R-:W-:Y:S02]  /*0a40*/  SHF.L.U64.HI R10, R3, 0x1, R0 ;  /* 0x00000001030a7819 */ /* 0x000fe40000010200 */
[----:B------:R-:W-:-:S04]  /*0a50*/  IADD3 R36, P0, R11, UR26, RZ ;  /* 0x0000001a0b247c10 */ /* 0x000fc8000ff1e0ff */
[----:B------:R-:W-:-:S06]  /*0a60*/  IADD3.X R37, R10, UR27, RZ, P0, !PT ;  /* 0x0000001b0a257c10 */ /* 0x000fcc00087fe4ff */
[----:B------:R-:W2:Y:S01]  /*0a70*/  LDG.E.64.CONSTANT R36, desc[UR18][R36.64] ;  /* 0x0000001224247981 */ /* 0x000ea2000c1e9b00 */
        /* <DEDUP_REMOVED lines=8> */
[----:B------:R-:W-:Y:S02]  /*0b00*/  IADD3 R40, P0, R7, UR26, RZ ;  /* 0x0000001a07287c10 */ /* 0x000fe4000ff1e0ff */
[----:B------:R-:W-:Y:S02]  /*0b10*/  IADD3 R3, R15, 0x2d00, RZ ;  /* 0x00002d000f037810 */ /* 0x000fe40007ffe0ff */
[----:B------:R-:W-:-:S02]  /*0b20*/  IADD3.X R41, R2, UR27, RZ, P0, !PT ;  /* 0x0000001b02297c10 */ /* 0x000fc400087fe4ff */
[----:B------:R-:W-:-:S04]  /*0b30*/  IADD3 R3, P0, R3, R4, RZ ;  /* 0x0000000403037210 */ /* 0x000fc80007f1e0ff */
[----:B------:R-:W-:Y:S01]  /*0b40*/  IADD3.X R0, RZ, R16, RZ, P0, !PT ;  /* 0x00000010ff007210 */ /* 0x000fe200007fe4ff */
[----:B------:R-:W2:Y:S01]  /*0b50*/  LDG.E.64.CONSTANT R40, desc[UR18][R40.64] ;  /* 0x0000001228287981 */ /* 0x000ea2000c1e9b00 */
        /* <DEDUP_REMOVED lines=8> */
[----:B------:R-:W-:-:S04]  /*0be0*/  IADD3 R46, P0, R7, UR28, RZ ;  /* 0x0000001c072e7c10 */ /* 0x000fc8000ff1e0ff */
[----:B------:R-:W-:-:S06]  /*0bf0*/  IADD3.X R47, R2, UR29, RZ, P0, !PT ;  /* 0x0000001d022f7c10 */ /* 0x000fcc00087fe4ff */
[----:B------:R-:W2:Y:S01]  /*0c00*/  LDG.E.64.CONSTANT R46, desc[UR18][R46.64] ;  /* 0x000000122e2e7981 */ /* 0x000ea2000c1e9b00 */
[----:B------:R-:W-:-:S03]  /*0c10*/  IADD3 R3, R15, 0x3c00, RZ ;  /* 0x00003c000f037810 */ /* 0x000fc60007ffe0ff */
[----:B------:R-:W-:Y:S01]  /*0c20*/  STL [R1+0xcc], R13 ;  /* 0x0000cc0d01007387 */ /* 0x000fe20000100800 */
[----:B------:R-:W-:-:S03]  /*0c30*/  HFMA2.MMA R0, -RZ, RZ, 0, 1.430511474609375e-06 ;  /* 0x00000018ff007435 */ /* 0x000fc600000001ff */
[----:B------:R-:W-:Y:S04]  /*0c40*/  STL [R1+0xf4], R12 ;  /* 0x0000f40c01007387 */ /* 0x000fe80000100800 */
[----:B------:R-:W-:Y:S04]  /*0c50*/  STL [R1+0xec], R11 ;  /* 0x0000ec0b01007387 */ /* 0x000fe80000100800 */
[----:B------:R0:W-:Y:S01]  /*0c60*/  STL [R1+0xf0], R10 ;  /* 0x0000f00a01007387 */ /* 0x0001e20000100800 */
[----:B------:R-:W-:Y:S01]  /*0c70*/  IMAD R9, R9, R0, UR13 ;  /* 0x0000000d09097e24 */ /* 0x000fe2000f8e0200 */
[----:B0-----:R-:W-:-:S04]  /*0c80*/  IADD3 R10, P0, R3, R4, RZ ;  /* 0x00000004030a7210 */ /* 0x001fc80007f1e0ff */
[----:B------:R-:W-:Y:S02]  /*0c90*/  IADD3.X R49, RZ, R16, RZ, P0, !PT ;  /* 0x00000010ff317210 */ /* 0x000fe400007fe4ff */
[C---:B------:R-:W-:Y:S02]  /*0ca0*/  SHF.L.U32 R61, R10.reuse, 0x1, RZ ;  /* 0x000000010a3d7819 */ /* 0x040fe400000006ff */
[----:B------:R-:W-:Y:S02]  /*0cb0*/  IADD3 R11, R15, 0x4b00, RZ ;  /* 0x00004b000f0b7810 */ /* 0x000fe40007ffe0ff */
[----:B------:R-:W-:Y:S02]  /*0cc0*/  SHF.L.U64.HI R63, R10, 0x1, R49 ;  /* 0x000000010a3f7819 */ /* 0x000fe40000010231 */
[----:B------:R-:W-:Y:S02]  /*0cd0*/  IADD3 R48, P0, R61, UR26, RZ ;  /* 0x0000001a3d307c10 */ /* 0x000fe4000ff1e0ff */
[----:B------:R-:W-:-:S02]  /*0ce0*/  IADD3 R11, P1, R11, R4, RZ ;  /* 0x000000040b0b7210 */ /* 0x000fc40007f3e0ff */
[----:B------:R-:W-:Y:S02]  /*0cf0*/  IADD3.X R49, R63, UR27, RZ, P0, !PT ;  /* 0x0000001b3f317c10 */ /* 0x000fe400087fe4ff */
[----:B------:R-:W-:Y:S02]  /*0d00*/  LEA R121, R8, R9, 0x3 ;  /* 0x0000000908797211 */ /* 0x000fe400078e18ff */
[----:B------:R-:W-:Y:S02]  /*0d10*/  IADD3.X R8, RZ, R16, RZ, P1, !PT ;  /* 0x00000010ff087210 */ /* 0x000fe40000ffe4ff */
[----:B------:R-:W-:Y:S01]  /*0d20*/  SHF.L.U32 R60, R11, 0x1, RZ ;  /* 0x000000010b3c7819 */ /* 0x000fe200000006ff */
[----:B------:R-:W2:Y:S01]  /*0d30*/  LDG.E.64.CONSTANT R48, desc[UR18][R48.64] ;  /* 0x0000001230307981 */ /* 0x000ea2000c1e9b00 */
[----:B------:R-:W-:Y:S02]  /*0d40*/  IADD3 R51, R15, 0x7800, RZ ;  /* 0x000078000f337810 */ /* 0x000fe40007ffe0ff */
[----:B------:R-:W-:-:S02]  /*0d50*/  SHF.L.U64.HI R62, R11, 0x1, R8 ;  /* 0x000000010b3e7819 */ /* 0x000fc40000010208 */
[----:B------:R-:W-:Y:S02]  /*0d60*/  IADD3 R50, P3, R60, UR26, RZ ;  /* 0x0000001a3c327c10 */ /* 0x000fe4000ff7e0ff */
[----:B------:R-:W-:Y:S02]  /*0d70*/  IADD3 R12, P1, R51, R4, RZ ;  /* 0x00000004330c7210 */ /* 0x000fe40007f3e0ff */
[----:B------:R-:W-:-:S06]  /*0d80*/  IADD3.X R51, R62, UR27, RZ, P3, !PT ;  /* 0x0000001b3e337c10 */ /* 0x000fcc0009ffe4ff */
[----:B------:R-:W2:Y:S01]  /*0d90*/  LDG.E.64.CONSTANT R50, desc[UR18][R50.64] ;  /* 0x0000001232327981 */ /* 0x000ea2000c1e9b00 */
[----:B------:R-:W-:-:S03]  /*0da0*/  IADD3 R13, R15, 0x5a00, RZ ;  /* 0x00005a000f0d7810 */ /* 0x000fc60007ffe0ff */
[----:B------:R-:W-:Y:S04]  /*0db0*/  STL [R1+0xe4], R7 ;  /* 0x0000e40701007387 */ /* 0x000fe80000100800 */
[----:B------:R-:W-:Y:S01]  /*0dc0*/  STL [R1+0xe8], R2 ;  /* 0x0000e80201007387 */ /* 0x000fe20000100800 */
[----:B------:R-:W-:Y:S02]  /*0dd0*/  IADD3 R17, R15, 0x6900, RZ ;  /* 0x000069000f117810 */ /* 0x000fe40007ffe0ff */
[-C--:B------:R-:W-:Y:S02]  /*0de0*/  IADD3 R58, P2, R13, R4.reuse, RZ ;  /* 0x000000040d3a7210 */ /* 0x080fe40007f5e0ff */
[----:B------:R-:W-:Y:S02]  /*0df0*/  IADD3 R14, P5, R17, R4, RZ ;  /* 0x00000004110e7210 */ /* 0x000fe40007fbe0ff */
[----:B------:R-:W-:-:S02]  /*0e00*/  IADD3 R55, R15, 0x9600, RZ ;  /* 0x000096000f377810 */ /* 0x000fc40007ffe0ff */
[C---:B------:R-:W-:Y:S01]  /*0e10*/  IADD3 R19, R15.reuse, 0xa500, RZ ;  /* 0x0000a5000f137810 */ /* 0x040fe20007ffe0ff */
[----:B------:R0:W-:Y:S01]  /*0e20*/  STL [R1+0xdc], R52 ;  /* 0x0000dc3401007387 */ /* 0x0001e20000100800 */
[----:B------:R-:W-:-:S03]  /*0e30*/  IADD3 R53, R15, 0x8700, RZ ;  /* 0x000087000f357810 */ /* 0x000fc60007ffe0ff */
[----:B------:R-:W-:Y:S01]  /*0e40*/  STL [R1+0xe0], R66 ;  /* 0x0000e04201007387 */ /* 0x000fe20000100800 */
[----:B0-----:R-:W-:Y:S02]  /*0e50*/  IADD3 R52, P6, R52, UR28, RZ ;  /* 0x0000001c34347c10 */ /* 0x001fe4000ffde0ff */
[C---:B------:R-:W-:Y:S02]  /*0e60*/  IADD3 R7, R15.reuse, 0xb400, RZ ;  /* 0x0000b4000f077810 */ /* 0x040fe40007ffe0ff */
[C---:B------:R-:W-:Y:S02]  /*0e70*/  IADD3 R9, R15.reuse, 0xc300, RZ ;  /* 0x0000c3000f097810 */ /* 0x040fe40007ffe0ff */
[C---:B------:R-:W-:Y:S02]  /*0e80*/  IADD3 R5, R15.reuse, 0xd200, RZ ;  /* 0x0000d2000f057810 */ /* 0x040fe40007ffe0ff */
[----:B------:R-:W-:Y:S02]  /*0e90*/  IADD3 R15, R15, 0xe100, RZ ;  /* 0x0000e1000f0f7810 */ /* 0x000fe40007ffe0ff */
[----:B---3--:R-:W-:Y:S01]  /*0ea0*/  SHF.L.U32 R0, R28, 0x10, RZ ;  /* 0x000000101c007819 */ /* 0x008fe200000006ff */
[----:B----4-:R-:W-:-:S06]  /*0eb0*/  FADD.FTZ R3, R33, UR15 ;  /* 0x0000000f21037e21 */ /* 0x010fcc0008010000 */
[----:B------:R-:W0:Y:S01]  /*0ec0*/  MUFU.RSQ R3, R3 ;  /* 0x0000000300037308 */ /* 0x000e220000001400 */
[----:B--2---:R-:W-:-:S05]  /*0ed0*/  SHF.L.U32 R11, R34, 0x10, RZ ;  /* 0x00000010220b7819 */ /* 0x004fca00000006ff */
[----:B------:R-:W-:Y:S01]  /*0ee0*/  FADD.FTZ R8, -R32, R11 ;  /* 0x0000000b20087221 */ /* 0x000fe20000010100 */
[----:B------:R-:W-:Y:S02]  /*0ef0*/  SHF.L.U32 R11, R35, 0x10, RZ ;  /* 0x00000010230b7819 */ /* 0x000fe400000006ff */
[----:B------:R-:W-:-:S03]  /*0f00*/  SHF.L.U32 R21, R30, 0x10, RZ ;  /* 0x000000101e157819 */ /* 0x000fc600000006ff */
[----:B------:R-:W-:Y:S01]  /*0f10*/  FADD.FTZ R18, -R32, R11 ;  /* 0x0000000b20127221 */ /* 0x000fe20000010100 */
[----:B------:R-:W-:Y:S01]  /*0f20*/  PRMT R10, R34, 0x7632, R10 ;  /* 0x00007632220a7816 */ /* 0x000fe2000000000a */
[----:B0-----:R-:W-:Y:S01]  /*0f30*/  FMUL.FTZ R78, R3, R8 ;  /* 0x00000008034e7220 */ /* 0x001fe20000410000 */
[----:B------:R-:W-:Y:S01]  /*0f40*/  SHF.L.U32 R2, R29, 0x10, RZ ;  /* 0x000000101d027819 */ /* 0x000fe200000006ff */
[----:B------:R-:W-:Y:S01]  /*0f50*/  FMUL.FTZ R77, R3, R18 ;  /* 0x00000012034d7220 */ /* 0x000fe20000410000 */
[----:B------:R-:W-:Y:S01]  /*0f60*/  SHF.L.U32 R20, R31, 0x10, RZ ;  /* 0x000000101f147819 */ /* 0x000fe200000006ff */
[----:B------:R-:W-:Y:S01]  /*0f70*/  FFMA.FTZ R8, R78, R0, R21 ;  /* 0x000000004e087223 */ /* 0x000fe20000010015 */
[----:B------:R-:W-:Y:S02]  /*0f80*/  SHF.L.U32 R11, R10, 0x10, RZ ;  /* 0x000000100a0b7819 */ /* 0x000fe400000006ff */
[----:B------:R-:W-:Y:S01]  /*0f90*/  PRMT R10, R35, 0x7632, R10 ;  /* 0x00007632230a7816 */ /* 0x000fe2000000000a */
[----:B------:R-:W-:Y:S01]  /*0fa0*/  FFMA.FTZ R13, R77, R2, R20 ;  /* 0x000000024d0d7223 */ /* 0x000fe20000010014 */
[----:B------:R-:W-:Y:S01]  /*0fb0*/  FMUL.FTZ R17, R8, -1.4426950216293334961 ;  /* 0xbfb8aa3b08117820 */ /* 0x000fe20000410000 */
[----:B------:R-:W-:-:S02]  /*0fc0*/  PRMT R23, R28, 0x7632, R23 ;  /* 0x000076321c177816 */ /* 0x000fc40000000017 */
[----:B------:R-:W-:Y:S01]  /*0fd0*/  SHF.L.U32 R33, R10, 0x10, RZ ;  /* 0x000000100a217819 */ /* 0x000fe200000006ff */
[----:B------:R-:W-:Y:S01]  /*0fe0*/  FMUL.FTZ R57, R13, -1.4426950216293334961 ;  /* 0xbfb8aa3b0d397820 */ /* 0x000fe20000410000 */
[----:B------:R-:W-:Y:S01]  /*0ff0*/  PRMT R22, R30, 0x7632, R22 ;  /* 0x000076321e167816 */ /* 0x000fe20000000016 */
[C---:B------:R-:W-:Y:S01]  /*1000*/  FADD.FTZ R18, -R32.reuse, R11 ;  /* 0x0000000b20127221 */ /* 0x040fe20000010100 */
[----:B------:R-:W-:Y:S01]  /*1010*/  PRMT R6, R29, 0x7632, R6 ;  /* 0x000076321d067816 */ /* 0x000fe20000000006 */
[----:B------:R0:W1:Y:S01]  /*1020*/  MUFU.EX2 R54, R17 ;  /* 0x0000001100367308 */ /* 0x0000620000000800 */
[----:B------:R-:W-:Y:S01]  /*1030*/  PRMT R98, R31, 0x7632, R98 ;  /* 0x000076321f627816 */ /* 0x000fe20000000062 */
[----:B------:R-:W-:Y:S01]  /*1040*/  FADD.FTZ R10, -R32, R33 ;  /* 0x00000021200a7221 */ /* 0x000fe20000010100 */
[----:B------:R-:W-:Y:S01]  /*1050*/  SHF.L.U32 R23, R23, 0x10, RZ ;  /* 0x0000001017177819 */ /* 0x000fe200000006ff */
[----:B------:R-:W-:Y:S01]  /*1060*/  FMUL.FTZ R65, R3, R18 ;  /* 0x0000001203417220 */ /* 0x000fe20000410000 */
[----:B------:R-:W-:-:S02]  /*1070*/  SHF.L.U32 R22, R22, 0x10, RZ ;  /* 0x0000001016167819 */ /* 0x000fc400000006ff */
[----:B------:R-:W-:Y:S01]  /*1080*/  SHF.L.U32 R33, R6, 0x10, RZ ;  /* 0x0000001006217819 */ /* 0x000fe200000006ff */
[----:B------:R-:W2:Y:S01]  /*1090*/  MUFU.EX2 R57, R57 ;  /* 0x0000003900397308 */ /* 0x000ea20000000800 */
[----:B------:R-:W-:Y:S01]  /*10a0*/  SHF.L.U32 R98, R98, 0x10, RZ ;  /* 0x0000001062627819 */ /* 0x000fe200000006ff */
[----:B0-----:R-:W-:Y:S01]  /*10b0*/  FMUL.FTZ R17, R3, R10 ;  /* 0x0000000a03117220 */ /* 0x001fe20000410000 */
[----:B------:R-:W-:Y:S01]  /*10c0*/  FFMA.FTZ R18, R65, R23, R22 ;  /* 0x0000001741127223 */ /* 0x000fe20000010016 */
[-C--:B------:R-:W-:Y:S02]  /*10d0*/  IADD3 R10, P4, R55, R4.reuse, RZ ;  /* 0x00000004370a7210 */ /* 0x080fe40007f9e0ff */
[----:B------:R-:W-:Y:S01]  /*10e0*/  FFMA.FTZ R64, R17, R33, R98 ;  /* 0x0000002111407223 */ /* 0x000fe20000010062 */
[----:B------:R-:W-:Y:S01]  /*10f0*/  FMUL.FTZ R56, R18, -1.4426950216293334961 ;  /* 0xbfb8aa3b12387820 */ /* 0x000fe20000410000 */
[----:B------:R-:W-:Y:S01]  /*1100*/  IADD3 R6, P3, R19, R4, RZ ;  /* 0x0000000413067210 */ /* 0x000fe20007f7e0ff */
[----:B------:R0:W-:Y:S01]  /*1110*/  STL [R1+0x120], R28 ;  /* 0x0001201c01007387 */ /* 0x0001e20000100800 */
[----:B------:R-:W-:Y:S01]  /*1120*/  IADD3.X R55, RZ, R16, RZ, P2, !PT ;  /* 0x00000010ff377210 */ /* 0x000fe200017fe4ff */
[----:B------:R-:W-:Y:S01]  /*1130*/  FMUL.FTZ R19, R64, -1.4426950216293334961 ;  /* 0xbfb8aa3b40137820 */ /* 0x000fe20000410000 */
[----:B------:R3:W4:Y:S01]  /*1140*/  MUFU.EX2 R59, R56 ;  /* 0x00000038003b7308 */ /* 0x0007220000000800 */
[----:B------:R3:W-:Y:S01]  /*1150*/  STL [R1+0x124], R29 ;  /* 0x0001241d01007387 */ /* 0x0007e20000100800 */
[----:B------:R-:W-:Y:S01]  /*1160*/  IADD3 R11, P0, R53, R4, RZ ;  /* 0x00000004350b7210 */ /* 0x000fe20007f1e0ff */
[----:B-1----:R-:W-:Y:S01]  /*1170*/  FADD.FTZ R69, R54, 1 ;  /* 0x3f80000036457421 */ /* 0x002fe20000010000 */
[----:B------:R-:W-:Y:S01]  /*1180*/  IADD3.X R53, R66, UR29, RZ, P6, !PT ;  /* 0x0000001d42357c10 */ /* 0x000fe2000b7fe4ff */
[----:B------:R1:W-:Y:S01]  /*1190*/  STL [R1+0x128], R30 ;  /* 0x0001281e01007387 */ /* 0x0003e20000100800 */
[----:B0-----:R-:W-:-:S02]  /*11a0*/  SHF.L.U64.HI R28, R58, 0x1, R55 ;  /* 0x000000013a1c7819 */ /* 0x001fc40000010237 */
[----:B------:R0:W0:Y:S01]  /*11b0*/  MUFU.EX2 R66, R19 ;  /* 0x0000001300427308 */ /* 0x0000220000000800 */
[----:B------:R-:W-:Y:S01]  /*11c0*/  STL [R1+0x12c], R31 ;  /* 0x00012c1f01007387 */ /* 0x000fe20000100800 */
[----:B------:R-:W-:Y:S02]  /*11d0*/  IADD3.X R55, RZ, R16, RZ, P5, !PT ;  /* 0x00000010ff377210 */ /* 0x000fe40002ffe4ff */
[----:B------:R-:W-:Y:S01]  /*11e0*/  IADD3 R54, P5, R61, UR28, RZ ;  /* 0x0000001c3d367c10 */ /* 0x000fe2000ffbe0ff */
[----:B------:R-:W-:Y:S01]  /*11f0*/  STL [R1+0xd8], R63 ;  /* 0x0000d83f01007387 */ /* 0x000fe20000100800 */
[----:B---3--:R-:W-:Y:S01]  /*1200*/  SHF.L.U32 R29, R58, 0x1, RZ ;  /* 0x000000013a1d7819 */ /* 0x008fe200000006ff */
[----:B--2---:R-:W-:Y:S02]  /*1210*/  FADD.FTZ R67, R57, 1 ;  /* 0x3f80000039437421 */ /* 0x004fe40000010000 */
[----:B------:R-:W-:Y:S01]  /*1220*/  STL [R1+0xd4], R61 ;  /* 0x0000d43d01007387 */ /* 0x000fe20000100800 */
[----:B-1----:R-:W-:-:S03]  /*1230*/  SHF.L.U64.HI R30, R14, 0x1, R55 ;  /* 0x000000010e1e7819 */ /* 0x002fc60000010237 */
[----:B------:R-:W-:Y:S01]  /*1240*/  STL [R1+0xd0], R62 ;  /* 0x0000d03e01007387 */ /* 0x000fe20000100800 */
[----:B------:R-:W-:-:S03]  /*1250*/  IADD3.X R55, R63, UR29, RZ, P5, !PT ;  /* 0x0000001d3f377c10 */ /* 0x000fc6000affe4ff */
[----:B------:R1:W-:Y:S01]  /*1260*/  STL [R1+0xc8], R60 ;  /* 0x0000c83c01007387 */ /* 0x0003e20000100800 */
[----:B------:R-:W-:-:S03]  /*1270*/  IADD3 R56, P5, R29, UR26, RZ ;  /* 0x0000001a1d387c10 */ /* 0x000fc6000ffbe0ff */
[----:B------:R-:W-:Y:S04]  /*1280*/  STL [R1+0x130], R34 ;  /* 0x0001302201007387 */ /* 0x000fe80000100800 */
[----:B------:R-:W-:Y:S01]  /*1290*/  STL [R1+0x28], R78 ;  /* 0x0000284e01007387 */ /* 0x000fe20000100800 */
[----:B-1----:R-:W-:-:S03]  /*12a0*/  IADD3 R60, P6, R60, UR28, RZ ;  /* 0x0000001c3c3c7c10 */ /* 0x002fc6000ffde0ff */
[----:B------:R1:W-:Y:S01]  /*12b0*/  STL [R1+0x134], R35 ;  /* 0x0001342301007387 */ /* 0x0003e20000100800 */
[----:B------:R-:W2:Y:S01]  /*12c0*/  MUFU.RCP R69, R69 ;  /* 0x0000004500457308 */ /* 0x000ea20000001000 */
[----:B------:R-:W-:Y:S02]  /*12d0*/  IADD3.X R61, R62, UR29, RZ, P6, !PT ;  /* 0x0000001d3e3d7c10 */ /* 0x000fe4000b7fe4ff */
[----:B------:R-:W-:Y:S01]  /*12e0*/  IADD3.X R57, R28, UR27, RZ, P5, !PT ;  /* 0x0000001b1c397c10 */ /* 0x000fe2000affe4ff */
[----:B----4-:R-:W-:Y:S01]  /*12f0*/  FADD.FTZ R68, R59, 1 ;  /* 0x3f8000003b447421 */ /* 0x010fe20000010000 */
[----:B------:R-:W-:Y:S01]  /*1300*/  IADD3 R62, P6, R29, UR28, RZ ;  /* 0x0000001c1d3e7c10 */ /* 0x000fe2000ffde0ff */
[----:B------:R-:W3:Y:S01]  /*1310*/  LDG.E.64.CONSTANT R52, desc[UR18][R52.64] ;  /* 0x0000001234347981 */ /* 0x000ee2000c1e9b00 */
[----:B-1----:R-:W-:Y:S01]  /*1320*/  SHF.L.U32 R35, R14, 0x1, RZ ;  /* 0x000000010e237819 */ /* 0x002fe200000006ff */
[----:B------:R-:W1:Y:S01]  /*1330*/  MUFU.RCP R67, R67 ;  /* 0x0000004300437308 */ /* 0x000e620000001000 */
[----:B0-----:R-:W-:-:S02]  /*1340*/  IADD3.X R19, RZ, R16, RZ, P1, !PT ;  /* 0x00000010ff137210 */ /* 0x001fc40000ffe4ff */
[----:B------:R-:W-:Y:S02]  /*1350*/  IADD3 R7, P2, R7, R4, RZ ;  /* 0x0000000407077210 */ /* 0x000fe40007f5e0ff */
[----:B------:R-:W-:Y:S02]  /*1360*/  SHF.L.U32 R71, R36, 0x10, RZ ;  /* 0x0000001024477819 */ /* 0x000fe400000006ff */
[----:B------:R-:W-:Y:S01]  /*1370*/  SHF.L.U32 R73, R37, 0x10, RZ ;  /* 0x0000001025497819 */ /* 0x000fe200000006ff */
[----:B------:R-:W-:Y:S01]  /*1380*/  STL [R1+0x24], R77 ;  /* 0x0000244d01007387 */ /* 0x000fe20000100800 */
[----:B------:R-:W-:Y:S02]  /*1390*/  IADD3 R58, P5, R35, UR26, RZ ;  /* 0x0000001a233a7c10 */ /* 0x000fe4000ffbe0ff */
[----:B------:R-:W-:Y:S01]  /*13a0*/  IADD3.X R63, R28, UR29, RZ, P6, !PT ;  /* 0x0000001d1c3f7c10 */ /* 0x000fe2000b7fe4ff */
[----:B------:R-:W4:Y:S01]  /*13b0*/  LDG.E.64.CONSTANT R54, desc[UR18][R54.64] ;  /* 0x0000001236367981 */ /* 0x000f22000c1e9b00 */
[----:B------:R-:W-:-:S02]  /*13c0*/  IADD3.X R59, R30, UR27, RZ, P5, !PT ;  /* 0x0000001b1e3b7c10 */ /* 0x000fc4000affe4ff */
[-C--:B------:R-:W-:Y:S01]  /*13d0*/  IADD3 R9, P6, R9, R4.reuse, RZ ;  /* 0x0000000409097210 */ /* 0x080fe20007fde0ff */
[----:B------:R-:W4:Y:S01]  /*13e0*/  LDG.E.64.CONSTANT R56, desc[UR18][R56.64] ;  /* 0x0000001238387981 */ /* 0x000f22000c1e9b00 */
[-C--:B------:R-:W-:Y:S02]  /*13f0*/  IADD3 R90, P5, R5, R4.reuse, RZ ;  /* 0x00000004055a7210 */ /* 0x080fe40007fbe0ff */
[----:B------:R-:W-:Y:S01]  /*1400*/  IADD3 R15, P1, R15, R4, RZ ;  /* 0x000000040f0f7210 */ /* 0x000fe20007f3e0ff */
[----:B------:R-:W-:Y:S01]  /*1410*/  FADD.FTZ R4, R66, 1 ;  /* 0x3f80000042047421 */ /* 0x000fe20000010000 */
[----:B------:R-:W-:Y:S01]  /*1420*/  PRMT R5, R36, 0x7632, R5 ;  /* 0x0000763224057816 */ /* 0x000fe20000000005 */
[----:B------:R-:W0:Y:S01]  /*1430*/  MUFU.RCP R68, R68 ;  /* 0x0000004400447308 */ /* 0x000e220000001000 */
[C---:B------:R-:W-:Y:S01]  /*1440*/  FADD.FTZ R14, -R32.reuse, R71 ;  /* 0x00000047200e7221 */ /* 0x040fe20000010100 */
[----:B------:R-:W-:Y:S01]  /*1450*/  FADD.FTZ R70, -R32, R73 ;  /* 0x0000004920467221 */ /* 0x000fe20000010100 */
[----:B------:R-:W-:Y:S01]  /*1460*/  SHF.L.U32 R71, R5, 0x10, RZ ;  /* 0x0000001005477819 */ /* 0x000fe200000006ff */
[----:B--2---:R-:W-:Y:S01]  /*1470*/  FADD.FTZ R5, -R69, 1 ;  /* 0x3f80000045057421 */ /* 0x004fe20000010100 */
[----:B-1----:R-:W-:Y:S01]  /*1480*/  FADD.FTZ R66, -R67, 1 ;  /* 0x3f80000043427421 */ /* 0x002fe20000010100 */
[----:B------:R1:W-:Y:S02]  /*1490*/  STL [R1+0xc4], R28 ;  /* 0x0000c41c01007387 */ /* 0x0003e40000100800 */
[----:B------:R-:W2:Y:S01]  /*14a0*/  MUFU.RCP R4, R4 ;  /* 0x0000000400047308 */ /* 0x000ea20000001000 */
[C---:B------:R-:W-:Y:S01]  /*14b0*/  FMUL.FTZ R34, R3.reuse, R14 ;  /* 0x0000000e03227220 */ /* 0x040fe20000410000 */
[----:B------:R-:W-:Y:S01]  /*14c0*/  FMUL.FTZ R31, R3, R70 ;  /* 0x00000046031f7220 */ /* 0x000fe20000410000 */
[----:B------:R-:W-:Y:S01]  /*14d0*/  FFMA.FTZ R8, R8, R5, 1 ;  /* 0x3f80000008087423 */ /* 0x000fe20000010005 */
[----:B------:R-:W-:Y:S01]  /*14e0*/  FFMA.FTZ R72, R13, R66, 1 ;  /* 0x3f8000000d487423 */ /* 0x000fe20000010042 */
[----:B------:R-:W-:Y:S01]  /*14f0*/  FFMA.FTZ R14, R0, R34, R21 ;  /* 0x00000022000e7223 */ /* 0x000fe20000010015 */
[----:B------:R-:W-:Y:S01]  /*1500*/  FFMA.FTZ R66, R2, R31, R20 ;  /* 0x0000001f02427223 */ /* 0x000fe20000010014 */
[----:B------:R-:W-:Y:S01]  /*1510*/  FMUL.FTZ R70, R69, R8 ;  /* 0x0000000845467220 */ /* 0x000fe20000410000 */
[----:B------:R-:W-:Y:S01]  /*1520*/  SHF.L.U32 R80, R44, 0x10, RZ ;  /* 0x000000102c507819 */ /* 0x000fe200000006ff */
[----:B------:R-:W-:Y:S01]  /*1530*/  FMUL.FTZ R74, R14, -1.4426950216293334961 ;  /* 0xbfb8aa3b0e4a7820 */ /* 0x000fe20000410000 */
[----:B------:R-:W-:Y:S01]  /*1540*/  FMUL.FTZ R8, R66, -1.4426950216293334961 ;  /* 0xbfb8aa3b42087820 */ /* 0x000fe20000410000 */
[----:B0-----:R-:W-:Y:S01]  /*1550*/  FADD.FTZ R69, -R68, 1 ;  /* 0x3f80000044457421 */ /* 0x001fe20000010100 */
[----:B------:R-:W-:Y:S01]  /*1560*/  PRMT R79, R44, 0x7632, R79 ;  /* 0x000076322c4f7816 */ /* 0x000fe2000000004f */
[----:B------:R-:W0:Y:S01]  /*1570*/  MUFU.EX2 R13, R74 ;  /* 0x0000004a000d7308 */ /* 0x000e220000000800 */
[----:B------:R-:W-:Y:S01]  /*1580*/  FADD.FTZ R76, -R32, R71 ;  /* 0x00000047204c7221 */ /* 0x000fe20000010100 */
[----:B------:R-:W-:Y:S01]  /*1590*/  SHF.L.U32 R110, R46, 0x10, RZ ;  /* 0x000000102e6e7819 */ /* 0x000fe200000006ff */
[----:B------:R-:W4:Y:S01]  /*15a0*/  LDG.E.64.CONSTANT R60, desc[UR18][R60.64] ;  /* 0x000000123c3c7981 */ /* 0x000f22000c1e9b00 */
[----:B--2---:R-:W-:Y:S01]  /*15b0*/  FADD.FTZ R73, -R4, 1 ;  /* 0x3f80000004497421 */ /* 0x004fe20000010100 */
[----:B------:R-:W-:Y:S01]  /*15c0*/  FFMA.FTZ R71, R18, R69, 1 ;  /* 0x3f80000012477423 */ /* 0x000fe20000010045 */
[----:B------:R-:W-:Y:S01]  /*15d0*/  SHF.L.U32 R109, R47, 0x10, RZ ;  /* 0x000000102f6d7819 */ /* 0x000fe200000006ff */
[----:B------:R-:W2:Y:S01]  /*15e0*/  LDG.E.64.CONSTANT R58, desc[UR18][R58.64] ;  /* 0x000000123a3a7981 */ /* 0x000ea2000c1e9b00 */
[----:B------:R-:W1:Y:S01]  /*15f0*/  MUFU.EX2 R8, R8 ;  /* 0x0000000800087308 */ /* 0x000e620000000800 */
[----:B------:R-:W-:Y:S01]  /*1600*/  FFMA.FTZ R73, R64, R73, 1 ;  /* 0x3f80000040497423 */ /* 0x000fe20000010049 */
[----:B------:R-:W-:Y:S01]  /*1610*/  SHF.L.U32 R69, R38, 0x10, RZ ;  /* 0x0000001026457819 */ /* 0x000fe200000006ff */
[----:B------:R-:W-:Y:S01]  /*1620*/  FMUL.FTZ R5, R3, R76 ;  /* 0x0000004c03057220 */ /* 0x000fe20000410000 */
[----:B------:R-:W2:Y:S01]  /*1630*/  LDG.E.64.CONSTANT R62, desc[UR18][R62.64] ;  /* 0x000000123e3e7981 */ /* 0x000ea2000c1e9b00 */
[----:B------:R-:W-:-:S02]  /*1640*/  FMUL.FTZ R64, R4, R73 ;  /* 0x0000004904407220 */ /* 0x000fc40000410000 */
[----:B------:R-:W-:Y:S01]  /*1650*/  FFMA.FTZ R18, R23, R5, R22 ;  /* 0x0000000517127223 */ /* 0x000fe20000010016 */
[----:B------:R-:W-:Y:S01]  /*1660*/  FMUL.FTZ R4, R69, R70 ;  /* 0x0000004645047220 */ /* 0x000fe20000410000 */
[----:B------:R-:W-:Y:S01]  /*1670*/  PRMT R70, R37, 0x7632, R70 ;  /* 0x0000763225467816 */ /* 0x000fe20000000046 */
[----:B------:R-:W-:Y:S01]  /*1680*/  FMUL.FTZ R113, R67, R72 ;  /* 0x0000004843717220 */ /* 0x000fe20000410000 */
[----:B------:R-:W-:Y:S01]  /*1690*/  FMUL.FTZ R67, R18, -1.4426950216293334961 ;  /* 0xbfb8aa3b12437820 */ /* 0x000fe20000410000 */
[----:B------:R-:W-:Y:S01]  /*16a0*/  FMUL.FTZ R68, R68, R71 ;  /* 0x0000004744447220 */ /* 0x000fe20000410000 */
[----:B------:R-:W-:Y:S01]  /*16b0*/  SHF.L.U32 R71, R70, 0x10, RZ ;  /* 0x0000001046477819 */ /* 0x000fe200000006ff */
[----:B0-----:R-:W-:Y:S01]  /*16c0*/  FADD.FTZ R112, R13, 1 ;  /* 0x3f8000000d707421 */ /* 0x001fe20000010000 */
[----:B------:R-:W-:Y:S01]  /*16d0*/  PRMT R13, R39, 0x7632, R13 ;  /* 0x00007632270d7816 */ /* 0x000fe2000000000d */
[----:B-1----:R-:W-:Y:S01]  /*16e0*/  FADD.FTZ R111, R8, 1 ;  /* 0x3f800000086f7421 */ /* 0x002fe20000010000 */
[----:B------:R-:W0:Y:S01]  /*16f0*/  MUFU.EX2 R67, R67 ;  /* 0x0000004300437308 */ /* 0x000e220000000800 */
[----:B------:R-:W-:Y:S01]  /*1700*/  FADD.FTZ R8, -R32, R71 ;  /* 0x0000004720087221 */ /* 0x000fe20000010100 */
[----:B------:R-:W-:-:S02]  /*1710*/  PRMT R69, R38, 0x7632, R69 ;  /* 0x0000763226457816 */ /* 0x000fc40000000045 */
[----:B------:R-:W-:Y:S01]  /*1720*/  SHF.L.U32 R13, R13, 0x10, RZ ;  /* 0x000000100d0d7819 */ /* 0x000fe200000006ff */
[----:B------:R-:W-:Y:S01]  /*1730*/  FMUL.FTZ R8, R3, R8 ;  /* 0x0000000803087220 */ /* 0x000fe20000410000 */
[----:B------:R-:W-:-:S03]  /*1740*/  SHF.L.U32 R69, R69, 0x10, RZ ;  /* 0x0000001045457819 */ /* 0x000fc600000006ff */
[----:B------:R-:W-:Y:S01]  /*1750*/  FMUL.FTZ R64, R13, R64 ;  /* 0x000000400d407220 */ /* 0x000fe20000410000 */
[----:B------:R-:W-:Y:S01]  /*1760*/  FFMA.FTZ R13, R33, R8, R98 ;  /* 0x00000008210d7223 */ /* 0x000fe20000010062 */
[----:B------:R-:W-:Y:S01]  /*1770*/  FMUL.FTZ R68, R69, R68 ;  /* 0x0000004445447220 */ /* 0x000fe20000410000 */
[----:B------:R-:W-:Y:S01]  /*1780*/  SHF.L.U32 R72, R39, 0x10, RZ ;  /* 0x0000001027487819 */ /* 0x000fe200000006ff */
[----:B------:R-:W1:Y:S01]  /*1790*/  MUFU.RCP R112, R112 ;  /* 0x0000007000707308 */ /* 0x000e620000001000 */
[----:B------:R-:W-:Y:S01]  /*17a0*/  FMUL.FTZ R71, R13, -1.4426950216293334961 ;  /* 0xbfb8aa3b0d477820 */ /* 0x000fe20000410000 */
[----:B------:R-:W-:Y:S01]  /*17b0*/  FMUL.FTZ R69, R0, R4 ;  /* 0x0000000400457220 */ /* 0x000fe20000410000 */
[----:B------:R-:W-:Y:S01]  /*17c0*/  FADD.FTZ R101, R68, R25 ;  /* 0x0000001944657221 */ /* 0x000fe20000010000 */
[----:B0-----:R-:W-:Y:S01]  /*17d0*/  FADD.FTZ R75, R67, 1 ;  /* 0x3f800000434b7421 */ /* 0x001fe20000010000 */
[----:B------:R-:W-:Y:S01]  /*17e0*/  FMUL.FTZ R113, R72, R113 ;  /* 0x0000007148717220 */ /* 0x000fe20000410000 */
[----:B------:R-:W-:-:S02]  /*17f0*/  FFMA.FTZ R74, R78, R69, RZ ;  /* 0x000000454e4a7223 */ /* 0x000fc400000100ff */
[----:B------:R-:W0:Y:S01]  /*1800*/  MUFU.EX2 R25, R71 ;  /* 0x0000004700197308 */ /* 0x000e220000000800 */
[----:B------:R-:W-:Y:S01]  /*1810*/  FMUL.FTZ R67, R23, R68 ;  /* 0x0000004417437220 */ /* 0x000fe20000410000 */
[----:B------:R-:W-:Y:S01]  /*1820*/  FFMA.FTZ R72, R0, R4, RZ ;  /* 0x0000000400487223 */ /* 0x000fe200000100ff */
[CC--:B------:R-:W-:Y:S02]  /*1830*/  FFMA.FTZ R70, R65.reuse, R68.reuse, R24 ;  /* 0x0000004441467223 */ /* 0x0c0fe40000010018 */
[----:B------:R-:W-:Y:S01]  /*1840*/  FFMA.FTZ R67, R65, R67, R74 ;  /* 0x0000004341437223 */ /* 0x000fe2000001004a */
[----:B------:R-:W-:Y:S02]  /*1850*/  FFMA.FTZ R65, R23, R68, R72 ;  /* 0x0000004417417223 */ /* 0x000fe40000010048 */
[----:B------:R-:W0:Y:S01]  /*1860*/  MUFU.RCP R111, R111 ;  /* 0x0000006f006f7308 */ /* 0x000e220000001000 */
[CC--:B------:R-:W-:Y:S01]  /*1870*/  FMUL.FTZ R24, R2.reuse, R113.reuse ;  /* 0x0000007102187220 */ /* 0x0c0fe20000410000 */
[----:B------:R-:W-:Y:S01]  /*1880*/  FFMA.FTZ R68, R2, R113, R65 ;  /* 0x0000007102447223 */ /* 0x000fe20000010041 */
[----:B------:R-:W-:-:S02]  /*1890*/  FMUL.FTZ R65, R33, R64 ;  /* 0x0000004021417220 */ /* 0x000fc40000410000 */
[----:B------:R-:W-:Y:S01]  /*18a0*/  FFMA.FTZ R72, R77, R24, R67 ;  /* 0x000000184d487223 */ /* 0x000fe20000010043 */
[-C--:B------:R-:W-:Y:S02]  /*18b0*/  FFMA.FTZ R24, R17, R64.reuse, R26 ;  /* 0x0000004011187223 */ /* 0x080fe4000001001a */
[----:B------:R-:W0:Y:S01]  /*18c0*/  MUFU.RCP R75, R75 ;  /* 0x0000004b004b7308 */ /* 0x000e220000001000 */
[----:B------:R-:W-:Y:S01]  /*18d0*/  FADD.FTZ R26, R64, R27 ;  /* 0x0000001b401a7221 */ /* 0x000fe20000010000 */
[----:B------:R-:W-:Y:S01]  /*18e0*/  SHF.L.U32 R73, R40, 0x10, RZ ;  /* 0x0000001028497819 */ /* 0x000fe200000006ff */
[----:B-1----:R-:W-:Y:S01]  /*18f0*/  FADD.FTZ R67, -R112, 1 ;  /* 0x3f80000070437421 */ /* 0x002fe20000010100 */
[----:B------:R-:W-:Y:S01]  /*1900*/  FFMA.FTZ R27, R33, R64, R68 ;  /* 0x00000040211b7223 */ /* 0x000fe20000010044 */
[----:B------:R-:W-:Y:S01]  /*1910*/  FFMA.FTZ R64, R17, R65, R72 ;  /* 0x0000004111407223 */ /* 0x000fe20000010048 */
[----:B0-----:R-:W-:Y:S01]  /*1920*/  FADD.FTZ R72, R25, 1 ;  /* 0x3f80000019487421 */ /* 0x001fe20000010000 */
[----:B------:R-:W-:Y:S01]  /*1930*/  STL [R1+0xc0], R29 ;  /* 0x0000c01d01007387 */ /* 0x000fe20000100800 */
[----:B------:R-:W-:Y:S01]  /*1940*/  FFMA.FTZ R67, R14, R67, 1 ;  /* 0x3f8000000e437423 */ /* 0x000fe20000010043 */
[----:B------:R-:W-:Y:S01]  /*1950*/  FADD.FTZ R14, -R32, R73 ;  /* 0x00000049200e7221 */ /* 0x000fe20000010100 */
[----:B------:R-:W-:Y:S01]  /*1960*/  SHF.L.U32 R65, R41, 0x10, RZ ;  /* 0x0000001029417819 */ /* 0x000fe200000006ff */
[----:B------:R-:W-:Y:S01]  /*1970*/  STL [R1+0xbc], R30 ;  /* 0x0000bc1e01007387 */ /* 0x000fe20000100800 */
[----:B------:R-:W-:-:S03]  /*1980*/  FADD.FTZ R69, -R111, 1 ;  /* 0x3f8000006f457421 */ /* 0x000fc60000010100 */
[----:B------:R-:W-:Y:S01]  /*1990*/  STL [R1+0xb8], R35 ;  /* 0x0000b82301007387 */ /* 0x000fe20000100800 */
[----:B------:R-:W-:Y:S01]  /*19a0*/  FMUL.FTZ R112, R112, R67 ;  /* 0x0000004370707220 */ /* 0x000fe20000410000 */
[----:B------:R-:W-:Y:S02]  /*19b0*/  FMUL.FTZ R28, R3, R14 ;  /* 0x0000000e031c7220 */ /* 0x000fe40000410000 */
[----:B------:R-:W-:Y:S01]  /*19c0*/  STL [R1+0x138], R36 ;  /* 0x0001382401007387 */ /* 0x000fe20000100800 */
[----:B------:R-:W0:Y:S01]  /*19d0*/  MUFU.RCP R72, R72 ;  /* 0x0000004800487308 */ /* 0x000e220000001000 */
[----:B------:R-:W-:Y:S02]  /*19e0*/  FADD.FTZ R14, -R32, R65 ;  /* 0x00000041200e7221 */ /* 0x000fe40000010100 */
[----:B------:R-:W-:Y:S01]  /*19f0*/  STL [R1+0x50], R34 ;  /* 0x0000502201007387 */ /* 0x000fe20000100800 */
[----:B------:R-:W-:-:S03]  /*1a00*/  SHF.L.U32 R67, R42, 0x10, RZ ;  /* 0x000000102a437819 */ /* 0x000fc600000006ff */
[----:B------:R-:W-:Y:S01]  /*1a10*/  STL [R1+0x58], R31 ;  /* 0x0000581f01007387 */ /* 0x000fe20000100800 */
[----:B------:R-:W-:-:S03]  /*1a20*/  FFMA.FTZ R66, R66, R69, 1 ;  /* 0x3f80000042427423 */ /* 0x000fc60000010045 */
[----:B------:R-:W-:Y:S01]  /*1a30*/  STL [R1+0x13c], R38 ;  /* 0x00013c2601007387 */ /* 0x000fe20000100800 */
[----:B------:R-:W-:-:S03]  /*1a40*/  FADD.FTZ R17, -R75, 1 ;  /* 0x3f8000004b117421 */ /* 0x000fc60000010100 */
[----:B------:R-:W-:Y:S01]  /*1a50*/  STL [R1+0x140], R37 ;  /* 0x0001402501007387 */ /* 0x000fe20000100800 */
[----:B------:R-:W-:Y:S01]  /*1a60*/  FFMA.FTZ R65, R0, R28, R21 ;  /* 0x0000001c00417223 */ /* 0x000fe20000010015 */
[----:B------:R-:W-:Y:S02]  /*1a70*/  PRMT R69, R41, 0x7632, R69 ;  /* 0x0000763229457816 */ /* 0x000fe40000000045 */
[----:B------:R-:W-:Y:S04]  /*1a80*/  STL [R1+0x144], R39 ;  /* 0x0001442701007387 */ /* 0x000fe80000100800 */
[----:B------:R1:W-:Y:S01]  /*1a90*/  STL [R1+0x16c], R4 ;  /* 0x00016c0401007387 */ /* 0x0003e20000100800 */
[----:B------:R-:W-:Y:S01]  /*1aa0*/  PRMT R25, R40, 0x7632, R25 ;  /* 0x0000763228197816 */ /* 0x000fe20000000019 */
[----:B------:R-:W-:Y:S01]  /*1ab0*/  FFMA.FTZ R17, R18, R17, 1 ;  /* 0x3f80000012117423 */ /* 0x000fe20000010011 */
[----:B------:R-:W-:Y:S01]  /*1ac0*/  FMUL.FTZ R111, R111, R66 ;  /* 0x000000426f6f7220 */ /* 0x000fe20000410000 */
[----:B------:R-:W-:Y:S01]  /*1ad0*/  FMUL.FTZ R71, R65, -1.4426950216293334961 ;  /* 0xbfb8aa3b41477820 */ /* 0x000fe20000410000 */
[----:B------:R-:W-:Y:S01]  /*1ae0*/  SHF.L.U32 R69, R69, 0x10, RZ ;  /* 0x0000001045457819 */ /* 0x000fe200000006ff */
[----:B-1----:R-:W-:Y:S01]  /*1af0*/  FMUL.FTZ R4, R3, R14 ;  /* 0x0000000e03047220 */ /* 0x002fe20000410000 */
[----:B------:R-:W-:Y:S01]  /*1b00*/  FADD.FTZ R14, -R32, R67 ;  /* 0x00000043200e7221 */ /* 0x000fe20000010100 */
[----:B------:R-:W-:-:S02]  /*1b10*/  SHF.L.U32 R67, R43, 0x10, RZ ;  /* 0x000000102b437819 */ /* 0x000fc400000006ff */
[----:B------:R-:W-:Y:S01]  /*1b20*/  FFMA.FTZ R66, R2, R4, R20 ;  /* 0x0000000402427223 */ /* 0x000fe20000010014 */
[----:B------:R-:W-:Y:S01]  /*1b30*/  SHF.L.U32 R25, R25, 0x10, RZ ;  /* 0x0000001019197819 */ /* 0x000fe200000006ff */
[----:B------:R-:W-:Y:S01]  /*1b40*/  FMUL.FTZ R75, R75, R17 ;  /* 0x000000114b4b7220 */ /* 0x000fe20000410000 */
[----:B------:R-:W-:Y:S01]  /*1b50*/  FADD.FTZ R18, -R32, R67 ;  /* 0x0000004320127221 */ /* 0x000fe20000010100 */
[----:B------:R-:W-:Y:S01]  /*1b60*/  FMUL.FTZ R74, R66, -1.4426950216293334961 ;  /* 0xbfb8aa3b424a7820 */ /* 0x000fe20000410000 */
[C---:B------:R-:W-:Y:S01]  /*1b70*/  FADD.FTZ R17, -R32.reuse, R69 ;  /* 0x0000004520117221 */ /* 0x040fe20000010100 */
[----:B------:R-:W1:Y:S01]  /*1b80*/  MUFU.EX2 R71, R71 ;  /* 0x0000004700477308 */ /* 0x000e620000000800 */
[C---:B------:R-:W-:Y:S01]  /*1b90*/  FMUL.FTZ R36, R3.reuse, R18 ;  /* 0x0000001203247220 */ /* 0x040fe20000410000 */
[----:B------:R-:W-:Y:S01]  /*1ba0*/  FADD.FTZ R18, -R32, R25 ;  /* 0x0000001920127221 */ /* 0x000fe20000010100 */
[----:B0-----:R-:W-:Y:S01]  /*1bb0*/  FADD.FTZ R76, -R72, 1 ;  /* 0x3f800000484c7421 */ /* 0x001fe20000010100 */
[----:B------:R-:W-:-:S02]  /*1bc0*/  FMUL.FTZ R17, R3, R17 ;  /* 0x0000001103117220 */ /* 0x000fc40000410000 */
[----:B------:R-:W-:Y:S01]  /*1bd0*/  FMUL.FTZ R18, R3, R18 ;  /* 0x0000001203127220 */ /* 0x000fe20000410000 */
[----:B------:R-:W-:Y:S01]  /*1be0*/  FFMA.FTZ R13, R13, R76, 1 ;  /* 0x3f8000000d0d7423 */ /* 0x000fe2000001004c */
[----:B------:R-:W0:Y:S01]  /*1bf0*/  MUFU.EX2 R74, R74 ;  /* 0x0000004a004a7308 */ /* 0x000e220000000800 */
[----:B------:R-:W-:Y:S01]  /*1c00*/  FFMA.FTZ R73, R33, R17, R98 ;  /* 0x0000001121497223 */ /* 0x000fe20000010062 */
[----:B------:R-:W-:Y:S01]  /*1c10*/  SHF.L.U32 R77, R45, 0x10, RZ ;  /* 0x000000102d4d7819 */ /* 0x000fe200000006ff */
[----:B------:R-:W-:Y:S01]  /*1c20*/  FFMA.FTZ R69, R23, R18, R22 ;  /* 0x0000001217457223 */ /* 0x000fe20000010016 */
[----:B------:R-:W-:Y:S01]  /*1c30*/  FMUL.FTZ R72, R72, R13 ;  /* 0x0000000d48487220 */ /* 0x000fe20000410000 */
[----:B------:R-:W-:Y:S01]  /*1c40*/  PRMT R76, R45, 0x7632, R76 ;  /* 0x000076322d4c7816 */ /* 0x000fe2000000004c */
[----:B------:R-:W-:Y:S01]  /*1c50*/  FMUL.FTZ R13, R73, -1.4426950216293334961 ;  /* 0xbfb8aa3b490d7820 */ /* 0x000fe20000410000 */
[----:B------:R-:W-:Y:S01]  /*1c60*/  FMUL.FTZ R112, R80, R112 ;  /* 0x0000007050707220 */ /* 0x000fe20000410000 */
[----:B------:R-:W-:Y:S01]  /*1c70*/  SHF.L.U32 R79, R79, 0x10, RZ ;  /* 0x000000104f4f7819 */ /* 0x000fe200000006ff */
[----:B------:R-:W-:Y:S01]  /*1c80*/  FMUL.FTZ R78, R69, -1.4426950216293334961 ;  /* 0xbfb8aa3b454e7820 */ /* 0x000fe20000410000 */
[----:B------:R-:W-:Y:S01]  /*1c90*/  FMUL.FTZ R111, R77, R111 ;  /* 0x0000006f4d6f7220 */ /* 0x000fe20000410000 */
[----:B------:R-:W-:Y:S01]  /*1ca0*/  SHF.L.U32 R76, R76, 0x10, RZ ;  /* 0x000000104c4c7819 */ /* 0x000fe200000006ff */
[----:B------:R-:W-:Y:S01]  /*1cb0*/  FMUL.FTZ R77, R0, R112 ;  /* 0x00000070004d7220 */ /* 0x000fe20000410000 */
[----:B------:R-:W-:Y:S01]  /*1cc0*/  FMUL.FTZ R75, R79, R75 ;  /* 0x0000004b4f4b7220 */ /* 0x000fe20000410000 */
[----:B------:R-:W0:Y:S01]  /*1cd0*/  MUFU.EX2 R13, R13 ;  /* 0x0000000d000d7308 */ /* 0x000e220000000800 */
[----:B-1----:R-:W-:Y:S01]  /*1ce0*/  FADD.FTZ R79, R71, 1 ;  /* 0x3f800000474f7421 */ /* 0x002fe20000010000 */
[----:B------:R-:W-:Y:S01]  /*1cf0*/  FFMA.FTZ R64, R34, R77, R64 ;  /* 0x0000004d22407223 */ /* 0x000fe20000010040 */
[----:B------:R-:W-:Y:S01]  /*1d00*/  FMUL.FTZ R71, R76, R72 ;  /* 0x000000484c477220 */ /* 0x000fe20000410000 */
[----:B------:R-:W-:-:S04]  /*1d10*/  PRMT R77, R42, 0x7632, R77 ;  /* 0x000076322a4d7816 */ /* 0x000fc8000000004d */
[----:B------:R-:W1:Y:S01]  /*1d20*/  MUFU.EX2 R78, R78 ;  /* 0x0000004e004e7308 */ /* 0x000e620000000800 */
[----:B------:R-:W-:Y:S01]  /*1d30*/  PRMT R76, R43, 0x7632, R76 ;  /* 0x000076322b4c7816 */ /* 0x000fe2000000004c */
[----:B------:R-:W-:-:S06]  /*1d40*/  FMUL.FTZ R29, R3, R14 ;  /* 0x0000000e031d7220 */ /* 0x000fcc0000410000 */
[----:B------:R0:W-:Y:S01]  /*1d50*/  MUFU.RCP R72, R79 ;  /* 0x0000004f00487308 */ /* 0x0001e20000001000 */
[----:B------:R-:W-:Y:S01]  /*1d60*/  SHF.L.U32 R76, R76, 0x10, RZ ;  /* 0x000000104c4c7819 */ /* 0x000fe200000006ff */
[----:B------:R-:W-:Y:S01]  /*1d70*/  FFMA.FTZ R14, R0, R29, R21 ;  /* 0x0000001d000e7223 */ /* 0x000fe20000010015 */
[----:B0-----:R-:W-:Y:S01]  /*1d80*/  FADD.FTZ R79, R74, 1 ;  /* 0x3f8000004a4f7421 */ /* 0x001fe20000010000 */
[----:B------:R-:W-:-:S04]  /*1d90*/  SHF.L.U32 R74, R77, 0x10, RZ ;  /* 0x000000104d4a7819 */ /* 0x000fc800000006ff */
[----:B------:R0:W1:Y:S01]  /*1da0*/  MUFU.RCP R77, R79 ;  /* 0x0000004f004d7308 */ /* 0x0000620000001000 */
[----:B------:R-:W-:Y:S01]  /*1db0*/  FMUL.FTZ R68, R14, -1.4426950216293334961 ;  /* 0xbfb8aa3b0e447820 */ /* 0x000fe20000410000 */
[----:B0-----:R-:W-:Y:S01]  /*1dc0*/  FFMA.FTZ R79, R0, R112, R27 ;  /* 0x00000070004f7223 */ /* 0x001fe2000001001b */
[----:B------:R-:W-:-:S04]  /*1dd0*/  FMUL.FTZ R27, R23, R75 ;  /* 0x0000004b171b7220 */ /* 0x000fc80000410000 */
[----:B------:R-:W-:Y:S01]  /*1de0*/  FFMA.FTZ R27, R5, R27, R64 ;  /* 0x0000001b051b7223 */ /* 0x000fe20000010040 */
[----:B------:R-:W-:Y:S01]  /*1df0*/  FADD.FTZ R64, -R32, R76 ;  /* 0x0000004c20407221 */ /* 0x000fe20000010100 */
[----:B------:R-:W-:Y:S01]  /*1e00*/  FADD.FTZ R76, R13, 1 ;  /* 0x3f8000000d4c7421 */ /* 0x000fe20000010000 */
[----:B-1----:R-:W-:Y:S01]  /*1e10*/  FADD.FTZ R78, R78, 1 ;  /* 0x3f8000004e4e7421 */ /* 0x002fe20000010000 */
[----:B------:R-:W-:Y:S01]  /*1e20*/  FFMA.FTZ R25, R2, R36, R20 ;  /* 0x0000002402197223 */ /* 0x000fe20000010014 */
[-C--:B------:R-:W-:Y:S01]  /*1e30*/  FFMA.FTZ R70, R5, R75.reuse, R70 ;  /* 0x0000004b05467223 */ /* 0x080fe20000010046 */
[----:B------:R-:W-:Y:S01]  /*1e40*/  FADD.FTZ R101, R101, R75 ;  /* 0x0000004b65657221 */ /* 0x000fe20000010000 */
[----:B------:R-:W0:Y:S01]  /*1e50*/  MUFU.EX2 R68, R68 ;  /* 0x0000004400447308 */ /* 0x000e220000000800 */
[----:B------:R-:W-:Y:S01]  /*1e60*/  FFMA.FTZ R75, R23, R75, R79 ;  /* 0x0000004b174b7223 */ /* 0x000fe2000001004f */
[----:B------:R-:W-:Y:S01]  /*1e70*/  FADD.FTZ R5, -R32, R74 ;  /* 0x0000004a20057221 */ /* 0x000fe20000010100 */
[----:B------:R-:W-:-:S02]  /*1e80*/  FMUL.FTZ R67, R25, -1.4426950216293334961 ;  /* 0xbfb8aa3b19437820 */ /* 0x000fc40000410000 */
[----:B------:R-:W-:-:S03]  /*1e90*/  FFMA.FTZ R75, R2, R111, R75 ;  /* 0x0000006f024b7223 */ /* 0x000fc6000001004b */
[----:B------:R-:W1:Y:S01]  /*1ea0*/  MUFU.RCP R76, R76 ;  /* 0x0000004c004c7308 */ /* 0x000e620000001000 */
[C---:B------:R-:W-:Y:S01]  /*1eb0*/  FMUL.FTZ R5, R3.reuse, R5 ;  /* 0x0000000503057220 */ /* 0x040fe20000410000 */
[----:B------:R-:W-:-:S06]  /*1ec0*/  FMUL.FTZ R13, R3, R64 ;  /* 0x00000040030d7220 */ /* 0x000fcc0000410000 */
[----:B------:R0:W1:Y:S01]  /*1ed0*/  MUFU.RCP R74, R78 ;  /* 0x0000004e004a7308 */ /* 0x0000620000001000 */
[----:B------:R-:W-:Y:S01]  /*1ee0*/  FFMA.FTZ R64, R23, R5, R22 ;  /* 0x0000000517407223 */ /* 0x000fe20000010016 */
[-C--:B------:R-:W-:Y:S01]  /*1ef0*/  FFMA.FTZ R24, R8, R71.reuse, R24 ;  /* 0x0000004708187223 */ /* 0x080fe20000010018 */
[----:B------:R-:W-:Y:S01]  /*1f00*/  FADD.FTZ R26, R26, R71 ;  /* 0x000000471a1a7221 */ /* 0x000fe20000010000 */
[CC--:B------:R-:W-:Y:S01]  /*1f10*/  FFMA.FTZ R75, R33.reuse, R71.reuse, R75 ;  /* 0x00000047214b7223 */ /* 0x0c0fe2000001004b */
[----:B------:R-:W-:Y:S01]  /*1f20*/  FMUL.FTZ R71, R33, R71 ;  /* 0x0000004721477220 */ /* 0x000fe20000410000 */
[----:B0-----:R-:W-:Y:S02]  /*1f30*/  FMUL.FTZ R78, R2, R111 ;  /* 0x0000006f024e7220 */ /* 0x001fe40000410000 */
[----:B------:R-:W0:Y:S02]  /*1f40*/  MUFU.EX2 R67, R67 ;  /* 0x0000004300437308 */ /* 0x000e240000000800 */
[----:B------:R-:W-:Y:S01]  /*1f50*/  FFMA.FTZ R78, R31, R78, R27 ;  /* 0x0000004e1f4e7223 */ /* 0x000fe2000001001b */
[----:B------:R-:W-:Y:S01]  /*1f60*/  FFMA.FTZ R27, R33, R13, R98 ;  /* 0x0000000d211b7223 */ /* 0x000fe20000010062 */
[----:B------:R-:W-:Y:S01]  /*1f70*/  FMUL.FTZ R79, R64, -1.4426950216293334961 ;  /* 0xbfb8aa3b404f7820 */ /* 0x000fe20000410000 */
[----:B------:R-:W-:Y:S01]  /*1f80*/  FADD.FTZ R81, -R77, 1 ;  /* 0x3f8000004d517421 */ /* 0x000fe20000010100 */
[----:B------:R-:W-:Y:S01]  /*1f90*/  FFMA.FTZ R78, R8, R71, R78 ;  /* 0x00000047084e7223 */ /* 0x000fe2000001004e */
[----:B------:R-:W-:Y:S01]  /*1fa0*/  FADD.FTZ R80, -R72, 1 ;  /* 0x3f80000048507421 */ /* 0x000fe20000010100 */
[----:B------:R-:W-:Y:S01]  /*1fb0*/  FMUL.FTZ R8, R27, -1.4426950216293334961 ;  /* 0xbfb8aa3b1b087820 */ /* 0x000fe20000410000 */
[----:B------:R-:W-:Y:S01]  /*1fc0*/  FFMA.FTZ R81, R66, R81, 1 ;  /* 0x3f80000042517423 */ /* 0x000fe20000010051 */
[----:B------:R-:W-:Y:S01]  /*1fd0*/  FADD.FTZ R68, R68, 1 ;  /* 0x3f80000044447421 */ /* 0x000fe20000010000 */
[----:B------:R-:W3:Y:S01]  /*1fe0*/  MUFU.EX2 R79, R79 ;  /* 0x0000004f004f7308 */ /* 0x000ee20000000800 */
[----:B------:R-:W-:Y:S01]  /*1ff0*/  FFMA.FTZ R80, R65, R80, 1 ;  /* 0x3f80000041507423 */ /* 0x000fe20000010050 */
[----:B-1----:R-:W-:Y:S01]  /*2000*/  FADD.FTZ R66, -R76, 1 ;  /* 0x3f8000004c427421 */ /* 0x002fe20000010100 */
[----:B------:R-:W-:-:S02]  /*2010*/  FADD.FTZ R65, -R74, 1 ;  /* 0x3f8000004a417421 */ /* 0x000fc40000010100 */
[----:B------:R-:W-:Y:S01]  /*2020*/  FMUL.FTZ R80, R72, R80 ;  /* 0x0000005048507220 */ /* 0x000fe20000410000 */
[----:B------:R-:W-:Y:S02]  /*2030*/  FFMA.FTZ R66, R73, R66, 1 ;  /* 0x3f80000049427423 */ /* 0x000fe40000010042 */
[----:B------:R-:W1:Y:S01]  /*2040*/  MUFU.EX2 R8, R8 ;  /* 0x0000000800087308 */ /* 0x000e620000000800 */
[----:B------:R-:W-:Y:S01]  /*2050*/  FFMA.FTZ R65, R69, R65, 1 ;  /* 0x3f80000045417423 */ /* 0x000fe20000010041 */
[----:B------:R-:W-:Y:S01]  /*2060*/  FMUL.FTZ R76, R76, R66 ;  /* 0x000000424c4c7220 */ /* 0x000fe20000410000 */
[----:B0-----:R-:W-:-:S05]  /*2070*/  FADD.FTZ R67, R67, 1 ;  /* 0x3f80000043437421 */ /* 0x001fca0000010000 */
[----:B------:R0:W1:Y:S01]  /*2080*/  MUFU.RCP R108, R68 ;  /* 0x00000044006c7308 */ /* 0x0000620000001000 */
[----:B------:R-:W-:Y:S01]  /*2090*/  FMUL.FTZ R65, R74, R65 ;  /* 0x000000414a417220 */ /* 0x000fe20000410000 */
[----:B------:R-:W-:Y:S01]  /*20a0*/  FMUL.FTZ R110, R110, R80 ;  /* 0x000000506e6e7220 */ /* 0x000fe20000410000 */
[----:B------:R-:W-:Y:S02]  /*20b0*/  PRMT R66, R47, 0x7632, R66 ;  /* 0x000076322f427816 */ /* 0x000fe40000000042 */
[----:B0-----:R-:W-:-:S04]  /*20c0*/  PRMT R68, R46, 0x7632, R68 ;  /* 0x000076322e447816 */ /* 0x001fc80000000044 */
[----:B------:R-:W-:Y:S01]  /*20d0*/  SHF.L.U32 R68, R68, 0x10, RZ ;  /* 0x0000001044447819 */ /* 0x000fe200000006ff */
[----:B------:R0:W4:Y:S01]  /*20e0*/  MUFU.RCP R107, R67 ;  /* 0x00000043006b7308 */ /* 0x0001220000001000 */
[----:B------:R-:W-:-:S03]  /*20f0*/  SHF.L.U32 R66, R66, 0x10, RZ ;  /* 0x0000001042427819 */ /* 0x000fc600000006ff */
[----:B------:R-:W-:Y:S01]  /*2100*/  FMUL.FTZ R65, R68, R65 ;  /* 0x0000004144417220 */ /* 0x000fe20000410000 */
[----:B---3--:R-:W-:Y:S01]  /*2110*/  FADD.FTZ R74, R79, 1 ;  /* 0x3f8000004f4a7421 */ /* 0x008fe20000010000 */
[----:B0-----:R-:W-:Y:S02]  /*2120*/  FMUL.FTZ R67, R0, R110 ;  /* 0x0000006e00437220 */ /* 0x001fe40000410000 */
[----:B------:R-:W-:Y:S01]  /*2130*/  FMUL.FTZ R68, R23, R65 ;  /* 0x0000004117447220 */ /* 0x000fe20000410000 */
[----:B------:R-:W-:Y:S01]  /*2140*/  FMUL.FTZ R76, R66, R76 ;  /* 0x0000004c424c7220 */ /* 0x000fe20000410000 */
[----:B------:R-:W-:Y:S01]  /*2150*/  FFMA.FTZ R67, R28, R67, R78 ;  /* 0x000000431c437223 */ /* 0x000fe2000001004e */
[----:B-1----:R-:W-:Y:S01]  /*2160*/  FADD.FTZ R66, R8, 1 ;  /* 0x3f80000008427421 */ /* 0x002fe20000010000 */
[C---:B------:R-:W-:Y:S01]  /*2170*/  FFMA.FTZ R8, R18.reuse, R65, R70 ;  /* 0x0000004112087223 */ /* 0x040fe20000010046 */
[----:B------:R-:W-:Y:S01]  /*2180*/  FMUL.FTZ R81, R77, R81 ;  /* 0x000000514d517220 */ /* 0x000fe20000410000 */
[----:B------:R-:W-:Y:S01]  /*2190*/  FFMA.FTZ R67, R18, R68, R67 ;  /* 0x0000004412437223 */ /* 0x000fe20000010043 */
[----:B------:R-:W-:Y:S01]  /*21a0*/  FFMA.FTZ R18, R0, R110, R75 ;  /* 0x0000006e00127223 */ /* 0x000fe2000001004b */
[----:B------:R-:W0:Y:S01]  /*21b0*/  MUFU.RCP R74, R74 ;  /* 0x0000004a004a7308 */ /* 0x000e220000001000 */
[----:B------:R-:W-:-:S07]  /*21c0*/  FMUL.FTZ R109, R109, R81 ;  /* 0x000000516d6d7220 */ /* 0x000fce0000410000 */
[----:B------:R1:W3:Y:S01]  /*21d0*/  MUFU.RCP R75, R66 ;  /* 0x00000042004b7308 */ /* 0x0002e20000001000 */
[----:B------:R-:W-:Y:S01]  /*21e0*/  FFMA.FTZ R18, R23, R65, R18 ;  /* 0x0000004117127223 */ /* 0x000fe20000010012 */
[----:B------:R-:W-:Y:S01]  /*21f0*/  FADD.FTZ R101, R101, R65 ;  /* 0x0000004165657221 */ /* 0x000fe20000010000 */
[----:B------:R-:W-:Y:S01]  /*2200*/  FADD.FTZ R65, -R108, 1 ;  /* 0x3f8000006c417421 */ /* 0x000fe20000010100 */
[----:B-1----:R-:W-:-:S04]  /*2210*/  FMUL.FTZ R66, R2, R109 ;  /* 0x0000006d02427220 */ /* 0x002fc80000410000 */
[----:B------:R-:W-:Y:S01]  /*2220*/  FFMA.FTZ R66, R4, R66, R67 ;  /* 0x0000004204427223 */ /* 0x000fe20000010043 */
[-C--:B------:R-:W-:Y:S01]  /*2230*/  FMUL.FTZ R67, R33, R76.reuse ;  /* 0x0000004c21437220 */ /* 0x080fe20000410000 */
[----:B------:R-:W-:Y:S01]  /*2240*/  FFMA.FTZ R24, R17, R76, R24 ;  /* 0x0000004c11187223 */ /* 0x000fe20000010018 */
[----:B----4-:R-:W-:Y:S01]  /*2250*/  FADD.FTZ R68, -R107, 1 ;  /* 0x3f8000006b447421 */ /* 0x010fe20000010100 */
[----:B------:R-:W-:Y:S01]  /*2260*/  FFMA.FTZ R65, R14, R65, 1 ;  /* 0x3f8000000e417423 */ /* 0x000fe20000010041 */
[----:B------:R-:W-:Y:S01]  /*2270*/  FFMA.FTZ R17, R17, R67, R66 ;  /* 0x0000004311117223 */ /* 0x000fe20000010042 */
[----:B------:R-:W-:Y:S01]  /*2280*/  STL [R1+0x170], R113 ;  /* 0x0001707101007387 */ /* 0x000fe20000100800 */
[----:B0-----:R-:W-:Y:S01]  /*2290*/  FADD.FTZ R67, -R74, 1 ;  /* 0x3f8000004a437421 */ /* 0x001fe20000010100 */
[----:B---3--:R-:W-:Y:S02]  /*22a0*/  FADD.FTZ R14, -R75, 1 ;  /* 0x3f8000004b0e7421 */ /* 0x008fe40000010100 */
[----:B------:R0:W-:Y:S01]  /*22b0*/  STL [R1+0x60], R28 ;  /* 0x0000601c01007387 */ /* 0x0001e20000100800 */
[----:B------:R-:W-:Y:S01]  /*22c0*/  FFMA.FTZ R68, R25, R68, 1 ;  /* 0x3f80000019447423 */ /* 0x000fe20000010044 */
[----:B------:R-:W-:-:S02]  /*22d0*/  FFMA.FTZ R25, R64, R67, 1 ;  /* 0x3f80000040197423 */ /* 0x000fc40000010043 */
[----:B------:R-:W-:Y:S01]  /*22e0*/  STL [R1+0x148], R40 ;  /* 0x0001482801007387 */ /* 0x000fe20000100800 */
[----:B------:R-:W-:Y:S01]  /*22f0*/  FFMA.FTZ R14, R27, R14, 1 ;  /* 0x3f8000001b0e7423 */ /* 0x000fe2000001000e */
[----:B------:R-:W-:Y:S02]  /*2300*/  IADD3.X R64, RZ, R16, RZ, P0, !PT ;  /* 0x00000010ff407210 */ /* 0x000fe400007fe4ff */
[----:B------:R1:W-:Y:S01]  /*2310*/  STL [R1+0x5c], R4 ;  /* 0x00005c0401007387 */ /* 0x0003e20000100800 */
[----:B------:R-:W-:-:S03]  /*2320*/  SHF.L.U32 R27, R48, 0x10, RZ ;  /* 0x00000010301b7819 */ /* 0x000fc600000006ff */
[----:B------:R-:W-:Y:S04]  /*2330*/  STL [R1+0x54], R29 ;  /* 0x0000541d01007387 */ /* 0x000fe80000100800 */
[----:B------:R-:W-:Y:S01]  /*2340*/  STL [R1+0x14c], R41 ;  /* 0x00014c2901007387 */ /* 0x000fe20000100800 */
[----:B0-----:R-:W-:-:S03]  /*2350*/  SHF.L.U32 R28, R12, 0x1, RZ ;  /* 0x000000010c1c7819 */ /* 0x001fc600000006ff */
[----:B------:R-:W-:Y:S01]  /*2360*/  STL [R1+0x4c], R36 ;  /* 0x00004c2401007387 */ /* 0x000fe20000100800 */
[----:B-1----:R-:W-:-:S03]  /*2370*/  SHF.L.U64.HI R4, R12, 0x1, R19 ;  /* 0x000000010c047819 */ /* 0x002fc60000010213 */
[----:B------:R-:W-:Y:S01]  /*2380*/  STL [R1+0x150], R44 ;  /* 0x0001502c01007387 */ /* 0x000fe20000100800 */
[C---:B------:R-:W-:Y:S01]  /*2390*/  SHF.L.U64.HI R31, R11.reuse, 0x1, R64 ;  /* 0x000000010b1f7819 */ /* 0x040fe20000010240 */
[----:B------:R-:W-:Y:S01]  /*23a0*/  FADD.FTZ R12, -R32, R27 ;  /* 0x0000001b200c7221 */ /* 0x000fe20000010100 */
[----:B------:R-:W-:Y:S01]  /*23b0*/  SHF.L.U32 R34, R11, 0x1, RZ ;  /* 0x000000010b227819 */ /* 0x000fe200000006ff */
[----:B------:R-:W-:Y:S01]  /*23c0*/  STL [R1+0x154], R45 ;  /* 0x0001542d01007387 */ /* 0x000fe20000100800 */
[----:B------:R-:W-:-:S03]  /*23d0*/  SHF.L.U32 R11, R49, 0x10, RZ ;  /* 0x00000010310b7819 */ /* 0x000fc600000006ff */
[----:B------:R-:W-:Y:S04]  /*23e0*/  STL [R1+0x158], R42 ;  /* 0x0001582a01007387 */ /* 0x000fe80000100800 */
[----:B------:R-:W-:Y:S04]  /*23f0*/  STL [R1+0x15c], R43 ;  /* 0x00015c2b01007387 */ /* 0x000fe80000100800 */
[----:B------:R-:W-:Y:S04]  /*2400*/  STL [R1+0x168], R112 ;  /* 0x0001687001007387 */ /* 0x000fe80000100800 */
[----:B------:R-:W-:Y:S04]  /*2410*/  STL [R1+0x174], R111 ;  /* 0x0001746f01007387 */ /* 0x000fe80000100800 */
[----:B------:R0:W-:Y:S02]  /*2420*/  STL [R1+0x160], R46 ;  /* 0x0001602e01007387 */ /* 0x0001e40000100800 */
[C---:B0-----:R-:W-:Y:S01]  /*2430*/  FMUL.FTZ R46, R3.reuse, R12 ;  /* 0x0000000c032e7220 */ /* 0x041fe20000410000 */
[----:B------:R-:W-:Y:S01]  /*2440*/  FADD.FTZ R12, -R32, R11 ;  /* 0x0000000b200c7221 */ /* 0x000fe20000010100 */
[----:B------:R-:W-:Y:S01]  /*2450*/  SHF.L.U32 R11, R50, 0x10, RZ ;  /* 0x00000010320b7819 */ /* 0x000fe200000006ff */
[----:B------:R0:W-:Y:S04]  /*2460*/  STL [R1+0x164], R47 ;  /* 0x0001642f01007387 */ /* 0x0001e80000100800 */
[----:B------:R-:W-:Y:S01]  /*2470*/  FADD.FTZ R11, -R32, R11 ;  /* 0x0000000b200b7221 */ /* 0x000fe20000010100 */
[----:B------:R-:W-:Y:S01]  /*2480*/  STL [R1+0x178], R110 ;  /* 0x0001786e01007387 */ /* 0x000fe20000100800 */
[----:B------:R-:W-:-:S03]  /*2490*/  FMUL.FTZ R43, R3, R12 ;  /* 0x0000000c032b7220 */ /* 0x000fc60000410000 */
[----:B------:R-:W-:Y:S01]  /*24a0*/  STL [R1+0x17c], R109 ;  /* 0x00017c6d01007387 */ /* 0x000fe20000100800 */
[----:B------:R-:W-:-:S03]  /*24b0*/  FMUL.FTZ R42, R3, R11 ;  /* 0x0000000b032a7220 */ /* 0x000fc60000410000 */
[----:B------:R-:W-:Y:S04]  /*24c0*/  STL [R1+0xb4], R4 ;  /* 0x0000b40401007387 */ /* 0x000fe80000100800 */
[----:B------:R1:W-:Y:S04]  /*24d0*/  STL [R1+0xb0], R28 ;  /* 0x0000b01c01007387 */ /* 0x0003e80000100800 */
[----:B------:R-:W-:Y:S04]  /*24e0*/  STL [R1+0xac], R31 ;  /* 0x0000ac1f01007387 */ /* 0x000fe80000100800 */
[----:B------:R-:W-:Y:S04]  /*24f0*/  STL [R1+0xa8], R34 ;  /* 0x0000a82201007387 */ /* 0x000fe80000100800 */
[----:B------:R-:W-:Y:S04]  /*2500*/  STL [R1+0x48], R46 ;  /* 0x0000482e01007387 */ /* 0x000fe80000100800 */
[----:B------:R-:W-:Y:S04]  /*2510*/  STL [R1+0x44], R43 ;  /* 0x0000442b01007387 */ /* 0x000fe80000100800 */
[----:B------:R-:W-:Y:S04]  /*2520*/  STL [R1+0x40], R42 ;  /* 0x0000402a01007387 */ /* 0x000fe80000100800 */
[----:B0-----:R-:W3:Y:S01]  /*2530*/  LDL R47, [R1+0x4c] ;  /* 0x00004c00012f7983 */ /* 0x001ee20000100800 */
[----:B------:R-:W-:Y:S01]  /*2540*/  IADD3 R64, P0, R28, UR26, RZ ;  /* 0x0000001a1c407c10 */ /* 0x000fe2000ff1e0ff */
[----:B------:R-:W-:Y:S01]  /*2550*/  FMUL.FTZ R108, R108, R65 ;  /* 0x000000416c6c7220 */ /* 0x000fe20000410000 */
[----:B------:R-:W-:-:S02]  /*2560*/  PRMT R89, R48, 0x7632, R89 ;  /* 0x0000763230597816 */ /* 0x000fc40000000059 */
[----:B------:R-:W-:Y:S02]  /*2570*/  IADD3.X R65, R4, UR27, RZ, P0, !PT ;  /* 0x0000001b04417c10 */ /* 0x000fe400087fe4ff */
[----:B------:R-:W-:Y:S01]  /*2580*/  SHF.L.U32 R89, R89, 0x10, RZ ;  /* 0x0000001059597819 */ /* 0x000fe200000006ff */
[C---:B------:R-:W-:Y:S01]  /*2590*/  FFMA.FTZ R18, R2.reuse, R109, R18 ;  /* 0x0000006d02127223 */ /* 0x040fe20000010012 */
[----:B------:R-:W-:Y:S02]  /*25a0*/  FFMA.FTZ R70, R2, R43, R20 ;  /* 0x0000002b02467223 */ /* 0x000fe40000010014 */
[----:B------:R-:W4:Y:S01]  /*25b0*/  LDG.E.64.CONSTANT R64, desc[UR18][R64.64] ;  /* 0x0000001240407981 */ /* 0x000f22000c1e9b00 */
[----:B------:R-:W-:Y:S01]  /*25c0*/  FADD.FTZ R89, -R32, R89 ;  /* 0x0000005920597221 */ /* 0x000fe20000010100 */
[----:B------:R-:W-:Y:S01]  /*25d0*/  FADD.FTZ R26, R26, R76 ;  /* 0x0000004c1a1a7221 */ /* 0x000fe20000010000 */
[----:B------:R-:W-:Y:S01]  /*25e0*/  FFMA.FTZ R18, R33, R76, R18 ;  /* 0x0000004c21127223 */ /* 0x000fe20000010012 */
[----:B------:R-:W-:Y:S01]  /*25f0*/  FMUL.FTZ R107, R107, R68 ;  /* 0x000000446b6b7220 */ /* 0x000fe20000410000 */
[----:B------:R-:W-:Y:S01]  /*2600*/  FMUL.FTZ R89, R3, R89 ;  /* 0x0000005903597220 */ /* 0x000fe20000410000 */
[----:B------:R-:W-:Y:S01]  /*2610*/  FMUL.FTZ R76, R70, -1.4426950216293334961 ;  /* 0xbfb8aa3b464c7820 */ /* 0x000fe20000410000 */
[----:B------:R-:W-:-:S02]  /*2620*/  SHF.L.U32 R68, R52, 0x10, RZ ;  /* 0x0000001034447819 */ /* 0x000fc400000006ff */
[----:B------:R-:W-:Y:S01]  /*2630*/  IADD3 R66, P0, R34, UR26, RZ ;  /* 0x0000001a22427c10 */ /* 0x000fe2000ff1e0ff */
[----:B------:R-:W-:Y:S02]  /*2640*/  FFMA.FTZ R72, R23, R89, R22 ;  /* 0x0000005917487223 */ /* 0x000fe40000010016 */
[----:B------:R-:W0:Y:S01]  /*2650*/  MUFU.EX2 R76, R76 ;  /* 0x0000004c004c7308 */ /* 0x000e220000000800 */
[----:B------:R-:W-:Y:S01]  /*2660*/  IADD3.X R67, R31, UR27, RZ, P0, !PT ;  /* 0x0000001b1f437c10 */ /* 0x000fe200087fe4ff */
[----:B------:R-:W-:Y:S01]  /*2670*/  FMUL.FTZ R108, R68, R108 ;  /* 0x0000006c446c7220 */ /* 0x000fe20000410000 */
[----:B------:R-:W-:Y:S01]  /*2680*/  FMUL.FTZ R19, R72, -1.4426950216293334961 ;  /* 0xbfb8aa3b48137820 */ /* 0x000fe20000410000 */
[----:B------:R-:W-:-:S03]  /*2690*/  IADD3 R68, P0, R35, UR28, RZ ;  /* 0x0000001c23447c10 */ /* 0x000fc6000ff1e0ff */
[----:B------:R-:W4:Y:S01]  /*26a0*/  LDG.E.64.CONSTANT R66, desc[UR18][R66.64] ;  /* 0x0000001242427981 */ /* 0x000f22000c1e9b00 */
[----:B------:R-:W-:Y:S01]  /*26b0*/  IADD3.X R69, R30, UR29, RZ, P0, !PT ;  /* 0x0000001d1e457c10 */ /* 0x000fe200087fe4ff */
[----:B------:R-:W2:Y:S01]  /*26c0*/  MUFU.EX2 R19, R19 ;  /* 0x0000001300137308 */ /* 0x000ea20000000800 */
[----:B------:R-:W-:Y:S01]  /*26d0*/  FMUL.FTZ R77, R0, R108 ;  /* 0x0000006c004d7220 */ /* 0x000fe20000410000 */
[----:B------:R-:W-:-:S03]  /*26e0*/  PRMT R80, R52, 0x7632, R80 ;  /* 0x0000763234507816 */ /* 0x000fc60000000050 */
[----:B------:R-:W4:Y:S01]  /*26f0*/  LDG.E.64.CONSTANT R68, desc[UR18][R68.64] ;  /* 0x0000001244447981 */ /* 0x000f22000c1e9b00 */
[----:B------:R-:W-:Y:S01]  /*2700*/  FFMA.FTZ R17, R29, R77, R17 ;  /* 0x0000004d1d117223 */ /* 0x000fe20000010011 */
[----:B------:R-:W-:Y:S01]  /*2710*/  SHF.L.U32 R80, R80, 0x10, RZ ;  /* 0x0000001050507819 */ /* 0x000fe200000006ff */
[----:B0-----:R-:W-:Y:S01]  /*2720*/  FADD.FTZ R77, R76, 1 ;  /* 0x3f8000004c4d7421 */ /* 0x001fe20000010000 */
[----:B------:R-:W-:Y:S01]  /*2730*/  FMUL.FTZ R74, R74, R25 ;  /* 0x000000194a4a7220 */ /* 0x000fe20000410000 */
[----:B------:R-:W-:Y:S01]  /*2740*/  PRMT R12, R49, 0x7632, R12 ;  /* 0x00007632310c7816 */ /* 0x000fe2000000000c */
[--C-:B------:R-:W-:Y:S01]  /*2750*/  FFMA.FTZ R25, R0, R46, R21.reuse ;  /* 0x0000002e00197223 */ /* 0x100fe20000010015 */
[----:B------:R-:W-:Y:S01]  /*2760*/  SHF.L.U32 R76, R51, 0x10, RZ ;  /* 0x00000010334c7819 */ /* 0x000fe200000006ff */
[----:B------:R-:W-:Y:S01]  /*2770*/  FMUL.FTZ R74, R80, R74 ;  /* 0x0000004a504a7220 */ /* 0x000fe20000410000 */
[----:B------:R-:W-:Y:S01]  /*2780*/  SHF.L.U32 R12, R12, 0x10, RZ ;  /* 0x000000100c0c7819 */ /* 0x000fe200000006ff */
[C---:B------:R-:W-:Y:S01]  /*2790*/  FFMA.FTZ R18, R0.reuse, R108, R18 ;  /* 0x0000006c00127223 */ /* 0x040fe20000010012 */
[----:B------:R-:W0:Y:S01]  /*27a0*/  MUFU.RCP R77, R77 ;  /* 0x0000004d004d7308 */ /* 0x000e220000001000 */
[----:B--2---:R-:W-:Y:S01]  /*27b0*/  FADD.FTZ R80, R19, 1 ;  /* 0x3f80000013507421 */ /* 0x004fe20000010000 */
[----:B------:R-:W-:Y:S01]  /*27c0*/  FMUL.FTZ R27, R25, -1.4426950216293334961 ;  /* 0xbfb8aa3b191b7820 */ /* 0x000fe20000410000 */
[----:B------:R-:W-:Y:S01]  /*27d0*/  FFMA.FTZ R11, R0, R42, R21 ;  /* 0x0000002a000b7223 */ /* 0x000fe20000010015 */
[----:B------:R-:W-:Y:S01]  /*27e0*/  FFMA.FTZ R19, R23, R74, R18 ;  /* 0x0000004a17137223 */ /* 0x000fe20000010012 */
[C---:B------:R-:W-:Y:S01]  /*27f0*/  FADD.FTZ R12, -R32.reuse, R12 ;  /* 0x0000000c200c7221 */ /* 0x040fe20000010100 */
[----:B------:R-:W-:-:S02]  /*2800*/  FADD.FTZ R18, -R32, R76 ;  /* 0x0000004c20127221 */ /* 0x000fc40000010100 */
[----:B------:R-:W2:Y:S01]  /*2810*/  MUFU.RCP R76, R80 ;  /* 0x00000050004c7308 */ /* 0x000ea20000001000 */
[----:B------:R-:W-:Y:S01]  /*2820*/  FMUL.FTZ R71, R11, -1.4426950216293334961 ;  /* 0xbfb8aa3b0b477820 */ /* 0x000fe20000410000 */
[----:B------:R-:W-:Y:S01]  /*2830*/  FMUL.FTZ R12, R3, R12 ;  /* 0x0000000c030c7220 */ /* 0x000fe20000410000 */
[----:B------:R-:W-:Y:S01]  /*2840*/  FMUL.FTZ R75, R75, R14 ;  /* 0x0000000e4b4b7220 */ /* 0x000fe20000410000 */
[----:B------:R-:W-:-:S04]  /*2850*/  SHF.L.U32 R14, R53, 0x10, RZ ;  /* 0x00000010350e7819 */ /* 0x000fc800000006ff */
[----:B------:R-:W1:Y:S01]  /*2860*/  MUFU.EX2 R27, R27 ;  /* 0x0000001b001b7308 */ /* 0x000e620000000800 */
[----:B------:R-:W-:Y:S01]  /*2870*/  FFMA.FTZ R73, R33, R12, R98 ;  /* 0x0000000c21497223 */ /* 0x000fe20000010062 */
[----:B------:R-:W-:Y:S01]  /*2880*/  FMUL.FTZ R107, R14, R107 ;  /* 0x0000006b0e6b7220 */ /* 0x000fe20000410000 */
[----:B0-----:R-:W-:Y:S02]  /*2890*/  FADD.FTZ R83, -R77, 1 ;  /* 0x3f8000004d537421 */ /* 0x001fe40000010100 */
[----:B------:R-:W-:-:S03]  /*28a0*/  FMUL.FTZ R14, R73, -1.4426950216293334961 ;  /* 0xbfb8aa3b490e7820 */ /* 0x000fc60000410000 */
[----:B------:R-:W0:Y:S01]  /*28b0*/  MUFU.EX2 R71, R71 ;  /* 0x0000004700477308 */ /* 0x000e220000000800 */
[----:B------:R-:W-:Y:S01]  /*28c0*/  PRMT R79, R53, 0x7632, R79 ;  /* 0x00007632354f7816 */ /* 0x000fe2000000004f */
[----:B------:R-:W-:Y:S01]  /*28d0*/  FFMA.FTZ R83, R70, R83, 1 ;  /* 0x3f80000046537423 */ /* 0x000fe20000010053 */
[----:B--2---:R-:W-:Y:S02]  /*28e0*/  FADD.FTZ R70, -R76, 1 ;  /* 0x3f8000004c467421 */ /* 0x004fe40000010100 */
[----:B------:R-:W-:-:S03]  /*28f0*/  SHF.L.U32 R79, R79, 0x10, RZ ;  /* 0x000000104f4f7819 */ /* 0x000fc600000006ff */
[----:B------:R-:W2:Y:S01]  /*2900*/  MUFU.EX2 R14, R14 ;  /* 0x0000000e000e7308 */ /* 0x000ea20000000800 */
[----:B-1----:R-:W-:Y:S01]  /*2910*/  FADD.FTZ R78, R27, 1 ;  /* 0x3f8000001b4e7421 */ /* 0x002fe20000010000 */
[----:B------:R-:W-:Y:S01]  /*2920*/  FFMA.FTZ R70, R72, R70, 1 ;  /* 0x3f80000048467423 */ /* 0x000fe20000010046 */
[----:B------:R-:W-:-:S03]  /*2930*/  FMUL.FTZ R27, R79, R75 ;  /* 0x0000004b4f1b7220 */ /* 0x000fc60000410000 */
[----:B------:R-:W-:Y:S01]  /*2940*/  FMUL.FTZ R76, R76, R70 ;  /* 0x000000464c4c7220 */ /* 0x000fe20000410000 */
[----:B------:R-:W-:Y:S01]  /*2950*/  IADD3 R70, P0, R28, UR28, RZ ;  /* 0x0000001c1c467c10 */ /* 0x000fe2000ff1e0ff */
[----:B------:R1:W2:Y:S01]  /*2960*/  MUFU.RCP R75, R78 ;  /* 0x0000004e004b7308 */ /* 0x0002a20000001000 */
[----:B0-----:R-:W-:Y:S01]  /*2970*/  FADD.FTZ R71, R71, 1 ;  /* 0x3f80000047477421 */ /* 0x001fe20000010000 */
[----:B------:R-:W-:Y:S01]  /*2980*/  PRMT R79, R51, 0x7632, R79 ;  /* 0x00007632334f7816 */ /* 0x000fe2000000004f */
[-C--:B------:R-:W-:Y:S01]  /*2990*/  FFMA.FTZ R8, R5, R74.reuse, R8 ;  /* 0x0000004a05087223 */ /* 0x080fe20000010008 */
[----:B------:R-:W-:Y:S01]  /*29a0*/  FADD.FTZ R101, R101, R74 ;  /* 0x0000004a65657221 */ /* 0x000fe20000010000 */
[----:B------:R-:W-:Y:S01]  /*29b0*/  FMUL.FTZ R74, R23, R74 ;  /* 0x0000004a174a7220 */ /* 0x000fe20000410000 */
[----:B-1----:R-:W-:Y:S02]  /*29c0*/  PRMT R78, R50, 0x7632, R78 ;  /* 0x00007632324e7816 */ /* 0x002fe4000000004e */
[----:B------:R0:W-:Y:S01]  /*29d0*/  MUFU.RCP R104, R71 ;  /* 0x0000004700687308 */ /* 0x0001e20000001000 */
[----:B------:R-:W-:-:S02]  /*29e0*/  SHF.L.U32 R79, R79, 0x10, RZ ;  /* 0x000000104f4f7819 */ /* 0x000fc400000006ff */
[----:B------:R-:W-:Y:S01]  /*29f0*/  SHF.L.U32 R78, R78, 0x10, RZ ;  /* 0x000000104e4e7819 */ /* 0x000fe200000006ff */
[----:B------:R-:W-:Y:S01]  /*2a00*/  FMUL.FTZ R45, R3, R18 ;  /* 0x00000012032d7220 */ /* 0x000fe20000410000 */
[----:B------:R-:W-:Y:S01]  /*2a10*/  FFMA.FTZ R17, R5, R74, R17 ;  /* 0x0000004a05117223 */ /* 0x000fe20000010011 */
[----:B0-----:R-:W-:Y:S01]  /*2a20*/  IADD3.X R71, R4, UR29, RZ, P0, !PT ;  /* 0x0000001d04477c10 */ /* 0x001fe200087fe4ff */
[----:B--2---:R-:W-:Y:S01]  /*2a30*/  FADD.FTZ R14, R14, 1 ;  /* 0x3f8000000e0e7421 */ /* 0x004fe20000010000 */
[----:B------:R-:W-:Y:S01]  /*2a40*/  FADD.FTZ R5, -R32, R78 ;  /* 0x0000004e20057221 */ /* 0x000fe20000010100 */
[----:B------:R-:W-:Y:S01]  /*2a50*/  FFMA.FTZ R18, R2, R45, R20 ;  /* 0x0000002d02127223 */ /* 0x000fe20000010014 */
[----:B------:R-:W-:Y:S02]  /*2a60*/  FADD.FTZ R82, -R32, R79 ;  /* 0x0000004f20527221 */ /* 0x000fe40000010100 */
[----:B------:R-:W2:Y:S01]  /*2a70*/  LDG.E.64.CONSTANT R70, desc[UR18][R70.64] ;  /* 0x0000001246467981 */ /* 0x000ea2000c1e9b00 */
[----:B------:R-:W0:Y:S01]  /*2a80*/  MUFU.RCP R78, R14 ;  /* 0x0000000e004e7308 */ /* 0x000e220000001000 */
[----:B------:R-:W-:Y:S01]  /*2a90*/  FMUL.FTZ R79, R2, R107 ;  /* 0x0000006b024f7220 */ /* 0x000fe20000410000 */
[----:B------:R-:W-:Y:S01]  /*2aa0*/  FMUL.FTZ R5, R3, R5 ;  /* 0x0000000503057220 */ /* 0x000fe20000410000 */
[----:B------:R-:W-:Y:S01]  /*2ab0*/  FMUL.FTZ R74, R18, -1.4426950216293334961 ;  /* 0xbfb8aa3b124a7820 */ /* 0x000fe20000410000 */
[----:B------:R-:W-:Y:S01]  /*2ac0*/  FFMA.FTZ R19, R2, R107, R19 ;  /* 0x0000006b02137223 */ /* 0x000fe20000010013 */
[----:B------:R-:W-:-:S04]  /*2ad0*/  FADD.FTZ R81, -R75, 1 ;  /* 0x3f8000004b517421 */ /* 0x000fc80000010100 */
[----:B------:R-:W1:Y:S01]  /*2ae0*/  MUFU.EX2 R74, R74 ;  /* 0x0000004a004a7308 */ /* 0x000e620000000800 */
[-C--:B------:R-:W-:Y:S01]  /*2af0*/  FFMA.FTZ R24, R13, R27.reuse, R24 ;  /* 0x0000001b0d187223 */ /* 0x080fe20000010018 */
[----:B------:R-:W-:Y:S01]  /*2b00*/  FADD.FTZ R26, R26, R27 ;  /* 0x0000001b1a1a7221 */ /* 0x000fe20000010000 */
[CC--:B------:R-:W-:Y:S01]  /*2b10*/  FFMA.FTZ R19, R33.reuse, R27.reuse, R19 ;  /* 0x0000001b21137223 */ /* 0x0c0fe20000010013 */
[----:B------:R-:W-:Y:S01]  /*2b20*/  FMUL.FTZ R84, R33, R27 ;  /* 0x0000001b21547220 */ /* 0x000fe20000410000 */
[----:B------:R-:W-:Y:S01]  /*2b30*/  FFMA.FTZ R81, R25, R81, 1 ;  /* 0x3f80000019517423 */ /* 0x000fe20000010051 */
[----:B------:R-:W-:-:S03]  /*2b40*/  FMUL.FTZ R82, R3, R82 ;  /* 0x0000005203527220 */ /* 0x000fc60000410000 */
[----:B------:R-:W-:Y:S01]  /*2b50*/  FMUL.FTZ R81, R75, R81 ;  /* 0x000000514b517220 */ /* 0x000fe20000410000 */
[----:B0-----:R-:W-:Y:S01]  /*2b60*/  FADD.FTZ R75, -R78, 1 ;  /* 0x3f8000004e4b7421 */ /* 0x001fe20000010100 */
[----:B------:R-:W-:Y:S01]  /*2b70*/  SHF.L.U32 R106, R54, 0x10, RZ ;  /* 0x00000010366a7819 */ /* 0x000fe200000006ff */
[----:B------:R-:W-:Y:S02]  /*2b80*/  FFMA.FTZ R14, R33, R82, R98 ;  /* 0x00000052210e7223 */ /* 0x000fe40000010062 */
[----:B------:R-:W-:Y:S02]  /*2b90*/  FFMA.FTZ R75, R73, R75, 1 ;  /* 0x3f800000494b7423 */ /* 0x000fe4000001004b */
[----:B------:R-:W-:Y:S01]  /*2ba0*/  FMUL.FTZ R106, R106, R81 ;  /* 0x000000516a6a7220 */ /* 0x000fe20000410000 */
[----:B-1----:R-:W-:Y:S01]  /*2bb0*/  FADD.FTZ R74, R74, 1 ;  /* 0x3f8000004a4a7421 */ /* 0x002fe20000010000 */
[----:B------:R-:W-:Y:S01]  /*2bc0*/  FMUL.FTZ R78, R78, R75 ;  /* 0x0000004b4e4e7220 */ /* 0x000fe20000410000 */
[----:B------:R-:W-:Y:S01]  /*2bd0*/  PRMT R75, R54, 0x7632, R75 ;  /* 0x00007632364b7816 */ /* 0x000fe2000000004b */
[----:B------:R-:W-:Y:S01]  /*2be0*/  FMUL.FTZ R25, R14, -1.4426950216293334961 ;  /* 0xbfb8aa3b0e197820 */ /* 0x000fe20000410000 */
[----:B------:R-:W-:Y:S01]  /*2bf0*/  MUFU.RCP R103, R74 ;  /* 0x0000004a00677308 */ /* 0x000fe20000001000 */
[----:B------:R-:W-:Y:S01]  /*2c00*/  FMUL.FTZ R72, R0, R106 ;  /* 0x0000006a00487220 */ /* 0x000fe20000410000 */
[----:B------:R-:W-:Y:S01]  /*2c10*/  SHF.L.U32 R75, R75, 0x10, RZ ;  /* 0x000000104b4b7819 */ /* 0x000fe200000006ff */
[----:B------:R-:W-:Y:S01]  /*2c20*/  FMUL.FTZ R83, R77, R83 ;  /* 0x000000534d537220 */ /* 0x000fe20000410000 */
[----:B------:R-:W-:-:S04]  /*2c30*/  SHF.L.U32 R105, R55, 0x10, RZ ;  /* 0x0000001037697819 */ /* 0x000fc800000006ff */
[----:B------:R-:W0:Y:S01]  /*2c40*/  MUFU.EX2 R25, R25 ;  /* 0x0000001900197308 */ /* 0x000e220000000800 */
[----:B------:R-:W-:Y:S01]  /*2c50*/  FFMA.FTZ R19, R0, R106, R19 ;  /* 0x0000006a00137223 */ /* 0x000fe20000010013 */
[----:B------:R-:W-:Y:S01]  /*2c60*/  FMUL.FTZ R105, R105, R83 ;  /* 0x0000005369697220 */ /* 0x000fe20000410000 */
[----:B------:R-:W-:Y:S02]  /*2c70*/  PRMT R73, R55, 0x7632, R73 ;  /* 0x0000763237497816 */ /* 0x000fe40000000049 */
[----:B------:R-:W-:Y:S02]  /*2c80*/  SHF.L.U32 R28, R10, 0x1, RZ ;  /* 0x000000010a1c7819 */ /* 0x000fe400000006ff */
[----:B------:R-:W-:Y:S01]  /*2c90*/  SHF.L.U32 R73, R73, 0x10, RZ ;  /* 0x0000001049497819 */ /* 0x000fe200000006ff */
[----:B0-----:R-:W-:-:S04]  /*2ca0*/  FADD.FTZ R25, R25, 1 ;  /* 0x3f80000019197421 */ /* 0x001fc80000010000 */
[----:B------:R-:W-:Y:S01]  /*2cb0*/  FMUL.FTZ R78, R73, R78 ;  /* 0x0000004e494e7220 */ /* 0x000fe20000410000 */
[----:B------:R-:W-:-:S03]  /*2cc0*/  SHF.L.U32 R30, R6, 0x1, RZ ;  /* 0x00000001061e7819 */ /* 0x000fc600000006ff */
[----:B------:R-:W-:Y:S01]  /*2cd0*/  FFMA.FTZ R24, R12, R78, R24 ;  /* 0x0000004e0c187223 */ /* 0x000fe20000010018 */
[----:B------:R-:W-:Y:S01]  /*2ce0*/  FADD.FTZ R26, R26, R78 ;  /* 0x0000004e1a1a7221 */ /* 0x000fe20000010000 */
[----:B------:R-:W-:Y:S02]  /*2cf0*/  SHF.L.U32 R83, R60, 0x10, RZ ;  /* 0x000000103c537819 */ /* 0x000fe400000006ff */
[----:B------:R-:W-:-:S04]  /*2d00*/  PRMT R85, R61, 0x7632, R85 ;  /* 0x000076323d557816 */ /* 0x000fc80000000055 */
[----:B------:R-:W-:Y:S01]  /*2d10*/  SHF.L.U32 R85, R85, 0x10, RZ ;  /* 0x0000001055557819 */ /* 0x000fe200000006ff */
[----:B---3--:R-:W-:Y:S01]  /*2d20*/  FFMA.FTZ R79, R47, R79, R17 ;  /* 0x0000004f2f4f7223 */ /* 0x008fe20000010011 */
[----:B------:R-:W-:-:S04]  /*2d30*/  FFMA.FTZ R17, R23, R5, R22 ;  /* 0x0000000517117223 */ /* 0x000fc80000010016 */
[----:B------:R-:W-:-:S04]  /*2d40*/  FMUL.FTZ R80, R17, -1.4426950216293334961 ;  /* 0xbfb8aa3b11507820 */ /* 0x000fc80000410000 */
[----:B------:R-:W0:Y:S01]  /*2d50*/  MUFU.EX2 R27, R80 ;  /* 0x00000050001b7308 */ /* 0x000e220000000800 */
[----:B------:R-:W-:-:S04]  /*2d60*/  FFMA.FTZ R13, R13, R84, R79 ;  /* 0x000000540d0d7223 */ /* 0x000fc8000001004f */
[----:B------:R-:W-:Y:S01]  /*2d70*/  FFMA.FTZ R72, R46, R72, R13 ;  /* 0x000000482e487223 */ /* 0x000fe2000001000d */
[----:B0-----:R-:W-:Y:S01]  /*2d80*/  FADD.FTZ R74, R27, 1 ;  /* 0x3f8000001b4a7421 */ /* 0x001fe20000010000 */
[----:B------:R-:W-:-:S03]  /*2d90*/  FMUL.FTZ R27, R75, R76 ;  /* 0x0000004c4b1b7220 */ /* 0x000fc60000410000 */
[----:B------:R0:W1:Y:S01]  /*2da0*/  MUFU.RCP R13, R74 ;  /* 0x0000004a000d7308 */ /* 0x0000620000001000 */
[CC--:B------:R-:W-:Y:S01]  /*2db0*/  FFMA.FTZ R19, R23.reuse, R27.reuse, R19 ;  /* 0x0000001b17137223 */ /* 0x0c0fe20000010013 */
[----:B0-----:R-:W-:-:S04]  /*2dc0*/  FMUL.FTZ R74, R23, R27 ;  /* 0x0000001b174a7220 */ /* 0x001fc80000410000 */
[C---:B------:R-:W-:Y:S01]  /*2dd0*/  FFMA.FTZ R72, R89.reuse, R74, R72 ;  /* 0x0000004a59487223 */ /* 0x040fe20000010048 */
[----:B------:R-:W-:Y:S01]  /*2de0*/  FFMA.FTZ R89, R89, R27, R8 ;  /* 0x0000001b59597223 */ /* 0x000fe20000010008 */
[----:B------:R-:W-:Y:S01]  /*2df0*/  FFMA.FTZ R8, R2, R105, R19 ;  /* 0x0000006902087223 */ /* 0x000fe20000010013 */
[----:B------:R-:W-:Y:S01]  /*2e00*/  FADD.FTZ R19, -R104, 1 ;  /* 0x3f80000068137421 */ /* 0x000fe20000010100 */
[----:B------:R-:W-:-:S03]  /*2e10*/  FADD.FTZ R101, R101, R27 ;  /* 0x0000001b65657221 */ /* 0x000fc60000010000 */
[----:B------:R-:W-:Y:S01]  /*2e20*/  FFMA.FTZ R19, R11, R19, 1 ;  /* 0x3f8000000b137423 */ /* 0x000fe20000010013 */
[----:B-1----:R-:W-:Y:S01]  /*2e30*/  FADD.FTZ R11, -R13, 1 ;  /* 0x3f8000000d0b7421 */ /* 0x002fe20000010100 */
[----:B------:R0:W1:Y:S01]  /*2e40*/  MUFU.RCP R80, R25 ;  /* 0x0000001900507308 */ /* 0x0000620000001000 */
[----:B------:R-:W-:Y:S02]  /*2e50*/  FADD.FTZ R27, -R103, 1 ;  /* 0x3f800000671b7421 */ /* 0x000fe40000010100 */
[----:B------:R-:W-:Y:S01]  /*2e60*/  FFMA.FTZ R17, R17, R11, 1 ;  /* 0x3f80000011117423 */ /* 0x000fe2000001000b */
[-C--:B------:R-:W-:Y:S01]  /*2e70*/  IADD3.X R11, RZ, R16.reuse, RZ, P4, !PT ;  /* 0x00000010ff0b7210 */ /* 0x080fe200027fe4ff */
[----:B------:R-:W-:Y:S01]  /*2e80*/  FFMA.FTZ R27, R18, R27, 1 ;  /* 0x3f800000121b7423 */ /* 0x000fe2000001001b */
[----:B0-----:R-:W-:Y:S01]  /*2e90*/  FMUL.FTZ R25, R2, R105 ;  /* 0x0000006902197220 */ /* 0x001fe20000410000 */
[----:B------:R-:W-:Y:S02]  /*2ea0*/  IADD3.X R18, RZ, R16, RZ, P3, !PT ;  /* 0x00000010ff127210 */ /* 0x000fe40001ffe4ff */
[----:B------:R-:W-:Y:S01]  /*2eb0*/  SHF.L.U64.HI R4, R10, 0x1, R11 ;  /* 0x000000010a047819 */ /* 0x000fe2000001020b */
[----:B------:R-:W-:Y:S01]  /*2ec0*/  FFMA.FTZ R25, R43, R25, R72 ;  /* 0x000000192b197223 */ /* 0x000fe20000010048 */
[----:B------:R-:W-:-:S04]  /*2ed0*/  IADD3 R72, P3, R28, UR26, RZ ;  /* 0x0000001a1c487c10 */ /* 0x000fc8000ff7e0ff */
[----:B------:R-:W-:Y:S02]  /*2ee0*/  IADD3.X R73, R4, UR27, RZ, P3, !PT ;  /* 0x0000001b04497c10 */ /* 0x000fe40009ffe4ff */
[----:B------:R-:W-:Y:S02]  /*2ef0*/  SHF.L.U64.HI R29, R6, 0x1, R18 ;  /* 0x00000001061d7819 */ /* 0x000fe40000010212 */
[----:B------:R-:W-:Y:S02]  /*2f00*/  IADD3 R76, P4, R30, UR26, RZ ;  /* 0x0000001a1e4c7c10 */ /* 0x000fe4000ff9e0ff */
[----:B------:R-:W3:Y:S02]  /*2f10*/  LDG.E.64.CONSTANT R72, desc[UR18][R72.64] ;  /* 0x0000001248487981 */ /* 0x000ee4000c1e9b00 */
[----:B------:R-:W-:Y:S02]  /*2f20*/  IADD3.X R77, R29, UR27, RZ, P4, !PT ;  /* 0x0000001b1d4d7c10 */ /* 0x000fe4000a7fe4ff */
[----:B------:R-:W-:-:S02]  /*2f30*/  IADD3 R74, P0, R34, UR28, RZ ;  /* 0x0000001c224a7c10 */ /* 0x000fc4000ff1e0ff */
[----:B------:R-:W-:Y:S01]  /*2f40*/  SHF.L.U32 R11, R57, 0x10, RZ ;  /* 0x00000010390b7819 */ /* 0x000fe200000006ff */
[----:B------:R-:W-:Y:S01]  /*2f50*/  FMUL.FTZ R103, R103, R27 ;  /* 0x0000001b67677220 */ /* 0x000fe20000410000 */
[----:B------:R-:W3:Y:S01]  /*2f60*/  LDG.E.64.CONSTANT R76, desc[UR18][R76.64] ;  /* 0x000000124c4c7981 */ /* 0x000ee2000c1e9b00 */
[----:B------:R-:W-:Y:S02]  /*2f70*/  SHF.L.U32 R6, R56, 0x10, RZ ;  /* 0x0000001038067819 */ /* 0x000fe400000006ff */
[----:B------:R-:W-:Y:S01]  /*2f80*/  IADD3.X R75, R31, UR29, RZ, P0, !PT ;  /* 0x0000001d1f4b7c10 */ /* 0x000fe200087fe4ff */
[----:B------:R-:W-:Y:S01]  /*2f90*/  FADD.FTZ R11, -R32, R11 ;  /* 0x0000000b200b7221 */ /* 0x000fe20000010100 */
[----:B------:R-:W-:Y:S01]  /*2fa0*/  PRMT R27, R56, 0x7632, R27 ;  /* 0x00007632381b7816 */ /* 0x000fe2000000001b */
[----:B------:R-:W-:Y:S02]  /*2fb0*/  FADD.FTZ R6, -R32, R6 ;  /* 0x0000000620067221 */ /* 0x000fe40000010100 */
[----:B------:R-:W-:Y:S01]  /*2fc0*/  FMUL.FTZ R41, R3, R11 ;  /* 0x0000000b03297220 */ /* 0x000fe20000410000 */
[----:B------:R-:W-:Y:S01]  /*2fd0*/  SHF.L.U32 R27, R27, 0x10, RZ ;  /* 0x000000101b1b7819 */ /* 0x000fe200000006ff */
[----:B------:R-:W3:Y:S01]  /*2fe0*/  LDG.E.64.CONSTANT R74, desc[UR18][R74.64] ;  /* 0x000000124a4a7981 */ /* 0x000ee2000c1e9b00 */
[----:B------:R-:W-:Y:S01]  /*2ff0*/  FMUL.FTZ R104, R104, R19 ;  /* 0x0000001368687220 */ /* 0x000fe20000410000 */
[----:B------:R-:W-:Y:S01]  /*3000*/  PRMT R11, R57, 0x7632, R11 ;  /* 0x00007632390b7816 */ /* 0x000fe2000000000b */
[----:B-1----:R-:W-:Y:S01]  /*3010*/  FADD.FTZ R19, -R80, 1 ;  /* 0x3f80000050137421 */ /* 0x002fe20000010100 */
[----:B------:R-:W-:Y:S01]  /*3020*/  FMUL.FTZ R44, R3, R6 ;  /* 0x00000006032c7220 */ /* 0x000fe20000410000 */
[----:B------:R-:W-:Y:S01]  /*3030*/  FFMA.FTZ R81, R2, R41, R20 ;  /* 0x0000002902517223 */ /* 0x000fe20000010014 */
[----:B------:R-:W-:Y:S01]  /*3040*/  FADD.FTZ R27, -R32, R27 ;  /* 0x0000001b201b7221 */ /* 0x000fe20000010100 */
[CC--:B------:R-:W-:Y:S01]  /*3050*/  FFMA.FTZ R8, R33.reuse, R78.reuse, R8 ;  /* 0x0000004e21087223 */ /* 0x0c0fe20000010008 */
[----:B------:R-:W-:Y:S01]  /*3060*/  FMUL.FTZ R78, R33, R78 ;  /* 0x0000004e214e7220 */ /* 0x000fe20000410000 */
[----:B------:R-:W-:Y:S01]  /*3070*/  SHF.L.U32 R11, R11, 0x10, RZ ;  /* 0x000000100b0b7819 */ /* 0x000fe200000006ff */
[----:B------:R-:W-:Y:S01]  /*3080*/  FFMA.FTZ R14, R14, R19, 1 ;  /* 0x3f8000000e0e7423 */ /* 0x000fe20000010013 */
[----:B------:R-:W-:Y:S01]  /*3090*/  FFMA.FTZ R10, R0, R44, R21 ;  /* 0x0000002c000a7223 */ /* 0x000fe20000010015 */
[----:B------:R-:W-:Y:S01]  /*30a0*/  FMUL.FTZ R19, R81, -1.4426950216293334961 ;  /* 0xbfb8aa3b51137820 */ /* 0x000fe20000410000 */
[----:B------:R-:W-:Y:S01]  /*30b0*/  FMUL.FTZ R27, R3, R27 ;  /* 0x0000001b031b7220 */ /* 0x000fe20000410000 */
[----:B------:R-:W-:Y:S01]  /*30c0*/  FFMA.FTZ R12, R12, R78, R25 ;  /* 0x0000004e0c0c7223 */ /* 0x000fe20000010019 */
[----:B------:R-:W-:Y:S01]  /*30d0*/  FMUL.FTZ R25, R10, -1.4426950216293334961 ;  /* 0xbfb8aa3b0a197820 */ /* 0x000fe20000410000 */
[----:B------:R-:W-:Y:S01]  /*30e0*/  FADD.FTZ R11, -R32, R11 ;  /* 0x0000000b200b7221 */ /* 0x000fe20000010100 */
[----:B------:R-:W-:Y:S01]  /*30f0*/  FFMA.FTZ R78, R23, R27, R22 ;  /* 0x0000001b174e7223 */ /* 0x000fe20000010016 */
[----:B------:R-:W-:Y:S01]  /*3100*/  PRMT R79, R60, 0x7632, R79 ;  /* 0x000076323c4f7816 */ /* 0x000fe2000000004f */
[----:B------:R-:W0:Y:S01]  /*3110*/  MUFU.EX2 R19, R19 ;  /* 0x0000001300137308 */ /* 0x000e220000000800 */
[----:B------:R-:W-:Y:S01]  /*3120*/  FMUL.FTZ R11, R3, R11 ;  /* 0x0000000b030b7220 */ /* 0x000fe20000410000 */
[----:B------:R-:W-:Y:S01]  /*3130*/  FMUL.FTZ R18, R78, -1.4426950216293334961 ;  /* 0xbfb8aa3b4e127820 */ /* 0x000fe20000410000 */
[----:B------:R-:W-:Y:S01]  /*3140*/  SHF.L.U32 R79, R79, 0x10, RZ ;  /* 0x000000104f4f7819 */ /* 0x000fe200000006ff */
[----:B------:R-:W-:Y:S01]  /*3150*/  FMUL.FTZ R13, R13, R17 ;  /* 0x000000110d0d7220 */ /* 0x000fe20000410000 */
[----:B------:R-:W-:Y:S01]  /*3160*/  FMUL.FTZ R104, R83, R104 ;  /* 0x0000006853687220 */ /* 0x000fe20000410000 */
[----:B------:R-:W-:-:S02]  /*3170*/  FFMA.FTZ R84, R33, R11, R98 ;  /* 0x0000000b21547223 */ /* 0x000fc40000010062 */
[----:B------:R-:W1:Y:S01]  /*3180*/  MUFU.EX2 R25, R25 ;  /* 0x0000001900197308 */ /* 0x000e620000000800 */
[----:B------:R-:W-:Y:S01]  /*3190*/  SHF.L.U32 R83, R61, 0x10, RZ ;  /* 0x000000103d537819 */ /* 0x000fe200000006ff */
[----:B------:R-:W-:Y:S01]  /*31a0*/  FMUL.FTZ R79, R79, R13 ;  /* 0x0000000d4f4f7220 */ /* 0x000fe20000410000 */
[----:B------:R-:W-:Y:S01]  /*31b0*/  FMUL.FTZ R80, R80, R14 ;  /* 0x0000000e50507220 */ /* 0x000fe20000410000 */
[----:B------:R-:W-:Y:S01]  /*31c0*/  FMUL.FTZ R13, R0, R104 ;  /* 0x00000068000d7220 */ /* 0x000fe20000410000 */
[----:B------:R-:W-:-:S03]  /*31d0*/  FMUL.FTZ R14, R84, -1.4426950216293334961 ;  /* 0xbfb8aa3b540e7820 */ /* 0x000fc60000410000 */
[----:B------:R-:W4:Y:S01]  /*31e0*/  MUFU.EX2 R18, R18 ;  /* 0x0000001200127308 */ /* 0x000f220000000800 */
[----:B------:R-:W-:Y:S01]  /*31f0*/  FMUL.FTZ R103, R83, R103 ;  /* 0x0000006753677220 */ /* 0x000fe20000410000 */
[----:B------:R-:W-:Y:S01]  /*3200*/  FFMA.FTZ R12, R42, R13, R12 ;  /* 0x0000000d2a0c7223 */ /* 0x000fe2000001000c */
[-C--:B------:R-:W-:Y:S01]  /*3210*/  FMUL.FTZ R83, R23, R79.reuse ;  /* 0x0000004f17537220 */ /* 0x080fe20000410000 */
[----:B------:R-:W-:-:S03]  /*3220*/  FFMA.FTZ R89, R5, R79, R89 ;  /* 0x0000004f05597223 */ /* 0x000fc60000010059 */
[----:B------:R-:W-:Y:S01]  /*3230*/  FFMA.FTZ R12, R5, R83, R12 ;  /* 0x00000053050c7223 */ /* 0x000fe2000001000c */
[----:B------:R-:W2:Y:S01]  /*3240*/  MUFU.EX2 R14, R14 ;  /* 0x0000000e000e7308 */ /* 0x000ea20000000800 */
[----:B0-----:R-:W-:Y:S01]  /*3250*/  FADD.FTZ R5, R19, 1 ;  /* 0x3f80000013057421 */ /* 0x001fe20000010000 */
[----:B------:R-:W-:Y:S01]  /*3260*/  SHF.L.U32 R19, R59, 0x10, RZ ;  /* 0x000000103b137819 */ /* 0x000fe200000006ff */
[----:B-1----:R-:W-:Y:S01]  /*3270*/  FADD.FTZ R25, R25, 1 ;  /* 0x3f80000019197421 */ /* 0x002fe20000010000 */
[----:B------:R-:W-:Y:S01]  /*3280*/  FMUL.FTZ R13, R85, R80 ;  /* 0x00000050550d7220 */ /* 0x000fe20000410000 */
[----:B------:R-:W-:Y:S02]  /*3290*/  FFMA.FTZ R80, R0, R104, R8 ;  /* 0x0000006800507223 */ /* 0x000fe40000010008 */
[----:B------:R-:W-:Y:S01]  /*32a0*/  FADD.FTZ R19, -R32, R19 ;  /* 0x0000001320137221 */ /* 0x000fe20000010100 */
[----:B------:R4:W-:Y:S01]  /*32b0*/  MUFU.RCP R102, R25 ;  /* 0x0000001900667308 */ /* 0x0009e20000001000 */
[----:B------:R-:W-:Y:S01]  /*32c0*/  FFMA.FTZ R80, R23, R79, R80 ;  /* 0x0000004f17507223 */ /* 0x000fe20000010050 */
[--C-:B------:R-:W-:Y:S01]  /*32d0*/  FADD.FTZ R101, R101, R79.reuse ;  /* 0x0000004f65657221 */ /* 0x100fe20000010000 */
[----:B------:R-:W-:Y:S01]  /*32e0*/  FMUL.FTZ R39, R3, R19 ;  /* 0x0000001303277220 */ /* 0x000fe20000410000 */
[----:B------:R-:W-:Y:S01]  /*32f0*/  PRMT R79, R58, 0x7632, R79 ;  /* 0x000076323a4f7816 */ /* 0x000fe2000000004f */
[----:B----4-:R-:W-:Y:S01]  /*3300*/  FADD.FTZ R25, R18, 1 ;  /* 0x3f80000012197421 */ /* 0x010fe20000010000 */
[----:B------:R-:W-:-:S03]  /*3310*/  FFMA.FTZ R80, R2, R103, R80 ;  /* 0x0000006702507223 */ /* 0x000fc60000010050 */
[----:B------:R0:W1:Y:S01]  /*3320*/  MUFU.RCP R19, R25 ;  /* 0x0000001900137308 */ /* 0x0000620000001000 */
[----:B--2---:R-:W-:Y:S01]  /*3330*/  FADD.FTZ R14, R14, 1 ;  /* 0x3f8000000e0e7421 */ /* 0x004fe20000010000 */
[----:B------:R-:W-:Y:S01]  /*3340*/  FMUL.FTZ R8, R2, R103 ;  /* 0x0000006702087220 */ /* 0x000fe20000410000 */
[----:B------:R-:W-:Y:S01]  /*3350*/  SHF.L.U32 R18, R79, 0x10, RZ ;  /* 0x000000104f127819 */ /* 0x000fe200000006ff */
[-C--:B------:R-:W-:Y:S01]  /*3360*/  FFMA.FTZ R24, R82, R13.reuse, R24 ;  /* 0x0000000d52187223 */ /* 0x080fe20000010018 */
[----:B------:R-:W-:Y:S01]  /*3370*/  SHF.L.U32 R6, R58, 0x10, RZ ;  /* 0x000000103a067819 */ /* 0x000fe200000006ff */
[----:B------:R-:W-:Y:S01]  /*3380*/  FADD.FTZ R26, R26, R13 ;  /* 0x0000000d1a1a7221 */ /* 0x000fe20000010000 */
[CC--:B------:R-:W-:Y:S01]  /*3390*/  FFMA.FTZ R80, R33.reuse, R13.reuse, R80 ;  /* 0x0000000d21507223 */ /* 0x0c0fe20000010050 */
[----:B------:R-:W2:Y:S01]  /*33a0*/  MUFU.RCP R5, R5 ;  /* 0x0000000500057308 */ /* 0x000ea20000001000 */
[----:B------:R-:W-:Y:S01]  /*33b0*/  FMUL.FTZ R79, R33, R13 ;  /* 0x0000000d214f7220 */ /* 0x000fe20000410000 */
[----:B------:R-:W-:Y:S01]  /*33c0*/  FFMA.FTZ R12, R45, R8, R12 ;  /* 0x000000082d0c7223 */ /* 0x000fe2000001000c */
[----:B------:R-:W-:Y:S01]  /*33d0*/  PRMT R8, R59, 0x7632, R8 ;  /* 0x000076323b087816 */ /* 0x000fe20000000008 */
[----:B------:R-:W-:-:S04]  /*33e0*/  FADD.FTZ R6, -R32, R6 ;  /* 0x0000000620067221 */ /* 0x000fc80000010100 */
[----:B------:R-:W4:Y:S01]  /*33f0*/  MUFU.RCP R13, R14 ;  /* 0x0000000e000d7308 */ /* 0x000f220000001000 */
[----:B------:R-:W-:Y:S01]  /*3400*/  SHF.L.U32 R8, R8, 0x10, RZ ;  /* 0x0000001008087819 */ /* 0x000fe200000006ff */
[----:B------:R-:W-:Y:S01]  /*3410*/  FMUL.FTZ R40, R3, R6 ;  /* 0x0000000603287220 */ /* 0x000fe20000410000 */
[----:B0-----:R-:W-:Y:S01]  /*3420*/  FADD.FTZ R25, -R32, R18 ;  /* 0x0000001220197221 */ /* 0x001fe20000010100 */
[----:B-1----:R-:W-:Y:S01]  /*3430*/  FADD.FTZ R83, -R19, 1 ;  /* 0x3f80000013537421 */ /* 0x002fe20000010100 */
[----:B------:R-:W-:Y:S01]  /*3440*/  FFMA.FTZ R82, R82, R79, R12 ;  /* 0x0000004f52527223 */ /* 0x000fe2000001000c */
[----:B------:R-:W-:Y:S01]  /*3450*/  FFMA.FTZ R6, R0, R40, R21 ;  /* 0x0000002800067223 */ /* 0x000fe20000010015 */
[----:B------:R-:W-:Y:S01]  /*3460*/  FADD.FTZ R92, -R32, R8 ;  /* 0x00000008205c7221 */ /* 0x000fe20000010100 */
[----:B------:R-:W-:Y:S01]  /*3470*/  FADD.FTZ R79, -R102, 1 ;  /* 0x3f800000664f7421 */ /* 0x000fe20000010100 */
[----:B------:R-:W-:Y:S01]  /*3480*/  FMUL.FTZ R8, R3, R25 ;  /* 0x0000001903087220 */ /* 0x000fe20000410000 */
[----:B------:R-:W-:Y:S01]  /*3490*/  FFMA.FTZ R78, R78, R83, 1 ;  /* 0x3f8000004e4e7423 */ /* 0x000fe20000010053 */
[----:B--2---:R-:W-:Y:S01]  /*34a0*/  FADD.FTZ R25, -R5, 1 ;  /* 0x3f80000005197421 */ /* 0x004fe20000010100 */
[----:B------:R-:W-:Y:S01]  /*34b0*/  FMUL.FTZ R17, R6, -1.4426950216293334961 ;  /* 0xbfb8aa3b06117820 */ /* 0x000fe20000410000 */
[----:B------:R-:W-:Y:S01]  /*34c0*/  FFMA.FTZ R10, R10, R79, 1 ;  /* 0x3f8000000a0a7423 */ /* 0x000fe2000001004f */
[----:B------:R-:W-:Y:S01]  /*34d0*/  FFMA.FTZ R12, R23, R8, R22 ;  /* 0x00000008170c7223 */ /* 0x000fe20000010016 */
[----:B------:R-:W-:Y:S01]  /*34e0*/  FMUL.FTZ R19, R19, R78 ;  /* 0x0000004e13137220 */ /* 0x000fe20000410000 */
[----:B----4-:R-:W-:Y:S01]  /*34f0*/  FADD.FTZ R79, -R13, 1 ;  /* 0x3f8000000d4f7421 */ /* 0x010fe20000010100 */
[----:B------:R-:W-:Y:S01]  /*3500*/  FFMA.FTZ R81, R81, R25, 1 ;  /* 0x3f80000051517423 */ /* 0x000fe20000010019 */
[----:B------:R-:W-:Y:S01]  /*3510*/  PRMT R78, R62, 0x7632, R78 ;  /* 0x000076323e4e7816 */ /* 0x000fe2000000004e */
[----:B------:R-:W-:Y:S01]  /*3520*/  FMUL.FTZ R102, R102, R10 ;  /* 0x0000000a66667220 */ /* 0x000fe20000410000 */
[----:B------:R-:W-:Y:S01]  /*3530*/  SHF.L.U32 R83, R62, 0x10, RZ ;  /* 0x000000103e537819 */ /* 0x000fe200000006ff */
[----:B------:R-:W-:Y:S01]  /*3540*/  FMUL.FTZ R25, R12, -1.4426950216293334961 ;  /* 0xbfb8aa3b0c197820 */ /* 0x000fe20000410000 */
[----:B------:R-:W-:Y:S01]  /*3550*/  FFMA.FTZ R84, R84, R79, 1 ;  /* 0x3f80000054547423 */ /* 0x000fe2000001004f */
[----:B------:R-:W0:Y:S01]  /*3560*/  MUFU.EX2 R17, R17 ;  /* 0x0000001100117308 */ /* 0x000e220000000800 */
[----:B------:R-:W-:Y:S01]  /*3570*/  SHF.L.U32 R79, R63, 0x10, RZ ;  /* 0x000000103f4f7819 */ /* 0x000fe200000006ff */
[----:B------:R-:W-:Y:S01]  /*3580*/  FMUL.FTZ R5, R5, R81 ;  /* 0x0000005105057220 */ /* 0x000fe20000410000 */
[----:B------:R-:W-:Y:S01]  /*3590*/  SHF.L.U32 R78, R78, 0x10, RZ ;  /* 0x000000104e4e7819 */ /* 0x000fe200000006ff */
[----:B------:R-:W-:-:S02]  /*35a0*/  FMUL.FTZ R102, R83, R102 ;  /* 0x0000006653667220 */ /* 0x000fc40000410000 */
[----:B------:R-:W-:Y:S02]  /*35b0*/  FMUL.FTZ R5, R79, R5 ;  /* 0x000000054f057220 */ /* 0x000fe40000410000 */
[----:B------:R-:W1:Y:S01]  /*35c0*/  MUFU.EX2 R25, R25 ;  /* 0x0000001900197308 */ /* 0x000e620000000800 */
[----:B------:R-:W-:Y:S01]  /*35d0*/  FMUL.FTZ R19, R78, R19 ;  /* 0x000000134e137220 */ /* 0x000fe20000410000 */
[----:B------:R-:W-:Y:S01]  /*35e0*/  FMUL.FTZ R79, R0, R102 ;  /* 0x00000066004f7220 */ /* 0x000fe20000410000 */
[----:B------:R-:W-:Y:S01]  /*35f0*/  IADD3 R78, P0, R28, UR28, RZ ;  /* 0x0000001c1c4e7c10 */ /* 0x000fe2000ff1e0ff */
[----:B------:R-:W-:Y:S02]  /*3600*/  FFMA.FTZ R18, R2, R39, R20 ;  /* 0x0000002702127223 */ /* 0x000fe40000010014 */
[----:B------:R-:W-:Y:S01]  /*3610*/  FFMA.FTZ R82, R44, R79, R82 ;  /* 0x0000004f2c527223 */ /* 0x000fe20000010052 */
[----:B------:R-:W-:Y:S01]  /*3620*/  IADD3.X R79, R4, UR29, RZ, P0, !PT ;  /* 0x0000001d044f7c10 */ /* 0x000fe200087fe4ff */
[----:B------:R-:W-:Y:S01]  /*3630*/  FMUL.FTZ R14, R18, -1.4426950216293334961 ;  /* 0xbfb8aa3b120e7820 */ /* 0x000fe20000410000 */
[----:B0-----:R-:W-:Y:S01]  /*3640*/  FADD.FTZ R17, R17, 1 ;  /* 0x3f80000011117421 */ /* 0x001fe20000010000 */
[----:B------:R-:W-:-:S03]  /*3650*/  FMUL.FTZ R92, R3, R92 ;  /* 0x0000005c035c7220 */ /* 0x000fc60000410000 */
[----:B------:R-:W2:Y:S01]  /*3660*/  LDG.E.64.CONSTANT R78, desc[UR18][R78.64] ;  /* 0x000000124e4e7981 */ /* 0x000ea2000c1e9b00 */
[----:B------:R-:W0:Y:S01]  /*3670*/  MUFU.EX2 R14, R14 ;  /* 0x0000000e000e7308 */ /* 0x000e220000000800 */
[----:B------:R-:W-:Y:S01]  /*3680*/  FFMA.FTZ R10, R33, R92, R98 ;  /* 0x0000005c210a7223 */ /* 0x000fe20000010062 */
[----:B-1----:R-:W-:Y:S01]  /*3690*/  FADD.FTZ R25, R25, 1 ;  /* 0x3f80000019197421 */ /* 0x002fe20000010000 */
[----:B------:R-:W-:Y:S02]  /*36a0*/  FMUL.FTZ R13, R13, R84 ;  /* 0x000000540d0d7220 */ /* 0x000fe40000410000 */
[----:B------:R-:W-:-:S03]  /*36b0*/  FMUL.FTZ R81, R10, -1.4426950216293334961 ;  /* 0xbfb8aa3b0a517820 */ /* 0x000fc60000410000 */
[----:B------:R-:W1:Y:S01]  /*36c0*/  MUFU.RCP R17, R17 ;  /* 0x0000001100117308 */ /* 0x000e620000001000 */
[----:B------:R-:W-:Y:S01]  /*36d0*/  PRMT R84, R63, 0x7632, R84 ;  /* 0x000076323f547816 */ /* 0x000fe20000000054 */
[-C--:B------:R-:W-:Y:S01]  /*36e0*/  FMUL.FTZ R83, R23, R19.reuse ;  /* 0x0000001317537220 */ /* 0x080fe20000410000 */
[----:B------:R-:W-:Y:S02]  /*36f0*/  FFMA.FTZ R89, R27, R19, R89 ;  /* 0x000000131b597223 */ /* 0x000fe40000010059 */
[----:B------:R-:W-:-:S03]  /*3700*/  SHF.L.U32 R84, R84, 0x10, RZ ;  /* 0x0000001054547819 */ /* 0x000fc600000006ff */
[----:B------:R-:W4:Y:S01]  /*3710*/  MUFU.RCP R25, R25 ;  /* 0x0000001900197308 */ /* 0x000f220000001000 */
[----:B------:R-:W-:Y:S01]  /*3720*/  FFMA.FTZ R27, R27, R83, R82 ;  /* 0x000000531b1b7223 */ /* 0x000fe20000010052 */
[----:B------:R-:W-:Y:S01]  /*3730*/  FFMA.FTZ R82, R0, R102, R80 ;  /* 0x0000006600527223 */ /* 0x000fe20000010050 */
[----:B------:R-:W-:Y:S01]  /*3740*/  FMUL.FTZ R80, R2, R5 ;  /* 0x0000000502507220 */ /* 0x000fe20000410000 */
[----:B------:R-:W-:-:S04]  /*3750*/  FMUL.FTZ R13, R84, R13 ;  /* 0x0000000d540d7220 */ /* 0x000fc80000410000 */
[----:B------:R-:W4:Y:S01]  /*3760*/  MUFU.EX2 R81, R81 ;  /* 0x0000005100517308 */ /* 0x000f220000000800 */
[----:B0-----:R-:W-:Y:S01]  /*3770*/  FADD.FTZ R14, R14, 1 ;  /* 0x3f8000000e0e7421 */ /* 0x001fe20000010000 */
[----:B------:R-:W-:Y:S01]  /*3780*/  FADD.FTZ R101, R101, R19 ;  /* 0x0000001365657221 */ /* 0x000fe20000010000 */
[----:B------:R-:W-:Y:S01]  /*3790*/  FFMA.FTZ R82, R23, R19, R82 ;  /* 0x0000001317527223 */ /* 0x000fe20000010052 */
[----:B------:R-:W-:Y:S01]  /*37a0*/  FFMA.FTZ R27, R41, R80, R27 ;  /* 0x00000050291b7223 */ /* 0x000fe2000001001b */
[----:B-1----:R-:W-:Y:S01]  /*37b0*/  FADD.FTZ R19, -R17, 1 ;  /* 0x3f80000011137421 */ /* 0x002fe20000010100 */
[-C--:B------:R-:W-:Y:S01]  /*37c0*/  FMUL.FTZ R80, R33, R13.reuse ;  /* 0x0000000d21507220 */ /* 0x080fe20000410000 */
[----:B------:R-:W-:Y:S01]  /*37d0*/  STL [R1+0x3c], R45 ;  /* 0x00003c2d01007387 */ /* 0x000fe20000100800 */
[C---:B------:R-:W-:Y:S01]  /*37e0*/  FFMA.FTZ R24, R11.reuse, R13, R24 ;  /* 0x0000000d0b187223 */ /* 0x040fe20000010018 */
[----:B------:R-:W-:Y:S01]  /*37f0*/  FFMA.FTZ R82, R2, R5, R82 ;  /* 0x0000000502527223 */ /* 0x000fe20000010052 */
[----:B------:R-:W-:Y:S01]  /*3800*/  FFMA.FTZ R11, R11, R80, R27 ;  /* 0x000000500b0b7223 */ /* 0x000fe2000001001b */
[----:B------:R0:W-:Y:S01]  /*3810*/  STL [R1+0xa4], R4 ;  /* 0x0000a40401007387 */ /* 0x0001e20000100800 */
[----:B------:R-:W-:Y:S01]  /*3820*/  FFMA.FTZ R6, R6, R19, 1 ;  /* 0x3f80000006067423 */ /* 0x000fe20000010013 */
[----:B------:R-:W1:Y:S01]  /*3830*/  MUFU.RCP R14, R14 ;  /* 0x0000000e000e7308 */ /* 0x000e620000001000 */
[----:B----4-:R-:W-:Y:S01]  /*3840*/  FADD.FTZ R80, -R25, 1 ;  /* 0x3f80000019507421 */ /* 0x010fe20000010100 */
[----:B------:R4:W-:Y:S01]  /*3850*/  STL [R1+0xa0], R28 ;  /* 0x0000a01c01007387 */ /* 0x0009e20000100800 */
[----:B------:R-:W-:Y:S01]  /*3860*/  IADD3.X R19, RZ, R16, RZ, P2, !PT ;  /* 0x00000010ff137210 */ /* 0x000fe200017fe4ff */
[----:B------:R-:W-:Y:S01]  /*3870*/  FADD.FTZ R26, R26, R13 ;  /* 0x0000000d1a1a7221 */ /* 0x000fe20000010000 */
[----:B------:R-:W-:Y:S01]  /*3880*/  FFMA.FTZ R13, R33, R13, R82 ;  /* 0x0000000d210d7223 */ /* 0x000fe20000010052 */
[----:B------:R-:W-:Y:S01]  /*3890*/  FADD.FTZ R81, R81, 1 ;  /* 0x3f80000051517421 */ /* 0x000fe20000010000 */
[----:B------:R-:W-:Y:S01]  /*38a0*/  FFMA.FTZ R12, R12, R80, 1 ;  /* 0x3f8000000c0c7423 */ /* 0x000fe20000010050 */
[----:B0-----:R-:W-:-:S02]  /*38b0*/  SHF.L.U64.HI R4, R7, 0x1, R19 ;  /* 0x0000000107047819 */ /* 0x001fc40000010213 */
[----:B----4-:R-:W-:Y:S02]  /*38c0*/  SHF.L.U32 R28, R7, 0x1, RZ ;  /* 0x00000001071c7819 */ /* 0x010fe400000006ff */
[----:B------:R-:W-:Y:S02]  /*38d0*/  IADD3 R80, P0, R30, UR28, RZ ;  /* 0x0000001c1e507c10 */ /* 0x000fe4000ff1e0ff */
[----:B------:R-:W-:Y:S01]  /*38e0*/  IADD3 R82, P2, R28, UR26, RZ ;  /* 0x0000001a1c527c10 */ /* 0x000fe2000ff5e0ff */
[----:B------:R0:W4:Y:S03]  /*38f0*/  MUFU.RCP R88, R81 ;  /* 0x0000005100587308 */ /* 0x0001260000001000 */
[----:B------:R-:W-:Y:S02]  /*3900*/  IADD3.X R83, R4, UR27, RZ, P2, !PT ;  /* 0x0000001b04537c10 */ /* 0x000fe400097fe4ff */
[----:B0-----:R-:W-:-:S04]  /*3910*/  IADD3.X R81, R29, UR29, RZ, P0, !PT ;  /* 0x0000001d1d517c10 */ /* 0x001fc800087fe4ff */
[----:B------:R-:W2:Y:S01]  /*3920*/  LDG.E.64.CONSTANT R82, desc[UR18][R82.64] ;  /* 0x0000001252527981 */ /* 0x000ea2000c1e9b00 */
[----:B-1----:R-:W-:-:S03]  /*3930*/  FADD.FTZ R27, -R14, 1 ;  /* 0x3f8000000e1b7421 */ /* 0x002fc60000010100 */
[----:B------:R-:W2:Y:S01]  /*3940*/  LDG.E.64.CONSTANT R80, desc[UR18][R80.64] ;  /* 0x0000001250507981 */ /* 0x000ea2000c1e9b00 */
[----:B------:R-:W-:Y:S01]  /*3950*/  FMUL.FTZ R6, R17, R6 ;  /* 0x0000000611067220 */ /* 0x000fe20000410000 */
[----:B------:R-:W-:Y:S01]  /*3960*/  FFMA.FTZ R18, R18, R27, 1 ;  /* 0x3f80000012127423 */ /* 0x000fe2000001001b */
[----:B------:R-:W-:-:S03]  /*3970*/  SHF.L.U32 R17, R64, 0x10, RZ ;  /* 0x0000001040117819 */ /* 0x000fc600000006ff */
[----:B------:R-:W-:Y:S02]  /*3980*/  FMUL.FTZ R7, R14, R18 ;  /* 0x000000120e077220 */ /* 0x000fe40000410000 */
[----:B------:R-:W-:Y:S01]  /*3990*/  FADD.FTZ R14, -R32, R17 ;  /* 0x00000011200e7221 */ /* 0x000fe20000010100 */
[----:B------:R-:W-:Y:S01]  /*39a0*/  SHF.L.U32 R17, R65, 0x10, RZ ;  /* 0x0000001041117819 */ /* 0x000fe200000006ff */
[----:B----4-:R-:W-:Y:S01]  /*39b0*/  FADD.FTZ R18, -R88, 1 ;  /* 0x3f80000058127421 */ /* 0x010fe20000010100 */
[----:B------:R-:W-:Y:S01]  /*39c0*/  PRMT R93, R64, 0x7632, R93 ;  /* 0x00007632405d7816 */ /* 0x000fe2000000005d */
[----:B------:R-:W-:Y:S02]  /*39d0*/  FMUL.FTZ R37, R3, R14 ;  /* 0x0000000e03257220 */ /* 0x000fe40000410000 */
[----:B------:R-:W-:Y:S01]  /*39e0*/  FFMA.FTZ R10, R10, R18, 1 ;  /* 0x3f8000000a0a7423 */ /* 0x000fe20000010012 */
[----:B------:R-:W-:Y:S01]  /*39f0*/  FADD.FTZ R17, -R32, R17 ;  /* 0x0000001120117221 */ /* 0x000fe20000010100 */
[----:B------:R-:W-:-:S02]  /*3a00*/  SHF.L.U32 R93, R93, 0x10, RZ ;  /* 0x000000105d5d7819 */ /* 0x000fc400000006ff */
[----:B------:R-:W-:Y:S01]  /*3a10*/  PRMT R18, R65, 0x7632, R18 ;  /* 0x0000763241127816 */ /* 0x000fe20000000012 */
[----:B------:R-:W-:Y:S01]  /*3a20*/  FFMA.FTZ R85, R0, R37, R21 ;  /* 0x0000002500557223 */ /* 0x000fe20000010015 */
[----:B------:R-:W-:Y:S01]  /*3a30*/  FMUL.FTZ R38, R3, R17 ;  /* 0x0000001103267220 */ /* 0x000fe20000410000 */
[----:B------:R-:W-:Y:S01]  /*3a40*/  FADD.FTZ R93, -R32, R93 ;  /* 0x0000005d205d7221 */ /* 0x000fe20000010100 */
[----:B------:R-:W-:Y:S01]  /*3a50*/  SHF.L.U32 R18, R18, 0x10, RZ ;  /* 0x0000001012127819 */ /* 0x000fe200000006ff */
[----:B------:R-:W-:Y:S01]  /*3a60*/  FMUL.FTZ R84, R85, -1.4426950216293334961 ;  /* 0xbfb8aa3b55547820 */ /* 0x000fe20000410000 */
[----:B------:R-:W-:Y:S01]  /*3a70*/  SHF.L.U32 R14, R66, 0x10, RZ ;  /* 0x00000010420e7819 */ /* 0x000fe200000006ff */
[----:B------:R-:W-:Y:S01]  /*3a80*/  FFMA.FTZ R27, R2, R38, R20 ;  /* 0x00000026021b7223 */ /* 0x000fe20000010014 */
[----:B------:R-:W-:Y:S01]  /*3a90*/  FMUL.FTZ R93, R3, R93 ;  /* 0x0000005d035d7220 */ /* 0x000fe20000410000 */
[----:B------:R-:W-:Y:S01]  /*3aa0*/  FADD.FTZ R18, -R32, R18 ;  /* 0x0000001220127221 */ /* 0x000fe20000010100 */
[----:B------:R-:W-:Y:S01]  /*3ab0*/  FMUL.FTZ R88, R88, R10 ;  /* 0x0000000a58587220 */ /* 0x000fe20000410000 */
[----:B------:R-:W-:Y:S01]  /*3ac0*/  FMUL.FTZ R19, R27, -1.4426950216293334961 ;  /* 0xbfb8aa3b1b137820 */ /* 0x000fe20000410000 */
[----:B------:R-:W-:Y:S01]  /*3ad0*/  SHF.L.U32 R86, R68, 0x10, RZ ;  /* 0x0000001044567819 */ /* 0x000fe200000006ff */
[----:B------:R-:W-:Y:S01]  /*3ae0*/  FADD.FTZ R14, -R32, R14 ;  /* 0x0000000e200e7221 */ /* 0x000fe20000010100 */
[----:B------:R-:W-:Y:S01]  /*3af0*/  PRMT R10, R68, 0x7632, R10 ;  /* 0x00007632440a7816 */ /* 0x000fe2000000000a */
[----:B------:R-:W0:Y:S01]  /*3b00*/  MUFU.EX2 R84, R84 ;  /* 0x0000005400547308 */ /* 0x000e220000000800 */
[----:B------:R-:W-:Y:S01]  /*3b10*/  FFMA.FTZ R87, R23, R93, R22 ;  /* 0x0000005d17577223 */ /* 0x000fe20000010016 */
[C---:B------:R-:W-:Y:S01]  /*3b20*/  FMUL.FTZ R18, R3.reuse, R18 ;  /* 0x0000001203127220 */ /* 0x040fe20000410000 */
[----:B------:R-:W-:Y:S01]  /*3b30*/  SHF.L.U32 R10, R10, 0x10, RZ ;  /* 0x000000100a0a7819 */ /* 0x000fe200000006ff */
[----:B------:R-:W-:Y:S01]  /*3b40*/  FMUL.FTZ R36, R3, R14 ;  /* 0x0000000e03247220 */ /* 0x000fe20000410000 */
[----:B------:R-:W-:Y:S01]  /*3b50*/  FMUL.FTZ R25, R25, R12 ;  /* 0x0000000c19197220 */ /* 0x000fe20000410000 */
[----:B------:R-:W-:Y:S01]  /*3b60*/  FMUL.FTZ R6, R86, R6 ;  /* 0x0000000656067220 */ /* 0x000fe20000410000 */
[----:B------:R-:W-:Y:S01]  /*3b70*/  FMUL.FTZ R14, R87, -1.4426950216293334961 ;  /* 0xbfb8aa3b570e7820 */ /* 0x000fe20000410000 */
[----:B------:R-:W-:Y:S01]  /*3b80*/  MUFU.EX2 R19, R19 ;  /* 0x0000001300137308 */ /* 0x000fe20000000800 */
[----:B------:R-:W-:Y:S01]  /*3b90*/  FFMA.FTZ R86, R33, R18, R98 ;  /* 0x0000001221567223 */ /* 0x000fe20000010062 */
[----:B------:R-:W-:Y:S01]  /*3ba0*/  FMUL.FTZ R25, R10, R25 ;  /* 0x000000190a197220 */ /* 0x000fe20000410000 */
[----:B------:R-:W-:-:S02]  /*3bb0*/  SHF.L.U32 R95, R69, 0x10, RZ ;  /* 0x00000010455f7819 */ /* 0x000fc400000006ff */
[----:B------:R-:W-:Y:S01]  /*3bc0*/  FMUL.FTZ R10, R86, -1.4426950216293334961 ;  /* 0xbfb8aa3b560a7820 */ /* 0x000fe20000410000 */
[----:B------:R-:W-:Y:S01]  /*3bd0*/  PRMT R91, R69, 0x7632, R91 ;  /* 0x00007632455b7816 */ /* 0x000fe2000000005b */
[----:B------:R-:W-:Y:S01]  /*3be0*/  FMUL.FTZ R94, R0, R6 ;  /* 0x00000006005e7220 */ /* 0x000fe20000410000 */
[----:B------:R-:W1:Y:S01]  /*3bf0*/  MUFU.EX2 R14, R14 ;  /* 0x0000000e000e7308 */ /* 0x000e620000000800 */
[----:B------:R-:W-:Y:S01]  /*3c00*/  FMUL.FTZ R7, R95, R7 ;  /* 0x000000075f077220 */ /* 0x000fe20000410000 */
[----:B------:R-:W-:Y:S01]  /*3c10*/  SHF.L.U32 R91, R91, 0x10, RZ ;  /* 0x000000105b5b7819 */ /* 0x000fe200000006ff */
[----:B------:R-:W-:Y:S01]  /*3c20*/  FFMA.FTZ R94, R40, R94, R11 ;  /* 0x0000005e285e7223 */ /* 0x000fe2000001000b */
[----:B------:R-:W-:Y:S01]  /*3c30*/  FMUL.FTZ R95, R23, R25 ;  /* 0x00000019175f7220 */ /* 0x000fe20000410000 */
[----:B0-----:R-:W-:-:S03]  /*3c40*/  FADD.FTZ R84, R84, 1 ;  /* 0x3f80000054547421 */ /* 0x001fc60000010000 */
[----:B------:R-:W0:Y:S01]  /*3c50*/  MUFU.EX2 R10, R10 ;  /* 0x0000000a000a7308 */ /* 0x000e220000000800 */
[----:B------:R-:W-:Y:S01]  /*3c60*/  FMUL.FTZ R11, R91, R88 ;  /* 0x000000585b0b7220 */ /* 0x000fe20000410000 */
[C---:B------:R-:W-:Y:S01]  /*3c70*/  FFMA.FTZ R89, R8.reuse, R25, R89 ;  /* 0x0000001908597223 */ /* 0x040fe20000010059 */
[----:B------:R-:W-:Y:S01]  /*3c80*/  FFMA.FTZ R94, R8, R95, R94 ;  /* 0x0000005f085e7223 */ /* 0x000fe2000001005e */
[----:B------:R-:W-:Y:S01]  /*3c90*/  FFMA.FTZ R91, R0, R6, R13 ;  /* 0x00000006005b7223 */ /* 0x000fe2000001000d */
[----:B------:R-:W-:-:S03]  /*3ca0*/  FMUL.FTZ R13, R2, R7 ;  /* 0x00000007020d7220 */ /* 0x000fc60000410000 */
[----:B------:R4:W-:Y:S01]  /*3cb0*/  MUFU.RCP R8, R84 ;  /* 0x0000005400087308 */ /* 0x0009e20000001000 */
[----:B------:R-:W-:Y:S01]  /*3cc0*/  FFMA.FTZ R13, R39, R13, R94 ;  /* 0x0000000d270d7223 */ /* 0x000fe2000001005e */
[----:B-1----:R-:W-:Y:S01]  /*3cd0*/  FADD.FTZ R14, R14, 1 ;  /* 0x3f8000000e0e7421 */ /* 0x002fe20000010000 */
[----:B----4-:R-:W-:Y:S01]  /*3ce0*/  FADD.FTZ R84, R19, 1 ;  /* 0x3f80000013547421 */ /* 0x010fe20000010000 */
[----:B------:R-:W-:-:S04]  /*3cf0*/  FFMA.FTZ R91, R23, R25, R91 ;  /* 0x00000019175b7223 */ /* 0x000fc8000001005b */
[----:B------:R-:W1:Y:S01]  /*3d00*/  MUFU.RCP R94, R84 ;  /* 0x00000054005e7308 */ /* 0x000e620000001000 */
[----:B0-----:R-:W-:Y:S01]  /*3d10*/  FADD.FTZ R97, R10, 1 ;  /* 0x3f8000000a617421 */ /* 0x001fe20000010000 */
[----:B------:R-:W-:Y:S01]  /*3d20*/  FFMA.FTZ R91, R2, R7, R91 ;  /* 0x00000007025b7223 */ /* 0x000fe2000001005b */
[----:B------:R-:W-:-:S05]  /*3d30*/  FFMA.FTZ R24, R92, R11, R24 ;  /* 0x0000000b5c187223 */ /* 0x000fca0000010018 */
[----:B------:R-:W0:Y:S01]  /*3d40*/  MUFU.RCP R84, R14 ;  /* 0x0000000e00547308 */ /* 0x000e220000001000 */
[----:B------:R-:W-:Y:S01]  /*3d50*/  FADD.FTZ R26, R26, R11 ;  /* 0x0000000b1a1a7221 */ /* 0x000fe20000010000 */
[CC--:B------:R-:W-:Y:S01]  /*3d60*/  FFMA.FTZ R91, R33.reuse, R11.reuse, R91 ;  /* 0x0000000b215b7223 */ /* 0x0c0fe2000001005b */
[----:B------:R-:W-:-:S05]  /*3d70*/  FMUL.FTZ R11, R33, R11 ;  /* 0x0000000b210b7220 */ /* 0x000fca0000410000 */
[----:B------:R-:W4:Y:S01]  /*3d80*/  MUFU.RCP R97, R97 ;  /* 0x0000006100617308 */ /* 0x000f220000001000 */
[----:B------:R-:W-:Y:S01]  /*3d90*/  FFMA.FTZ R92, R92, R11, R13 ;  /* 0x0000000b5c5c7223 */ /* 0x000fe2000001000d */
[----:B-1----:R-:W-:Y:S01]  /*3da0*/  FADD.FTZ R13, -R94, 1 ;  /* 0x3f8000005e0d7421 */ /* 0x002fe20000010100 */
[----:B------:R-:W-:-:S03]  /*3db0*/  FADD.FTZ R10, -R8, 1 ;  /* 0x3f800000080a7421 */ /* 0x000fc60000010100 */
[----:B------:R-:W-:Y:S01]  /*3dc0*/  FFMA.FTZ R27, R27, R13, 1 ;  /* 0x3f8000001b1b7423 */ /* 0x000fe2000001000d */
[----:B------:R-:W-:Y:S01]  /*3dd0*/  FFMA.FTZ R85, R85, R10, 1 ;  /* 0x3f80000055557423 */ /* 0x000fe2000001000a */
[----:B0-----:R-:W-:Y:S02]  /*3de0*/  FADD.FTZ R13, -R84, 1 ;  /* 0x3f800000540d7421 */ /* 0x001fe40000010100 */
[----:B------:R-:W-:Y:S01]  /*3df0*/  FMUL.FTZ R94, R94, R27 ;  /* 0x0000001b5e5e7220 */ /* 0x000fe20000410000 */
[----:B------:R-:W-:Y:S02]  /*3e00*/  PRMT R99, R67, 0x7632, R99 ;  /* 0x0000763243637816 */ /* 0x000fe40000000063 */
[----:B------:R-:W-:Y:S01]  /*3e10*/  PRMT R27, R70, 0x7632, R27 ;  /* 0x00007632461b7816 */ /* 0x000fe2000000001b */
[----:B------:R-:W-:Y:S01]  /*3e20*/  FFMA.FTZ R87, R87, R13, 1 ;  /* 0x3f80000057577423 */ /* 0x000fe2000001000d */
[----:B------:R-:W-:Y:S01]  /*3e30*/  FMUL.FTZ R8, R8, R85 ;  /* 0x0000005508087220 */ /* 0x000fe20000410000 */
[----:B------:R-:W-:Y:S01]  /*3e40*/  SHF.L.U32 R99, R99, 0x10, RZ ;  /* 0x0000001063637819 */ /* 0x000fe200000006ff */
[----:B----4-:R-:W-:Y:S01]  /*3e50*/  FADD.FTZ R85, -R97, 1 ;  /* 0x3f80000061557421 */ /* 0x010fe20000010100 */
[----:B------:R-:W-:Y:S01]  /*3e60*/  SHF.L.U32 R27, R27, 0x10, RZ ;  /* 0x000000101b1b7819 */ /* 0x000fe200000006ff */
[----:B------:R-:W-:Y:S01]  /*3e70*/  FMUL.FTZ R84, R84, R87 ;  /* 0x0000005754547220 */ /* 0x000fe20000410000 */
[----:B------:R-:W-:Y:S01]  /*3e80*/  FFMA.FTZ R17, R0, R36, R21 ;  /* 0x0000002400117223 */ /* 0x000fe20000010015 */
[----:B------:R-:W-:Y:S01]  /*3e90*/  FFMA.FTZ R86, R86, R85, 1 ;  /* 0x3f80000056567423 */ /* 0x000fe20000010055 */
[----:B------:R-:W-:Y:S01]  /*3ea0*/  SHF.L.U32 R85, R70, 0x10, RZ ;  /* 0x0000001046557819 */ /* 0x000fe200000006ff */
[----:B------:R-:W-:Y:S01]  /*3eb0*/  FADD.FTZ R99, -R32, R99 ;  /* 0x0000006320637221 */ /* 0x000fe20000010100 */
[----:B------:R-:W-:Y:S01]  /*3ec0*/  FMUL.FTZ R27, R27, R84 ;  /* 0x000000541b1b7220 */ /* 0x000fe20000410000 */
[----:B------:R-:W-:Y:S01]  /*3ed0*/  IADD3 R84, P0, R28, UR28, RZ ;  /* 0x0000001c1c547c10 */ /* 0x000fe2000ff1e0ff */
[----:B------:R-:W-:Y:S01]  /*3ee0*/  FMUL.FTZ R12, R17, -1.4426950216293334961 ;  /* 0xbfb8aa3b110c7820 */ /* 0x000fe20000410000 */
[--C-:B------:R-:W-:Y:S01]  /*3ef0*/  FADD.FTZ R101, R101, R25.reuse ;  /* 0x0000001965657221 */ /* 0x100fe20000010000 */
[----:B------:R-:W-:Y:S01]  /*3f00*/  SHF.L.U32 R19, R67, 0x10, RZ ;  /* 0x0000001043137819 */ /* 0x000fe200000006ff */
[----:B------:R-:W-:Y:S01]  /*3f10*/  FMUL.FTZ R99, R3, R99 ;  /* 0x0000006303637220 */ /* 0x000fe20000410000 */
[----:B------:R-:W-:Y:S01]  /*3f20*/  PRMT R25, R66, 0x7632, R25 ;  /* 0x0000763242197816 */ /* 0x000fe20000000019 */
[----:B------:R-:W-:Y:S01]  /*3f30*/  FMUL.FTZ R8, R85, R8 ;  /* 0x0000000855087220 */ /* 0x000fe20000410000 */
[----:B------:R-:W-:Y:S01]  /*3f40*/  IADD3.X R85, R4, UR29, RZ, P0, !PT ;  /* 0x0000001d04557c10 */ /* 0x000fe200087fe4ff */
[C---:B------:R-:W-:Y:S01]  /*3f50*/  FADD.FTZ R19, -R32.reuse, R19 ;  /* 0x0000001320137221 */ /* 0x040fe20000010100 */
[----:B------:R-:W-:Y:S01]  /*3f60*/  SHF.L.U32 R25, R25, 0x10, RZ ;  /* 0x0000001019197819 */ /* 0x000fe200000006ff */
[----:B------:R-:W-:Y:S01]  /*3f70*/  FFMA.FTZ R13, R33, R99, R98 ;  /* 0x00000063210d7223 */ /* 0x000fe20000010062 */
[----:B------:R-:W0:Y:S01]  /*3f80*/  MUFU.EX2 R12, R12 ;  /* 0x0000000c000c7308 */ /* 0x000e220000000800 */
[----:B------:R-:W-:Y:S01]  /*3f90*/  FMUL.FTZ R35, R3, R19 ;  /* 0x0000001303237220 */ /* 0x000fe20000410000 */
[----:B------:R-:W4:Y:S01]  /*3fa0*/  LDG.E.64.CONSTANT R84, desc[UR18][R84.64] ;  /* 0x0000001254547981 */ /* 0x000f22000c1e9b00 */
[----:B------:R-:W-:Y:S01]  /*3fb0*/  FMUL.FTZ R88, R13, -1.4426950216293334961 ;  /* 0xbfb8aa3b0d587820 */ /* 0x000fe20000410000 */
[----:B------:R-:W-:Y:S01]  /*3fc0*/  FADD.FTZ R25, -R32, R25 ;  /* 0x0000001920197221 */ /* 0x000fe20000010100 */
[----:B------:R-:W-:-:S03]  /*3fd0*/  FFMA.FTZ R14, R2, R35, R20 ;  /* 0x00000023020e7223 */ /* 0x000fc60000010014 */
[----:B------:R-:W-:Y:S01]  /*3fe0*/  FMUL.FTZ R25, R3, R25 ;  /* 0x0000001903197220 */ /* 0x000fe20000410000 */
[----:B------:R-:W1:Y:S01]  /*3ff0*/  MUFU.EX2 R88, R88 ;  /* 0x0000005800587308 */ /* 0x000e620000000800 */
[----:B------:R-:W-:Y:S01]  /*4000*/  STL [R1+0x9c], R29 ;  /* 0x00009c1d01007387 */ /* 0x000fe20000100800 */
[----:B------:R-:W-:Y:S01]  /*4010*/  FMUL.FTZ R10, R14, -1.4426950216293334961 ;  /* 0xbfb8aa3b0e0a7820 */ /* 0x000fe20000410000 */
[----:B------:R-:W-:Y:S02]  /*4020*/  FFMA.FTZ R11, R23, R25, R22 ;  /* 0x00000019170b7223 */ /* 0x000fe40000010016 */
[----:B------:R-:W-:Y:S04]  /*4030*/  STL [R1+0x98], R30 ;  /* 0x0000981e01007387 */ /* 0x000fe80000100800 */
[----:B------:R-:W-:Y:S01]  /*4040*/  STL [R1+0x38], R44 ;  /* 0x0000382c01007387 */ /* 0x000fe20000100800 */
[----:B------:R-:W-:-:S03]  /*4050*/  FMUL.FTZ R19, R11, -1.4426950216293334961 ;  /* 0xbfb8aa3b0b137820 */ /* 0x000fc60000410000 */
[----:B------:R-:W-:Y:S01]  /*4060*/  STL [R1+0x34], R41 ;  /* 0x0000342901007387 */ /* 0x000fe20000100800 */
[----:B------:R-:W3:Y:S01]  /*4070*/  MUFU.EX2 R10, R10 ;  /* 0x0000000a000a7308 */ /* 0x000ee20000000800 */
[----:B------:R-:W-:Y:S02]  /*4080*/  FMUL.FTZ R97, R97, R86 ;  /* 0x0000005661617220 */ /* 0x000fe40000410000 */
[----:B------:R-:W-:Y:S01]  /*4090*/  STL [R1+0x30], R40 ;  /* 0x0000302801007387 */ /* 0x000fe20000100800 */
[----:B0-----:R-:W-:Y:S01]  /*40a0*/  FADD.FTZ R12, R12, 1 ;  /* 0x3f8000000c0c7421 */ /* 0x001fe20000010000 */
[----:B------:R-:W-:Y:S02]  /*40b0*/  IADD3.X R86, RZ, R16, RZ, P6, !PT ;  /* 0x00000010ff567210 */ /* 0x000fe400037fe4ff */
[----:B------:R-:W-:Y:S04]  /*40c0*/  STL [R1+0x2c], R39 ;  /* 0x00002c2701007387 */ /* 0x000fe80000100800 */
[----:B------:R0:W-:Y:S04]  /*40d0*/  STL [R1+0x94], R4 ;  /* 0x0000940401007387 */ /* 0x0001e80000100800 */
[----:B------:R1:W-:Y:S01]  /*40e0*/  STL [R1+0x90], R28 ;  /* 0x0000901c01007387 */ /* 0x0003e20000100800 */
[----:B------:R-:W3:Y:S01]  /*40f0*/  MUFU.EX2 R19, R19 ;  /* 0x0000001300137308 */ /* 0x000ee20000000800 */
[----:B------:R-:W-:Y:S01]  /*4100*/  FMUL.FTZ R87, R0, R8 ;  /* 0x0000000800577220 */ /* 0x000fe20000410000 */
[----:B0-----:R-:W-:-:S02]  /*4110*/  SHF.L.U64.HI R4, R9, 0x1, R86 ;  /* 0x0000000109047819 */ /* 0x001fc40000010256 */
[----:B-1----:R-:W-:-:S04]  /*4120*/  SHF.L.U32 R28, R9, 0x1, RZ ;  /* 0x00000001091c7819 */ /* 0x002fc800000006ff */
[----:B------:R-:W0:Y:S01]  /*4130*/  MUFU.RCP R12, R12 ;  /* 0x0000000c000c7308 */ /* 0x000e220000001000 */
[----:B------:R-:W-:Y:S01]  /*4140*/  IADD3 R86, P0, R28, UR26, RZ ;  /* 0x0000001a1c567c10 */ /* 0x000fe2000ff1e0ff */
[----:B------:R-:W-:Y:S01]  /*4150*/  FFMA.FTZ R92, R37, R87, R92 ;  /* 0x00000057255c7223 */ /* 0x000fe2000001005c */
[----:B------:R-:W-:Y:S02]  /*4160*/  FADD.FTZ R88, R88, 1 ;  /* 0x3f80000058587421 */ /* 0x000fe40000010000 */
[----:B------:R-:W-:Y:S01]  /*4170*/  IADD3.X R87, R4, UR27, RZ, P0, !PT ;  /* 0x0000001b04577c10 */ /* 0x000fe200087fe4ff */
[----:B---3--:R-:W-:Y:S01]  /*4180*/  FADD.FTZ R10, R10, 1 ;  /* 0x3f8000000a0a7421 */ /* 0x008fe20000010000 */
[----:B------:R-:W-:Y:S02]  /*4190*/  FMUL.FTZ R95, R23, R27 ;  /* 0x0000001b175f7220 */ /* 0x000fe40000410000 */
[----:B------:R-:W1:Y:S02]  /*41a0*/  MUFU.RCP R88, R88 ;  /* 0x0000005800587308 */ /* 0x000e640000001000 */
[----:B------:R-:W3:Y:S01]  /*41b0*/  LDG.E.64.CONSTANT R86, desc[UR18][R86.64] ;  /* 0x0000001256567981 */ /* 0x000ee2000c1e9b00 */
[----:B------:R-:W-:Y:S01]  /*41c0*/  FFMA.FTZ R92, R93, R95, R92 ;  /* 0x0000005f5d5c7223 */ /* 0x000fe2000001005c */
[----:B------:R-:W-:Y:S01]  /*41d0*/  FADD.FTZ R19, R19, 1 ;  /* 0x3f80000013137421 */ /* 0x000fe20000010000 */
[----:B------:R-:W-:Y:S01]  /*41e0*/  FFMA.FTZ R93, R93, R27, R89 ;  /* 0x0000001b5d5d7223 */ /* 0x000fe20000010059 */
[----:B0-----:R-:W-:-:S02]  /*41f0*/  FADD.FTZ R89, -R12, 1 ;  /* 0x3f8000000c597421 */ /* 0x001fc40000010100 */
[----:B------:R-:W0:Y:S02]  /*4200*/  MUFU.RCP R10, R10 ;  /* 0x0000000a000a7308 */ /* 0x000e240000001000 */
[----:B------:R-:W-:-:S06]  /*4210*/  FFMA.FTZ R89, R17, R89, 1 ;  /* 0x3f80000011597423 */ /* 0x000fcc0000010059 */
[----:B------:R-:W0:Y:S01]  /*4220*/  MUFU.RCP R19, R19 ;  /* 0x0000001300137308 */ /* 0x000e220000001000 */
[----:B------:R-:W-:Y:S01]  /*4230*/  FMUL.FTZ R89, R12, R89 ;  /* 0x000000590c597220 */ /* 0x000fe20000410000 */
[----:B-1----:R-:W-:Y:S01]  /*4240*/  FADD.FTZ R12, -R88, 1 ;  /* 0x3f800000580c7421 */ /* 0x002fe20000010100 */
[----:B------:R-:W-:-:S03]  /*4250*/  FFMA.FTZ R91, R0, R8, R91 ;  /* 0x00000008005b7223 */ /* 0x000fc6000001005b */
[----:B------:R-:W-:Y:S01]  /*4260*/  FFMA.FTZ R13, R13, R12, 1 ;  /* 0x3f8000000d0d7423 */ /* 0x000fe2000001000c */
[----:B------:R-:W-:Y:S01]  /*4270*/  SHF.L.U32 R12, R73, 0x10, RZ ;  /* 0x00000010490c7819 */ /* 0x000fe200000006ff */
[----:B------:R-:W-:Y:S01]  /*4280*/  FADD.FTZ R101, R101, R27 ;  /* 0x0000001b65657221 */ /* 0x000fe20000010000 */
[----:B------:R-:W-:Y:S01]  /*4290*/  FFMA.FTZ R91, R23, R27, R91 ;  /* 0x0000001b175b7223 */ /* 0x000fe2000001005b */
[----:B0-----:R-:W-:Y:S01]  /*42a0*/  FADD.FTZ R27, -R10, 1 ;  /* 0x3f8000000a1b7421 */ /* 0x001fe20000010100 */
[C---:B------:R-:W-:Y:S01]  /*42b0*/  SHF.L.U32 R9, R71.reuse, 0x10, RZ ;  /* 0x0000001047097819 */ /* 0x040fe200000006ff */
[----:B------:R-:W-:Y:S01]  /*42c0*/  FMUL.FTZ R88, R88, R13 ;  /* 0x0000000d58587220 */ /* 0x000fe20000410000 */
[----:B------:R-:W-:Y:S01]  /*42d0*/  FADD.FTZ R13, -R32, R12 ;  /* 0x0000000c200d7221 */ /* 0x000fe20000010100 */
[----:B------:R-:W-:Y:S01]  /*42e0*/  PRMT R96, R71, 0x7632, R96 ;  /* 0x0000763247607816 */ /* 0x000fe20000000060 */
[----:B------:R-:W-:Y:S01]  /*42f0*/  FFMA.FTZ R27, R14, R27, 1 ;  /* 0x3f8000000e1b7423 */ /* 0x000fe2000001001b */
[----:B------:R-:W-:Y:S01]  /*4300*/  SHF.L.U32 R17, R72, 0x10, RZ ;  /* 0x0000001048117819 */ /* 0x000fe200000006ff */
[----:B------:R-:W-:Y:S01]  /*4310*/  FADD.FTZ R14, -R19, 1 ;  /* 0x3f800000130e7421 */ /* 0x000fe20000010100 */
[----:B------:R-:W-:Y:S01]  /*4320*/  SHF.L.U32 R12, R76, 0x10, RZ ;  /* 0x000000104c0c7819 */ /* 0x000fe200000006ff */
[----:B------:R-:W-:Y:S01]  /*4330*/  FMUL.FTZ R9, R9, R94 ;  /* 0x0000005e09097220 */ /* 0x000fe20000410000 */
[----:B------:R-:W-:Y:S01]  /*4340*/  FMUL.FTZ R31, R3, R13 ;  /* 0x0000000d031f7220 */ /* 0x000fe20000410000 */
[----:B------:R-:W-:Y:S01]  /*4350*/  SHF.L.U32 R96, R96, 0x10, RZ ;  /* 0x0000001060607819 */ /* 0x000fe200000006ff */
[----:B------:R-:W-:Y:S01]  /*4360*/  FFMA.FTZ R14, R11, R14, 1 ;  /* 0x3f8000000b0e7423 */ /* 0x000fe2000001000e */
[C---:B------:R-:W-:Y:S01]  /*4370*/  FADD.FTZ R17, -R32.reuse, R17 ;  /* 0x0000001120117221 */ /* 0x040fe20000010100 */
[----:B------:R-:W-:Y:S01]  /*4380*/  FADD.FTZ R12, -R32, R12 ;  /* 0x0000000c200c7221 */ /* 0x000fe20000010100 */
[----:B------:R-:W-:Y:S01]  /*4390*/  FMUL.FTZ R94, R2, R9 ;  /* 0x00000009025e7220 */ /* 0x000fe20000410000 */
[----:B------:R-:W-:Y:S01]  /*43a0*/  FMUL.FTZ R11, R10, R27 ;  /* 0x0000001b0a0b7220 */ /* 0x000fe20000410000 */
[----:B------:R-:W-:Y:S01]  /*43b0*/  FFMA.FTZ R13, R2, R31, R20 ;  /* 0x0000001f020d7223 */ /* 0x000fe20000010014 */
[----:B------:R-:W-:Y:S01]  /*43c0*/  SHF.L.U32 R10, R74, 0x10, RZ ;  /* 0x000000104a0a7819 */ /* 0x000fe200000006ff */
[----:B------:R-:W-:Y:S01]  /*43d0*/  FMUL.FTZ R97, R96, R97 ;  /* 0x0000006160617220 */ /* 0x000fe20000410000 */
[C---:B------:R-:W-:Y:S01]  /*43e0*/  FMUL.FTZ R34, R3.reuse, R17 ;  /* 0x0000001103227220 */ /* 0x040fe20000410000 */
[----:B------:R-:W-:Y:S01]  /*43f0*/  FMUL.FTZ R30, R3, R12 ;  /* 0x0000000c031e7220 */ /* 0x000fe20000410000 */
[----:B------:R-:W-:Y:S01]  /*4400*/  FFMA.FTZ R92, R38, R94, R92 ;  /* 0x0000005e265c7223 */ /* 0x000fe2000001005c */
[----:B------:R-:W-:Y:S01]  /*4410*/  SHF.L.U32 R17, R75, 0x10, RZ ;  /* 0x000000104b117819 */ /* 0x000fe200000006ff */
[----:B------:R-:W-:Y:S01]  /*4420*/  FMUL.FTZ R12, R13, -1.4426950216293334961 ;  /* 0xbfb8aa3b0d0c7820 */ /* 0x000fe20000410000 */
[----:B------:R-:W-:Y:S01]  /*4430*/  FFMA.FTZ R94, R2, R9, R91 ;  /* 0x00000009025e7223 */ /* 0x000fe2000001005b */
[----:B------:R-:W-:Y:S01]  /*4440*/  FMUL.FTZ R91, R33, R97 ;  /* 0x00000061215b7220 */ /* 0x000fe20000410000 */
[----:B------:R-:W-:Y:S01]  /*4450*/  FMUL.FTZ R10, R10, R89 ;  /* 0x000000590a0a7220 */ /* 0x000fe20000410000 */
[----:B------:R-:W-:Y:S01]  /*4460*/  FMUL.FTZ R19, R19, R14 ;  /* 0x0000000e13137220 */ /* 0x000fe20000410000 */
[----:B------:R-:W-:Y:S01]  /*4470*/  PRMT R14, R74, 0x7632, R14 ;  /* 0x000076324a0e7816 */ /* 0x000fe2000000000e */
[C---:B------:R-:W-:Y:S01]  /*4480*/  FFMA.FTZ R24, R18.reuse, R97, R24 ;  /* 0x0000006112187223 */ /* 0x040fe20000010018 */
[----:B------:R-:W-:Y:S01]  /*4490*/  FMUL.FTZ R11, R17, R11 ;  /* 0x0000000b110b7220 */ /* 0x000fe20000410000 */
[----:B------:R-:W-:Y:S01]  /*44a0*/  FFMA.FTZ R18, R18, R91, R92 ;  /* 0x0000005b12127223 */ /* 0x000fe2000001005c */
[----:B------:R-:W0:Y:S01]  /*44b0*/  MUFU.EX2 R12, R12 ;  /* 0x0000000c000c7308 */ /* 0x000e220000000800 */
[----:B------:R-:W-:Y:S01]  /*44c0*/  FMUL.FTZ R17, R0, R10 ;  /* 0x0000000a00117220 */ /* 0x000fe20000410000 */
[----:B------:R-:W-:Y:S01]  /*44d0*/  FADD.FTZ R26, R26, R97 ;  /* 0x000000611a1a7221 */ /* 0x000fe20000010000 */
[----:B------:R-:W-:Y:S01]  /*44e0*/  SHF.L.U32 R14, R14, 0x10, RZ ;  /* 0x000000100e0e7819 */ /* 0x000fe200000006ff */
[----:B------:R-:W-:Y:S01]  /*44f0*/  FFMA.FTZ R97, R33, R97, R94 ;  /* 0x0000006121617223 */ /* 0x000fe2000001005e */
[----:B------:R-:W-:Y:S01]  /*4500*/  FFMA.FTZ R18, R36, R17, R18 ;  /* 0x0000001124127223 */ /* 0x000fe20000010012 */
[----:B------:R-:W-:Y:S01]  /*4510*/  PRMT R17, R73, 0x7632, R17 ;  /* 0x0000763249117816 */ /* 0x000fe20000000011 */
[----:B------:R-:W-:Y:S01]  /*4520*/  FFMA.FTZ R27, R0, R34, R21 ;  /* 0x00000022001b7223 */ /* 0x000fe20000010015 */
[----:B------:R-:W-:Y:S01]  /*4530*/  FMUL.FTZ R19, R14, R19 ;  /* 0x000000130e137220 */ /* 0x000fe20000410000 */
[----:B------:R-:W-:Y:S01]  /*4540*/  FFMA.FTZ R97, R0, R10, R97 ;  /* 0x0000000a00617223 */ /* 0x000fe20000010061 */
[----:B------:R-:W-:-:S02]  /*4550*/  PRMT R96, R72, 0x7632, R96 ;  /* 0x0000763248607816 */ /* 0x000fc40000000060 */
[----:B------:R-:W-:Y:S02]  /*4560*/  PRMT R89, R75, 0x7632, R89 ;  /* 0x000076324b597816 */ /* 0x000fe40000000059 */
[----:B------:R-:W-:Y:S01]  /*4570*/  SHF.L.U32 R17, R17, 0x10, RZ ;  /* 0x0000001011117819 */ /* 0x000fe200000006ff */
[----:B------:R-:W-:Y:S01]  /*4580*/  FMUL.FTZ R117, R27, -1.4426950216293334961 ;  /* 0xbfb8aa3b1b757820 */ /* 0x000fe20000410000 */
[-C--:B------:R-:W-:Y:S01]  /*4590*/  FFMA.FTZ R93, R25, R19.reuse, R93 ;  /* 0x00000013195d7223 */ /* 0x080fe2000001005d */
[----:B------:R-:W-:Y:S01]  /*45a0*/  FADD.FTZ R101, R101, R19 ;  /* 0x0000001365657221 */ /* 0x000fe20000010000 */
[CC--:B------:R-:W-:Y:S01]  /*45b0*/  FFMA.FTZ R97, R23.reuse, R19.reuse, R97 ;  /* 0x0000001317617223 */ /* 0x0c0fe20000010061 */
[----:B------:R-:W-:Y:S01]  /*45c0*/  SHF.L.U32 R96, R96, 0x10, RZ ;  /* 0x0000001060607819 */ /* 0x000fe200000006ff */
[----:B------:R-:W-:Y:S01]  /*45d0*/  FMUL.FTZ R19, R23, R19 ;  /* 0x0000001317137220 */ /* 0x000fe20000410000 */
[----:B------:R-:W-:Y:S01]  /*45e0*/  SHF.L.U32 R89, R89, 0x10, RZ ;  /* 0x0000001059597819 */ /* 0x000fe200000006ff */
[C---:B------:R-:W-:Y:S01]  /*45f0*/  FADD.FTZ R17, -R32.reuse, R17 ;  /* 0x0000001120117221 */ /* 0x040fe20000010100 */
[----:B------:R-:W1:Y:S01]  /*4600*/  MUFU.EX2 R117, R117 ;  /* 0x0000007500757308 */ /* 0x000e620000000800 */
[----:B------:R-:W-:Y:S01]  /*4610*/  FFMA.FTZ R25, R25, R19, R18 ;  /* 0x0000001319197223 */ /* 0x000fe20000010012 */
[----:B------:R-:W-:Y:S01]  /*4620*/  FADD.FTZ R96, -R32, R96 ;  /* 0x0000006020607221 */ /* 0x000fe20000010100 */
[----:B0-----:R-:W-:Y:S01]  /*4630*/  FADD.FTZ R19, R12, 1 ;  /* 0x3f8000000c137421 */ /* 0x001fe20000010000 */
[----:B------:R-:W-:Y:S01]  /*4640*/  FMUL.FTZ R88, R89, R88 ;  /* 0x0000005859587220 */ /* 0x000fe20000410000 */
[C---:B------:R-:W-:Y:S01]  /*4650*/  FMUL.FTZ R17, R3.reuse, R17 ;  /* 0x0000001103117220 */ /* 0x040fe20000410000 */
[CC--:B------:R-:W-:Y:S01]  /*4660*/  FFMA.FTZ R97, R2.reuse, R11.reuse, R97 ;  /* 0x0000000b02617223 */ /* 0x0c0fe20000010061 */
[----:B------:R-:W-:Y:S01]  /*4670*/  FMUL.FTZ R18, R2, R11 ;  /* 0x0000000b02127220 */ /* 0x000fe20000410000 */
[----:B------:R-:W-:Y:S01]  /*4680*/  FMUL.FTZ R96, R3, R96 ;  /* 0x0000006003607220 */ /* 0x000fe20000410000 */
[----:B------:R-:W-:Y:S01]  /*4690*/  FFMA.FTZ R94, R33, R17, R98 ;  /* 0x00000011215e7223 */ /* 0x000fe20000010062 */
[-C--:B------:R-:W-:Y:S01]  /*46a0*/  FFMA.FTZ R24, R99, R88.reuse, R24 ;  /* 0x0000005863187223 */ /* 0x080fe20000010018 */
[----:B------:R-:W-:Y:S01]  /*46b0*/  FADD.FTZ R26, R26, R88 ;  /* 0x000000581a1a7221 */ /* 0x000fe20000010000 */
[----:B------:R-:W-:Y:S01]  /*46c0*/  FFMA.FTZ R97, R33, R88, R97 ;  /* 0x0000005821617223 */ /* 0x000fe20000010061 */
[----:B------:R-:W0:Y:S01]  /*46d0*/  MUFU.RCP R19, R19 ;  /* 0x0000001300137308 */ /* 0x000e220000001000 */
[----:B------:R-:W-:Y:S01]  /*46e0*/  FFMA.FTZ R25, R35, R18, R25 ;  /* 0x0000001223197223 */ /* 0x000fe20000010019 */
[----:B------:R-:W-:Y:S01]  /*46f0*/  FMUL.FTZ R88, R33, R88 ;  /* 0x0000005821587220 */ /* 0x000fe20000410000 */
[----:B------:R-:W-:Y:S01]  /*4700*/  FFMA.FTZ R118, R23, R96, R22 ;  /* 0x0000006017767223 */ /* 0x000fe20000010016 */
[----:B------:R-:W-:-:S02]  /*4710*/  FMUL.FTZ R91, R94, -1.4426950216293334961 ;  /* 0xbfb8aa3b5e5b7820 */ /* 0x000fc40000410000 */
[----:B------:R-:W-:Y:S01]  /*4720*/  FFMA.FTZ R99, R99, R88, R25 ;  /* 0x0000005863637223 */ /* 0x000fe20000010019 */
[----:B------:R-:W-:Y:S01]  /*4730*/  IADD3 R88, P0, R28, UR28, RZ ;  /* 0x0000001c1c587c10 */ /* 0x000fe2000ff1e0ff */
[----:B------:R-:W-:Y:S02]  /*4740*/  FMUL.FTZ R95, R118, -1.4426950216293334961 ;  /* 0xbfb8aa3b765f7820 */ /* 0x000fe40000410000 */
[----:B------:R-:W2:Y:S01]  /*4750*/  MUFU.EX2 R91, R91 ;  /* 0x0000005b005b7308 */ /* 0x000ea20000000800 */
[----:B------:R-:W-:Y:S01]  /*4760*/  IADD3.X R89, R4, UR29, RZ, P0, !PT ;  /* 0x0000001d04597c10 */ /* 0x000fe200087fe4ff */
[----:B-1----:R-:W-:-:S05]  /*4770*/  FADD.FTZ R117, R117, 1 ;  /* 0x3f80000075757421 */ /* 0x002fca0000010000 */
[----:B------:R-:W3:Y:S01]  /*4780*/  LDG.E.64.CONSTANT R88, desc[UR18][R88.64] ;  /* 0x0000001258587981 */ /* 0x000ee2000c1e9b00 */
[----:B------:R-:W1:Y:S01]  /*4790*/  MUFU.EX2 R95, R95 ;  /* 0x0000005f005f7308 */ /* 0x000e620000000800 */
[----:B0-----:R-:W-:Y:S01]  /*47a0*/  FADD.FTZ R25, -R19, 1 ;  /* 0x3f80000013197421 */ /* 0x001fe20000010100 */
[----:B------:R-:W-:-:S06]  /*47b0*/  PRMT R92, R76, 0x7632, R92 ;  /* 0x000076324c5c7816 */ /* 0x000fcc000000005c */
[----:B------:R-:W0:Y:S01]  /*47c0*/  MUFU.RCP R117, R117 ;  /* 0x0000007500757308 */ /* 0x000e220000001000 */
[----:B------:R-:W-:Y:S01]  /*47d0*/  FFMA.FTZ R13, R13, R25, 1 ;  /* 0x3f8000000d0d7423 */ /* 0x000fe20000010019 */
[----:B------:R-:W-:Y:S02]  /*47e0*/  IADD3.X R25, RZ, R16, RZ, P5, !PT ;  /* 0x00000010ff197210 */ /* 0x000fe40002ffe4ff */
[C---:B------:R-:W-:Y:S02]  /*47f0*/  SHF.L.U32 R122, R90.reuse, 0x1, RZ ;  /* 0x000000015a7a7819 */ /* 0x040fe400000006ff */
[----:B------:R-:W-:Y:S01]  /*4800*/  SHF.L.U32 R12, R77, 0x10, RZ ;  /* 0x000000104d0c7819 */ /* 0x000fe200000006ff */
[----:B--2---:R-:W-:Y:S01]  /*4810*/  FADD.FTZ R91, R91, 1 ;  /* 0x3f8000005b5b7421 */ /* 0x004fe20000010000 */
[----:B------:R-:W-:Y:S02]  /*4820*/  SHF.L.U64.HI R113, R90, 0x1, R25 ;  /* 0x000000015a717819 */ /* 0x000fe40000010219 */
[----:B------:R-:W-:-:S02]  /*4830*/  SHF.L.U32 R92, R92, 0x10, RZ ;  /* 0x000000105c5c7819 */ /* 0x000fc400000006ff */
[----:B------:R-:W-:Y:S01]  /*4840*/  IADD3 R90, P0, R122, UR26, RZ ;  /* 0x0000001a7a5a7c10 */ /* 0x000fe2000ff1e0ff */
[C---:B------:R-:W-:Y:S01]  /*4850*/  FADD.FTZ R12, -R32.reuse, R12 ;  /* 0x0000000c200c7221 */ /* 0x040fe20000010100 */
[----:B-1----:R-:W-:Y:S01]  /*4860*/  FADD.FTZ R95, R95, 1 ;  /* 0x3f8000005f5f7421 */ /* 0x002fe20000010000 */
[----:B------:R-:W-:Y:S01]  /*4870*/  PRMT R100, R77, 0x7632, R100 ;  /* 0x000076324d647816 */ /* 0x000fe20000000064 */
[----:B------:R1:W-:Y:S01]  /*4880*/  MUFU.RCP R116, R91 ;  /* 0x0000005b00747308 */ /* 0x0003e20000001000 */
[----:B------:R-:W-:Y:S01]  /*4890*/  FADD.FTZ R92, -R32, R92 ;  /* 0x0000005c205c7221 */ /* 0x000fe20000010100 */
[----:B------:R-:W-:Y:S01]  /*48a0*/  FMUL.FTZ R29, R3, R12 ;  /* 0x0000000c031d7220 */ /* 0x000fe20000410000 */
[----:B0-----:R-:W-:Y:S01]  /*48b0*/  FADD.FTZ R12, -R117, 1 ;  /* 0x3f800000750c7421 */ /* 0x001fe20000010100 */
[----:B------:R-:W-:Y:S01]  /*48c0*/  SHF.L.U32 R100, R100, 0x10, RZ ;  /* 0x0000001064647819 */ /* 0x000fe200000006ff */
[----:B------:R-:W-:Y:S01]  /*48d0*/  FFMA.FTZ R14, R0, R30, R21 ;  /* 0x0000001e000e7223 */ /* 0x000fe20000010015 */
[----:B-1----:R-:W-:-:S02]  /*48e0*/  IADD3.X R91, R113, UR27, RZ, P0, !PT ;  /* 0x0000001b715b7c10 */ /* 0x002fc400087fe4ff */
[----:B------:R-:W0:Y:S01]  /*48f0*/  MUFU.RCP R95, R95 ;  /* 0x0000005f005f7308 */ /* 0x000e220000001000 */
[----:B------:R-:W-:Y:S01]  /*4900*/  FMUL.FTZ R92, R3, R92 ;  /* 0x0000005c035c7220 */ /* 0x000fe20000410000 */
[----:B------:R-:W-:Y:S01]  /*4910*/  FFMA.FTZ R27, R27, R12, 1 ;  /* 0x3f8000001b1b7423 */ /* 0x000fe2000001000c */
[----:B------:R-:W-:Y:S01]  /*4920*/  FMUL.FTZ R115, R14, -1.4426950216293334961 ;  /* 0xbfb8aa3b0e737820 */ /* 0x000fe20000410000 */
[----:B------:R-:W2:Y:S01]  /*4930*/  LDG.E.64.CONSTANT R90, desc[UR18][R90.64] ;  /* 0x000000125a5a7981 */ /* 0x000ea2000c1e9b00 */
[----:B------:R-:W-:Y:S01]  /*4940*/  FADD.FTZ R100, -R32, R100 ;  /* 0x0000006420647221 */ /* 0x000fe20000010100 */
[----:B------:R-:W-:Y:S01]  /*4950*/  FFMA.FTZ R18, R2, R29, R20 ;  /* 0x0000001d02127223 */ /* 0x000fe20000010014 */
[----:B------:R-:W-:Y:S01]  /*4960*/  FFMA.FTZ R25, R23, R92, R22 ;  /* 0x0000005c17197223 */ /* 0x000fe20000010016 */
[----:B------:R-:W-:Y:S01]  /*4970*/  FMUL.FTZ R117, R117, R27 ;  /* 0x0000001b75757220 */ /* 0x000fe20000410000 */
[----:B------:R-:W-:Y:S01]  /*4980*/  FMUL.FTZ R27, R3, R100 ;  /* 0x00000064031b7220 */ /* 0x000fe20000410000 */
[----:B------:R-:W-:Y:S01]  /*4990*/  FMUL.FTZ R12, R18, -1.4426950216293334961 ;  /* 0xbfb8aa3b120c7820 */ /* 0x000fe20000410000 */
[----:B------:R-:W-:Y:S01]  /*49a0*/  FMUL.FTZ R114, R25, -1.4426950216293334961 ;  /* 0xbfb8aa3b19727820 */ /* 0x000fe20000410000 */
[----:B------:R-:W1:Y:S01]  /*49b0*/  MUFU.EX2 R115, R115 ;  /* 0x0000007300737308 */ /* 0x000e620000000800 */
[----:B------:R-:W-:Y:S01]  /*49c0*/  FMUL.FTZ R13, R19, R13 ;  /* 0x0000000d130d7220 */ /* 0x000fe20000410000 */
[----:B------:R-:W-:Y:S01]  /*49d0*/  FFMA.FTZ R19, R33, R27, R98 ;  /* 0x0000001b21137223 */ /* 0x000fe20000010062 */
[----:B0-----:R-:W-:-:S03]  /*49e0*/  FADD.FTZ R119, -R95, 1 ;  /* 0x3f8000005f777421 */ /* 0x001fc60000010100 */
[----:B------:R-:W-:Y:S02]  /*49f0*/  FMUL.FTZ R100, R19, -1.4426950216293334961 ;  /* 0xbfb8aa3b13647820 */ /* 0x000fe40000410000 */
[----:B------:R-:W0:Y:S01]  /*4a00*/  MUFU.EX2 R12, R12 ;  /* 0x0000000c000c7308 */ /* 0x000e220000000800 */
[----:B------:R-:W-:Y:S01]  /*4a10*/  FFMA.FTZ R118, R118, R119, 1 ;  /* 0x3f80000076767423 */ /* 0x000fe20000010077 */
[----:B------:R-:W-:-:S06]  /*4a20*/  FADD.FTZ R120, -R116, 1 ;  /* 0x3f80000074787421 */ /* 0x000fcc0000010100 */
[----:B------:R-:W0:Y:S01]  /*4a30*/  MUFU.EX2 R114, R114 ;  /* 0x0000007200727308 */ /* 0x000e220000000800 */
[----:B------:R-:W-:Y:S01]  /*4a40*/  PRMT R119, R78, 0x7632, R119 ;  /* 0x000076324e777816 */ /* 0x000fe20000000077 */
[----:B------:R-:W-:Y:S01]  /*4a50*/  FFMA.FTZ R120, R94, R120, 1 ;  /* 0x3f8000005e787423 */ /* 0x000fe20000010078 */
[----:B------:R-:W-:-:S05]  /*4a60*/  FMUL.FTZ R118, R95, R118 ;  /* 0x000000765f767220 */ /* 0x000fca0000410000 */
[----:B------:R-:W0:Y:S01]  /*4a70*/  MUFU.EX2 R100, R100 ;  /* 0x0000006400647308 */ /* 0x000e220000000800 */
[----:B------:R-:W-:Y:S01]  /*4a80*/  SHF.L.U32 R94, R119, 0x10, RZ ;  /* 0x00000010775e7819 */ /* 0x000fe200000006ff */
[----:B-1----:R-:W-:Y:S01]  /*4a90*/  FADD.FTZ R95, R115, 1 ;  /* 0x3f800000735f7421 */ /* 0x002fe20000010000 */
[----:B------:R-:W-:Y:S01]  /*4aa0*/  SHF.L.U32 R115, R78, 0x10, RZ ;  /* 0x000000104e737819 */ /* 0x000fe200000006ff */
[----:B0-----:R-:W-:Y:S02]  /*4ab0*/  FADD.FTZ R119, R12, 1 ;  /* 0x3f8000000c777421 */ /* 0x001fe40000010000 */
[----:B------:R-:W-:Y:S02]  /*4ac0*/  FMUL.FTZ R118, R94, R118 ;  /* 0x000000765e767220 */ /* 0x000fe40000410000 */
[----:B------:R-:W-:Y:S01]  /*4ad0*/  FMUL.FTZ R12, R115, R117 ;  /* 0x00000075730c7220 */ /* 0x000fe20000410000 */
[----:B------:R-:W-:Y:S01]  /*4ae0*/  FADD.FTZ R94, R114, 1 ;  /* 0x3f800000725e7421 */ /* 0x000fe20000010000 */
[----:B------:R0:W-:Y:S01]  /*4af0*/  MUFU.RCP R117, R119 ;  /* 0x0000007700757308 */ /* 0x0001e20000001000 */
[----:B------:R-:W-:Y:S01]  /*4b00*/  SHF.L.U32 R115, R79, 0x10, RZ ;  /* 0x000000104f737819 */ /* 0x000fe200000006ff */
[----:B------:R-:W-:Y:S01]  /*4b10*/  FMUL.FTZ R114, R0, R12 ;  /* 0x0000000c00727220 */ /* 0x000fe20000410000 */
[----:B------:R-:W-:Y:S01]  /*4b20*/  FMUL.FTZ R116, R116, R120 ;  /* 0x0000007874747220 */ /* 0x000fe20000410000 */
[----:B------:R-:W-:-:S04]  /*4b30*/  FADD.FTZ R100, R100, 1 ;  /* 0x3f80000064647421 */ /* 0x000fc80000010000 */
[----:B------:R-:W1:Y:S01]  /*4b40*/  MUFU.RCP R95, R95 ;  /* 0x0000005f005f7308 */ /* 0x000e620000001000 */
[----:B0-----:R-:W-:Y:S01]  /*4b50*/  PRMT R119, R79, 0x7632, R119 ;  /* 0x000076324f777816 */ /* 0x001fe20000000077 */
[----:B------:R-:W-:Y:S01]  /*4b60*/  FMUL.FTZ R13, R115, R13 ;  /* 0x0000000d730d7220 */ /* 0x000fe20000410000 */
[----:B------:R-:W-:Y:S01]  /*4b70*/  FFMA.FTZ R99, R34, R114, R99 ;  /* 0x0000007222637223 */ /* 0x000fe20000010063 */
[----:B------:R-:W-:Y:S01]  /*4b80*/  FMUL.FTZ R114, R23, R118 ;  /* 0x0000007617727220 */ /* 0x000fe20000410000 */
[----:B------:R-:W-:-:S03]  /*4b90*/  SHF.L.U32 R119, R119, 0x10, RZ ;  /* 0x0000001077777819 */ /* 0x000fc600000006ff */
[----:B------:R-:W0:Y:S01]  /*4ba0*/  MUFU.RCP R94, R94 ;  /* 0x0000005e005e7308 */ /* 0x000e220000001000 */
[----:B------:R-:W-:Y:S01]  /*4bb0*/  FFMA.FTZ R115, R0, R12, R97 ;  /* 0x0000000c00737223 */ /* 0x000fe20000010061 */
[----:B------:R-:W-:Y:S01]  /*4bc0*/  FMUL.FTZ R116, R119, R116 ;  /* 0x0000007477747220 */ /* 0x000fe20000410000 */
[----:B------:R-:W-:-:S05]  /*4bd0*/  FFMA.FTZ R99, R96, R114, R99 ;  /* 0x0000007260637223 */ /* 0x000fca0000010063 */
[----:B------:R1:W4:Y:S01]  /*4be0*/  MUFU.RCP R97, R100 ;  /* 0x0000006400617308 */ /* 0x0003220000001000 */
[----:B------:R-:W-:Y:S01]  /*4bf0*/  FFMA.FTZ R93, R96, R118, R93 ;  /* 0x00000076605d7223 */ /* 0x000fe2000001005d */
[----:B------:R-:W-:Y:S01]  /*4c00*/  FMUL.FTZ R96, R33, R116 ;  /* 0x0000007421607220 */ /* 0x000fe20000410000 */
[----:B-1----:R-:W-:-:S04]  /*4c10*/  FMUL.FTZ R100, R2, R13 ;  /* 0x0000000d02647220 */ /* 0x002fc80000410000 */
[----:B------:R-:W-:Y:S01]  /*4c20*/  FFMA.FTZ R99, R31, R100, R99 ;  /* 0x000000641f637223 */ /* 0x000fe20000010063 */
[----:B------:R-:W-:Y:S01]  /*4c30*/  FFMA.FTZ R24, R17, R116, R24 ;  /* 0x0000007411187223 */ /* 0x000fe20000010018 */
[----:B------:R-:W-:Y:S01]  /*4c40*/  FFMA.FTZ R115, R23, R118, R115 ;  /* 0x0000007617737223 */ /* 0x000fe20000010073 */
[----:B------:R-:W-:Y:S01]  /*4c50*/  FADD.FTZ R100, -R95, 1 ;  /* 0x3f8000005f647421 */ /* 0x000fe20000010100 */
[----:B------:R-:W-:Y:S01]  /*4c60*/  FFMA.FTZ R99, R17, R96, R99 ;  /* 0x0000006011637223 */ /* 0x000fe20000010063 */
[----:B0-----:R-:W-:Y:S01]  /*4c70*/  FADD.FTZ R17, -R94, 1 ;  /* 0x3f8000005e117421 */ /* 0x001fe20000010100 */
[----:B------:R-:W-:Y:S01]  /*4c80*/  FFMA.FTZ R114, R2, R13, R115 ;  /* 0x0000000d02727223 */ /* 0x000fe20000010073 */
[----:B------:R-:W-:Y:S01]  /*4c90*/  FFMA.FTZ R100, R14, R100, 1 ;  /* 0x3f8000000e647423 */ /* 0x000fe20000010064 */
[----:B------:R-:W-:Y:S01]  /*4ca0*/  FADD.FTZ R115, -R117, 1 ;  /* 0x3f80000075737421 */ /* 0x000fe20000010100 */
[----:B------:R-:W-:Y:S01]  /*4cb0*/  FFMA.FTZ R17, R25, R17, 1 ;  /* 0x3f80000019117423 */ /* 0x000fe20000010011 */
[----:B----4-:R-:W-:-:S02]  /*4cc0*/  FADD.FTZ R14, -R97, 1 ;  /* 0x3f800000610e7421 */ /* 0x010fc40000010100 */
[----:B------:R-:W-:Y:S01]  /*4cd0*/  FFMA.FTZ R115, R18, R115, 1 ;  /* 0x3f80000012737423 */ /* 0x000fe20000010073 */
[----:B------:R-:W-:Y:S01]  /*4ce0*/  FMUL.FTZ R96, R94, R17 ;  /* 0x000000115e607220 */ /* 0x000fe20000410000 */
[----:B------:R-:W-:Y:S01]  /*4cf0*/  FFMA.FTZ R14, R19, R14, 1 ;  /* 0x3f800000130e7423 */ /* 0x000fe2000001000e */
[----:B------:R-:W-:Y:S01]  /*4d00*/  SHF.L.U32 R17, R82, 0x10, RZ ;  /* 0x0000001052117819 */ /* 0x000fe200000006ff */
[----:B------:R-:W-:Y:S01]  /*4d10*/  FMUL.FTZ R100, R95, R100 ;  /* 0x000000645f647220 */ /* 0x000fe20000410000 */
[C---:B------:R-:W-:Y:S02]  /*4d20*/  PRMT R18, R80.reuse, 0x7632, R18 ;  /* 0x0000763250127816 */ /* 0x040fe40000000012 */
[----:B------:R-:W-:Y:S01]  /*4d30*/  SHF.L.U32 R19, R80, 0x10, RZ ;  /* 0x0000001050137819 */ /* 0x000fe200000006ff */
[----:B------:R-:W-:Y:S01]  /*4d40*/  STL [R1+0x20], R37 ;  /* 0x0000202501007387 */ /* 0x000fe20000100800 */
[----:B------:R-:W-:Y:S01]  /*4d50*/  SHF.L.U32 R18, R18, 0x10, RZ ;  /* 0x0000001012127819 */ /* 0x000fe200000006ff */
[----:B------:R-:W-:Y:S01]  /*4d60*/  FMUL.FTZ R25, R97, R14 ;  /* 0x0000000e61197220 */ /* 0x000fe20000410000 */
[----:B------:R-:W-:Y:S01]  /*4d70*/  FADD.FTZ R17, -R32, R17 ;  /* 0x0000001120117221 */ /* 0x000fe20000010100 */
[----:B------:R-:W-:Y:S01]  /*4d80*/  STL [R1+0x1c], R38 ;  /* 0x00001c2601007387 */ /* 0x000fe20000100800 */
[----:B------:R-:W-:-:S03]  /*4d90*/  FMUL.FTZ R14, R19, R100 ;  /* 0x00000064130e7220 */ /* 0x000fc60000410000 */
[----:B------:R-:W-:Y:S04]  /*4da0*/  STL [R1+0x18], R36 ;  /* 0x0000182401007387 */ /* 0x000fe80000100800 */
[----:B------:R-:W-:Y:S01]  /*4db0*/  STL [R1+0x14], R35 ;  /* 0x0000142301007387 */ /* 0x000fe20000100800 */
[----:B------:R-:W-:-:S03]  /*4dc0*/  FMUL.FTZ R96, R18, R96 ;  /* 0x0000006012607220 */ /* 0x000fc60000410000 */
[----:B------:R-:W-:Y:S04]  /*4dd0*/  STL [R1+0x8c], R4 ;  /* 0x00008c0401007387 */ /* 0x000fe80000100800 */
[----:B------:R0:W-:Y:S01]  /*4de0*/  STL [R1+0x88], R28 ;  /* 0x0000881c01007387 */ /* 0x0001e20000100800 */
[----:B------:R-:W-:Y:S01]  /*4df0*/  FADD.FTZ R101, R101, R118 ;  /* 0x0000007665657221 */ /* 0x000fe20000010000 */
[----:B------:R-:W-:Y:S01]  /*4e00*/  SHF.L.U32 R118, R83, 0x10, RZ ;  /* 0x0000001053767819 */ /* 0x000fe200000006ff */
[----:B------:R-:W-:Y:S01]  /*4e10*/  FMUL.FTZ R100, R23, R96 ;  /* 0x0000006017647220 */ /* 0x000fe20000410000 */
[----:B------:R-:W-:Y:S01]  /*4e20*/  IADD3.X R16, RZ, R16, RZ, P1, !PT ;  /* 0x00000010ff107210 */ /* 0x000fe20000ffe4ff */
[----:B0-----:R-:W-:Y:S01]  /*4e30*/  FMUL.FTZ R28, R3, R17 ;  /* 0x00000011031c7220 */ /* 0x001fe20000410000 */
[----:B------:R-:W-:Y:S01]  /*4e40*/  FMUL.FTZ R17, R0, R14 ;  /* 0x0000000e00117220 */ /* 0x000fe20000410000 */
[----:B------:R-:W-:-:S03]  /*4e50*/  SHF.L.U32 R112, R15, 0x1, RZ ;  /* 0x000000010f707819 */ /* 0x000fc600000006ff */
[----:B------:R-:W-:Y:S01]  /*4e60*/  FFMA.FTZ R99, R30, R17, R99 ;  /* 0x000000111e637223 */ /* 0x000fe20000010063 */
[----:B------:R-:W-:Y:S01]  /*4e70*/  PRMT R94, R81, 0x7632, R94 ;  /* 0x00007632515e7816 */ /* 0x000fe2000000005e */
[----:B------:R-:W-:Y:S01]  /*4e80*/  FADD.FTZ R118, -R32, R118 ;  /* 0x0000007620767221 */ /* 0x000fe20000010100 */
[----:B------:R-:W-:Y:S01]  /*4e90*/  PRMT R18, R83, 0x7632, R18 ;  /* 0x0000763253127816 */ /* 0x000fe20000000012 */
[C---:B------:R-:W-:Y:S01]  /*4ea0*/  FFMA.FTZ R99, R92.reuse, R100, R99 ;  /* 0x000000645c637223 */ /* 0x040fe20000010063 */
[----:B------:R-:W-:Y:S01]  /*4eb0*/  FFMA.FTZ R4, R92, R96, R93 ;  /* 0x000000605c047223 */ /* 0x000fe2000001005d */
[----:B------:R-:W-:Y:S01]  /*4ec0*/  FFMA.FTZ R95, R0, R28, R21 ;  /* 0x0000001c005f7223 */ /* 0x000fe20000010015 */
[----:B------:R-:W-:Y:S02]  /*4ed0*/  SHF.L.U64.HI R111, R15, 0x1, R16 ;  /* 0x000000010f6f7819 */ /* 0x000fe40000010210 */
[----:B------:R-:W-:Y:S02]  /*4ee0*/  IADD3 R92, P0, R112, UR26, RZ ;  /* 0x0000001a705c7c10 */ /* 0x000fe4000ff1e0ff */
[----:B------:R-:W-:Y:S01]  /*4ef0*/  SHF.L.U32 R94, R94, 0x10, RZ ;  /* 0x000000105e5e7819 */ /* 0x000fe200000006ff */
[----:B------:R-:W-:Y:S01]  /*4f00*/  FMUL.FTZ R118, R3, R118 ;  /* 0x0000007603767220 */ /* 0x000fe20000410000 */
[----:B------:R-:W-:Y:S01]  /*4f10*/  SHF.L.U32 R18, R18, 0x10, RZ ;  /* 0x0000001012127819 */ /* 0x000fe200000006ff */
[----:B------:R-:W-:Y:S01]  /*4f20*/  FMUL.FTZ R97, R95, -1.4426950216293334961 ;  /* 0xbfb8aa3b5f617820 */ /* 0x000fe20000410000 */
[----:B------:R-:W-:Y:S01]  /*4f30*/  IADD3.X R93, R111, UR27, RZ, P0, !PT ;  /* 0x0000001b6f5d7c10 */ /* 0x000fe200087fe4ff */
[----:B------:R-:W-:Y:S01]  /*4f40*/  FMUL.FTZ R25, R94, R25 ;  /* 0x000000195e197220 */ /* 0x000fe20000410000 */
[----:B------:R-:W-:Y:S01]  /*4f50*/  FFMA.FTZ R94, R2, R118, R20 ;  /* 0x00000076025e7223 */ /* 0x000fe20000010014 */
[----:B------:R-:W-:Y:S01]  /*4f60*/  FADD.FTZ R18, -R32, R18 ;  /* 0x0000001220127221 */ /* 0x000fe20000010100 */
[----:B------:R-:W-:Y:S01]  /*4f70*/  FADD.FTZ R26, R26, R116 ;  /* 0x000000741a1a7221 */ /* 0x000fe20000010000 */
[----:B------:R-:W-:Y:S01]  /*4f80*/  FFMA.FTZ R114, R33, R116, R114 ;  /* 0x0000007421727223 */ /* 0x000fe20000010072 */
[----:B------:R-:W0:Y:S01]  /*4f90*/  MUFU.EX2 R97, R97 ;  /* 0x0000006100617308 */ /* 0x000e220000000800 */
[----:B------:R-:W4:Y:S01]  /*4fa0*/  LDG.E.64.CONSTANT R92, desc[UR18][R92.64] ;  /* 0x000000125c5c7981 */ /* 0x000f22000c1e9b00 */
[----:B------:R-:W-:Y:S01]  /*4fb0*/  FMUL.FTZ R116, R94, -1.4426950216293334961 ;  /* 0xbfb8aa3b5e747820 */ /* 0x000fe20000410000 */
[----:B------:R-:W-:Y:S01]  /*4fc0*/  FMUL.FTZ R18, R3, R18 ;  /* 0x0000001203127220 */ /* 0x000fe20000410000 */
[----:B------:R-:W-:-:S03]  /*4fd0*/  FMUL.FTZ R117, R117, R115 ;  /* 0x0000007375757220 */ /* 0x000fc60000410000 */
[----:B------:R-:W-:Y:S01]  /*4fe0*/  FFMA.FTZ R16, R33, R18, R98 ;  /* 0x0000001221107223 */ /* 0x000fe20000010062 */
[----:B------:R-:W1:Y:S03]  /*4ff0*/  MUFU.EX2 R116, R116 ;  /* 0x0000007400747308 */ /* 0x000e660000000800 */
[----:B------:R-:W-:Y:S01]  /*5000*/  FMUL.FTZ R115, R16, -1.4426950216293334961 ;  /* 0xbfb8aa3b10737820 */ /* 0x000fe20000410000 */
[----:B------:R-:W-:Y:S02]  /*5010*/  SHF.L.U32 R15, R81, 0x10, RZ ;  /* 0x00000010510f7819 */ /* 0x000fe400000006ff */
[----:B------:R-:W-:-:S03]  /*5020*/  PRMT R19, R82, 0x7632, R19 ;  /* 0x0000763252137816 */ /* 0x000fc60000000013 */
[----:B------:R-:W1:Y:S01]  /*5030*/  MUFU.EX2 R115, R115 ;  /* 0x0000007300737308 */ /* 0x000e620000000800 */
[----:B0-----:R-:W-:Y:S01]  /*5040*/  FADD.FTZ R97, R97, 1 ;  /* 0x3f80000061617421 */ /* 0x001fe20000010000 */
[----:B------:R-:W-:Y:S01]  /*5050*/  FMUL.FTZ R15, R15, R117 ;  /* 0x000000750f0f7220 */ /* 0x000fe20000410000 */
[----:B------:R-:W-:-:S03]  /*5060*/  SHF.L.U32 R19, R19, 0x10, RZ ;  /* 0x0000001013137819 */ /* 0x000fc600000006ff */
[----:B------:R-:W-:Y:S02]  /*5070*/  FMUL.FTZ R117, R2, R15 ;  /* 0x0000000f02757220 */ /* 0x000fe40000410000 */
[----:B------:R-:W0:Y:S01]  /*5080*/  MUFU.RCP R97, R97 ;  /* 0x0000006100617308 */ /* 0x000e220000001000 */
[----:B-1----:R-:W-:Y:S01]  /*5090*/  FADD.FTZ R116, R116, 1 ;  /* 0x3f80000074747421 */ /* 0x002fe20000010000 */
[----:B------:R-:W-:Y:S01]  /*50a0*/  FADD.FTZ R19, -R32, R19 ;  /* 0x0000001320137221 */ /* 0x000fe20000010100 */
[----:B------:R-:W-:Y:S01]  /*50b0*/  FFMA.FTZ R117, R29, R117, R99 ;  /* 0x000000751d757223 */ /* 0x000fe20000010063 */
[----:B------:R-:W-:-:S04]  /*50c0*/  FFMA.FTZ R114, R0, R14, R114 ;  /* 0x0000000e00727223 */ /* 0x000fc80000010072 */
[----:B------:R-:W1:Y:S01]  /*50d0*/  MUFU.RCP R99, R116 ;  /* 0x0000007400637308 */ /* 0x000e620000001000 */
[----:B------:R-:W-:Y:S01]  /*50e0*/  FMUL.FTZ R19, R3, R19 ;  /* 0x0000001303137220 */ /* 0x000fe20000410000 */
[----:B------:R-:W-:Y:S01]  /*50f0*/  FADD.FTZ R115, R115, 1 ;  /* 0x3f80000073737421 */ /* 0x000fe20000010000 */
[----:B------:R-:W-:Y:S01]  /*5100*/  FADD.FTZ R109, R101, R96 ;  /* 0x00000060656d7221 */ /* 0x000fe20000010000 */
[C---:B------:R-:W-:Y:S01]  /*5110*/  FFMA.FTZ R114, R23.reuse, R96, R114 ;  /* 0x0000006017727223 */ /* 0x040fe20000010072 */
[----:B------:R-:W-:-:S03]  /*5120*/  FFMA.FTZ R17, R23, R19, R22 ;  /* 0x0000001317117223 */ /* 0x000fc60000010016 */
[----:B------:R-:W1:Y:S01]  /*5130*/  MUFU.RCP R96, R115 ;  /* 0x0000007300607308 */ /* 0x000e620000001000 */
[----:B------:R-:W-:Y:S01]  /*5140*/  FMUL.FTZ R100, R17, -1.4426950216293334961 ;  /* 0xbfb8aa3b11647820 */ /* 0x000fe20000410000 */
[----:B0-----:R-:W-:-:S04]  /*5150*/  FADD.FTZ R101, -R97, 1 ;  /* 0x3f80000061657421 */ /* 0x001fc80000010100 */
[----:B------:R-:W-:Y:S02]  /*5160*/  FFMA.FTZ R95, R95, R101, 1 ;  /* 0x3f8000005f5f7423 */ /* 0x000fe40000010065 */
[----:B------:R-:W0:Y:S01]  /*5170*/  MUFU.EX2 R100, R100 ;  /* 0x0000006400647308 */ /* 0x000e220000000800 */
[----:B-1----:R-:W-:Y:S01]  /*5180*/  FADD.FTZ R101, -R99, 1 ;  /* 0x3f80000063657421 */ /* 0x002fe20000010100 */
[----:B------:R-:W-:-:S03]  /*5190*/  FMUL.FTZ R97, R97, R95 ;  /* 0x0000005f61617220 */ /* 0x000fc60000410000 */
[----:B------:R-:W-:-:S04]  /*51a0*/  FFMA.FTZ R94, R94, R101, 1 ;  /* 0x3f8000005e5e7423 */ /* 0x000fc80000010065 */
[----:B------:R-:W-:Y:S01]  /*51b0*/  FMUL.FTZ R99, R99, R94 ;  /* 0x0000005e63637220 */ /* 0x000fe20000410000 */
[----:B------:R-:W-:Y:S01]  /*51c0*/  FADD.FTZ R95, -R96, 1 ;  /* 0x3f800000605f7421 */ /* 0x000fe20000010100 */
[----:B------:R-:W-:-:S03]  /*51d0*/  IADD3 R94, P0, R122, UR28, RZ ;  /* 0x0000001c7a5e7c10 */ /* 0x000fc6000ff1e0ff */
[----:B------:R-:W-:Y:S01]  /*51e0*/  FFMA.FTZ R101, R16, R95, 1 ;  /* 0x3f80000010657423 */ /* 0x000fe2000001005f */
[----:B------:R-:W-:Y:S01]  /*51f0*/  IADD3.X R95, R113, UR29, RZ, P0, !PT ;  /* 0x0000001d715f7c10 */ /* 0x000fe200087fe4ff */
[----:B------:R-:W-:Y:S01]  /*5200*/  FMUL.FTZ R119, R33, R25 ;  /* 0x0000001921777220 */ /* 0x000fe20000410000 */
[----:B0-----:R-:W-:-:S03]  /*5210*/  FADD.FTZ R116, R100, 1 ;  /* 0x3f80000064747421 */ /* 0x001fc60000010000 */
[C---:B------:R-:W-:Y:S01]  /*5220*/  FFMA.FTZ R100, R27.reuse, R119, R117 ;  /* 0x000000771b647223 */ /* 0x040fe20000010075 */
[----:B------:R-:W4:Y:S01]  /*5230*/  LDG.E.64.CONSTANT R94, desc[UR18][R94.64] ;  /* 0x000000125e5e7981 */ /* 0x000f22000c1e9b00 */
[----:B------:R-:W-:Y:S02]  /*5240*/  FFMA.FTZ R27, R27, R25, R24 ;  /* 0x000000191b1b7223 */ /* 0x000fe40000010018 */
[----:B------:R-:W0:Y:S01]  /*5250*/  MUFU.RCP R24, R116 ;  /* 0x0000007400187308 */ /* 0x000e220000001000 */
[----:B------:R-:W-:Y:S01]  /*5260*/  SHF.L.U32 R16, R84, 0x10, RZ ;  /* 0x0000001054107819 */ /* 0x000fe200000006ff */
[----:B------:R-:W-:Y:S01]  /*5270*/  FMUL.FTZ R101, R96, R101 ;  /* 0x0000006560657220 */ /* 0x000fe20000410000 */
[----:B------:R-:W-:Y:S01]  /*5280*/  IADD3 R96, P0, R112, UR28, RZ ;  /* 0x0000001c70607c10 */ /* 0x000fe2000ff1e0ff */
[----:B------:R-:W-:Y:S02]  /*5290*/  FFMA.FTZ R114, R2, R15, R114 ;  /* 0x0000000f02727223 */ /* 0x000fe40000010072 */
[----:B------:R-:W-:Y:S01]  /*52a0*/  FMUL.FTZ R16, R16, R97 ;  /* 0x0000006110107220 */ /* 0x000fe20000410000 */
[----:B------:R-:W-:Y:S01]  /*52b0*/  IADD3.X R97, R111, UR29, RZ, P0, !PT ;  /* 0x0000001d6f617c10 */ /* 0x000fe200087fe4ff */
[----:B------:R-:W-:Y:S01]  /*52c0*/  FADD.FTZ R26, R26, R25 ;  /* 0x000000191a1a7221 */ /* 0x000fe20000010000 */
[----:B------:R-:W-:-:S04]  /*52d0*/  FFMA.FTZ R110, R33, R25, R114 ;  /* 0x00000019216e7223 */ /* 0x000fc80000010072 */
[----:B------:R-:W4:Y:S01]  /*52e0*/  LDG.E.64.CONSTANT R96, desc[UR18][R96.64] ;  /* 0x0000001260607981 */ /* 0x000f22000c1e9b00 */
[----:B0-----:R-:W-:-:S04]  /*52f0*/  FADD.FTZ R25, -R24, 1 ;  /* 0x3f80000018197421 */ /* 0x001fc80000010100 */
[----:B------:R-:W-:-:S04]  /*5300*/  FFMA.FTZ R25, R17, R25, 1 ;  /* 0x3f80000011197423 */ /* 0x000fc80000010019 */
[----:B------:R-:W-:Y:S01]  /*5310*/  FMUL.FTZ R114, R24, R25 ;  /* 0x0000001918727220 */ /* 0x000fe20000410000 */
[----:B------:R-:W-:Y:S02]  /*5320*/  PRMT R25, R84, 0x7632, R25 ;  /* 0x0000763254197816 */ /* 0x000fe40000000019 */
[----:B------:R-:W-:Y:S02]  /*5330*/  PRMT R24, R85, 0x7632, R24 ;  /* 0x0000763255187816 */ /* 0x000fe40000000018 */
[----:B------:R-:W-:Y:S02]  /*5340*/  SHF.L.U32 R25, R25, 0x10, RZ ;  /* 0x0000001019197819 */ /* 0x000fe400000006ff */
[----:B------:R-:W-:-:S03]  /*5350*/  SHF.L.U32 R24, R24, 0x10, RZ ;  /* 0x0000001018187819 */ /* 0x000fc600000006ff */
[----:B------:R-:W-:Y:S01]  /*5360*/  FMUL.FTZ R114, R25, R114 ;  /* 0x0000007219727220 */ /* 0x000fe20000410000 */
[----:B------:R-:W-:Y:S01]  /*5370*/  FMUL.FTZ R25, R0, R16 ;  /* 0x0000001000197220 */ /* 0x000fe20000410000 */
[----:B------:R-:W-:Y:S01]  /*5380*/  FMUL.FTZ R101, R24, R101 ;  /* 0x0000006518657220 */ /* 0x000fe20000410000 */
[----:B---3--:R-:W-:Y:S02]  /*5390*/  SHF.L.U32 R24, R86, 0x10, RZ ;  /* 0x0000001056187819 */ /* 0x008fe400000006ff */
[----:B------:R-:W-:Y:S01]  /*53a0*/  FFMA.FTZ R100, R28, R25, R100 ;  /* 0x000000191c647223 */ /* 0x000fe20000010064 */
[----:B------:R-:W-:Y:S02]  /*53b0*/  SHF.L.U32 R25, R87, 0x10, RZ ;  /* 0x0000001057197819 */ /* 0x000fe400000006ff */
[--C-:B------:R-:W-:Y:S01]  /*53c0*/  FADD.FTZ R117, -R32, R24.reuse ;  /* 0x0000001820757221 */ /* 0x100fe20000010100 */
[----:B------:R-:W-:Y:S02]  /*53d0*/  PRMT R24, R86, 0x7632, R24 ;  /* 0x0000763256187816 */ /* 0x000fe40000000018 */
[----:B------:R-:W-:-:S02]  /*53e0*/  FADD.FTZ R25, -R32, R25 ;  /* 0x0000001920197221 */ /* 0x000fc40000010100 */
[----:B------:R-:W-:Y:S02]  /*53f0*/  SHF.L.U32 R24, R24, 0x10, RZ ;  /* 0x0000001018187819 */ /* 0x000fe400000006ff */
[----:B------:R-:W-:Y:S01]  /*5400*/  FMUL.FTZ R116, R3, R25 ;  /* 0x0000001903747220 */ /* 0x000fe20000410000 */
[----:B------:R-:W-:Y:S02]  /*5410*/  SHF.L.U32 R17, R85, 0x10, RZ ;  /* 0x0000001055117819 */ /* 0x000fe400000006ff */
[----:B------:R-:W-:Y:S01]  /*5420*/  PRMT R25, R87, 0x7632, R25 ;  /* 0x0000763257197816 */ /* 0x000fe20000000019 */
[----:B------:R-:W-:Y:S01]  /*5430*/  FMUL.FTZ R117, R3, R117 ;  /* 0x0000007503757220 */ /* 0x000fe20000410000 */
[----:B------:R-:W-:Y:S01]  /*5440*/  FADD.FTZ R24, -R32, R24 ;  /* 0x0000001820187221 */ /* 0x000fe20000010100 */
[----:B------:R-:W-:Y:S01]  /*5450*/  STL [R1+0x10], R34 ;  /* 0x0000102201007387 */ /* 0x000fe20000100800 */
[----:B------:R-:W-:Y:S01]  /*5460*/  SHF.L.U32 R25, R25, 0x10, RZ ;  /* 0x0000001019197819 */ /* 0x000fe200000006ff */
[----:B------:R-:W-:Y:S01]  /*5470*/  FMUL.FTZ R17, R17, R99 ;  /* 0x0000006311117220 */ /* 0x000fe20000410000 */
[----:B------:R-:W-:Y:S01]  /*5480*/  FFMA.FTZ R99, R0, R117, R21 ;  /* 0x0000007500637223 */ /* 0x000fe20000010015 */
[----:B------:R-:W-:Y:S01]  /*5490*/  STL [R1+0xc], R31 ;  /* 0x00000c1f01007387 */ /* 0x000fe20000100800 */
[----:B------:R-:W-:Y:S01]  /*54a0*/  FMUL.FTZ R24, R3, R24 ;  /* 0x0000001803187220 */ /* 0x000fe20000410000 */
[----:B------:R-:W-:-:S02]  /*54b0*/  FADD.FTZ R25, -R32, R25 ;  /* 0x0000001920197221 */ /* 0x000fc40000010100 */
[----:B------:R-:W-:Y:S01]  /*54c0*/  STL [R1+0x8], R30 ;  /* 0x0000081e01007387 */ /* 0x000fe20000100800 */
[----:B------:R-:W-:-:S03]  /*54d0*/  FMUL.FTZ R125, R99, -1.4426950216293334961 ;  /* 0xbfb8aa3b637d7820 */ /* 0x000fc60000410000 */
[----:B------:R-:W-:Y:S04]  /*54e0*/  STL [R1+0x4], R29 ;  /* 0x0000041d01007387 */ /* 0x000fe80000100800 */
[----:B------:R-:W-:Y:S01]  /*54f0*/  STL [R1+0x84], R113 ;  /* 0x0000847101007387 */ /* 0x000fe20000100800 */
[----:B------:R-:W-:-:S03]  /*5500*/  FMUL.FTZ R25, R3, R25 ;  /* 0x0000001903197220 */ /* 0x000fc60000410000 */
[----:B------:R0:W-:Y:S01]  /*5510*/  STL [R1+0x80], R122 ;  /* 0x0000807a01007387 */ /* 0x0001e20000100800 */
[----:B------:R-:W1:Y:S01]  /*5520*/  MUFU.EX2 R125, R125 ;  /* 0x0000007d007d7308 */ /* 0x000e620000000800 */
[----:B------:R-:W-:Y:S01]  /*5530*/  FFMA.FTZ R115, R33, R25, R98 ;  /* 0x0000001921737223 */ /* 0x000fe20000010062 */
[----:B0-----:R-:W-:-:S04]  /*5540*/  FFMA.FTZ R122, R23, R24, R22 ;  /* 0x00000018177a7223 */ /* 0x001fc80000010016 */
[----:B------:R-:W-:Y:S01]  /*5550*/  FMUL.FTZ R123, R122, -1.4426950216293334961 ;  /* 0xbfb8aa3b7a7b7820 */ /* 0x000fe20000410000 */
[----:B------:R-:W-:Y:S01]  /*5560*/  MOV R113, R121 ;  /* 0x0000007900717202 */ /* 0x000fe20000000f00 */
[----:B------:R-:W-:Y:S01]  /*5570*/  FFMA.FTZ R121, R2, R116, R20 ;  /* 0x0000007402797223 */ /* 0x000fe20000010014 */
[----:B------:R-:W-:-:S03]  /*5580*/  FMUL.FTZ R120, R115, -1.4426950216293334961 ;  /* 0xbfb8aa3b73787820 */ /* 0x000fc60000410000 */
[----:B------:R-:W0:Y:S01]  /*5590*/  MUFU.EX2 R123, R123 ;  /* 0x0000007b007b7308 */ /* 0x000e220000000800 */
[----:B------:R-:W-:Y:S01]  /*55a0*/  FMUL.FTZ R119, R121, -1.4426950216293334961 ;  /* 0xbfb8aa3b79777820 */ /* 0x000fe20000410000 */
[----:B------:R-:W-:Y:S01]  /*55b0*/  FMUL.FTZ R124, R23, R114 ;  /* 0x00000072177c7220 */ /* 0x000fe20000410000 */
[----:B------:R-:W-:Y:S05]  /*55c0*/  STL [R1], R28 ;  /* 0x0000001c01007387 */ /* 0x000fea0000100800 */
[----:B------:R-:W3:Y:S01]  /*55d0*/  MUFU.EX2 R120, R120 ;  /* 0x0000007800787308 */ /* 0x000ee20000000800 */
[----:B------:R-:W-:Y:S01]  /*55e0*/  STL [R1+0x7c], R111 ;  /* 0x00007c6f01007387 */ /* 0x000fe20000100800 */
[----:B------:R-:W-:Y:S01]  /*55f0*/  FFMA.FTZ R100, R19, R124, R100 ;  /* 0x0000007c13647223 */ /* 0x000fe20000010064 */
[----:B-1----:R-:W-:-:S02]  /*5600*/  FADD.FTZ R125, R125, 1 ;  /* 0x3f8000007d7d7421 */ /* 0x002fc40000010000 */
[----:B------:R1:W-:Y:S03]  /*5610*/  STL [R1+0x78], R112 ;  /* 0x0000787001007387 */ /* 0x0003e60000100800 */
[----:B------:R-:W2:Y:S01]  /*5620*/  MUFU.EX2 R119, R119 ;  /* 0x0000007700777308 */ /* 0x000ea20000000800 */
[----:B-1----:R-:W-:Y:S01]  /*5630*/  FFMA.FTZ R112, R19, R114, R4 ;  /* 0x0000007213707223 */ /* 0x002fe20000010004 */
[----:B------:R-:W-:-:S06]  /*5640*/  FMUL.FTZ R19, R2, R17 ;  /* 0x0000001102137220 */ /* 0x000fcc0000410000 */
[----:B------:R-:W1:Y:S01]  /*5650*/  MUFU.RCP R125, R125 ;  /* 0x0000007d007d7308 */ /* 0x000e620000001000 */
[----:B------:R-:W-:Y:S01]  /*5660*/  FFMA.FTZ R100, R118, R19, R100 ;  /* 0x0000001376647223 */ /* 0x000fe20000010064 */
[----:B0-----:R-:W-:Y:S01]  /*5670*/  FADD.FTZ R19, R123, 1 ;  /* 0x3f8000007b137421 */ /* 0x001fe20000010000 */
[----:B---3--:R-:W-:Y:S01]  /*5680*/  FADD.FTZ R120, R120, 1 ;  /* 0x3f80000078787421 */ /* 0x008fe20000010000 */
[-C--:B------:R-:W-:Y:S01]  /*5690*/  FMUL.FTZ R123, R33, R101.reuse ;  /* 0x00000065217b7220 */ /* 0x080fe20000410000 */
[----:B------:R-:W-:-:S03]  /*56a0*/  FFMA.FTZ R4, R18, R101, R27 ;  /* 0x0000006512047223 */ /* 0x000fc6000001001b */
[----:B------:R-:W0:Y:S01]  /*56b0*/  MUFU.RCP R19, R19 ;  /* 0x0000001300137308 */ /* 0x000e220000001000 */
[----:B--2---:R-:W-:Y:S01]  /*56c0*/  FADD.FTZ R27, R119, 1 ;  /* 0x3f800000771b7421 */ /* 0x004fe20000010000 */
[----:B------:R-:W-:Y:S01]  /*56d0*/  FFMA.FTZ R100, R18, R123, R100 ;  /* 0x0000007b12647223 */ /* 0x000fe20000010064 */
[----:B------:R-:W-:-:S05]  /*56e0*/  FFMA.FTZ R18, R0, R16, R110 ;  /* 0x0000001000127223 */ /* 0x000fca000001006e */
[----:B------:R-:W2:Y:S01]  /*56f0*/  MUFU.RCP R120, R120 ;  /* 0x0000007800787308 */ /* 0x000ea20000001000 */
[----:B------:R-:W-:Y:S01]  /*5700*/  FADD.FTZ R109, R109, R114 ;  /* 0x000000726d6d7221 */ /* 0x000fe20000010000 */
[----:B------:R-:W-:Y:S01]  /*5710*/  FFMA.FTZ R18, R23, R114, R18 ;  /* 0x0000007217127223 */ /* 0x000fe20000010012 */
[----:B-1----:R-:W-:-:S05]  /*5720*/  FADD.FTZ R114, -R125, 1 ;  /* 0x3f8000007d727421 */ /* 0x002fca0000010100 */
[----:B------:R-:W1:Y:S01]  /*5730*/  MUFU.RCP R27, R27 ;  /* 0x0000001b001b7308 */ /* 0x000e620000001000 */
[----:B------:R-:W-:Y:S01]  /*5740*/  FFMA.FTZ R99, R99, R114, 1 ;  /* 0x3f80000063637423 */ /* 0x000fe20000010072 */
[----:B0-----:R-:W-:-:S04]  /*5750*/  FADD.FTZ R114, -R19, 1 ;  /* 0x3f80000013727421 */ /* 0x001fc80000010100 */
[----:B------:R-:W-:Y:S01]  /*5760*/  FFMA.FTZ R122, R122, R114, 1 ;  /* 0x3f8000007a7a7423 */ /* 0x000fe20000010072 */
[----:B------:R-:W-:Y:S01]  /*5770*/  FADD.FTZ R111, R26, R101 ;  /* 0x000000651a6f7221 */ /* 0x000fe20000010000 */
[----:B--2---:R-:W-:Y:S02]  /*5780*/  FADD.FTZ R114, -R120, 1 ;  /* 0x3f80000078727421 */ /* 0x004fe40000010100 */
[----:B------:R-:W-:Y:S01]  /*5790*/  FMUL.FTZ R119, R19, R122 ;  /* 0x0000007a13777220 */ /* 0x000fe20000410000 */
[----:B------:R-:W-:Y:S01]  /*57a0*/  PRMT R26, R89, 0x7632, R26 ;  /* 0x00007632591a7816 */ /* 0x000fe2000000001a */
[----:B------:R-:W-:Y:S01]  /*57b0*/  FFMA.FTZ R114, R115, R114, 1 ;  /* 0x3f80000073727423 */ /* 0x000fe20000010072 */
[----:B-1----:R-:W-:Y:S02]  /*57c0*/  FADD.FTZ R19, -R27, 1 ;  /* 0x3f8000001b137421 */ /* 0x002fe40000010100 */
[----:B------:R-:W-:Y:S01]  /*57d0*/  SHF.L.U32 R26, R26, 0x10, RZ ;  /* 0x000000101a1a7819 */ /* 0x000fe200000006ff */
[----:B------:R-:W-:Y:S01]  /*57e0*/  FMUL.FTZ R114, R120, R114 ;  /* 0x0000007278727220 */ /* 0x000fe20000410000 */
[----:B------:R-:W-:Y:S01]  /*57f0*/  FFMA.FTZ R19, R121, R19, 1 ;  /* 0x3f80000079137423 */ /* 0x000fe20000010013 */
[----:B------:R-:W-:-:S03]  /*5800*/  FFMA.FTZ R18, R2, R17, R18 ;  /* 0x0000001102127223 */ /* 0x000fc60000010012 */
[----:B------:R-:W-:Y:S01]  /*5810*/  FMUL.FTZ R19, R27, R19 ;  /* 0x000000131b137220 */ /* 0x000fe20000410000 */
[----:B------:R-:W-:Y:S01]  /*5820*/  FMUL.FTZ R27, R26, R114 ;  /* 0x000000721a1b7220 */ /* 0x000fe20000410000 */
[----:B------:R-:W-:Y:S01]  /*5830*/  FFMA.FTZ R101, R33, R101, R18 ;  /* 0x0000006521657223 */ /* 0x000fe20000010012 */
[----:B------:R-:W-:Y:S01]  /*5840*/  SHF.L.U32 R26, R88, 0x10, RZ ;  /* 0x00000010581a7819 */ /* 0x000fe200000006ff */
[----:B------:R-:W-:-:S04]  /*5850*/  FMUL.FTZ R18, R125, R99 ;  /* 0x000000637d127220 */ /* 0x000fc80000410000 */
[----:B------:R-:W-:Y:S01]  /*5860*/  FMUL.FTZ R18, R26, R18 ;  /* 0x000000121a127220 */ /* 0x000fe20000410000 */
[----:B------:R-:W-:-:S05]  /*5870*/  SHF.L.U32 R26, R89, 0x10, RZ ;  /* 0x00000010591a7819 */ /* 0x000fca00000006ff */
[----:B------:R-:W-:Y:S01]  /*5880*/  FMUL.FTZ R19, R26, R19 ;  /* 0x000000131a137220 */ /* 0x000fe20000410000 */
[----:B------:R-:W-:Y:S02]  /*5890*/  SHF.L.U32 R26, R90, 0x10, RZ ;  /* 0x000000105a1a7819 */ /* 0x000fe400000006ff */
[----:B------:R-:W-:-:S03]  /*58a0*/  SHF.L.U32 R114, R91, 0x10, RZ ;  /* 0x000000105b727819 */ /* 0x000fc600000006ff */
[----:B------:R-:W-:Y:S01]  /*58b0*/  FADD.FTZ R26, -R32, R26 ;  /* 0x0000001a201a7221 */ /* 0x000fe20000010100 */
[----:B------:R-:W-:-:S03]  /*58c0*/  PRMT R123, R90, 0x7632, R123 ;  /* 0x000076325a7b7816 */ /* 0x000fc6000000007b */
[----:B------:R-:W-:Y:S01]  /*58d0*/  FMUL.FTZ R115, R3, R26 ;  /* 0x0000001a03737220 */ /* 0x000fe20000410000 */
[----:B------:R-:W-:Y:S01]  /*58e0*/  FADD.FTZ R114, -R32, R114 ;  /* 0x0000007220727221 */ /* 0x000fe20000010100 */
[----:B------:R-:W-:Y:S02]  /*58f0*/  SHF.L.U32 R123, R123, 0x10, RZ ;  /* 0x000000107b7b7819 */ /* 0x000fe400000006ff */
[C---:B------:R-:W-:Y:S01]  /*5900*/  FFMA.FTZ R125, R0.reuse, R115, R21 ;  /* 0x00000073007d7223 */ /* 0x040fe20000010015 */
[----:B------:R-:W-:Y:S01]  /*5910*/  FMUL.FTZ R114, R3, R114 ;  /* 0x0000007203727220 */ /* 0x000fe20000410000 */
[----:B------:R-:W-:Y:S02]  /*5920*/  FMUL.FTZ R120, R0, R18 ;  /* 0x0000001200787220 */ /* 0x000fe40000410000 */
[----:B------:R-:W-:Y:S01]  /*5930*/  FMUL.FTZ R124, R125, -1.4426950216293334961 ;  /* 0xbfb8aa3b7d7c7820 */ /* 0x000fe20000410000 */
[----:B------:R-:W-:Y:S01]  /*5940*/  FADD.FTZ R123, -R32, R123 ;  /* 0x0000007b207b7221 */ /* 0x000fe20000010100 */
[----:B------:R-:W-:Y:S01]  /*5950*/  FFMA.FTZ R26, R2, R114, R20 ;  /* 0x00000072021a7223 */ /* 0x000fe20000010014 */
[----:B------:R-:W-:Y:S01]  /*5960*/  PRMT R99, R88, 0x7632, R99 ;  /* 0x0000763258637816 */ /* 0x000fe20000000063 */
[----:B------:R-:W-:Y:S01]  /*5970*/  FFMA.FTZ R120, R117, R120, R100 ;  /* 0x0000007875787223 */ /* 0x000fe20000010064 */
[----:B------:R-:W-:Y:S01]  /*5980*/  FMUL.FTZ R123, R3, R123 ;  /* 0x0000007b037b7220 */ /* 0x000fe20000410000 */
[----:B------:R-:W0:Y:S01]  /*5990*/  MUFU.EX2 R124, R124 ;  /* 0x0000007c007c7308 */ /* 0x000e220000000800 */
[----:B------:R-:W-:Y:S01]  /*59a0*/  FMUL.FTZ R100, R26, -1.4426950216293334961 ;  /* 0xbfb8aa3b1a647820 */ /* 0x000fe20000410000 */
[----:B------:R-:W-:Y:S01]  /*59b0*/  SHF.L.U32 R99, R99, 0x10, RZ ;  /* 0x0000001063637819 */ /* 0x000fe200000006ff */
[----:B------:R-:W-:-:S04]  /*59c0*/  FFMA.FTZ R121, R23, R123, R22 ;  /* 0x0000007b17797223 */ /* 0x000fc80000010016 */
[----:B------:R-:W-:Y:S01]  /*59d0*/  FMUL.FTZ R119, R99, R119 ;  /* 0x0000007763777220 */ /* 0x000fe20000410000 */
[----:B------:R-:W1:Y:S01]  /*59e0*/  MUFU.EX2 R100, R100 ;  /* 0x0000006400647308 */ /* 0x000e620000000800 */
[----:B------:R-:W-:Y:S02]  /*59f0*/  FMUL.FTZ R99, R121, -1.4426950216293334961 ;  /* 0xbfb8aa3b79637820 */ /* 0x000fe40000410000 */
[----:B------:R-:W-:-:S05]  /*5a00*/  FMUL.FTZ R122, R23, R119 ;  /* 0x00000077177a7220 */ /* 0x000fca0000410000 */
[----:B------:R-:W2:Y:S01]  /*5a10*/  MUFU.EX2 R99, R99 ;  /* 0x0000006300637308 */ /* 0x000ea20000000800 */
[----:B0-----:R-:W-:Y:S01]  /*5a20*/  FADD.FTZ R124, R124, 1 ;  /* 0x3f8000007c7c7421 */ /* 0x001fe20000010000 */
[C---:B------:R-:W-:Y:S01]  /*5a30*/  FFMA.FTZ R120, R24.reuse, R122, R120 ;  /* 0x0000007a18787223 */ /* 0x040fe20000010078 */
[----:B------:R-:W-:Y:S01]  /*5a40*/  FFMA.FTZ R112, R24, R119, R112 ;  /* 0x0000007718707223 */ /* 0x000fe20000010070 */
[----:B------:R-:W-:-:S04]  /*5a50*/  FMUL.FTZ R24, R2, R19 ;  /* 0x0000001302187220 */ /* 0x000fc80000410000 */
[----:B------:R-:W0:Y:S01]  /*5a60*/  MUFU.RCP R124, R124 ;  /* 0x0000007c007c7308 */ /* 0x000e220000001000 */
[----:B-1----:R-:W-:Y:S01]  /*5a70*/  FADD.FTZ R100, R100, 1 ;  /* 0x3f80000064647421 */ /* 0x002fe20000010000 */
[----:B------:R-:W-:-:S06]  /*5a80*/  FFMA.FTZ R24, R116, R24, R120 ;  /* 0x0000001874187223 */ /* 0x000fcc0000010078 */
[----:B------:R1:W3:Y:S01]  /*5a90*/  MUFU.RCP R120, R100 ;  /* 0x0000006400787308 */ /* 0x0002e20000001000 */
[----:B--2---:R-:W-:Y:S01]  /*5aa0*/  FADD.FTZ R99, R99, 1 ;  /* 0x3f80000063637421 */ /* 0x004fe20000010000 */
[-C--:B------:R-:W-:Y:S01]  /*5ab0*/  FFMA.FTZ R4, R25, R27.reuse, R4 ;  /* 0x0000001b19047223 */ /* 0x080fe20000010004 */
[----:B-1----:R-:W-:-:S04]  /*5ac0*/  FMUL.FTZ R100, R33, R27 ;  /* 0x0000001b21647220 */ /* 0x002fc80000410000 */
[----:B------:R-:W-:Y:S01]  /*5ad0*/  FFMA.FTZ R24, R25, R100, R24 ;  /* 0x0000006419187223 */ /* 0x000fe20000010018 */
[----:B------:R-:W-:Y:S01]  /*5ae0*/  PRMT R25, R91, 0x7632, R25 ;  /* 0x000076325b197816 */ /* 0x000fe20000000019 */
[----:B------:R0:W1:Y:S03]  /*5af0*/  MUFU.RCP R100, R99 ;  /* 0x0000006300647308 */ /* 0x0000660000001000 */
[----:B------:R-:W-:Y:S01]  /*5b00*/  SHF.L.U32 R25, R25, 0x10, RZ ;  /* 0x0000001019197819 */ /* 0x000fe200000006ff */
[----:B0-----:R-:W-:-:S04]  /*5b10*/  FADD.FTZ R99, -R124, 1 ;  /* 0x3f8000007c637421 */ /* 0x001fc80000010100 */
[----:B------:R-:W-:Y:S01]  /*5b20*/  FFMA.FTZ R125, R125, R99, 1 ;  /* 0x3f8000007d7d7423 */ /* 0x000fe20000010063 */
[----:B------:R-:W-:Y:S01]  /*5b30*/  FADD.FTZ R99, -R32, R25 ;  /* 0x0000001920637221 */ /* 0x000fe20000010100 */
[----:B---3--:R-:W-:-:S04]  /*5b40*/  FADD.FTZ R25, -R120, 1 ;  /* 0x3f80000078197421 */ /* 0x008fc80000010100 */
[----:B------:R-:W-:Y:S01]  /*5b50*/  FFMA.FTZ R25, R26, R25, 1 ;  /* 0x3f8000001a197423 */ /* 0x000fe20000010019 */
[----:B------:R-:W-:Y:S01]  /*5b60*/  FMUL.FTZ R26, R3, R99 ;  /* 0x00000063031a7220 */ /* 0x000fe20000410000 */
[----:B-1----:R-:W-:-:S04]  /*5b70*/  FADD.FTZ R99, -R100, 1 ;  /* 0x3f80000064637421 */ /* 0x002fc80000010100 */
[----:B------:R-:W-:Y:S01]  /*5b80*/  FFMA.FTZ R121, R121, R99, 1 ;  /* 0x3f80000079797423 */ /* 0x000fe20000010063 */
[----:B------:R-:W-:Y:S01]  /*5b90*/  FFMA.FTZ R99, R33, R26, R98 ;  /* 0x0000001a21637223 */ /* 0x000fe20000010062 */
[----:B------:R-:W-:-:S03]  /*5ba0*/  FFMA.FTZ R101, R0, R18, R101 ;  /* 0x0000001200657223 */ /* 0x000fc60000010065 */
[----:B------:R-:W-:Y:S01]  /*5bb0*/  FMUL.FTZ R122, R99, -1.4426950216293334961 ;  /* 0xbfb8aa3b637a7820 */ /* 0x000fe20000410000 */
[----:B------:R-:W-:Y:S01]  /*5bc0*/  MOV R110, R113 ;  /* 0x00000071006e7202 */ /* 0x000fe20000000f00 */
[----:B------:R-:W-:Y:S01]  /*5bd0*/  FADD.FTZ R113, R109, R119 ;  /* 0x000000776d717221 */ /* 0x000fe20000010000 */
[--C-:B------:R-:W-:Y:S01]  /*5be0*/  FFMA.FTZ R109, R23, R119, R101.reuse ;  /* 0x00000077176d7223 */ /* 0x100fe20000010065 */
[----:B----4-:R-:W-:Y:S02]  /*5bf0*/  PRMT R101, R92, 0x7632, R101 ;  /* 0x000076325c657816 */ /* 0x010fe40000000065 */
[----:B------:R-:W0:Y:S02]  /*5c00*/  MUFU.EX2 R122, R122 ;  /* 0x0000007a007a7308 */ /* 0x000e240000000800 */
[----:B------:R-:W-:Y:S01]  /*5c10*/  SHF.L.U32 R101, R101, 0x10, RZ ;  /* 0x0000001065657819 */ /* 0x000fe200000006ff */
[----:B------:R-:W-:Y:S01]  /*5c20*/  FMUL.FTZ R25, R120, R25 ;  /* 0x0000001978197220 */ /* 0x000fe20000410000 */
[----:B------:R-:W-:-:S03]  /*5c30*/  SHF.L.U32 R120, R92, 0x10, RZ ;  /* 0x000000105c787819 */ /* 0x000fc600000006ff */
[----:B------:R-:W-:Y:S01]  /*5c40*/  FADD.FTZ R101, -R32, R101 ;  /* 0x0000006520657221 */ /* 0x000fe20000010100 */
[----:B------:R-:W-:-:S03]  /*5c50*/  FMUL.FTZ R121, R100, R121 ;  /* 0x0000007964797220 */ /* 0x000fc60000410000 */
[----:B------:R-:W-:Y:S01]  /*5c60*/  FMUL.FTZ R101, R3, R101 ;  /* 0x0000006503657220 */ /* 0x000fe20000410000 */
[----:B------:R-:W-:-:S03]  /*5c70*/  FADD.FTZ R120, -R32, R120 ;  /* 0x0000007820787221 */ /* 0x000fc60000010100 */
[----:B------:R-:W-:Y:S01]  /*5c80*/  FFMA.FTZ R22, R23, R101, R22 ;  /* 0x0000006517167223 */ /* 0x000fe20000010016 */
[----:B0-----:R-:W-:Y:S01]  /*5c90*/  FADD.FTZ R100, R122, 1 ;  /* 0x3f8000007a647421 */ /* 0x001fe20000010000 */
[----:B------:R-:W-:Y:S01]  /*5ca0*/  FMUL.FTZ R124, R124, R125 ;  /* 0x0000007d7c7c7220 */ /* 0x000fe20000410000 */
[----:B------:R-:W-:Y:S01]  /*5cb0*/  FMUL.FTZ R120, R3, R120 ;  /* 0x0000007803787220 */ /* 0x000fe20000410000 */
[----:B------:R-:W-:-:S03]  /*5cc0*/  FMUL.FTZ R125, R22, -1.4426950216293334961 ;  /* 0xbfb8aa3b167d7820 */ /* 0x000fc60000410000 */
[----:B------:R-:W0:Y:S01]  /*5cd0*/  MUFU.RCP R100, R100 ;  /* 0x0000006400647308 */ /* 0x000e220000001000 */
[----:B------:R-:W-:-:S04]  /*5ce0*/  FFMA.FTZ R21, R0, R120, R21 ;  /* 0x0000007800157223 */ /* 0x000fc80000010015 */
[----:B------:R-:W-:-:S03]  /*5cf0*/  FMUL.FTZ R122, R21, -1.4426950216293334961 ;  /* 0xbfb8aa3b157a7820 */ /* 0x000fc60000410000 */
[----:B------:R-:W1:Y:S08]  /*5d00*/  MUFU.EX2 R125, R125 ;  /* 0x0000007d007d7308 */ /* 0x000e700000000800 */
[----:B------:R-:W2:Y:S01]  /*5d10*/  MUFU.EX2 R122, R122 ;  /* 0x0000007a007a7308 */ /* 0x000ea20000000800 */
[----:B0-----:R-:W-:-:S04]  /*5d20*/  FADD.FTZ R119, -R100, 1 ;  /* 0x3f80000064777421 */ /* 0x001fc80000010100 */
[----:B------:R-:W-:Y:S01]  /*5d30*/  FFMA.FTZ R119, R99, R119, 1 ;  /* 0x3f80000063777423 */ /* 0x000fe20000010077 */
[----:B-1----:R-:W-:-:S03]  /*5d40*/  FADD.FTZ R125, R125, 1 ;  /* 0x3f8000007d7d7421 */ /* 0x002fc60000010000 */
[----:B------:R-:W-:Y:S02]  /*5d50*/  FMUL.FTZ R119, R100, R119 ;  /* 0x0000007764777220 */ /* 0x000fe40000410000 */
[----:B------:R-:W0:Y:S01]  /*5d60*/  MUFU.RCP R100, R125 ;  /* 0x0000007d00647308 */ /* 0x000e220000001000 */
[----:B--2---:R-:W-:-:S07]  /*5d70*/  FADD.FTZ R99, R122, 1 ;  /* 0x3f8000007a637421 */ /* 0x004fce0000010000 */
[----:B------:R-:W1:Y:S01]  /*5d80*/  MUFU.RCP R99, R99 ;  /* 0x0000006300637308 */ /* 0x000e620000001000 */
[----:B------:R-:W-:Y:S01]  /*5d90*/  PRMT R122, R94, 0x7632, R122 ;  /* 0x000076325e7a7816 */ /* 0x000fe2000000007a */
[----:B0-----:R-:W-:-:S03]  /*5da0*/  FADD.FTZ R125, -R100, 1 ;  /* 0x3f800000647d7421 */ /* 0x001fc60000010100 */
[----:B------:R-:W-:Y:S01]  /*5db0*/  SHF.L.U32 R122, R122, 0x10, RZ ;  /* 0x000000107a7a7819 */ /* 0x000fe200000006ff */
[----:B------:R-:W-:Y:S01]  /*5dc0*/  FFMA.FTZ R125, R22, R125, 1 ;  /* 0x3f800000167d7423 */ /* 0x000fe2000001007d */
[----:B------:R-:W-:-:S03]  /*5dd0*/  PRMT R22, R95, 0x7632, R22 ;  /* 0x000076325f167816 */ /* 0x000fc60000000016 */
[----:B------:R-:W-:Y:S01]  /*5de0*/  FMUL.FTZ R121, R122, R121 ;  /* 0x000000797a797220 */ /* 0x000fe20000410000 */
[----:B------:R-:W-:Y:S01]  /*5df0*/  SHF.L.U32 R22, R22, 0x10, RZ ;  /* 0x0000001016167819 */ /* 0x000fe200000006ff */
[----:B-1----:R-:W-:-:S04]  /*5e00*/  FADD.FTZ R122, -R99, 1 ;  /* 0x3f800000637a7421 */ /* 0x002fc80000010100 */
[----:B------:R-:W-:Y:S01]  /*5e10*/  FFMA.FTZ R21, R21, R122, 1 ;  /* 0x3f80000015157423 */ /* 0x000fe2000001007a */
[----:B------:R-:W-:Y:S01]  /*5e20*/  FMUL.FTZ R122, R22, R119 ;  /* 0x00000077167a7220 */ /* 0x000fe20000410000 */
[----:B------:R-:W-:Y:S02]  /*5e30*/  MOV R119, R109 ;  /* 0x0000006d00777202 */ /* 0x000fe40000000f00 */
[----:B------:R-:W-:Y:S01]  /*5e40*/  FMUL.FTZ R22, R99, R21 ;  /* 0x0000001563167220 */ /* 0x000fe20000410000 */
[----:B------:R-:W-:Y:S01]  /*5e50*/  FMUL.FTZ R99, R100, R125 ;  /* 0x0000007d64637220 */ /* 0x000fe20000410000 */
[----:B------:R-:W-:Y:S01]  /*5e60*/  MOV R125, R119 ;  /* 0x00000077007d7202 */ /* 0x000fe20000000f00 */
[----:B------:R-:W2:Y:S01]  /*5e70*/  LDL.LU R109, [R1+0x17c] ;  /* 0x00017c00016d7983 */ /* 0x000ea20000300800 */
[----:B------:R-:W-:Y:S02]  /*5e80*/  SHF.L.U32 R119, R93, 0x10, RZ ;  /* 0x000000105d777819 */ /* 0x000fe400000006ff */
[----:B------:R-:W-:-:S03]  /*5e90*/  PRMT R21, R96, 0x7632, R21 ;  /* 0x0000763260157816 */ /* 0x000fc60000000015 */
[----:B------:R-:W-:Y:S01]  /*5ea0*/  FADD.FTZ R119, -R32, R119 ;  /* 0x0000007720777221 */ /* 0x000fe20000010100 */
[----:B------:R-:W-:-:S03]  /*5eb0*/  SHF.L.U32 R21, R21, 0x10, RZ ;  /* 0x0000001015157819 */ /* 0x000fc600000006ff */
[----:B------:R-:W-:Y:S02]  /*5ec0*/  FMUL.FTZ R119, R3, R119 ;  /* 0x0000007703777220 */ /* 0x000fe40000410000 */
[----:B------:R-:W-:Y:S01]  /*5ed0*/  FMUL.FTZ R99, R21, R99 ;  /* 0x0000006315637220 */ /* 0x000fe20000410000 */
[----:B------:R-:W-:Y:S01]  /*5ee0*/  SHF.L.U32 R21, R94, 0x10, RZ ;  /* 0x000000105e157819 */ /* 0x000fe200000006ff */
[----:B------:R-:W-:-:S04]  /*5ef0*/  FFMA.FTZ R100, R2, R119, R20 ;  /* 0x0000007702647223 */ /* 0x000fc80000010014 */
[----:B------:R-:W-:Y:S01]  /*5f00*/  FMUL.FTZ R20, R21, R124 ;  /* 0x0000007c15147220 */ /* 0x000fe20000410000 */
[----:B------:R-:W-:Y:S01]  /*5f10*/  FMUL.FTZ R124, R100, -1.4426950216293334961 ;  /* 0xbfb8aa3b647c7820 */ /* 0x000fe20000410000 */
[----:B------:R-:W-:-:S05]  /*5f20*/  SHF.L.U32 R21, R95, 0x10, RZ ;  /* 0x000000105f157819 */ /* 0x000fca00000006ff */
[----:B------:R-:W0:Y:S01]  /*5f30*/  MUFU.EX2 R124, R124 ;  /* 0x0000007c007c7308 */ /* 0x000e220000000800 */
[----:B------:R-:W-:Y:S01]  /*5f40*/  FMUL.FTZ R21, R21, R25 ;  /* 0x0000001915157220 */ /* 0x000fe20000410000 */
[----:B------:R-:W-:-:S04]  /*5f50*/  FMUL.FTZ R25, R0, R20 ;  /* 0x0000001400197220 */ /* 0x000fc80000410000 */
[----:B------:R-:W-:Y:S01]  /*5f60*/  FFMA.FTZ R24, R115, R25, R24 ;  /* 0x0000001973187223 */ /* 0x000fe20000010018 */
[----:B------:R-:W-:-:S04]  /*5f70*/  FMUL.FTZ R25, R23, R121 ;  /* 0x0000007917197220 */ /* 0x000fc80000410000 */
[----:B------:R-:W-:Y:S01]  /*5f80*/  FFMA.FTZ R24, R123, R25, R24 ;  /* 0x000000197b187223 */ /* 0x000fe20000010018 */
[----:B0-----:R-:W-:Y:S01]  /*5f90*/  FADD.FTZ R25, R124, 1 ;  /* 0x3f8000007c197421 */ /* 0x001fe20000010000 */
[----:B------:R-:W-:-:S04]  /*5fa0*/  FMUL.FTZ R124, R2, R21 ;  /* 0x00000015027c7220 */ /* 0x000fc80000410000 */
[----:B------:R-:W-:Y:S01]  /*5fb0*/  FFMA.FTZ R24, R114, R124, R24 ;  /* 0x0000007c72187223 */ /* 0x000fe20000010018 */
[----:B------:R-:W0:Y:S01]  /*5fc0*/  MUFU.RCP R25, R25 ;  /* 0x0000001900197308 */ /* 0x000e220000001000 */
[----:B------:R-:W-:-:S05]  /*5fd0*/  SHF.L.U32 R124, R96, 0x10, RZ ;  /* 0x00000010607c7819 */ /* 0x000fca00000006ff */
[----:B------:R-:W-:Y:S01]  /*5fe0*/  FMUL.FTZ R22, R124, R22 ;  /* 0x000000167c167220 */ /* 0x000fe20000410000 */
[----:B------:R-:W-:-:S04]  /*5ff0*/  FMUL.FTZ R124, R33, R122 ;  /* 0x0000007a217c7220 */ /* 0x000fc80000410000 */
[----:B------:R-:W-:Y:S01]  /*6000*/  FFMA.FTZ R24, R26, R124, R24 ;  /* 0x0000007c1a187223 */ /* 0x000fe20000010018 */
[----:B------:R-:W-:-:S04]  /*6010*/  FMUL.FTZ R124, R0, R22 ;  /* 0x00000016007c7220 */ /* 0x000fc80000410000 */
[----:B------:R-:W-:Y:S01]  /*6020*/  FFMA.FTZ R24, R120, R124, R24 ;  /* 0x0000007c78187223 */ /* 0x000fe20000010018 */
[----:B0-----:R-:W-:-:S04]  /*6030*/  FADD.FTZ R124, -R25, 1 ;  /* 0x3f800000197c7421 */ /* 0x001fc80000010100 */
[----:B------:R-:W-:Y:S01]  /*6040*/  FFMA.FTZ R124, R100, R124, 1 ;  /* 0x3f800000647c7423 */ /* 0x000fe2000001007c */
[----:B------:R-:W-:-:S04]  /*6050*/  PRMT R100, R93, 0x7632, R100 ;  /* 0x000076325d647816 */ /* 0x000fc80000000064 */
[----:B------:R-:W-:-:S05]  /*6060*/  SHF.L.U32 R100, R100, 0x10, RZ ;  /* 0x0000001064647819 */ /* 0x000fca00000006ff */
[----:B------:R-:W-:-:S04]  /*6070*/  FADD.FTZ R100, -R32, R100 ;  /* 0x0000006420647221 */ /* 0x000fc80000010100 */
[----:B------:R-:W-:Y:S01]  /*6080*/  FMUL.FTZ R100, R3, R100 ;  /* 0x0000006403647220 */ /* 0x000fe20000410000 */
[----:B------:R-:W-:-:S03]  /*6090*/  FMUL.FTZ R25, R25, R124 ;  /* 0x0000007c19197220 */ /* 0x000fc60000410000 */
[----:B------:R-:W-:-:S04]  /*60a0*/  FFMA.FTZ R98, R33, R100, R98 ;  /* 0x0000006421627223 */ /* 0x000fc80000010062 */
[----:B------:R-:W-:-:S06]  /*60b0*/  FMUL.FTZ R124, R98, -1.4426950216293334961 ;  /* 0xbfb8aa3b627c7820 */ /* 0x000fcc0000410000 */
[----:B------:R-:W0:Y:S01]  /*60c0*/  MUFU.EX2 R124, R124 ;  /* 0x0000007c007c7308 */ /* 0x000e220000000800 */
[----:B------:R-:W-:-:S04]  /*60d0*/  FFMA.FTZ R125, R2, R19, R125 ;  /* 0x00000013027d7223 */ /* 0x000fc8000001007d */
[----:B------:R-:W-:-:S04]  /*60e0*/  FFMA.FTZ R125, R33, R27, R125 ;  /* 0x0000001b217d7223 */ /* 0x000fc8000001007d */
[----:B------:R-:W-:-:S04]  /*60f0*/  FFMA.FTZ R125, R0, R20, R125 ;  /* 0x00000014007d7223 */ /* 0x000fc8000001007d */
[----:B------:R-:W-:Y:S01]  /*6100*/  FFMA.FTZ R125, R23, R121, R125 ;  /* 0x00000079177d7223 */ /* 0x000fe2000001007d */
[----:B0-----:R-:W-:-:S03]  /*6110*/  FADD.FTZ R124, R124, 1 ;  /* 0x3f8000007c7c7421 */ /* 0x001fc60000010000 */
[----:B------:R-:W-:-:S03]  /*6120*/  FFMA.FTZ R125, R2, R21, R125 ;  /* 0x00000015027d7223 */ /* 0x000fc6000001007d */
[----:B------:R-:W0:Y:S01]  /*6130*/  MUFU.RCP R124, R124 ;  /* 0x0000007c007c7308 */ /* 0x000e220000001000 */
[----:B------:R-:W-:-:S04]  /*6140*/  FFMA.FTZ R125, R33, R122, R125 ;  /* 0x0000007a217d7223 */ /* 0x000fc8000001007d */
[----:B------:R-:W-:-:S04]  /*6150*/  FFMA.FTZ R125, R0, R22, R125 ;  /* 0x00000016007d7223 */ /* 0x000fc8000001007d */
[CC--:B------:R-:W-:Y:S01]  /*6160*/  FFMA.FTZ R125, R23.reuse, R99.reuse, R125 ;  /* 0x00000063177d7223 */ /* 0x0c0fe2000001007d */
[----:B------:R-:W-:-:S04]  /*6170*/  FMUL.FTZ R23, R23, R99 ;  /* 0x0000006317177220 */ /* 0x000fc80000410000 */
[----:B------:R-:W-:Y:S01]  /*6180*/  FFMA.FTZ R24, R101, R23, R24 ;  /* 0x0000001765187223 */ /* 0x000fe20000010018 */
[----:B0-----:R-:W-:-:S04]  /*6190*/  FADD.FTZ R23, -R124, 1 ;  /* 0x3f8000007c177421 */ /* 0x001fc80000010100 */
[----:B------:R-:W-:Y:S01]  /*61a0*/  FFMA.FTZ R98, R98, R23, 1 ;  /* 0x3f80000062627423 */ /* 0x000fe20000010017 */
[----:B------:R-:W-:-:S03]  /*61b0*/  SHF.L.U32 R23, R97, 0x10, RZ ;  /* 0x0000001061177819 */ /* 0x000fc600000006ff */
[----:B------:R-:W-:Y:S01]  /*61c0*/  FMUL.FTZ R98, R124, R98 ;  /* 0x000000627c627220 */ /* 0x000fe20000410000 */
[----:B------:R-:W-:Y:S01]  /*61d0*/  PRMT R124, R97, 0x7632, R124 ;  /* 0x00007632617c7816 */ /* 0x000fe2000000007c */
[----:B------:R-:W-:-:S03]  /*61e0*/  FMUL.FTZ R23, R23, R25 ;  /* 0x0000001917177220 */ /* 0x000fc60000410000 */
[----:B------:R-:W-:Y:S01]  /*61f0*/  SHF.L.U32 R124, R124, 0x10, RZ ;  /* 0x000000107c7c7819 */ /* 0x000fe200000006ff */
[----:B------:R-:W-:-:S04]  /*6200*/  FMUL.FTZ R25, R2, R23 ;  /* 0x0000001702197220 */ /* 0x000fc80000410000 */
[----:B------:R-:W-:Y:S01]  /*6210*/  FMUL.FTZ R98, R124, R98 ;  /* 0x000000627c627220 */ /* 0x000fe20000410000 */
[----:B------:R-:W-:Y:S01]  /*6220*/  FFMA.FTZ R25, R119, R25, R24 ;  /* 0x0000001977197223 */ /* 0x000fe20000010018 */
[----:B------:R-:W-:Y:S02]  /*6230*/  FFMA.FTZ R24, R2, R23, R125 ;  /* 0x0000001702187223 */ /* 0x000fe4000001007d */
[CC--:B------:R-:W-:Y:S01]  /*6240*/  FMUL.FTZ R124, R33.reuse, R98.reuse ;  /* 0x00000062217c7220 */ /* 0x0c0fe20000410000 */
[----:B------:R-:W3:Y:S01]  /*6250*/  LDL R125, [R1+0x54] ;  /* 0x00005400017d7983 */ /* 0x000ee20000100800 */
[----:B------:R-:W-:Y:S02]  /*6260*/  FFMA.FTZ R24, R33, R98, R24 ;  /* 0x0000006221187223 */ /* 0x000fe40000010018 */
[----:B------:R-:W-:Y:S01]  /*6270*/  FFMA.FTZ R25, R100, R124, R25 ;  /* 0x0000007c64197223 */ /* 0x000fe20000010019 */
[----:B------:R-:W4:Y:S01]  /*6280*/  LDL R33, [R1+0x28] ;  /* 0x0000280001217983 */ /* 0x000f220000100800 */
[----:B------:R-:W-:-:S03]  /*6290*/  FADD.FTZ R27, R111, R27 ;  /* 0x0000001b6f1b7221 */ /* 0x000fc60000010000 */
[----:B------:R-:W2:Y:S04]  /*62a0*/  LDL R124, [R1+0x5c] ;  /* 0x00005c00017c7983 */ /* 0x000ea80000100800 */
[----:B------:R0:W-:Y:S01]  /*62b0*/  STS.64 [R110], R24 ;  /* 0x000000186e007388 */ /* 0x0001e20000000a00 */
[----:B------:R-:W-:Y:S01]  /*62c0*/  FFMA.FTZ R26, R26, R122, R4 ;  /* 0x0000007a1a1a7223 */ /* 0x000fe20000010004 */
[----:B------:R-:W-:Y:S02]  /*62d0*/  FADD.FTZ R27, R27, R122 ;  /* 0x0000007a1b1b7221 */ /* 0x000fe40000010000 */
[----:B0-----:R-:W3:Y:S01]  /*62e0*/  LDL.LU R110, [R1+0x178] ;  /* 0x00017800016e7983 */ /* 0x001ee20000300800 */
[----:B------:R-:W-:Y:S01]  /*62f0*/  FFMA.FTZ R24, R123, R121, R112 ;  /* 0x000000797b187223 */ /* 0x000fe20000010070 */
[----:B------:R-:W-:-:S02]  /*6300*/  FADD.FTZ R25, R113, R121 ;  /* 0x0000007971197221 */ /* 0x000fc40000010000 */
[----:B------:R-:W2:Y:S04]  /*6310*/  LDL.LU R111, [R1+0x174] ;  /* 0x00017400016f7983 */ /* 0x000ea80000300800 */
[----:B------:R-:W4:Y:S04]  /*6320*/  LDL.LU R112, [R1+0x68] ;  /* 0x0000680001707983 */ /* 0x000f280000300800 */
[----:B------:R-:W3:Y:S01]  /*6330*/  LDL R123, [R1+0x60] ;  /* 0x00006000017b7983 */ /* 0x000ee20000100800 */
[----:B------:R-:W-:-:S03]  /*6340*/  FFMA.FTZ R24, R101, R99, R24 ;  /* 0x0000006365187223 */ /* 0x000fc60000010018 */
[----:B------:R-:W4:Y:S01]  /*6350*/  LDL.LU R113, [R1+0x170] ;  /* 0x0001700001717983 */ /* 0x000f220000300800 */
[----:B------:R-:W-:-:S03]  /*6360*/  FADD.FTZ R25, R25, R99 ;  /* 0x0000006319197221 */ /* 0x000fc60000010000 */
[----:B------:R-:W2:Y:S01]  /*6370*/  LDL.LU R121, [R1+0x74] ;  /* 0x0000740001797983 */ /* 0x000ea20000300800 */
[----:B------:R-:W-:-:S03]  /*6380*/  FFMA.FTZ R26, R100, R98, R26 ;  /* 0x00000062641a7223 */ /* 0x000fc6000001001a */
[----:B------:R-:W3:Y:S04]  /*6390*/  LDL.LU R4, [R1+0x16c] ;  /* 0x00016c0001047983 */ /* 0x000ee80000300800 */
[----:B------:R-:W2:Y:S04]  /*63a0*/  LDL R122, [R1+0x58] ;  /* 0x00005800017a7983 */ /* 0x000ea80000100800 */
[----:B------:R-:W2:Y:S04]  /*63b0*/  LDL.LU R101, [R1+0x6c] ;  /* 0x00006c0001657983 */ /* 0x000ea80000300800 */
[----:B------:R-:W3:Y:S04]  /*63c0*/  LDL.LU R99, [R1+0x70] ;  /* 0x0000700001637983 */ /* 0x000ee80000300800 */
[----:B------:R-:W4:Y:S01]  /*63d0*/  LDL R100, [R1+0x24] ;  /* 0x0000240001647983 */ /* 0x000f220000100800 */
[----:B------:R-:W-:Y:S01]  /*63e0*/  FADD.FTZ R27, R27, R98 ;  /* 0x000000621b1b7221 */ /* 0x000fe20000010000 */
[----:B------:R-:W-:Y:S01]  /*63f0*/  UIADD3 UR15, UP0, UR10, 0x4, URZ ;  /* 0x000000040a0f7890 */ /* 0x000fe2000ff1e03f */
[----:B------:R-:W-:Y:S01]  /*6400*/  BAR.SYNC.DEFER_BLOCKING 0x0 ;  /* 0x0000000000007b1d */ /* 0x000fe20000010000 */
[----:B----4-:R-:W-:-:S05]  /*6410*/  FFMA.FTZ R100, R100, R113, R112 ;  /* 0x0000007164647223 */ /* 0x010fca0000010070 */
[----:B------:R-:W4:Y:S04]  /*6420*/  LDL.LU R112, [R1+0x168] ;  /* 0x0001680001707983 */ /* 0x000f280000300800 */
[----:B------:R-:W4:Y:S01]  /*6430*/  LDL R98, [R1+0x50] ;  /* 0x0000500001627983 */ /* 0x000f220000100800 */
[----:B---3--:R-:W-:Y:S01]  /*6440*/  FFMA.FTZ R33, R33, R4, R99 ;  /* 0x0000000421217223 */ /* 0x008fe20000010063 */
[----:B--2---:R-:W-:Y:S01]  /*6450*/  FADD.FTZ R99, R4, R121 ;  /* 0x0000007904637221 */ /* 0x004fe20000010000 */
[----:B------:R-:W-:Y:S01]  /*6460*/  FADD.FTZ R101, R113, R101 ;  /* 0x0000006571657221 */ /* 0x000fe20000010000 */
[----:B------:R-:W-:-:S03]  /*6470*/  FFMA.FTZ R100, R122, R111, R100 ;  /* 0x0000006f7a647223 */ /* 0x000fc60000010064 */
[----:B------:R-:W-:Y:S01]  /*6480*/  FADD.FTZ R101, R101, R111 ;  /* 0x0000006f65657221 */ /* 0x000fe20000010000 */
[----:B------:R-:W-:-:S03]  /*6490*/  FFMA.FTZ R100, R124, R109, R100 ;  /* 0x0000006d7c647223 */ /* 0x000fc60000010064 */
[----:B------:R-:W-:Y:S01]  /*64a0*/  FADD.FTZ R101, R101, R109 ;  /* 0x0000006d65657221 */ /* 0x000fe20000010000 */
[----:B------:R-:W-:Y:S02]  /*64b0*/  FFMA.FTZ R100, R47, R107, R100 ;  /* 0x0000006b2f647223 */ /* 0x000fe40000010064 */
[----:B------:R0:W5:Y:S01]  /*64c0*/  LDL.LU R47, [R1+0x164] ;  /* 0x00016400012f7983 */ /* 0x0001620000300800 */
[----:B------:R-:W-:Y:S01]  /*64d0*/  FADD.FTZ R101, R101, R107 ;  /* 0x0000006b65657221 */ /* 0x000fe20000010000 */
[----:B------:R-:W-:-:S03]  /*64e0*/  FFMA.FTZ R100, R43, R105, R100 ;  /* 0x000000692b647223 */ /* 0x000fc60000010064 */
        /* <DEDUP_REMOVED lines=17> */
[----:B------:R-:W-:Y:S01]  /*6600*/  FFMA.FTZ R100, R116, R19, R100 ;  /* 0x0000001374647223 */ /* 0x000fe20000010064 */
[----:B------:R-:W1:Y:S02]  /*6610*/  S2R R121, SR_TID.X ;  /* 0x0000000000797919 */ /* 0x000e640000002100 */
[----:B------:R-:W-:Y:S01]  /*6620*/  FADD.FTZ R101, R101, R19 ;  /* 0x0000001365657221 */ /* 0x000fe20000010000 */
[----:B------:R-:W-:-:S03]  /*6630*/  FFMA.FTZ R100, R114, R21, R100 ;  /* 0x0000001572647223 */ /* 0x000fc60000010064 */
[----:B------:R-:W-:Y:S01]  /*6640*/  FADD.FTZ R101, R101, R21 ;  /* 0x0000001565657221 */ /* 0x000fe20000010000 */
[----:B------:R-:W-:Y:S01]  /*6650*/  UIADD3.X UR16, URZ, UR5, URZ, UP0, !UPT ;  /* 0x000000053f107290 */ /* 0x000fe200087fe43f */
[----:B------:R-:W-:Y:S01]  /*6660*/  FFMA.FTZ R124, R119, R23, R100 ;  /* 0x00000017777c7223 */ /* 0x000fe20000010064 */
[----:B------:R-:W-:-:S04]  /*6670*/  UISETP.GE.U32.AND UP0, UPT, UR15, UR22, UPT ;  /* 0x000000160f00728c */ /* 0x000fc8000bf06070 */
[----:B------:R-:W-:-:S06]  /*6680*/  UISETP.GE.AND.EX UP0, UPT, UR16, UR11, UPT, UP0 ;  /* 0x0000000b1000728c */ /* 0x000fcc000bf06300 */
[----:B------:R-:W-:Y:S02]  /*6690*/  PLOP3.LUT P0, PT, PT, PT, UP0, 0x80, 0x0 ;  /* 0x000000000000781c */ /* 0x000fe40003f0f008 */
[C---:B-1----:R-:W-:Y:S02]  /*66a0*/  ISETP.GT.U32.AND P2, PT, R121.reuse, 0xf, PT ;  /* 0x0000000f7900780c */ /* 0x042fe40003f44070 */
[----:B------:R-:W-:Y:S01]  /*66b0*/  LOP3.LUT P1, RZ, R121, 0xfffffff1, RZ, 0xc0, !PT ;  /* 0xfffffff179ff7812 */ /* 0x000fe2000782c0ff */
[----:B----4-:R-:W-:Y:S01]  /*66c0*/  FADD.FTZ R99, R99, R112 ;  /* 0x0000007063637221 */ /* 0x010fe20000010000 */
        /* <DEDUP_REMOVED lines=8> */
[----:B------:R0:W5:Y:S01]  /*6750*/  LDL.LU R46, [R1+0x160] ;  /* 0x00016000012e7983 */ /* 0x0001620000300800 */
[----:B------:R-:W-:Y:S02]  /*6760*/  FFMA.FTZ R33, R42, R104, R33 ;  /* 0x000000682a217223 */ /* 0x000fe40000010021 */
[----:B------:R-:W-:Y:S01]  /*6770*/  FADD.FTZ R99, R99, R102 ;  /* 0x0000006663637221 */ /* 0x000fe20000010000 */
[----:B------:R0:W5:Y:S01]  /*6780*/  LDL.LU R43, [R1+0x15c] ;  /* 0x00015c00012b7983 */ /* 0x0001620000300800 */
[----:B------:R-:W-:Y:S02]  /*6790*/  FFMA.FTZ R33, R44, R102, R33 ;  /* 0x000000662c217223 */ /* 0x000fe40000010021 */
[----:B------:R-:W-:Y:S01]  /*67a0*/  FADD.FTZ R99, R99, R6 ;  /* 0x0000000663637221 */ /* 0x000fe20000010000 */
[----:B------:R0:W5:Y:S01]  /*67b0*/  LDL.LU R42, [R1+0x158] ;  /* 0x00015800012a7983 */ /* 0x0001620000300800 */
[----:B------:R-:W-:-:S02]  /*67c0*/  FFMA.FTZ R33, R40, R6, R33 ;  /* 0x0000000628217223 */ /* 0x000fc40000010021 */
        /* <DEDUP_REMOVED lines=20> */
[----:B------:R-:W-:-:S03]  /*6910*/  FFMA.FTZ R33, R115, R20, R33 ;  /* 0x0000001473217223 */ /* 0x000fc60000010021 */
[----:B------:R0:W5:Y:S01]  /*6920*/  LDL.LU R36, [R1+0x138] ;  /* 0x0001380001247983 */ /* 0x0001620000300800 */
[----:B------:R-:W-:Y:S01]  /*6930*/  FADD.FTZ R98, R99, R22 ;  /* 0x0000001663627221 */ /* 0x000fe20000010000 */
[----:B------:R-:W-:Y:S02]  /*6940*/  FFMA.FTZ R123, R120, R22, R33 ;  /* 0x00000016787b7223 */ /* 0x000fe40000010021 */
[----:B------:R0:W5:Y:S01]  /*6950*/  LDL.LU R35, [R1+0x134] ;  /* 0x0001340001237983 */ /* 0x0001620000300800 */
[----:B------:R-:W-:-:S03]  /*6960*/  FADD.FTZ R125, R101, R23 ;  /* 0x00000017657d7221 */ /* 0x000fc60000010000 */
[----:B------:R0:W5:Y:S04]  /*6970*/  LDL.LU R34, [R1+0x130] ;  /* 0x0001300001227983 */ /* 0x0001680000300800 */
[----:B------:R0:W5:Y:S04]  /*6980*/  LDL.LU R31, [R1+0x12c] ;  /* 0x00012c00011f7983 */ /* 0x0001680000300800 */
[----:B------:R0:W5:Y:S04]  /*6990*/  LDL.LU R30, [R1+0x128] ;  /* 0x00012800011e7983 */ /* 0x0001680000300800 */
[----:B------:R0:W5:Y:S04]  /*69a0*/  LDL.LU R29, [R1+0x124] ;  /* 0x00012400011d7983 */ /* 0x0001680000300800 */
[----:B------:R0:W5:Y:S04]  /*69b0*/  LDL.LU R28, [R1+0x120] ;  /* 0x00012000011c7983 */ /* 0x0001680000300800 */
[----:B------:R0:W-:Y:S04]  /*69c0*/  STL [R1+0x70], R123 ;  /* 0x0000707b01007387 */ /* 0x0001e80000100800 */
[----:B------:R0:W-:Y:S04]  /*69d0*/  STL [R1+0x74], R98 ;  /* 0x0000746201007387 */ /* 0x0001e80000100800 */
[----:B------:R0:W-:Y:S01]  /*69e0*/  STL.64 [R1+0x68], R124 ;  /* 0x0000687c01007387 */ /* 0x0001e20000100a00 */
[----:B------:R-:W-:Y:S05]  /*69f0*/  @!P0 BRA `(.L_x_694) ;  /* 0x0000000000dc8947 */ /* 0x000fea0003800000 */
[----:B------:R-:W1:Y:S01]  /*6a00*/  S2R R122, SR_TID.X ;  /* 0x00000000007a7919 */ /* 0x000e620000002100 */
[----:B------:R2:W-:Y:S04]  /*6a10*/  STL.64 [R1+0x120], R2 ;  /* 0x0001200201007387 */ /* 0x0005e80000100a00 */
[----:B------:R-:W3:Y:S04]  /*6a20*/  LDL R101, [R1+0x114] ;  /* 0x0001140001657983 */ /* 0x000ee80000100800 */
[----:B------:R-:W4:Y:S01]  /*6a30*/  LDL R99, [R1+0x110] ;  /* 0x0001100001637983 */ /* 0x000f220000100800 */
[----:B--2---:R-:W-:-:S02]  /*6a40*/  MOV R2, R123 ;  /* 0x0000007b00027202 */ /* 0x004fc40000000f00 */
[----:B------:R-:W-:Y:S02]  /*6a50*/  MOV R3, R98 ;  /* 0x0000006200037202 */ /* 0x000fe40000000f00 */
[----:B0-----:R-:W2:Y:S01]  /*6a60*/  LDL R98, [R1+0x10c] ;  /* 0x00010c0001627983 */ /* 0x001ea20000100800 */
[C---:B-1----:R-:W-:Y:S02]  /*6a70*/  SHF.L.U32 R33, R122.reuse, 0x1, RZ ;  /* 0x000000017a217819 */ /* 0x042fe400000006ff */
[----:B------:R-:W-:Y:S02]  /*6a80*/  LEA R123, R122, UR12, 0x5 ;  /* 0x0000000c7a7b7c11 */ /* 0x000fe4000f8e28ff */
[----:B------:R-:W-:-:S04]  /*6a90*/  LOP3.LUT R33, R33, 0x18, RZ, 0xc0, !PT ;  /* 0x0000001821217812 */ /* 0x000fc800078ec0ff */
[----:B------:R-:W-:-:S05]  /*6aa0*/  IADD3 R33, R123, R33, RZ ;  /* 0x000000217b217210 */ /* 0x000fca0007ffe0ff */
[----:B------:R0:W-:Y:S04]  /*6ab0*/  STS.64 [R33], R2 ;  /* 0x0000000221007388 */ /* 0x0001e80000000a00 */
[----:B0-----:R1:W5:Y:S04]  /*6ac0*/  LDL.LU.64 R2, [R1+0x120] ;  /* 0x0001200001027983 */ /* 0x0013680000300a00 */
[----:B------:R-:W2:Y:S01]  /*6ad0*/  LDL R33, [R1+0x108] ;  /* 0x0001080001217983 */ /* 0x000ea20000100800 */
[----:B------:R-:W-:-:S04]  /*6ae0*/  SHF.R.S32.HI R123, RZ, 0x1f, R122 ;  /* 0x0000001fff7b7819 */ /* 0x000fc8000001147a */
[----:B------:R-:W-:-:S04]  /*6af0*/  LEA.HI R123, R123, R122, RZ, 0x2 ;  /* 0x0000007a7b7b7211 */ /* 0x000fc800078f10ff */
[----:B------:R-:W-:-:S04]  /*6b00*/  SHF.R.S32.HI R123, RZ, 0x2, R123 ;  /* 0x00000002ff7b7819 */ /* 0x000fc8000001147b */
[----:B------:R-:W-:Y:S02]  /*6b10*/  LEA R100, R123, UR12, 0x5 ;  /* 0x0000000c7b647c11 */ /* 0x000fe4000f8e28ff */
[C---:B------:R-:W-:Y:S02]  /*6b20*/  SHF.L.U32 R123, R122.reuse, 0x1, RZ ;  /* 0x000000017a7b7819 */ /* 0x040fe400000006ff */
[----:B------:R-:W-:Y:S02]  /*6b30*/  LEA R122, R122, UR12, 0x5 ;  /* 0x0000000c7a7a7c11 */ /* 0x000fe4000f8e28ff */
[----:B------:R-:W-:-:S04]  /*6b40*/  LOP3.LUT R123, R123, 0x18, RZ, 0xc, !PT ;  /* 0x000000187b7b7812 */ /* 0x000fc800078e0cff */
[----:B------:R-:W-:Y:S01]  /*6b50*/  IADD3 R122, R122, R123, RZ ;  /* 0x0000007b7a7a7210 */ /* 0x000fe20007ffe0ff */
[----:B------:R-:W-:Y:S01]  /*6b60*/  UIMAD UR5, UR17, 0x780, UR20 ;  /* 0x00000780110578a4 */ /* 0x000fe2000f8e0214 */
[----:B---3--:R-:W-:Y:S04]  /*6b70*/  STS.64 [R101], R24 ;  /* 0x0000001865007388 */ /* 0x008fe80000000a00 */
[----:B----4-:R0:W-:Y:S04]  /*6b80*/  STS.64 [R99], R124 ;  /* 0x0000007c63007388 */ /* 0x0101e80000000a00 */
[----:B------:R-:W-:Y:S01]  /*6b90*/  STS.64 [R122], R26 ;  /* 0x0000001a7a007388 */ /* 0x000fe20000000a00 */
[-C--:B--2---:R-:W-:Y:S01]  /*6ba0*/  LEA R98, R98, R100.reuse, 0x3 ;  /* 0x0000006462627211 */ /* 0x084fe200078e18ff */
[----:B------:R-:W-:Y:S08]  /*6bb0*/  BAR.SYNC.DEFER_BLOCKING 0x0 ;  /* 0x0000000000007b1d */ /* 0x000ff00000010000 */
[----:B0-----:R-:W0:Y:S01]  /*6bc0*/  LDC.64 R124, c[0x0][0x260] ;  /* 0x00009800ff7c7b82 */ /* 0x001e220000000a00 */
[----:B------:R-:W2:Y:S01]  /*6bd0*/  LDS.64 R98, [R98] ;  /* 0x0000000062627984 */ /* 0x000ea20000000a00 */
[----:B------:R-:W-:-:S06]  /*6be0*/  LEA R100, R33, R100, 0x3 ;  /* 0x0000006421647211 */ /* 0x000fcc00078e18ff */
[----:B------:R-:W3:Y:S01]  /*6bf0*/  LDS.64 R100, [R100+0x1e00] ;  /* 0x001e000064647984 */ /* 0x000ee20000000a00 */
[----:B------:R-:W-:-:S04]  /*6c00*/  IADD3 R33, R121, UR5, RZ ;  /* 0x0000000579217c10 */ /* 0x000fc8000fffe0ff */
[----:B------:R-:W-:Y:S01]  /*6c10*/  SHF.L.U32 R33, R33, 0x1, RZ ;  /* 0x0000000121217819 */ /* 0x000fe200000006ff */
        /* <DEDUP_REMOVED lines=20> */
[----:B------:R1:W-:Y:S02]  /*6d60*/  STG.E.64 desc[UR18][R122.64+0x4000], R100 ;  /* 0x004000647a007986 */ /* 0x0003e4000c101b12 */
.L_x_694:
[----:B0-----:R-:W0:Y:S01]  /*6d70*/  S2R R124, SR_TID.X ;  /* 0x00000000007c7919 */ /* 0x001e220000002100 */
[----:B------:R-:W-:Y:S01]  /*6d80*/  BSSY B0, `(.L_x_695) ;  /* 0x0000136000007945 */ /* 0x000fe20003800000 */
[----:B------:R-:W-:-:S03]  /*6d90*/  CS2R R98, SRZ ;  /* 0x0000000000627805 */ /* 0x000fc6000001ff00 */
[----:B------:R-:W-:Y:S05]  /*6da0*/  @P2 BRA `(.L_x_696) ;  /* 0x0000001000cc2947 */ /* 0x000fea0003800000 */
[----:B------:R-:W-:Y:S01]  /*6db0*/  USHF.L.U32 UR5, UR10, 0x3, URZ ;  /* 0x000000030a057899 */ /* 0x000fe2000800063f */
[----:B------:R-:W-:Y:S01]  /*6dc0*/  HFMA2.MMA R98, -RZ, RZ, 0, 7.152557373046875e-06 ;  /* 0x00000078ff627435 */ /* 0x000fe200000001ff */
[----:B------:R-:W-:Y:S02]  /*6dd0*/  SHF.R.U32.HI R33, RZ, 0x1, R121 ;  /* 0x00000001ff217819 */ /* 0x000fe40000011679 */
[----:B------:R-:W-:Y:S01]  /*6de0*/  ULOP3.LUT UR5, UR5, 0x8, URZ, 0xc0, !UPT ;  /* 0x0000000805057892 */ /* 0x000fe2000f8ec03f */
[----:B------:R-:W-:Y:S02]  /*6df0*/  MOV R99, 0x18 ;  /* 0x0000001800637802 */ /* 0x000fe40000000f00 */
[----:B0-----:R-:W-:-:S03]  /*6e00*/  SHF.L.U32 R121, R124, 0x3, RZ ;  /* 0x000000037c797819 */ /* 0x001fc600000006ff */
[----:B------:R-:W-:Y:S02]  /*6e10*/  IADD3 R33, R33, UR5, RZ ;  /* 0x0000000521217c10 */ /* 0x000fe4000fffe0ff */
[----:B------:R-:W-:-:S03]  /*6e20*/  LOP3.LUT R121, R121, 0x8, RZ, 0xc0, !PT ;  /* 0x0000000879797812 */ /* 0x000fc600078ec0ff */
[----:B------:R-:W-:-:S05]  /*6e30*/  IMAD R33, R33, R98, -UR20 ;  /* 0x8000001421217e24 */ /* 0x000fca000f8e0262 */
[----:B------:R-:W-:-:S04]  /*6e40*/  SHF.R.S32.HI R98, RZ, 0x1f, R33 ;  /* 0x0000001fff627819 */ /* 0x000fc80000011421 */
[----:B------:R-:W-:-:S04]  /*6e50*/  LEA.HI R98, R98, R33, RZ, 0x2 ;  /* 0x0000002162627211 */ /* 0x000fc800078f10ff */
[----:B------:R-:W-:-:S05]  /*6e60*/  SHF.R.S32.HI R98, RZ, 0x2, R98 ;  /* 0x00000002ff627819 */ /* 0x000fca0000011462 */
[----:B------:R-:W-:Y:S01]  /*6e70*/  IMAD R98, R98, R99, UR13 ;  /* 0x0000000d62627e24 */ /* 0x000fe2000f8e0263 */
[----:B------:R-:W-:-:S04]  /*6e80*/  IADD3 R99, R33, 0x4, RZ ;  /* 0x0000000421637810 */ /* 0x000fc80007ffe0ff */
[----:B-1----:R-:W-:Y:S02]  /*6e90*/  SHF.R.S32.HI R100, RZ, 0x1f, R99 ;  /* 0x0000001fff647819 */ /* 0x002fe40000011463 */
        /* <DEDUP_REMOVED lines=292> */
.L_x_696:
[----:B------:R-:W-:Y:S05]  /*80e0*/  BSYNC B0 ;  /* 0x0000000000007941 */ /* 0x000fea0003800000 */
.L_x_695:
[----:B------:R-:W2:Y:S01]  /*80f0*/  LDL R125, [R1+0x118] ;  /* 0x00011800017d7983 */ /* 0x000ea20000100800 */
[----:B-1----:R-:W1:Y:S01]  /*8100*/  @!P1 LDC R122, c[0x0][0x10] ;  /* 0x00000400ff7a9b82 */ /* 0x002e620000000800 */
[----:B------:R-:W-:Y:S01]  /*8110*/  MOV R123, UR4 ;  /* 0x00000004007b7c02 */ /* 0x000fe20008000f00 */
[----:B------:R-:W-:Y:S01]  /*8120*/  UISETP.GE.U32.AND UP0, UPT, UR15, UR22, UPT ;  /* 0x000000160f00728c */ /* 0x000fe2000bf06070 */
[----:B------:R-:W3:Y:S01]  /*8130*/  SHFL.BFLY PT, R121, R98, 0x1, 0x1f ;  /* 0x0c201f0062797f89 */ /* 0x000ee200000e0000 */
[----:B-----5:R-:W-:Y:S02]  /*8140*/  PRMT R34, R30, 0x7632, R34 ;  /* 0x000076321e227816 */ /* 0x020fe40000000022 */
[----:B------:R-:W-:Y:S01]  /*8150*/  UISETP.GE.AND.EX UP0, UPT, UR16, UR11, UPT, UP0 ;  /* 0x0000000b1000728c */ /* 0x000fe2000bf06300 */
[----:B------:R-:W4:Y:S01]  /*8160*/  SHFL.BFLY PT, R33, R99, 0x1, 0x1f ;  /* 0x0c201f0063217f89 */ /* 0x000f2200000e0000 */
[----:B------:R-:W0:Y:S01]  /*8170*/  @!P1 LDC.64 R100, c[0x0][0x260] ;  /* 0x00009800ff649b82 */ /* 0x000e220000000a00 */
        /* <DEDUP_REMOVED lines=8> */
[----:B-1----:R-:W-:Y:S01]  /*8200*/  @!P1 IMAD R122, R122, R123, UR14 ;  /* 0x0000000e7a7a9e24 */ /* 0x002fe2000f8e027b */
[----:B------:R-:W-:Y:S01]  /*8210*/  PRMT R44, R44, 0x7632, R44 ;  /* 0x000076322c2c7816 */ /* 0x000fe2000000002c */
[----:B---3--:R-:W-:Y:S01]  /*8220*/  FADD.FTZ R98, R121, R98 ;  /* 0x0000006279627221 */ /* 0x008fe20000010000 */
[----:B------:R-:W-:Y:S02]  /*8230*/  PRMT R45, R45, 0x7632, R45 ;  /* 0x000076322d2d7816 */ /* 0x000fe4000000002d */
[----:B------:R-:W-:Y:S01]  /*8240*/  PRMT R40, R40, 0x7632, R40 ;  /* 0x0000763228287816 */ /* 0x000fe20000000028 */
[----:B----4-:R-:W-:Y:S01]  /*8250*/  FADD.FTZ R99, R33, R99 ;  /* 0x0000006321637221 */ /* 0x010fe20000010000 */
        /* <DEDUP_REMOVED lines=53> */
[----:B--2---:R-:W-:-:S04]  /*85b0*/  @!P1 LEA R122, R122, R125, 0x8 ;  /* 0x0000007d7a7a9211 */ /* 0x004fc800078e40ff */
[----:B------:R-:W-:-:S05]  /*85c0*/  @!P1 SHF.L.U32 R122, R122, 0x1, RZ ;  /* 0x000000017a7a9819 */ /* 0x000fca00000006ff */
[----:B0-----:R-:W-:-:S05]  /*85d0*/  @!P1 IMAD.WIDE.U32 R100, R122, 0x4, R100 ;  /* 0x000000047a649825 */ /* 0x001fca00078e0064 */
[----:B------:R0:W-:Y:S01]  /*85e0*/  @!P1 STG.E.64 desc[UR18][R100.64], R98 ;  /* 0x0000006264009986 */ /* 0x0001e2000c101b12 */
[----:B------:R-:W-:Y:S02]  /*85f0*/  PLOP3.LUT P1, PT, PT, PT, UP0, 0x80, 0x0 ;  /* 0x000000000000781c */ /* 0x000fe40003f2f008 */
[----:B0-----:R-:W-:Y:S02]  /*8600*/  PRMT R99, R94, 0x7632, R99 ;  /* 0x000076325e637816 */ /* 0x001fe40000000063 */
[----:B------:R-:W-:Y:S02]  /*8610*/  PRMT R100, R95, 0x7632, R100 ;  /* 0x000076325f647816 */ /* 0x000fe40000000064 */
[----:B------:R-:W-:-:S07]  /*8620*/  PRMT R101, R97, 0x7632, R101 ;  /* 0x0000763261657816 */ /* 0x000fce0000000065 */
[----:B------:R-:W-:Y:S05]  /*8630*/  @P1 BRA `(.L_x_697) ;  /* 0x00000000005c1947 */ /* 0x000fea0003800000 */
        /* <DEDUP_REMOVED lines=12> */
.L_x_699:
        /* <DEDUP_REMOVED lines=8> */
.L_x_698:
[----:B------:R-:W-:Y:S05]  /*8780*/  WARPSYNC.ALL ;  /* 0x0000000000007948 */ /* 0x000fea0003800000 */
[----:B------:R-:W-:Y:S06]  /*8790*/  BAR.SYNC.DEFER_BLOCKING 0x0 ;  /* 0x0000000000007b1d */ /* 0x000fec0000010000 */
[----:B------:R-:W-:Y:S05]  /*87a0*/  BRA `(.L_x_700) ;  /* 0x0000000000547947 */ /* 0x000fea0003800000 */
.L_x_697:
[----:B------:R-:W0:Y:S01]  /*87b0*/  S2R R48, SR_TID.X ;  /* 0x0000000000307919 */ /* 0x000e220000002100 */
[----:B------:R-:W-:Y:S01]  /*87c0*/  BAR.SYNC.DEFER_BLOCKING 0x0 ;  /* 0x0000000000007b1d */ /* 0x000fe20000010000 */
[----:B0-----:R-:W-:-:S13]  /*87d0*/  ISETP.NE.AND P1, PT, R48, RZ, PT ;  /* 0x000000ff3000720c */ /* 0x001fda0003f25270 */
        /* <DEDUP_REMOVED lines=8> */
.L_x_702:
        /* <DEDUP_REMOVED lines=8> */
.L_x_701:
[----:B------:R-:W-:Y:S05]  /*88e0*/  WARPSYNC.ALL ;  /* 0x0000000000007948 */ /* 0x000fea0003800000 */
[----:B------:R-:W-:Y:S06]  /*88f0*/  BAR.SYNC.DEFER_BLOCKING 0x0 ;  /* 0x0000000000007b1d */ /* 0x000fec0000010000 */
.L_x_700:
[----:B------:R-:W0:Y:S01]  /*8900*/  S2R R97, SR_TID.X ;  /* 0x0000000000617919 */ /* 0x000e220000002100 */
[----:B------:R-:W2:Y:S01]  /*8910*/  LDL.LU R98, [R1+0xf8] ;  /* 0x0000f80001627983 */ /* 0x000ea20000300800 */
[----:B------:R-:W1:Y:S01]  /*8920*/  S2UR UR20, SR_CgaCtaId ;  /* 0x00000000001479c3 */ /* 0x000e620000008800 */
[----:B------:R-:W-:Y:S02]  /*8930*/  SHF.L.U32 R38, R38, 0x10, RZ ;  /* 0x0000001026267819 */ /* 0x000fe400000006ff */
[----:B------:R-:W-:Y:S01]  /*8940*/  SHF.L.U32 R33, R33, 0x10, RZ ;  /* 0x0000001021217819 */ /* 0x000fe200000006ff */
[----:B------:R-:W3:Y:S01]  /*8950*/  LDL.LU R96, [R1+0x28] ;  /* 0x0000280001607983 */ /* 0x000ee20000300800 */
[----:B------:R-:W-:Y:S01]  /*8960*/  SHF.L.U32 R34, R34, 0x10, RZ ;  /* 0x0000001022227819 */ /* 0x000fe200000006ff */
[----:B------:R-:W-:Y:S01]  /*8970*/  USHF.L.U32 UR10, UR10, 0x3, URZ ;  /* 0x000000030a0a7899 */ /* 0x000fe2000800063f */
[----:B------:R-:W-:Y:S01]  /*8980*/  SHF.L.U32 R94, R94, 0x10, RZ ;  /* 0x000000105e5e7819 */ /* 0x000fe200000006ff */
[----:B------:R-:W-:Y:S01]  /*8990*/  ULDC.64 UR26, c[0x0][0x210] ;  /* 0x00008400001a7ab9 */ /* 0x000fe20000000a00 */
[----:B0-----:R-:W-:-:S13]  /*89a0*/  ISETP.GT.U32.AND P1, PT, R97, 0xff, PT ;  /* 0x000000ff6100780c */ /* 0x001fda0003f24070 */
[----:B------:R-:W-:Y:S01]  /*89b0*/  VOTEU.ALL UP0, P1 ;  /* 0x00000000003f7886 */ /* 0x000fe20000800000 */
[C---:B------:R-:W-:Y:S02]  /*89c0*/  @!P1 LOP3.LUT R48, R97.reuse, 0x7fffffe0, RZ, 0xc0, !PT ;  /* 0x7fffffe061309812 */ /* 0x040fe400078ec0ff */
[----:B------:R-:W-:Y:S02]  /*89d0*/  @!P1 LOP3.LUT R95, R97, 0x1f, RZ, 0xc0, !PT ;  /* 0x0000001f615f9812 */ /* 0x000fe400078ec0ff */
[----:B------:R-:W-:Y:S02]  /*89e0*/  @!UP0 ULDC UR5, c[0x0][0x10] ;  /* 0x0000040000058ab9 */ /* 0x000fe40000000800 */
[----:B------:R-:W-:-:S06]  /*89f0*/  @!UP0 UIMAD UR5, UR5, UR4, UR14 ;  /* 0x00000004050582a4 */ /* 0x000fcc000f8e020e */
[----:B------:R-:W-:-:S04]  /*8a00*/  MOV R49, UR5 ;  /* 0x0000000500317c02 */ /* 0x000fc80008000f00 */
[----:B------:R-:W-:-:S04]  /*8a10*/  @!P1 LEA R48, R49, R48, 0x8 ;  /* 0x0000003031309211 */ /* 0x000fc800078e40ff */
[----:B------:R-:W-:Y:S02]  /*8a20*/  @!P1 IADD3 R95, R48, R95, RZ ;  /* 0x0000005f305f9210 */ /* 0x000fe40007ffe0ff */
[----:B------:R-:W0:Y:S02]  /*8a30*/  @!P1 LDC.64 R48, c[0x0][0x260] ;  /* 0x00009800ff309b82 */ /* 0x000e240000000a00 */
[----:B------:R-:W-:-:S05]  /*8a40*/  @!P1 SHF.L.U32 R95, R95, 0x1, RZ ;  /* 0x000000015f5f9819 */ /* 0x000fca00000006ff */
[----:B0-----:R-:W-:-:S06]  /*8a50*/  @!P1 IMAD.WIDE.U32 R48, R95, 0x4, R48 ;  /* 0x000000045f309825 */ /* 0x001fcc00078e0030 */
[----:B------:R-:W4:Y:S01]  /*8a60*/  @!P1 LDG.E.64 R48, desc[UR18][R48.64] ;  /* 0x0000001230309981 */ /* 0x000f22000c1e1b00 */
[----:B------:R-:W-:Y:S01]  /*8a70*/  HFMA2.MMA R95, -RZ, RZ, 0, 0 ;  /* 0x00000000ff5f7435 */ /* 0x000fe200000001ff */
[----:B------:R-:W-:Y:S02]  /*8a80*/  UMOV UR5, 0x400 ;  /* 0x0000040000057882 */ /* 0x000fe40000000000 */
[----:B------:R-:W-:-:S03]  /*8a90*/  UIADD3 UR5, UR5, 0x5280, URZ ;  /* 0x0000528005057890 */ /* 0x000fc6000fffe03f */
[----:B----4-:R-:W-:Y:S01]  /*8aa0*/  @!P1 FADD.FTZ R95, RZ, R48 ;  /* 0x00000030ff5f9221 */ /* 0x010fe20000010000 */
[----:B------:R-:W-:Y:S01]  /*8ab0*/  MOV R48, RZ ;  /* 0x000000ff00307202 */ /* 0x000fe20000000f00 */
[----:B------:R-:W-:Y:S01]  /*8ac0*/  @!P1 FADD.FTZ R48, RZ, R49 ;  /* 0x00000031ff309221 */ /* 0x000fe20000010000 */
[----:B------:R-:W-:Y:S02]  /*8ad0*/  LOP3.LUT P1, RZ, R97, 0xffffff1f, RZ, 0xc0, !PT ;  /* 0xffffff1f61ff7812 */ /* 0x000fe4000782c0ff */
        /* <DEDUP_REMOVED lines=20> */
[----:B------:R-:W-:Y:S02]  /*8c20*/  @!P1 SHF.R.U32.HI R95, RZ, 0x2, R97 ;  /* 0x00000002ff5f9819 */ /* 0x000fe40000011661 */
[----:B------:R-:W4:Y:S01]  /*8c30*/  LDL.LU R97, [R1+0x24] ;  /* 0x0000240001617983 */ /* 0x000f220000300800 */
[----:B-1----:R-:W-:Y:S01]  /*8c40*/  ULEA UR5, UR20, UR5, 0x18 ;  /* 0x0000000514057291 */ /* 0x002fe2000f8ec03f */
[----:B------:R-:W-:Y:S01]  /*8c50*/  FADD.FTZ R38, -R32, R38 ;  /* 0x0000002620267221 */ /* 0x000fe20000010100 */
[----:B------:R-:W-:Y:S01]  /*8c60*/  @!P1 LOP3.LUT R95, R95, 0x3ffffff8, RZ, 0xc0, !PT ;  /* 0x3ffffff85f5f9812 */ /* 0x000fe200078ec0ff */
[----:B------:R-:W-:Y:S01]  /*8c70*/  @!P1 FMUL.FTZ R49, R49, 8.1380212577641941607e-06 ;  /* 0x3708888931319820 */ /* 0x000fe20000410000 */
[----:B------:R-:W-:Y:S01]  /*8c80*/  @!P1 FMUL.FTZ R48, R48, 8.1380212577641941607e-06 ;  /* 0x3708888930309820 */ /* 0x000fe20000410000 */
[----:B------:R-:W-:Y:S01]  /*8c90*/  FMUL.FTZ R38, R3, R38 ;  /* 0x0000002603267220 */ /* 0x000fe20000410000 */
[----:B------:R-:W-:Y:S01]  /*8ca0*/  ULOP3.LUT UR10, UR10, 0x8, URZ, 0xc0, !UPT ;  /* 0x000000080a0a7892 */ /* 0x000fe2000f8ec03f */
[----:B------:R-:W-:Y:S01]  /*8cb0*/  SHF.L.U32 R35, R35, 0x10, RZ ;  /* 0x0000001023237819 */ /* 0x000fe200000006ff */
[----:B------:R-:W5:Y:S01]  /*8cc0*/  LDL.LU R125, [R1+0x5c] ;  /* 0x00005c00017d7983 */ /* 0x000f620000300800 */
[----:B------:R-:W-:-:S02]  /*8cd0*/  SHF.L.U32 R29, R29, 0x10, RZ ;  /* 0x000000101d1d7819 */ /* 0x000fc400000006ff */
[----:B------:R-:W-:Y:S01]  /*8ce0*/  SHF.L.U32 R31, R31, 0x10, RZ ;  /* 0x000000101f1f7819 */ /* 0x000fe200000006ff */
[----:B------:R0:W-:Y:S01]  /*8cf0*/  @!P1 STS.64 [R95+UR5], R48 ;  /* 0x000000305f009988 */ /* 0x0001e20008000a05 */
[----:B------:R-:W-:Y:S01]  /*8d00*/  FADD.FTZ R35, -R32, R35 ;  /* 0x0000002320237221 */ /* 0x000fe20000010100 */
[----:B------:R-:W-:Y:S02]  /*8d10*/  SHF.L.U32 R39, R39, 0x10, RZ ;  /* 0x0000001027277819 */ /* 0x000fe400000006ff */
[----:B------:R-:W-:Y:S01]  /*8d20*/  SHF.L.U32 R44, R44, 0x10, RZ ;  /* 0x000000102c2c7819 */ /* 0x000fe200000006ff */
[----:B------:R-:W-:Y:S01]  /*8d30*/  FMUL.FTZ R35, R3, R35 ;  /* 0x0000002303237220 */ /* 0x000fe20000410000 */
[----:B------:R-:W-:Y:S01]  /*8d40*/  SHF.L.U32 R45, R45, 0x10, RZ ;  /* 0x000000102d2d7819 */ /* 0x000fe200000006ff */
[----:B------:R-:W5:Y:S01]  /*8d50*/  LDL.LU R124, [R1+0x54] ;  /* 0x00005400017c7983 */ /* 0x000f620000300800 */
[----:B------:R-:W-:Y:S02]  /*8d60*/  SHF.L.U32 R46, R46, 0x10, RZ ;  /* 0x000000102e2e7819 */ /* 0x000fe400000006ff */
[----:B------:R-:W-:Y:S01]  /*8d70*/  SHF.L.U32 R47, R47, 0x10, RZ ;  /* 0x000000102f2f7819 */ /* 0x000fe200000006ff */
[----:B------:R-:W5:Y:S01]  /*8d80*/  LDL.LU R123, [R1+0x4c] ;  /* 0x00004c00017b7983 */ /* 0x000f620000300800 */
[----:B0-----:R-:W-:Y:S01]  /*8d90*/  FFMA.FTZ R48, R38, R33, R34 ;  /* 0x0000002126307223 */ /* 0x001fe20000010022 */
[----:B------:R-:W-:-:S02]  /*8da0*/  SHF.L.U32 R52, R52, 0x10, RZ ;  /* 0x0000001034347819 */ /* 0x000fc400000006ff */
[----:B------:R-:W-:Y:S01]  /*8db0*/  SHF.L.U32 R53, R53, 0x10, RZ ;  /* 0x0000001035357819 */ /* 0x000fe200000006ff */
[----:B------:R-:W-:Y:S01]  /*8dc0*/  FMUL.FTZ R49, R48, -1.4426950216293334961 ;  /* 0xbfb8aa3b30317820 */ /* 0x000fe20000410000 */
[----:B------:R-:W-:Y:S01]  /*8dd0*/  SHF.L.U32 R54, R54, 0x10, RZ ;  /* 0x0000001036367819 */ /* 0x000fe200000006ff */
[----:B------:R-:W5:Y:S04]  /*8de0*/  LDL.LU R122, [R1+0x48] ;  /* 0x00004800017a7983 */ /* 0x000f680000300800 */
[----:B------:R-:W0:Y:S02]  /*8df0*/  MUFU.EX2 R49, R49 ;  /* 0x0000003100317308 */ /* 0x000e240000000800 */
[----:B0-----:R-:W-:-:S06]  /*8e00*/  FADD.FTZ R49, R49, 1 ;  /* 0x3f80000031317421 */ /* 0x001fcc0000010000 */
[----:B------:R-:W0:Y:S02]  /*8e10*/  MUFU.RCP R49, R49 ;  /* 0x0000003100317308 */ /* 0x000e240000001000 */
[----:B0-----:R-:W-:-:S04]  /*8e20*/  FADD.FTZ R95, -R49, 1 ;  /* 0x3f800000315f7421 */ /* 0x001fc80000010100 */
[----:B------:R-:W-:Y:S01]  /*8e30*/  FFMA.FTZ R95, R48, R95, 1 ;  /* 0x3f800000305f7423 */ /* 0x000fe2000001005f */
[----:B--2---:R-:W-:-:S03]  /*8e40*/  IADD3 R48, R98, -UR10, RZ ;  /* 0x8000000a62307c10 */ /* 0x004fc6000fffe0ff */
[----:B------:R-:W-:Y:S01]  /*8e50*/  FMUL.FTZ R49, R49, R95 ;  /* 0x0000005f31317220 */ /* 0x000fe20000410000 */
[----:B------:R-:W-:-:S03]  /*8e60*/  LEA R48, R48, UR5, 0x3 ;  /* 0x0000000530307c11 */ /* 0x000fc6000f8e18ff */
[----:B------:R-:W-:Y:S01]  /*8e70*/  FMUL.FTZ R94, R94, R49 ;  /* 0x000000315e5e7220 */ /* 0x000fe20000410000 */
[----:B------:R-:W-:Y:S06]  /*8e80*/  BAR.SYNC.DEFER_BLOCKING 0x0 ;  /* 0x0000000000007b1d */ /* 0x000fec0000010000 */
[----:B------:R-:W0:Y:S02]  /*8e90*/  LDS.64 R48, [R48] ;  /* 0x0000000030307984 */ /* 0x000e240000000a00 */
[--C-:B0-----:R-:W-:Y:S01]  /*8ea0*/  FFMA.FTZ R94, R33, R94, -R48.reuse ;  /* 0x0000005e215e7223 */ /* 0x101fe20000010830 */
[----:B------:R-:W-:-:S03]  /*8eb0*/  FFMA.FTZ R4, R0, R4, -R48 ;  /* 0x0000000400047223 */ /* 0x000fc60000010830 */
[----:B------:R-:W-:Y:S01]  /*8ec0*/  FFMA.FTZ R38, -R49, R38, R94 ;  /* 0x0000002631267223 */ /* 0x000fe2000001015e */
[----:B------:R-:W-:Y:S01]  /*8ed0*/  FFMA.FTZ R94, R35, R29, R31 ;  /* 0x0000001d235e7223 */ /* 0x000fe2000001001f */
[----:B---3--:R-:W-:Y:S01]  /*8ee0*/  FFMA.FTZ R4, R96, -R49, R4 ;  /* 0x8000003160047223 */ /* 0x008fe20000010004 */
[----:B------:R-:W-:Y:S01]  /*8ef0*/  SHF.L.U32 R96, R36, 0x10, RZ ;  /* 0x0000001024607819 */ /* 0x000fe200000006ff */
[----:B------:R-:W-:Y:S01]  /*8f00*/  FFMA.FTZ R36, R2, R113, -R48 ;  /* 0x0000007102247223 */ /* 0x000fe20000010830 */
[----:B------:R-:W-:Y:S01]  /*8f10*/  FMUL.FTZ R95, R94, -1.4426950216293334961 ;  /* 0xbfb8aa3b5e5f7820 */ /* 0x000fe20000410000 */
[----:B------:R-:W-:Y:S01]  /*8f20*/  SHF.L.U32 R98, R37, 0x10, RZ ;  /* 0x0000001025627819 */ /* 0x000fe200000006ff */
[----:B------:R-:W2:Y:S04]  /*8f30*/  LDL.LU R113, [R1+0x44] ;  /* 0x0000440001717983 */ /* 0x000ea80000300800 */
[----:B------:R-:W0:Y:S02]  /*8f40*/  MUFU.EX2 R95, R95 ;  /* 0x0000005f005f7308 */ /* 0x000e240000000800 */
[----:B0-----:R-:W-:-:S06]  /*8f50*/  FADD.FTZ R95, R95, 1 ;  /* 0x3f8000005f5f7421 */ /* 0x001fcc0000010000 */
[----:B------:R-:W0:Y:S01]  /*8f60*/  MUFU.RCP R95, R95 ;  /* 0x0000005f005f7308 */ /* 0x000e220000001000 */
[----:B------:R-:W-:Y:S01]  /*8f70*/  FADD.FTZ R96, -R32, R96 ;  /* 0x0000006020607221 */ /* 0x000fe20000010100 */
[----:B----4-:R-:W-:Y:S01]  /*8f80*/  FFMA.FTZ R36, R97, -R49, R36 ;  /* 0x8000003161247223 */ /* 0x010fe20000010024 */
        /* <DEDUP_REMOVED lines=10> */
[----:B------:R-:W-:-:S04]  /*9030*/  FADD.FTZ R39, -R32, R98 ;  /* 0x0000006220277221 */ /* 0x000fc80000010100 */
[----:B------:R-:W-:Y:S01]  /*9040*/  FMUL.FTZ R39, R3, R39 ;  /* 0x0000002703277220 */ /* 0x000fe20000410000 */
[----:B0-----:R-:W-:-:S04]  /*9050*/  FADD.FTZ R97, -R95, 1 ;  /* 0x3f8000005f617421 */ /* 0x001fc80000010100 */
[----:B------:R-:W-:Y:S01]  /*9060*/  FFMA.FTZ R97, R96, R97, 1 ;  /* 0x3f80000060617423 */ /* 0x000fe20000010061 */
[----:B------:R-:W-:-:S03]  /*9070*/  FFMA.FTZ R96, R29, R39, R31 ;  /* 0x000000271d607223 */ /* 0x000fc6000001001f */
[----:B------:R-:W-:Y:S01]  /*9080*/  FMUL.FTZ R97, R95, R97 ;  /* 0x000000615f617220 */ /* 0x000fe20000410000 */
[----:B------:R-:W-:-:S06]  /*9090*/  FMUL.FTZ R95, R96, -1.4426950216293334961 ;  /* 0xbfb8aa3b605f7820 */ /* 0x000fcc0000410000 */
[----:B------:R-:W0:Y:S01]  /*90a0*/  MUFU.EX2 R95, R95 ;  /* 0x0000005f005f7308 */ /* 0x000e220000000800 */
[----:B------:R-:W-:Y:S01]  /*90b0*/  SHF.L.U32 R98, R40, 0x10, RZ ;  /* 0x0000001028627819 */ /* 0x000fe200000006ff */
        /* <DEDUP_REMOVED lines=86> */
[----:B------:R-:W-:Y:S01]  /*9620*/  SHF.L.U32 R98, R51, 0x10, RZ ;  /* 0x0000001033627819 */ /* 0x000fe200000006ff */
[----:B------:R-:W-:-:S04]  /*9630*/  FMUL.FTZ R51, R55, R97 ;  /* 0x0000006137337220 */ /* 0x000fc80000410000 */
        /* <DEDUP_REMOVED lines=168> */
[----:B------:R-:W-:-:S04]  /*a0c0*/  FADD.FTZ R82, -R32, R82 ;  /* 0x0000005220527221 */ /* 0x000fc80000010100 */
[----:B------:R-:W-:Y:S01]  /*a0d0*/  FMUL.FTZ R80, R80, R97 ;  /* 0x0000006150507220 */ /* 0x000fe20000410000 */
        /* <DEDUP_REMOVED lines=58> */
[----:B------:R-:W0:Y:S02]  /*a480*/  MUFU.EX2 R95, R95 ;  /* 0x0000005f005f7308 */ /* 0x000e240000000800 */
[----:B0-----:R-:W-:-:S06]  /*a490*/  FADD.FTZ R95, R95, 1 ;  /* 0x3f8000005f5f7421 */ /* 0x001fcc0000010000 */
[----:B------:R-:W0:Y:S01]  /*a4a0*/  MUFU.RCP R95, R95 ;  /* 0x0000005f005f7308 */ /* 0x000e220000001000 */
[----:B------:R-:W-:Y:S02]  /*a4b0*/  SHF.L.U32 R89, R89, 0x10, RZ ;  /* 0x0000001059597819 */ /* 0x000fe400000006ff */
[----:B------:R-:W-:-:S03]  /*a4c0*/  SHF.L.U32 R91, R91, 0x10, RZ ;  /* 0x000000105b5b7819 */ /* 0x000fc600000006ff */
[----:B------:R-:W-:Y:S02]  /*a4d0*/  FMUL.FTZ R89, R89, R97 ;  /* 0x0000006159597220 */ /* 0x000fe40000410000 */
[----:B------:R-:W-:Y:S01]  /*a4e0*/  FADD.FTZ R91, -R32, R91 ;  /* 0x0000005b205b7221 */ /* 0x000fe20000010100 */
[----:B0-----:R-:W-:-:S04]  /*a4f0*/  FADD.FTZ R97, -R95, 1 ;  /* 0x3f8000005f617421 */ /* 0x001fc80000010100 */
[----:B------:R-:W-:Y:S01]  /*a500*/  FFMA.FTZ R97, R96, R97, 1 ;  /* 0x3f80000060617423 */ /* 0x000fe20000010061 */
[----:B------:R-:W-:-:S03]  /*a510*/  FMUL.FTZ R96, R3, R91 ;  /* 0x0000005b03607220 */ /* 0x000fc60000410000 */
[----:B------:R-:W-:Y:S01]  /*a520*/  FMUL.FTZ R91, R95, R97 ;  /* 0x000000615f5b7220 */ /* 0x000fe20000410000 */
[----:B------:R-:W-:-:S04]  /*a530*/  FFMA.FTZ R95, R29, R96, R31 ;  /* 0x000000601d5f7223 */ /* 0x000fc8000001001f */
[----:B------:R-:W-:-:S06]  /*a540*/  FMUL.FTZ R97, R95, -1.4426950216293334961 ;  /* 0xbfb8aa3b5f617820 */ /* 0x000fcc0000410000 */
[----:B------:R-:W0:Y:S01]  /*a550*/  MUFU.EX2 R97, R97 ;  /* 0x0000006100617308 */ /* 0x000e220000000800 */
[----:B------:R-:W-:Y:S02]  /*a560*/  SHF.L.U32 R92, R92, 0x10, RZ ;  /* 0x000000105c5c7819 */ /* 0x000fe400000006ff */
[----:B------:R-:W-:-:S03]  /*a570*/  SHF.L.U32 R93, R93, 0x10, RZ ;  /* 0x000000105d5d7819 */ /* 0x000fc600000006ff */
[C---:B------:R-:W-:Y:S02]  /*a580*/  FADD.FTZ R92, -R32.reuse, R92 ;  /* 0x0000005c205c7221 */ /* 0x040fe40000010100 */
[----:B------:R-:W-:Y:S01]  /*a590*/  FADD.FTZ R32, -R32, R93 ;  /* 0x0000005d20207221 */ /* 0x000fe20000010100 */
[----:B0-----:R-:W-:-:S04]  /*a5a0*/  FADD.FTZ R97, R97, 1 ;  /* 0x3f80000061617421 */ /* 0x001fc80000010000 */
[----:B------:R0:W1:Y:S01]  /*a5b0*/  MUFU.RCP R93, R97 ;  /* 0x00000061005d7308 */ /* 0x0000620000001000 */
[C---:B------:R-:W-:Y:S01]  /*a5c0*/  FMUL.FTZ R32, R3.reuse, R32 ;  /* 0x0000002003207220 */ /* 0x040fe20000410000 */
[----:B------:R-:W-:-:S03]  /*a5d0*/  FMUL.FTZ R92, R3, R92 ;  /* 0x0000005c035c7220 */ /* 0x000fc60000410000 */
[----:B------:R-:W-:Y:S01]  /*a5e0*/  FFMA.FTZ R31, R29, R32, R31 ;  /* 0x000000201d1f7223 */ /* 0x000fe2000001001f */
[----:B0-----:R-:W-:Y:S01]  /*a5f0*/  SHF.L.U32 R97, R99, 0x10, RZ ;  /* 0x0000001063617819 */ /* 0x001fe200000006ff */
[----:B------:R-:W-:Y:S01]  /*a600*/  FFMA.FTZ R34, R33, R92, R34 ;  /* 0x0000005c21227223 */ /* 0x000fe20000010022 */
[----:B------:R-:W3:Y:S03]  /*a610*/  LDL.LU R99, [R1+0x58] ;  /* 0x0000580001637983 */ /* 0x000ee60000300800 */
[----:B------:R-:W-:Y:S01]  /*a620*/  FMUL.FTZ R91, R97, R91 ;  /* 0x0000005b615b7220 */ /* 0x000fe20000410000 */
[----:B------:R-:W-:Y:S01]  /*a630*/  FMUL.FTZ R97, R31, -1.4426950216293334961 ;  /* 0xbfb8aa3b1f617820 */ /* 0x000fe20000410000 */
[----:B-1----:R-:W-:-:S04]  /*a640*/  FADD.FTZ R98, -R93, 1 ;  /* 0x3f8000005d627421 */ /* 0x002fc80000010100 */
[----:B------:R-:W-:Y:S01]  /*a650*/  FFMA.FTZ R95, R95, R98, 1 ;  /* 0x3f8000005f5f7423 */ /* 0x000fe20000010062 */
[----:B------:R-:W-:Y:S01]  /*a660*/  FMUL.FTZ R98, R34, -1.4426950216293334961 ;  /* 0xbfb8aa3b22627820 */ /* 0x000fe20000410000 */
[----:B------:R-:W0:Y:S08]  /*a670*/  MUFU.EX2 R97, R97 ;  /* 0x0000006100617308 */ /* 0x000e300000000800 */
[----:B------:R-:W1:Y:S01]  /*a680*/  MUFU.EX2 R98, R98 ;  /* 0x0000006200627308 */ /* 0x000e620000000800 */
[----:B0-----:R-:W-:-:S07]  /*a690*/  FADD.FTZ R97, R97, 1 ;  /* 0x3f80000061617421 */ /* 0x001fce0000010000 */
[----:B------:R-:W0:Y:S01]  /*a6a0*/  MUFU.RCP R97, R97 ;  /* 0x0000006100617308 */ /* 0x000e220000001000 */
[----:B-1----:R-:W-:-:S07]  /*a6b0*/  FADD.FTZ R98, R98, 1 ;  /* 0x3f80000062627421 */ /* 0x002fce0000010000 */
[----:B------:R-:W1:Y:S01]  /*a6c0*/  MUFU.RCP R98, R98 ;  /* 0x0000006200627308 */ /* 0x000e620000001000 */
[----:B------:R-:W-:Y:S01]  /*a6d0*/  FMUL.FTZ R95, R93, R95 ;  /* 0x0000005f5d5f7220 */ /* 0x000fe20000410000 */
[----:B0-----:R-:W-:-:S04]  /*a6e0*/  FADD.FTZ R93, -R97, 1 ;  /* 0x3f800000615d7421 */ /* 0x001fc80000010100 */
[----:B------:R-:W-:Y:S01]  /*a6f0*/  FFMA.FTZ R93, R31, R93, 1 ;  /* 0x3f8000001f5d7423 */ /* 0x000fe2000001005d */
[----:B-1----:R-:W-:-:S04]  /*a700*/  FADD.FTZ R31, -R98, 1 ;  /* 0x3f800000621f7421 */ /* 0x002fc80000010100 */
[----:B------:R-:W-:Y:S01]  /*a710*/  FFMA.FTZ R31, R34, R31, 1 ;  /* 0x3f800000221f7423 */ /* 0x000fe2000001001f */
[----:B------:R-:W-:Y:S02]  /*a720*/  SHF.L.U32 R34, R100, 0x10, RZ ;  /* 0x0000001064227819 */ /* 0x000fe400000006ff */
[----:B------:R-:W4:Y:S01]  /*a730*/  LDL.LU R100, [R1+0x50] ;  /* 0x0000500001647983 */ /* 0x000f220000300800 */
[----:B------:R-:W-:Y:S01]  /*a740*/  FMUL.FTZ R93, R97, R93 ;  /* 0x0000005d615d7220 */ /* 0x000fe20000410000 */
[----:B------:R-:W-:Y:S01]  /*a750*/  FMUL.FTZ R31, R98, R31 ;  /* 0x0000001f621f7220 */ /* 0x000fe20000410000 */
[--C-:B------:R-:W-:Y:S01]  /*a760*/  FFMA.FTZ R112, R0, R112, -R48.reuse ;  /* 0x0000007000707223 */ /* 0x100fe20000010830 */
[----:B------:R-:W-:Y:S01]  /*a770*/  SHF.L.U32 R97, R101, 0x10, RZ ;  /* 0x0000001065617819 */ /* 0x000fe200000006ff */
[--C-:B------:R-:W-:Y:S01]  /*a780*/  FFMA.FTZ R111, R2, R111, -R48.reuse ;  /* 0x0000006f026f7223 */ /* 0x100fe20000010830 */
[----:B------:R-:W-:Y:S02]  /*a790*/  SHF.L.U32 R98, R121, 0x10, RZ ;  /* 0x0000001079627819 */ /* 0x000fe400000006ff */
[----:B------:R-:W5:Y:S01]  /*a7a0*/  LDL.LU R121, [R1+0x60] ;  /* 0x0000600001797983 */ /* 0x000f620000300800 */
[----:B------:R-:W-:Y:S01]  /*a7b0*/  FFMA.FTZ R40, R33, R40, -R48 ;  /* 0x0000002821287223 */ /* 0x000fe20000010830 */
[----:B------:R-:W-:-:S02]  /*a7c0*/  FMUL.FTZ R34, R34, R95 ;  /* 0x0000005f22227220 */ /* 0x000fc40000410000 */
[----:B------:R-:W2:Y:S01]  /*a7d0*/  LDL.LU R101, [R1+0x40] ;  /* 0x0000400001657983 */ /* 0x000ea20000300800 */
[----:B------:R-:W-:Y:S01]  /*a7e0*/  FMUL.FTZ R93, R97, R93 ;  /* 0x0000005d615d7220 */ /* 0x000fe20000410000 */
[----:B------:R-:W-:Y:S01]  /*a7f0*/  FMUL.FTZ R31, R98, R31 ;  /* 0x0000001f621f7220 */ /* 0x000fe20000410000 */
        /* <DEDUP_REMOVED lines=59> */
[C---:B------:R-:W-:Y:S01]  /*abb0*/  FFMA.FTZ R42, -R49.reuse, R44, R42 ;  /* 0x0000002c312a7223 */ /* 0x040fe2000001012a */
[C---:B------:R-:W-:Y:S01]  /*abc0*/  FFMA.FTZ R41, -R49.reuse, R39, R41 ;  /* 0x0000002731297223 */ /* 0x040fe20000010129 */
[----:B------:R-:W-:Y:S01]  /*abd0*/  FFMA.FTZ R37, -R49, R35, R37 ;  /* 0x0000002331257223 */ /* 0x000fe20000010125 */
[-C--:B---3--:R-:W-:Y:S01]  /*abe0*/  FFMA.FTZ R111, R99, -R49.reuse, R111 ;  /* 0x80000031636f7223 */ /* 0x088fe2000001006f */
[----:B----4-:R-:W-:-:S02]  /*abf0*/  FFMA.FTZ R112, R100, -R49, R112 ;  /* 0x8000003164707223 */ /* 0x010fc40000010070 */
[----:B------:R-:W3:Y:S04]  /*ac00*/  LDL.LU R100, [R1+0x3c] ;  /* 0x00003c0001647983 */ /* 0x000ee80000300800 */
[----:B------:R-:W4:Y:S04]  /*ac10*/  LDL.LU R99, [R1+0x38] ;  /* 0x0000380001637983 */ /* 0x000f280000300800 */
[----:B------:R-:W4:Y:S04]  /*ac20*/  LDL.LU R98, [R1+0x34] ;  /* 0x0000340001627983 */ /* 0x000f280000300800 */
[----:B------:R-:W4:Y:S04]  /*ac30*/  LDL.LU R97, [R1+0x30] ;  /* 0x0000300001617983 */ /* 0x000f280000300800 */
[----:B------:R-:W4:Y:S04]  /*ac40*/  LDL.LU R95, [R1+0x2c] ;  /* 0x00002c00015f7983 */ /* 0x000f280000300800 */
[----:B------:R-:W5:Y:S04]  /*ac50*/  LDL.LU R94, [R1+0x20] ;  /* 0x00002000015e7983 */ /* 0x000f680000300800 */
[----:B------:R-:W4:Y:S04]  /*ac60*/  LDL.LU R48, [R1+0x1c] ;  /* 0x00001c0001307983 */ /* 0x000f280000300800 */
[----:B------:R-:W2:Y:S04]  /*ac70*/  LDL.LU R22, [R1+0x18] ;  /* 0x0000180001167983 */ /* 0x000ea80000300800 */
[----:B------:R-:W3:Y:S04]  /*ac80*/  LDL.LU R23, [R1+0x14] ;  /* 0x0000140001177983 */ /* 0x000ee80000300800 */
[----:B------:R-:W5:Y:S04]  /*ac90*/  LDL.LU R33, [R1+0x10] ;  /* 0x0000100001217983 */ /* 0x000f680000300800 */
[----:B------:R-:W4:Y:S04]  /*aca0*/  LDL.LU R44, [R1+0xc] ;  /* 0x00000c00012c7983 */ /* 0x000f280000300800 */
[----:B------:R-:W3:Y:S04]  /*acb0*/  LDL.LU R39, [R1+0x8] ;  /* 0x0000080001277983 */ /* 0x000ee80000300800 */
[----:B------:R-:W4:Y:S04]  /*acc0*/  LDL.LU R35, [R1+0x4] ;  /* 0x0000040001237983 */ /* 0x000f280000300800 */
[----:B------:R-:W4:Y:S01]  /*acd0*/  LDL.LU R29, [R1] ;  /* 0x00000000011d7983 */ /* 0x000f220000300800 */
[C---:B------:R-:W-:Y:S01]  /*ace0*/  FMUL.FTZ R4, R3.reuse, R4 ;  /* 0x0000000403047220 */ /* 0x040fe20000410000 */
[C---:B------:R-:W-:Y:S01]  /*acf0*/  FMUL.FTZ R38, R3.reuse, R38 ;  /* 0x0000002603267220 */ /* 0x040fe20000410000 */
[----:B------:R-:W-:-:S04]  /*ad00*/  FMUL.FTZ R37, R3, R37 ;  /* 0x0000002503257220 */ /* 0x000fc80000410000 */
[----:B------:R-:W-:Y:S01]  /*ad10*/  F2FP.BF16.F32.PACK_AB R4, R38, R4 ;  /* 0x000000042604723e */ /* 0x000fe200000010ff */
[-C--:B--2---:R-:W-:Y:S02]  /*ad20*/  FFMA.FTZ R22, R22, -R49.reuse, R10 ;  /* 0x8000003116167223 */ /* 0x084fe4000001000a */
[----:B------:R-:W2:Y:S01]  /*ad30*/  LDL.LU R10, [R1+0xcc] ;  /* 0x0000cc00010a7983 */ /* 0x000ea20000300800 */
[----:B-----5:R-:W-:-:S03]  /*ad40*/  FFMA.FTZ R12, R33, -R49, R12 ;  /* 0x80000031210c7223 */ /* 0x020fc6000001000c */
[----:B------:R-:W5:Y:S01]  /*ad50*/  LDL.LU R33, [R1+0xf4] ;  /* 0x0000f40001217983 */ /* 0x000f620000300800 */
[----:B---3--:R-:W-:-:S03]  /*ad60*/  FFMA.FTZ R14, R39, -R49, R14 ;  /* 0x80000031270e7223 */ /* 0x008fc6000001000e */
[----:B------:R-:W3:Y:S04]  /*ad70*/  LDL.LU R39, [R1+0xec] ;  /* 0x0000ec0001277983 */ /* 0x000ee80000300800 */
[----:B------:R-:W3:Y:S01]  /*ad80*/  LDL.LU R38, [R1+0xf0] ;  /* 0x0000f00001267983 */ /* 0x000ee20000300800 */
[----:B----4-:R-:W-:Y:S01]  /*ad90*/  FFMA.FTZ R16, R29, -R49, R16 ;  /* 0x800000311d107223 */ /* 0x010fe20000010010 */
[----:B------:R-:W-:-:S05]  /*ada0*/  FMUL.FTZ R29, R3, R36 ;  /* 0x00000024031d7220 */ /* 0x000fca0000410000 */
[----:B------:R-:W-:Y:S02]  /*adb0*/  F2FP.BF16.F32.PACK_AB R29, R37, R29 ;  /* 0x0000001d251d723e */ /* 0x000fe400000010ff */
[----:B------:R-:W4:Y:S01]  /*adc0*/  LDL.LU R37, [R1+0xe4] ;  /* 0x0000e40001257983 */ /* 0x000f220000300800 */
[-C--:B------:R-:W-:Y:S01]  /*add0*/  FFMA.FTZ R2, R119, -R49.reuse, R2 ;  /* 0x8000003177027223 */ /* 0x080fe20000010002 */
[----:B------:R-:W-:Y:S01]  /*ade0*/  FFMA.FTZ R8, R94, -R49, R8 ;  /* 0x800000315e087223 */ /* 0x000fe20000010008 */
[----:B------:R-:W-:Y:S01]  /*adf0*/  FFMA.FTZ R43, -R49, R45, R43 ;  /* 0x0000002d312b7223 */ /* 0x000fe2000001012b */
[-C--:B------:R-:W-:Y:S01]  /*ae00*/  FFMA.FTZ R23, R23, -R49.reuse, R11 ;  /* 0x8000003117177223 */ /* 0x080fe2000001000b */
[-C--:B------:R-:W-:Y:S01]  /*ae10*/  FFMA.FTZ R15, R35, -R49.reuse, R15 ;  /* 0x80000031230f7223 */ /* 0x080fe2000001000f */
[C---:B------:R-:W-:Y:S01]  /*ae20*/  FMUL.FTZ R112, R3.reuse, R112 ;  /* 0x0000007003707220 */ /* 0x040fe20000410000 */
[----:B------:R-:W-:Y:S01]  /*ae30*/  FMUL.FTZ R40, R3, R40 ;  /* 0x0000002803287220 */ /* 0x000fe20000410000 */
[-C--:B------:R-:W-:Y:S01]  /*ae40*/  FFMA.FTZ R110, R121, -R49.reuse, R110 ;  /* 0x80000031796e7223 */ /* 0x080fe2000001006e */
[-C--:B------:R-:W-:Y:S01]  /*ae50*/  FFMA.FTZ R109, R125, -R49.reuse, R109 ;  /* 0x800000317d6d7223 */ /* 0x080fe2000001006d */
[-C--:B------:R-:W-:Y:S01]  /*ae60*/  FFMA.FTZ R108, R124, -R49.reuse, R108 ;  /* 0x800000317c6c7223 */ /* 0x080fe2000001006c */
[----:B------:R-:W-:Y:S01]  /*ae70*/  FFMA.FTZ R28, -R49, R46, R28 ;  /* 0x0000002e311c7223 */ /* 0x000fe2000001011c */
[----:B------:R-:W-:Y:S01]  /*ae80*/  FFMA.FTZ R107, R123, -R49, R107 ;  /* 0x800000317b6b7223 */ /* 0x000fe2000001006b */
[C---:B------:R-:W-:Y:S01]  /*ae90*/  FFMA.FTZ R30, -R49.reuse, R47, R30 ;  /* 0x0000002f311e7223 */ /* 0x040fe2000001011e */
[-C--:B------:R-:W-:Y:S01]  /*aea0*/  FFMA.FTZ R106, R122, -R49.reuse, R106 ;  /* 0x800000317a6a7223 */ /* 0x080fe2000001006a */
[----:B------:R-:W-:Y:S01]  /*aeb0*/  FFMA.FTZ R50, -R49, R52, R50 ;  /* 0x0000003431327223 */ /* 0x000fe20000010132 */
[----:B------:R-:W-:Y:S01]  /*aec0*/  FFMA.FTZ R105, R113, -R49, R105 ;  /* 0x8000003171697223 */ /* 0x000fe20000010069 */
[----:B------:R-:W-:Y:S01]  /*aed0*/  FFMA.FTZ R51, -R49, R53, R51 ;  /* 0x0000003531337223 */ /* 0x000fe20000010133 */
[-C--:B------:R-:W-:Y:S01]  /*aee0*/  FFMA.FTZ R104, R101, -R49.reuse, R104 ;  /* 0x8000003165687223 */ /* 0x080fe20000010068 */
[C---:B------:R-:W-:Y:S01]  /*aef0*/  FFMA.FTZ R56, -R49.reuse, R54, R56 ;  /* 0x0000003631387223 */ /* 0x040fe20000010138 */
[----:B------:R-:W-:Y:S01]  /*af00*/  FFMA.FTZ R103, R100, -R49, R103 ;  /* 0x8000003164677223 */ /* 0x000fe20000010067 */
[----:B------:R-:W-:Y:S01]  /*af10*/  FFMA.FTZ R57, -R49, R55, R57 ;  /* 0x0000003731397223 */ /* 0x000fe20000010139 */
[-C--:B------:R-:W-:Y:S01]  /*af20*/  FFMA.FTZ R102, R99, -R49.reuse, R102 ;  /* 0x8000003163667223 */ /* 0x080fe20000010066 */
[C---:B------:R-:W-:Y:S01]  /*af30*/  FFMA.FTZ R58, -R49.reuse, R60, R58 ;  /* 0x0000003c313a7223 */ /* 0x040fe2000001013a */
[----:B------:R-:W-:Y:S01]  /*af40*/  FFMA.FTZ R5, R98, -R49, R5 ;  /* 0x8000003162057223 */ /* 0x000fe20000010005 */
[----:B------:R-:W-:Y:S01]  /*af50*/  FFMA.FTZ R59, -R49, R61, R59 ;  /* 0x0000003d313b7223 */ /* 0x000fe2000001013b */
[-C--:B------:R-:W-:Y:S01]  /*af60*/  FFMA.FTZ R6, R97, -R49.reuse, R6 ;  /* 0x8000003161067223 */ /* 0x080fe20000010006 */
[----:B------:R-:W-:Y:S01]  /*af70*/  FFMA.FTZ R64, -R49, R62, R64 ;  /* 0x0000003e31407223 */ /* 0x000fe20000010140 */
[----:B------:R-:W-:Y:S01]  /*af80*/  FFMA.FTZ R7, R95, -R49, R7 ;  /* 0x800000315f077223 */ /* 0x000fe20000010007 */
[C---:B------:R-:W-:Y:S01]  /*af90*/  FFMA.FTZ R65, -R49.reuse, R63, R65 ;  /* 0x0000003f31417223 */ /* 0x040fe20000010141 */
[C---:B------:R-:W-:Y:S01]  /*afa0*/  FFMA.FTZ R66, -R49.reuse, R68, R66 ;  /* 0x0000004431427223 */ /* 0x040fe20000010142 */
[----:B------:R-:W-:Y:S01]  /*afb0*/  FFMA.FTZ R9, R48, -R49, R9 ;  /* 0x8000003130097223 */ /* 0x000fe20000010009 */
[C---:B------:R-:W-:Y:S01]  /*afc0*/  FFMA.FTZ R67, -R49.reuse, R69, R67 ;  /* 0x0000004531437223 */ /* 0x040fe20000010143 */
[C---:B------:R-:W-:Y:S01]  /*afd0*/  FFMA.FTZ R72, -R49.reuse, R70, R72 ;  /* 0x0000004631487223 */ /* 0x040fe20000010148 */
        /* <DEDUP_REMOVED lines=15> */
[-C--:B------:R-:W-:Y:S01]  /*b0d0*/  FFMA.FTZ R21, R114, -R49.reuse, R21 ;  /* 0x8000003172157223 */ /* 0x080fe20000010015 */
[C---:B------:R-:W-:Y:S01]  /*b0e0*/  FFMA.FTZ R34, -R49.reuse, R96, R34 ;  /* 0x0000006031227223 */ /* 0x040fe20000010122 */
[----:B------:R-:W-:Y:S01]  /*b0f0*/  FFMA.FTZ R0, R120, -R49, R0 ;  /* 0x8000003178007223 */ /* 0x000fe20000010000 */
[C---:B------:R-:W-:Y:S01]  /*b100*/  FFMA.FTZ R31, -R49.reuse, R92, R31 ;  /* 0x0000005c311f7223 */ /* 0x040fe2000001011f */
[----:B------:R-:W-:Y:S01]  /*b110*/  FFMA.FTZ R93, -R49, R32, R93 ;  /* 0x00000020315d7223 */ /* 0x000fe2000001015d */
[----:B------:R-:W4:Y:S01]  /*b120*/  LDL.LU R45, [R1+0xe8] ;  /* 0x0000e800012d7983 */ /* 0x000f220000300800 */
[C---:B------:R-:W-:Y:S01]  /*b130*/  FMUL.FTZ R35, R3.reuse, R2 ;  /* 0x0000000203237220 */ /* 0x040fe20000410000 */
[----:B------:R-:W-:-:S02]  /*b140*/  FMUL.FTZ R32, R3, R8 ;  /* 0x0000000803207220 */ /* 0x000fc40000410000 */
[----:B------:R-:W4:Y:S01]  /*b150*/  LDL.LU R44, [R1+0xdc] ;  /* 0x0000dc00012c7983 */ /* 0x000f220000300800 */
        /* <DEDUP_REMOVED lines=56> */
[----:B------:R-:W-:-:S04]  /*b4e0*/  F2FP.BF16.F32.PACK_AB R40, R40, R112 ;  /* 0x000000702828723e */ /* 0x000fc800000010ff */
[----:B------:R-:W-:Y:S02]  /*b4f0*/  PRMT R36, R40, 0x7632, R36 ;  /* 0x0000763228247816 */ /* 0x000fe40000000024 */
[----:B--2---:R-:W-:-:S04]  /*b500*/  IADD3 R10, P1, R10, UR26, RZ ;  /* 0x0000001a0a0a7c10 */ /* 0x004fc8000ff3e0ff */
[----:B-----5:R-:W-:Y:S01]  /*b510*/  IADD3.X R11, R33, UR27, RZ, P1, !PT ;  /* 0x0000001b210b7c10 */ /* 0x020fe20008ffe4ff */
[----:B------:R-:W-:Y:S01]  /*b520*/  FMUL.FTZ R33, R3, R9 ;  /* 0x0000000903217220 */ /* 0x000fe20000410000 */
[----:B------:R-:W-:Y:S02]  /*b530*/  PRMT R9, R29, 0x7632, R9 ;  /* 0x000076321d097816 */ /* 0x000fe40000000009 */
[----:B---3--:R-:W-:Y:S02]  /*b540*/  IADD3 R2, P1, R39, UR26, RZ ;  /* 0x0000001a27027c10 */ /* 0x008fe4000ff3e0ff */
[----:B------:R-:W2:Y:S02]  /*b550*/  LDL.LU R39, [R1+0xe0] ;  /* 0x0000e00001277983 */ /* 0x000ea40000300800 */
[----:B------:R-:W-:Y:S02]  /*b560*/  IADD3.X R3, R38, UR27, RZ, P1, !PT ;  /* 0x0000001b26037c10 */ /* 0x000fe40008ffe4ff */
[----:B------:R-:W3:Y:S04]  /*b570*/  LDL.LU R38, [R1+0xd4] ;  /* 0x0000d40001267983 */ /* 0x000ee80000300800 */
[----:B------:R4:W-:Y:S04]  /*b580*/  STG.E.U16 desc[UR18][R10.64+0x2], R8 ;  /* 0x000002080a007986 */ /* 0x0009e8000c101512 */
[----:B------:R-:W-:Y:S04]  /*b590*/  STG.E.U16 desc[UR18][R10.64], R4 ;  /* 0x000000040a007986 */ /* 0x000fe8000c101512 */
[----:B------:R-:W-:Y:S01]  /*b5a0*/  STG.E.U16 desc[UR18][R10.64+0x4], R29 ;  /* 0x0000041d0a007986 */ /* 0x000fe2000c101512 */
[----:B----4-:R-:W-:-:S03]  /*b5b0*/  IADD3 R8, P1, R37, UR26, RZ ;  /* 0x0000001a25087c10 */ /* 0x010fc6000ff3e0ff */
[----:B------:R-:W4:Y:S04]  /*b5c0*/  LDL.LU R37, [R1+0xd8] ;  /* 0x0000d80001257983 */ /* 0x000f280000300800 */
[----:B------:R-:W-:Y:S04]  /*b5d0*/  STG.E.U16 desc[UR18][R10.64+0x6], R9 ;  /* 0x000006090a007986 */ /* 0x000fe8000c101512 */
[----:B------:R0:W-:Y:S04]  /*b5e0*/  STG.E.U16 desc[UR18][R2.64+0x2], R36 ;  /* 0x0000022402007986 */ /* 0x0001e8000c101512 */
[----:B------:R1:W-:Y:S04]  /*b5f0*/  STG.E.U16 desc[UR18][R2.64], R40 ;  /* 0x0000002802007986 */ /* 0x0003e8000c101512 */
[----:B0-----:R-:W5:Y:S04]  /*b600*/  LDL.LU R36, [R1+0xc8] ;  /* 0x0000c80001247983 */ /* 0x001f680000300800 */
[----:B-1----:R-:W5:Y:S01]  /*b610*/  LDL.LU R40, [R1+0xd0] ;  /* 0x0000d00001287983 */ /* 0x002f620000300800 */
[----:B------:R-:W-:-:S02]  /*b620*/  F2FP.BF16.F32.PACK_AB R41, R41, R111 ;  /* 0x0000006f2929723e */ /* 0x000fc400000010ff */
[----:B------:R-:W-:Y:S02]  /*b630*/  F2FP.BF16.F32.PACK_AB R42, R42, R110 ;  /* 0x0000006e2a2a723e */ /* 0x000fe400000010ff */
[----:B------:R-:W-:Y:S02]  /*b640*/  PRMT R4, R41, 0x7632, R4 ;  /* 0x0000763229047816 */ /* 0x000fe40000000004 */
[----:B------:R-:W-:Y:S01]  /*b650*/  F2FP.BF16.F32.PACK_AB R43, R43, R109 ;  /* 0x0000006d2b2b723e */ /* 0x000fe200000010ff */
[----:B------:R-:W-:Y:S01]  /*b660*/  STG.E.U16 desc[UR18][R2.64+0x4], R41 ;  /* 0x0000042902007986 */ /* 0x000fe2000c101512 */
[----:B------:R-:W-:Y:S02]  /*b670*/  PRMT R11, R42, 0x7632, R11 ;  /* 0x000076322a0b7816 */ /* 0x000fe4000000000b */
[----:B------:R-:W-:Y:S01]  /*b680*/  PRMT R10, R43, 0x7632, R10 ;  /* 0x000076322b0a7816 */ /* 0x000fe2000000000a */
[----:B------:R0:W-:Y:S01]  /*b690*/  STG.E.U16 desc[UR18][R2.64+0x6], R4 ;  /* 0x0000060402007986 */ /* 0x0001e2000c101512 */
[----:B------:R-:W-:-:S02]  /*b6a0*/  F2FP.BF16.F32.PACK_AB R28, R28, R108 ;  /* 0x0000006c1c1c723e */ /* 0x000fc400000010ff */
[----:B------:R-:W-:Y:S02]  /*b6b0*/  F2FP.BF16.F32.PACK_AB R30, R30, R107 ;  /* 0x0000006b1e1e723e */ /* 0x000fe400000010ff */
[----:B------:R-:W-:Y:S02]  /*b6c0*/  IADD3.X R9, R45, UR27, RZ, P1, !PT ;  /* 0x0000001b2d097c10 */ /* 0x000fe40008ffe4ff */
[----:B0-----:R-:W-:-:S03]  /*b6d0*/  IADD3 R2, P1, R44, UR26, RZ ;  /* 0x0000001a2c027c10 */ /* 0x001fc6000ff3e0ff */
[----:B------:R-:W-:Y:S01]  /*b6e0*/  STG.E.U16 desc[UR18][R8.64], R42 ;  /* 0x0000002a08007986 */ /* 0x000fe2000c101512 */
[----:B------:R-:W-:-:S03]  /*b6f0*/  PRMT R29, R28, 0x7632, R29 ;  /* 0x000076321c1d7816 */ /* 0x000fc6000000001d */
[----:B------:R0:W-:Y:S01]  /*b700*/  STG.E.U16 desc[UR18][R8.64+0x2], R11 ;  /* 0x0000020b08007986 */ /* 0x0001e2000c101512 */
[----:B------:R-:W-:-:S03]  /*b710*/  PRMT R4, R30, 0x7632, R4 ;  /* 0x000076321e047816 */ /* 0x000fc60000000004 */
[----:B------:R-:W-:Y:S04]  /*b720*/  STG.E.U16 desc[UR18][R8.64+0x4], R43 ;  /* 0x0000042b08007986 */ /* 0x000fe8000c101512 */
[----:B------:R1:W-:Y:S01]  /*b730*/  STG.E.U16 desc[UR18][R8.64+0x6], R10 ;  /* 0x0000060a08007986 */ /* 0x0003e2000c101512 */
[----:B------:R-:W-:Y:S02]  /*b740*/  F2FP.BF16.F32.PACK_AB R50, R50, R106 ;  /* 0x0000006a3232723e */ /* 0x000fe400000010ff */
[----:B------:R-:W-:Y:S02]  /*b750*/  F2FP.BF16.F32.PACK_AB R51, R51, R105 ;  /* 0x000000693333723e */ /* 0x000fe400000010ff */
[----:B------:R-:W-:Y:S02]  /*b760*/  F2FP.BF16.F32.PACK_AB R56, R56, R104 ;  /* 0x000000683838723e */ /* 0x000fe400000010ff */
[----:B0-----:R-:W-:-:S02]  /*b770*/  PRMT R11, R50, 0x7632, R11 ;  /* 0x00007632320b7816 */ /* 0x001fc4000000000b */
[----:B-1----:R-:W-:Y:S02]  /*b780*/  PRMT R10, R51, 0x7632, R10 ;  /* 0x00007632330a7816 */ /* 0x002fe4000000000a */
[----:B--2---:R-:W-:Y:S02]  /*b790*/  IADD3.X R3, R39, UR27, RZ, P1, !PT ;  /* 0x0000001b27037c10 */ /* 0x004fe40008ffe4ff */
[----:B------:R-:W2:Y:S01]  /*b7a0*/  LDL.LU R39, [R1+0xc0] ;  /* 0x0000c00001277983 */ /* 0x000ea20000300800 */
[----:B---3--:R-:W-:-:S03]  /*b7b0*/  IADD3 R8, P1, R38, UR26, RZ ;  /* 0x0000001a26087c10 */ /* 0x008fc6000ff3e0ff */
[----:B------:R-:W3:Y:S04]  /*b7c0*/  LDL.LU R38, [R1+0xc4] ;  /* 0x0000c40001267983 */ /* 0x000ee80000300800 */
[----:B------:R0:W-:Y:S04]  /*b7d0*/  STG.E.U16 desc[UR18][R2.64], R28 ;  /* 0x0000001c02007986 */ /* 0x0001e8000c101512 */
[----:B------:R-:W-:Y:S04]  /*b7e0*/  STG.E.U16 desc[UR18][R2.64+0x2], R29 ;  /* 0x0000021d02007986 */ /* 0x000fe8000c101512 */
[----:B------:R-:W-:Y:S01]  /*b7f0*/  STG.E.U16 desc[UR18][R2.64+0x4], R30 ;  /* 0x0000041e02007986 */ /* 0x000fe2000c101512 */
[----:B----4-:R-:W-:-:S03]  /*b800*/  IADD3.X R9, R37, UR27, RZ, P1, !PT ;  /* 0x0000001b25097c10 */ /* 0x010fc60008ffe4ff */
[----:B------:R-:W4:Y:S04]  /*b810*/  LDL.LU R37, [R1+0xb8] ;  /* 0x0000b80001257983 */ /* 0x000f280000300800 */
[----:B------:R5:W-:Y:S01]  /*b820*/  STG.E.U16 desc[UR18][R2.64+0x6], R4 ;  /* 0x0000060402007986 */ /* 0x000be2000c101512 */
[----:B0-----:R-:W-:Y:S02]  /*b830*/  PRMT R28, R56, 0x7632, R28 ;  /* 0x00007632381c7816 */ /* 0x001fe4000000001c */
[----:B-----5:R-:W-:Y:S02]  /*b840*/  IADD3 R2, P1, R36, UR26, RZ ;  /* 0x0000001a24027c10 */ /* 0x020fe4000ff3e0ff */
[----:B------:R-:W5:Y:S04]  /*b850*/  LDL.LU R36, [R1+0xbc] ;  /* 0x0000bc0001247983 */ /* 0x000f680000300800 */
[----:B------:R-:W5:Y:S01]  /*b860*/  LDL.LU R30, [R1+0xb0] ;  /* 0x0000b000011e7983 */ /* 0x000f620000300800 */
[----:B------:R-:W-:-:S03]  /*b870*/  IADD3.X R3, R40, UR27, RZ, P1, !PT ;  /* 0x0000001b28037c10 */ /* 0x000fc60008ffe4ff */
[----:B------:R-:W5:Y:S04]  /*b880*/  LDL.LU R29, [R1+0xb4] ;  /* 0x0000b400011d7983 */ /* 0x000f680000300800 */
[----:B------:R-:W-:Y:S04]  /*b890*/  STG.E.U16 desc[UR18][R8.64], R50 ;  /* 0x0000003208007986 */ /* 0x000fe8000c101512 */
[----:B------:R-:W-:Y:S04]  /*b8a0*/  STG.E.U16 desc[UR18][R8.64+0x2], R11 ;  /* 0x0000020b08007986 */ /* 0x000fe8000c101512 */
[----:B------:R-:W-:Y:S04]  /*b8b0*/  STG.E.U16 desc[UR18][R8.64+0x4], R51 ;  /* 0x0000043308007986 */ /* 0x000fe8000c101512 */
[----:B------:R-:W-:Y:S04]  /*b8c0*/  STG.E.U16 desc[UR18][R8.64+0x6], R10 ;  /* 0x0000060a08007986 */ /* 0x000fe8000c101512 */
[----:B------:R0:W-:Y:S04]  /*b8d0*/  STG.E.U16 desc[UR18][R2.64+0x2], R28 ;  /* 0x0000021c02007986 */ /* 0x0001e8000c101512 */
[----:B0-----:R-:W5:Y:S01]  /*b8e0*/  LDL.LU R28, [R1+0xa8] ;  /* 0x0000a800011c7983 */ /* 0x001f620000300800 */
[----:B------:R-:W-:-:S04]  /*b8f0*/  F2FP.BF16.F32.PACK_AB R57, R57, R103 ;  /* 0x000000673939723e */ /* 0x000fc800000010ff */
[----:B------:R-:W-:Y:S01]  /*b900*/  PRMT R9, R57, 0x7632, R9 ;  /* 0x0000763239097816 */ /* 0x000fe20000000009 */
[----:B------:R-:W-:Y:S01]  /*b910*/  STG.E.U16 desc[UR18][R2.64], R56 ;  /* 0x0000003802007986 */ /* 0x000fe2000c101512 */
[----:B------:R-:W-:Y:S02]  /*b920*/  F2FP.BF16.F32.PACK_AB R58, R58, R102 ;  /* 0x000000663a3a723e */ /* 0x000fe400000010ff */
[----:B------:R-:W-:Y:S01]  /*b930*/  F2FP.BF16.F32.PACK_AB R59, R59, R5 ;  /* 0x000000053b3b723e */ /* 0x000fe200000010ff */
[----:B------:R-:W-:Y:S01]  /*b940*/  STG.E.U16 desc[UR18][R2.64+0x4], R57 ;  /* 0x0000043902007986 */ /* 0x000fe2000c101512 */
[----:B------:R-:W-:-:S03]  /*b950*/  PRMT R11, R58, 0x7632, R11 ;  /* 0x000076323a0b7816 */ /* 0x000fc6000000000b */
[----:B------:R0:W-:Y:S01]  /*b960*/  STG.E.U16 desc[UR18][R2.64+0x6], R9 ;  /* 0x0000060902007986 */ /* 0x0001e2000c101512 */
[----:B------:R-:W-:Y:S02]  /*b970*/  PRMT R8, R59, 0x7632, R8 ;  /* 0x000076323b087816 */ /* 0x000fe40000000008 */
[----:B------:R-:W-:Y:S02]  /*b980*/  F2FP.BF16.F32.PACK_AB R6, R64, R6 ;  /* 0x000000064006723e */ /* 0x000fe400000010ff */
[----:B------:R-:W-:Y:S02]  /*b990*/  F2FP.BF16.F32.PACK_AB R7, R65, R7 ;  /* 0x000000074107723e */ /* 0x000fe400000010ff */
[----:B------:R-:W-:Y:S02]  /*b9a0*/  F2FP.BF16.F32.PACK_AB R32, R66, R32 ;  /* 0x000000204220723e */ /* 0x000fe400000010ff */
[----:B------:R-:W-:Y:S02]  /*b9b0*/  PRMT R10, R6, 0x7632, R10 ;  /* 0x00007632060a7816 */ /* 0x000fe4000000000a */
[----:B0-----:R-:W-:-:S02]  /*b9c0*/  PRMT R9, R7, 0x7632, R9 ;  /* 0x0000763207097816 */ /* 0x001fc40000000009 */
[----:B--2---:R-:W-:-:S04]  /*b9d0*/  IADD3 R4, P1, R39, UR26, RZ ;  /* 0x0000001a27047c10 */ /* 0x004fc8000ff3e0ff */
[----:B---3--:R-:W-:-:S05]  /*b9e0*/  IADD3.X R5, R38, UR27, RZ, P1, !PT ;  /* 0x0000001b26057c10 */ /* 0x008fca0008ffe4ff */
[----:B------:R-:W-:Y:S04]  /*b9f0*/  STG.E.U16 desc[UR18][R4.64], R58 ;  /* 0x0000003a04007986 */ /* 0x000fe8000c101512 */
[----:B------:R-:W-:Y:S01]  /*ba00*/  STG.E.U16 desc[UR18][R4.64+0x2], R11 ;  /* 0x0000020b04007986 */ /* 0x000fe2000c101512 */
[----:B----4-:R-:W-:-:S03]  /*ba10*/  IADD3 R2, P1, R37, UR26, RZ ;  /* 0x0000001a25027c10 */ /* 0x010fc6000ff3e0ff */
[----:B------:R-:W2:Y:S04]  /*ba20*/  LDL.LU R37, [R1+0xac] ;  /* 0x0000ac0001257983 */ /* 0x000ea80000300800 */
[----:B------:R-:W-:Y:S04]  /*ba30*/  STG.E.U16 desc[UR18][R4.64+0x4], R59 ;  /* 0x0000043b04007986 */ /* 0x000fe8000c101512 */
[----:B------:R0:W-:Y:S01]  /*ba40*/  STG.E.U16 desc[UR18][R4.64+0x6], R8 ;  /* 0x0000060804007986 */ /* 0x0001e2000c101512 */
[----:B-----5:R-:W-:-:S03]  /*ba50*/  IADD3.X R3, R36, UR27, RZ, P1, !PT ;  /* 0x0000001b24037c10 */ /* 0x020fc60008ffe4ff */
[----:B------:R-:W3:Y:S01]  /*ba60*/  LDL.LU R36, [R1+0xa0] ;  /* 0x0000a00001247983 */ /* 0x000ee20000300800 */
[----:B0-----:R-:W-:-:S03]  /*ba70*/  IADD3 R4, P1, R30, UR26, RZ ;  /* 0x0000001a1e047c10 */ /* 0x001fc6000ff3e0ff */
[----:B------:R-:W4:Y:S01]  /*ba80*/  LDL.LU R30, [R1+0xa4] ;  /* 0x0000a400011e7983 */ /* 0x000f220000300800 */
[----:B------:R-:W-:Y:S02]  /*ba90*/  PRMT R11, R32, 0x7632, R11 ;  /* 0x00007632200b7816 */ /* 0x000fe4000000000b */
[----:B------:R-:W-:Y:S02]  /*baa0*/  IADD3.X R5, R29, UR27, RZ, P1, !PT ;  /* 0x0000001b1d057c10 */ /* 0x000fe40008ffe4ff */
[----:B------:R-:W5:Y:S04]  /*bab0*/  LDL.LU R29, [R1+0x98] ;  /* 0x00009800011d7983 */ /* 0x000f680000300800 */
[----:B------:R0:W-:Y:S04]  /*bac0*/  STG.E.U16 desc[UR18][R2.64], R6 ;  /* 0x0000000602007986 */ /* 0x0001e8000c101512 */
[----:B------:R-:W-:Y:S04]  /*bad0*/  STG.E.U16 desc[UR18][R2.64+0x2], R10 ;  /* 0x0000020a02007986 */ /* 0x000fe8000c101512 */
[----:B------:R-:W-:Y:S04]  /*bae0*/  STG.E.U16 desc[UR18][R2.64+0x4], R7 ;  /* 0x0000040702007986 */ /* 0x000fe8000c101512 */
[----:B------:R-:W-:Y:S04]  /*baf0*/  STG.E.U16 desc[UR18][R2.64+0x6], R9 ;  /* 0x0000060902007986 */ /* 0x000fe8000c101512 */
[----:B------:R1:W-:Y:S01]  /*bb00*/  STG.E.U16 desc[UR18][R4.64+0x2], R11 ;  /* 0x0000020b04007986 */ /* 0x0003e2000c101512 */
[----:B0-----:R-:W-:-:S03]  /*bb10*/  IADD3 R6, P1, R28, UR26, RZ ;  /* 0x0000001a1c067c10 */ /* 0x001fc6000ff3e0ff */
[----:B------:R-:W5:Y:S04]  /*bb20*/  LDL.LU R28, [R1+0x9c] ;  /* 0x00009c00011c7983 */ /* 0x000f680000300800 */
[----:B-1----:R-:W5:Y:S04]  /*bb30*/  LDL.LU R11, [R1+0x90] ;  /* 0x00009000010b7983 */ /* 0x002f680000300800 */
[----:B------:R-:W5:Y:S01]  /*bb40*/  LDL.LU R10, [R1+0x94] ;  /* 0x00009400010a7983 */ /* 0x000f620000300800 */
[----:B------:R-:W-:Y:S02]  /*bb50*/  F2FP.BF16.F32.PACK_AB R33, R67, R33 ;  /* 0x000000214321723e */ /* 0x000fe400000010ff */
[----:B------:R-:W-:-:S02]  /*bb60*/  F2FP.BF16.F32.PACK_AB R23, R73, R23 ;  /* 0x000000174917723e */ /* 0x000fc400000010ff */
[----:B------:R-:W-:Y:S02]  /*bb70*/  PRMT R3, R33, 0x7632, R3 ;  /* 0x0000763221037816 */ /* 0x000fe40000000003 */
[----:B------:R-:W-:Y:S01]  /*bb80*/  F2FP.BF16.F32.PACK_AB R22, R72, R22 ;  /* 0x000000164816723e */ /* 0x000fe200000010ff */
[----:B------:R-:W-:Y:S01]  /*bb90*/  STG.E.U16 desc[UR18][R4.64], R32 ;  /* 0x0000002004007986 */ /* 0x000fe2000c101512 */
[----:B------:R-:W-:Y:S02]  /*bba0*/  F2FP.BF16.F32.PACK_AB R13, R77, R13 ;  /* 0x0000000d4d0d723e */ /* 0x000fe400000010ff */
[----:B------:R-:W-:Y:S01]  /*bbb0*/  PRMT R8, R22, 0x7632, R8 ;  /* 0x0000763216087816 */ /* 0x000fe20000000008 */
[----:B------:R-:W-:Y:S04]  /*bbc0*/  STG.E.U16 desc[UR18][R4.64+0x4], R33 ;  /* 0x0000042104007986 */ /* 0x000fe8000c101512 */
[----:B------:R0:W-:Y:S01]  /*bbd0*/  STG.E.U16 desc[UR18][R4.64+0x6], R3 ;  /* 0x0000060304007986 */ /* 0x0001e2000c101512 */
[----:B------:R-:W-:-:S02]  /*bbe0*/  F2FP.BF16.F32.PACK_AB R12, R76, R12 ;  /* 0x0000000c4c0c723e */ /* 0x000fc400000010ff */
[----:B0-----:R-:W-:Y:S02]  /*bbf0*/  PRMT R5, R23, 0x7632, R5 ;  /* 0x0000763217057816 */ /* 0x001fe40000000005 */
[----:B------:R-:W-:Y:S02]  /*bc00*/  PRMT R9, R12, 0x7632, R9 ;  /* 0x000076320c097816 */ /* 0x000fe40000000009 */
[----:B--2---:R-:W-:-:S05]  /*bc10*/  IADD3.X R7, R37, UR27, RZ, P1, !PT ;  /* 0x0000001b25077c10 */ /* 0x004fca0008ffe4ff */
[----:B------:R0:W-:Y:S04]  /*bc20*/  STG.E.U16 desc[UR18][R6.64+0x4], R23 ;  /* 0x0000041706007986 */ /* 0x0001e8000c101512 */
[----:B------:R1:W-:Y:S01]  /*bc30*/  STG.E.U16 desc[UR18][R6.64], R22 ;  /* 0x0000001606007986 */ /* 0x0003e2000c101512 */
[----:B---3--:R-:W-:-:S03]  /*bc40*/  IADD3 R2, P1, R36, UR26, RZ ;  /* 0x0000001a24027c10 */ /* 0x008fc6000ff3e0ff */
[----:B0-----:R-:W2:Y:S01]  /*bc50*/  LDL.LU R23, [R1+0x88] ;  /* 0x0000880001177983 */ /* 0x001ea20000300800 */
[----:B----4-:R-:W-:-:S03]  /*bc60*/  IADD3.X R3, R30, UR27, RZ, P1, !PT ;  /* 0x0000001b1e037c10 */ /* 0x010fc60008ffe4ff */
[----:B------:R-:W-:Y:S04]  /*bc70*/  STG.E.U16 desc[UR18][R6.64+0x2], R8 ;  /* 0x0000020806007986 */ /* 0x000fe8000c101512 */
[----:B------:R0:W-:Y:S01]  /*bc80*/  STG.E.U16 desc[UR18][R6.64+0x6], R5 ;  /* 0x0000060506007986 */ /* 0x0001e2000c101512 */
[----:B-----5:R-:W-:-:S03]  /*bc90*/  IADD3 R4, P1, R29, UR26, RZ ;  /* 0x0000001a1d047c10 */ /* 0x020fc6000ff3e0ff */
[----:B-1----:R-:W3:Y:S04]  /*bca0*/  LDL.LU R22, [R1+0x8c] ;  /* 0x00008c0001167983 */ /* 0x002ee80000300800 */
[----:B------:R1:W-:Y:S01]  /*bcb0*/  STG.E.U16 desc[UR18][R2.64+0x4], R13 ;  /* 0x0000040d02007986 */ /* 0x0003e2000c101512 */
[----:B0-----:R-:W-:-:S03]  /*bcc0*/  PRMT R7, R13, 0x7632, R7 ;  /* 0x000076320d077816 */ /* 0x001fc60000000007 */
[----:B------:R0:W-:Y:S04]  /*bcd0*/  STG.E.U16 desc[UR18][R2.64], R12 ;  /* 0x0000000c02007986 */ /* 0x0001e8000c101512 */
[----:B-1----:R-:W4:Y:S04]  /*bce0*/  LDL.LU R13, [R1+0x80] ;  /* 0x00008000010d7983 */ /* 0x002f280000300800 */
[----:B0-----:R-:W5:Y:S01]  /*bcf0*/  LDL.LU R12, [R1+0x84] ;  /* 0x00008400010c7983 */ /* 0x001f620000300800 */
[----:B------:R-:W-:-:S03]  /*bd00*/  IADD3.X R5, R28, UR27, RZ, P1, !PT ;  /* 0x0000001b1c057c10 */ /* 0x000fc60008ffe4ff */
[----:B------:R0:W-:Y:S01]  /*bd10*/  STG.E.U16 desc[UR18][R2.64+0x6], R7 ;  /* 0x0000060702007986 */ /* 0x0001e2000c101512 */
[----:B------:R-:W-:-:S03]  /*bd20*/  IADD3 R6, P1, R11, UR26, RZ ;  /* 0x0000001a0b067c10 */ /* 0x000fc6000ff3e0ff */
[----:B------:R-:W5:Y:S01]  /*bd30*/  LDL.LU R11, [R1+0x78] ;  /* 0x00007800010b7983 */ /* 0x000f620000300800 */
[----:B0-----:R-:W-:-:S03]  /*bd40*/  IADD3.X R7, R10, UR27, RZ, P1, !PT ;  /* 0x0000001b0a077c10 */ /* 0x001fc60008ffe4ff */
[----:B------:R-:W5:Y:S01]  /*bd50*/  LDL.LU R10, [R1+0x7c] ;  /* 0x00007c00010a7983 */ /* 0x000f620000300800 */
[----:B------:R-:W-:Y:S02]  /*bd60*/  F2FP.BF16.F32.PACK_AB R14, R80, R14 ;  /* 0x0000000e500e723e */ /* 0x000fe400000010ff */
[----:B------:R-:W-:Y:S01]  /*bd70*/  F2FP.BF16.F32.PACK_AB R15, R81, R15 ;  /* 0x0000000f510f723e */ /* 0x000fe200000010ff */
[----:B------:R0:W-:Y:S01]  /*bd80*/  STG.E.U16 desc[UR18][R2.64+0x2], R9 ;  /* 0x0000020902007986 */ /* 0x0001e2000c101512 */
[----:B------:R-:W-:Y:S02]  /*bd90*/  PRMT R8, R14, 0x7632, R8 ;  /* 0x000076320e087816 */ /* 0x000fe40000000008 */
[----:B------:R-:W-:Y:S02]  /*bda0*/  F2FP.BF16.F32.PACK_AB R16, R84, R16 ;  /* 0x000000105410723e */ /* 0x000fe400000010ff */
[----:B------:R-:W-:Y:S01]  /*bdb0*/  F2FP.BF16.F32.PACK_AB R17, R85, R17 ;  /* 0x000000115511723e */ /* 0x000fe200000010ff */
[----:B------:R-:W-:Y:S01]  /*bdc0*/  STG.E.U16 desc[UR18][R4.64], R14 ;  /* 0x0000000e04007986 */ /* 0x000fe2000c101512 */
[----:B0-----:R-:W-:-:S03]  /*bdd0*/  PRMT R3, R15, 0x7632, R3 ;  /* 0x000076320f037816 */ /* 0x001fc60000000003 */
[----:B------:R0:W-:Y:S01]  /*bde0*/  STG.E.U16 desc[UR18][R4.64+0x2], R8 ;  /* 0x0000020804007986 */ /* 0x0001e2000c101512 */
[----:B------:R-:W-:-:S03]  /*bdf0*/  PRMT R9, R16, 0x7632, R9 ;  /* 0x0000763210097816 */ /* 0x000fc60000000009 */
[----:B------:R-:W-:Y:S01]  /*be00*/  STG.E.U16 desc[UR18][R4.64+0x4], R15 ;  /* 0x0000040f04007986 */ /* 0x000fe2000c101512 */
[----:B------:R-:W-:-:S03]  /*be10*/  F2FP.BF16.F32.PACK_AB R18, R88, R18 ;  /* 0x000000125812723e */ /* 0x000fc600000010ff */
[----:B------:R1:W-:Y:S01]  /*be20*/  STG.E.U16 desc[UR18][R4.64+0x6], R3 ;  /* 0x0000060304007986 */ /* 0x0003e2000c101512 */
[----:B------:R-:W-:-:S03]  /*be30*/  F2FP.BF16.F32.PACK_AB R19, R89, R19 ;  /* 0x000000135913723e */ /* 0x000fc600000010ff */
[----:B------:R-:W-:Y:S01]  /*be40*/  STG.E.U16 desc[UR18][R6.64], R16 ;  /* 0x0000001006007986 */ /* 0x000fe2000c101512 */
[----:B0-----:R-:W-:Y:S02]  /*be50*/  PRMT R8, R18, 0x7632, R8 ;  /* 0x0000763212087816 */ /* 0x001fe40000000008 */
[----:B-1----:R-:W-:Y:S01]  /*be60*/  PRMT R5, R17, 0x7632, R5 ;  /* 0x0000763211057816 */ /* 0x002fe20000000005 */
[----:B------:R-:W-:Y:S01]  /*be70*/  STG.E.U16 desc[UR18][R6.64+0x2], R9 ;  /* 0x0000020906007986 */ /* 0x000fe2000c101512 */
[----:B------:R-:W-:-:S03]  /*be80*/  F2FP.BF16.F32.PACK_AB R20, R91, R20 ;  /* 0x000000145b14723e */ /* 0x000fc600000010ff */
[----:B------:R-:W-:Y:S01]  /*be90*/  STG.E.U16 desc[UR18][R6.64+0x4], R17 ;  /* 0x0000041106007986 */ /* 0x000fe2000c101512 */
[----:B------:R-:W-:-:S03]  /*bea0*/  F2FP.BF16.F32.PACK_AB R21, R34, R21 ;  /* 0x000000152215723e */ /* 0x000fc600000010ff */
[----:B------:R0:W-:Y:S01]  /*beb0*/  STG.E.U16 desc[UR18][R6.64+0x6], R5 ;  /* 0x0000060506007986 */ /* 0x0001e2000c101512 */
[----:B------:R-:W-:Y:S02]  /*bec0*/  F2FP.BF16.F32.PACK_AB R0, R31, R0 ;  /* 0x000000001f00723e */ /* 0x000fe400000010ff */
[----:B------:R-:W-:Y:S02]  /*bed0*/  F2FP.BF16.F32.PACK_AB R35, R93, R35 ;  /* 0x000000235d23723e */ /* 0x000fe400000010ff */
[----:B0-----:R-:W-:Y:S01]  /*bee0*/  PRMT R7, R19, 0x7632, R7 ;  /* 0x0000763213077816 */ /* 0x001fe20000000007 */
[----:B------:R-:W-:Y:S01]  /*bef0*/  ULOP3.LUT UR4, UR4, 0x1, URZ, 0x3c, !UPT ;  /* 0x0000000104047892 */ /* 0x000fe2000f8e3c3f */
[----:B------:R-:W-:Y:S01]  /*bf00*/  UMOV UR5, UR16 ;  /* 0x0000001000057c82 */ /* 0x000fe20008000000 */
[----:B------:R-:W-:Y:S01]  /*bf10*/  UMOV UR10, UR15 ;  /* 0x0000000f000a7c82 */ /* 0x000fe20008000000 */
[----:B--2---:R-:W-:-:S04]  /*bf20*/  IADD3 R2, P1, R23, UR26, RZ ;  /* 0x0000001a17027c10 */ /* 0x004fc8000ff3e0ff */
[----:B---3--:R-:W-:-:S05]  /*bf30*/  IADD3.X R3, R22, UR27, RZ, P1, !PT ;  /* 0x0000001b16037c10 */ /* 0x008fca0008ffe4ff */
[----:B------:R-:W-:Y:S04]  /*bf40*/  STG.E.U16 desc[UR18][R2.64], R18 ;  /* 0x0000001202007986 */ /* 0x000fe8000c101512 */
[----:B------:R0:W-:Y:S04]  /*bf50*/  STG.E.U16 desc[UR18][R2.64+0x2], R8 ;  /* 0x0000020802007986 */ /* 0x0001e8000c101512 */
[----:B------:R-:W-:Y:S01]  /*bf60*/  STG.E.U16 desc[UR18][R2.64+0x4], R19 ;  /* 0x0000041302007986 */ /* 0x000fe2000c101512 */
[----:B----4-:R-:W-:-:S03]  /*bf70*/  IADD3 R4, P1, R13, UR26, RZ ;  /* 0x0000001a0d047c10 */ /* 0x010fc6000ff3e0ff */
[----:B------:R1:W-:Y:S01]  /*bf80*/  STG.E.U16 desc[UR18][R2.64+0x6], R7 ;  /* 0x0000060702007986 */ /* 0x0003e2000c101512 */
[----:B-----5:R-:W-:Y:S02]  /*bf90*/  IADD3.X R5, R12, UR27, RZ, P1, !PT ;  /* 0x0000001b0c057c10 */ /* 0x020fe40008ffe4ff */
[----:B0-----:R-:W-:Y:S02]  /*bfa0*/  PRMT R8, R21, 0x7632, R8 ;  /* 0x0000763215087816 */ /* 0x001fe40000000008 */
[----:B-1----:R-:W-:Y:S01]  /*bfb0*/  PRMT R3, R20, 0x7632, R3 ;  /* 0x0000763214037816 */ /* 0x002fe20000000003 */
[----:B------:R-:W-:Y:S01]  /*bfc0*/  STG.E.U16 desc[UR18][R4.64], R20 ;  /* 0x0000001404007986 */ /* 0x000fe2000c101512 */
[----:B------:R-:W-:-:S03]  /*bfd0*/  IADD3 R6, P1, R11, UR26, RZ ;  /* 0x0000001a0b067c10 */ /* 0x000fc6000ff3e0ff */
[----:B------:R-:W-:Y:S01]  /*bfe0*/  STG.E.U16 desc[UR18][R4.64+0x2], R3 ;  /* 0x0000020304007986 */ /* 0x000fe2000c101512 */
[----:B------:R-:W-:-:S03]  /*bff0*/  PRMT R2, R0, 0x7632, R2 ;  /* 0x0000763200027816 */ /* 0x000fc60000000002 */
[----:B------:R-:W-:Y:S04]  /*c000*/  STG.E.U16 desc[UR18][R4.64+0x4], R21 ;  /* 0x0000041504007986 */ /* 0x000fe8000c101512 */
[----:B------:R0:W-:Y:S01]  /*c010*/  STG.E.U16 desc[UR18][R4.64+0x6], R8 ;  /* 0x0000060804007986 */ /* 0x0001e2000c101512 */
[----:B------:R-:W-:-:S05]  /*c020*/  IADD3.X R7, R10, UR27, RZ, P1, !PT ;  /* 0x0000001b0a077c10 */ /* 0x000fca0008ffe4ff */
[----:B------:R2:W-:Y:S01]  /*c030*/  STG.E.U16 desc[UR18][R6.64], R0 ;  /* 0x0000000006007986 */ /* 0x0005e2000c101512 */
[----:B0-----:R-:W-:-:S03]  /*c040*/  PRMT R5, R35, 0x7632, R5 ;  /* 0x0000763223057816 */ /* 0x001fc60000000005 */
[----:B------:R2:W-:Y:S04]  /*c050*/  STG.E.U16 desc[UR18][R6.64+0x2], R2 ;  /* 0x0000020206007986 */ /* 0x0005e8000c101512 */
[----:B------:R2:W-:Y:S04]  /*c060*/  STG.E.U16 desc[UR18][R6.64+0x4], R35 ;  /* 0x0000042306007986 */ /* 0x0005e8000c101512 */
[----:B------:R2:W-:Y:S01]  /*c070*/  STG.E.U16 desc[UR18][R6.64+0x6], R5 ;  /* 0x0000060506007986 */ /* 0x0005e2000c101512 */
[----:B------:R-:W-:Y:S05]  /*c080*/  @!P0 BRA `(.L_x_703) ;  /* 0xffffff4400ac8947 */ /* 0x000fea000383ffff */
.L_x_693:
        /* <DEDUP_REMOVED lines=11> */
[----:B------:R-:W1:Y:S01]  /*c140*/  LDC.64 R20, c[0x0][0x258] ;  /* 0x00009600ff147b82 */ /* 0x000e620000000a00 */
[----:B--2---:R-:W0:Y:S01]  /*c150*/  S2R R0, SR_TID.X ;  /* 0x0000000000007919 */ /* 0x004e220000002100 */
        /* <DEDUP_REMOVED lines=68> */
.L_x_720:
        /* <DEDUP_REMOVED lines=42> */
.L_x_707:
[----:B------:R-:W-:Y:S05]  /*c840*/  BSYNC B1 ;  /* 0x0000000000017941 */ /* 0x000fea0003800000 */
.L_x_706:
        /* <DEDUP_REMOVED lines=18> */
.L_x_710:
        /* <DEDUP_REMOVED lines=55> */
.L_x_709:
[----:B------:R-:W-:Y:S05]  /*cce0*/  BSYNC B1 ;  /* 0x0000000000017941 */ /* 0x000fea0003800000 */
.L_x_708:
        /* <DEDUP_REMOVED lines=35> */
.L_x_712:
[----:B------:R-:W-:Y:S05]  /*cf20*/  BSYNC B1 ;  /* 0x0000000000017941 */ /* 0x000fea0003800000 */
.L_x_711:
        /* <DEDUP_REMOVED lines=15> */
.L_x_705:
[----:B------:R-:W-:Y:S05]  /*d020*/  BSYNC B0 ;  /* 0x0000000000007941 */ /* 0x000fea0003800000 */
.L_x_704:
        /* <DEDUP_REMOVED lines=36> */
.L_x_729:
        /* <DEDUP_REMOVED lines=41> */
.L_x_739:
        /* <DEDUP_REMOVED lines=35> */
.L_x_749:
[----:B----4-:R-:W-:Y:S01]  /*d730*/  FADD.FTZ R30, R42, R32 ;  /* 0x000000202a1e7221 */ /* 0x010fe20000010000 */
[----:B------:R-:W-:Y:S02]  /*d740*/  @!P2 F2FP.BF16.F32.PACK_AB R25, RZ, R33 ;  /* 0x00000021ff19a23e */ /* 0x000fe400000010ff */
[----:B------:R-:W-:Y:S02]  /*d750*/  MOV R33, R18 ;  /* 0x0000001200217202 */ /* 0x000fe40000000f00 */
[----:B------:R-:W-:Y:S01]  /*d760*/  @!P2 F2FP.BF16.F32.PACK_AB R30, RZ, R30 ;  /* 0x0000001eff1ea23e */ /* 0x000fe200000010ff */
[----:B------:R4:W-:Y:S04]  /*d770*/  @!P2 STG.E.U16 desc[UR18][R26.64+0x78], R25 ;  /* 0x000078191a00a986 */ /* 0x0009e8000c101512 */
[----:B------:R4:W-:Y:S02]  /*d780*/  @!P2 STG.E.U16 desc[UR18][R28.64+0x78], R30 ;  /* 0x0000781e1c00a986 */ /* 0x0009e4000c101512 */
.L_x_715:
[----:B------:R-:W-:Y:S05]  /*d790*/  BSYNC B0 ;  /* 0x0000000000007941 */ /* 0x000fea0003800000 */
.L_x_714:
        /* <DEDUP_REMOVED lines=146> */
.L_x_783:
[----:B01----:R-:W-:Y:S01]  /*e0c0*/  FADD.FTZ R30, R50, R32 ;  /* 0x00000020321e7221 */ /* 0x003fe20000010000 */
[----:B------:R-:W-:-:S04]  /*e0d0*/  @!P0 F2FP.BF16.F32.PACK_AB R25, RZ, R36 ;  /* 0x00000024ff19823e */ /* 0x000fc800000010ff */
[----:B------:R-:W-:Y:S01]  /*e0e0*/  @!P0 F2FP.BF16.F32.PACK_AB R30, RZ, R30 ;  /* 0x0000001eff1e823e */ /* 0x000fe200000010ff */
[----:B------:R0:W-:Y:S04]  /*e0f0*/  @!P0 STG.E.U16 desc[UR18][R26.64+0xb4], R25 ;  /* 0x0000b4191a008986 */ /* 0x0001e8000c101512 */
[----:B------:R0:W-:Y:S02]  /*e100*/  @!P0 STG.E.U16 desc[UR18][R28.64+0xb4], R30 ;  /* 0x0000b41e1c008986 */ /* 0x0001e4000c101512 */
.L_x_713:
[----:B------:R-:W-:Y:S05]  /*e110*/  WARPSYNC.ALL ;  /* 0x0000000000007948 */ /* 0x000fea0003800000 */
[----:B------:R-:W-:Y:S01]  /*e120*/  IADD3 R14, R14, 0x800, RZ ;  /* 0x000008000e0e7810 */ /* 0x000fe20007ffe0ff */
[----:B------:R-:W-:Y:S03]  /*e130*/  BAR.SYNC.DEFER_BLOCKING 0x0 ;  /* 0x0000000000007b1d */ /* 0x000fe60000010000 */
[----:B------:R-:W-:-:S13]  /*e140*/  ISETP.GE.AND P0, PT, R14, UR20, PT ;  /* 0x000000140e007c0c */ /* 0x000fda000bf06270 */
[----:B------:R-:W-:Y:S05]  /*e150*/  @!P0 BRA `(.L_x_720) ;  /* 0xffffffe400108947 */ /* 0x000fea000383ffff */
[----:B------:R-:W-:Y:S05]  /*e160*/  EXIT ;  /* 0x000000000000794d */ /* 0x000fea0003800000 */
.L_x_716:
[----:B------:R-:W-:Y:S01]  /*e170*/  HFMA2.MMA R31, -RZ, RZ, 0, 4.76837158203125e-07 ;  /* 0x00000008ff1f7435 */ /* 0x000fe200000001ff */
[----:B--2---:R-:W-:Y:S02]  /*e180*/  MOV R34, R26 ;  /* 0x0000001a00227202 */ /* 0x004fe40000000f00 */
[----:B------:R-:W-:Y:S02]  /*e190*/  MOV R30, 0x101f ;  /* 0x0000101f001e7802 */ /* 0x000fe40000000f00 */
[----:B0-----:R-:W-:-:S07]  /*e1a0*/  MOV R25, 0xffff ;  /* 0x0000ffff00197802 */ /* 0x001fce0000000f00 */
[----:B-1-3--:R-:W-:Y:S05]  /*e1b0*/  WARPSYNC.COLLECTIVE R25, `(.L_x_721) ;  /* 0x0000000019087348 */ /* 0x00afea0003c00000 */
[----:B------:R0:W2:Y:S02]  /*e1c0*/  SHFL.BFLY P3, R32, R34, R31, R30 ;  /* 0x0c00001f22207389 */ /* 0x0000a4000006001e */
[----:B0123--:R-:W-:Y:S01]  /*e1d0*/  ENDCOLLECTIVE ;  /* 0x000000000000791b */ /* 0x00ffe20003800000 */
.L_x_721:
[----:B------:R-:W-:Y:S02]  /*e1e0*/  MOV R34, R27 ;  /* 0x0000001b00227202 */ /* 0x000fe40000000f00 */
[----:B------:R-:W-:-:S07]  /*e1f0*/  MOV R29, R32 ;  /* 0x00000020001d7202 */ /* 0x000fce0000000f00 */
[----:B------:R-:W-:Y:S05]  /*e200*/  WARPSYNC.COLLECTIVE R25, `(.L_x_722) ;  /* 0x0000000019087348 */ /* 0x000fea0003c00000 */
[----:B------:R0:W1:Y:S02]  /*e210*/  SHFL.BFLY P3, R32, R34, R31, R30 ;  /* 0x0c00001f22207389 */ /* 0x000064000006001e */
[----:B01----:R-:W-:Y:S01]  /*e220*/  ENDCOLLECTIVE ;  /* 0x000000000000791b */ /* 0x003fe20003800000 */
.L_x_722:
[----:B------:R-:W-:Y:S01]  /*e230*/  FADD.FTZ R29, R29, R26 ;  /* 0x0000001a1d1d7221 */ /* 0x000fe20000010000 */
[----:B------:R-:W-:-:S04]  /*e240*/  HFMA2.MMA R31, -RZ, RZ, 0, 2.384185791015625e-07 ;  /* 0x00000004ff1f7435 */ /* 0x000fc800000001ff */
[----:B------:R-:W-:Y:S02]  /*e250*/  MOV R34, R29 ;  /* 0x0000001d00227202 */ /* 0x000fe40000000f00 */
[----:B------:R-:W-:-:S07]  /*e260*/  MOV R28, R32 ;  /* 0x00000020001c7202 */ /* 0x000fce0000000f00 */
[----:B------:R-:W-:Y:S05]  /*e270*/  WARPSYNC.COLLECTIVE R25, `(.L_x_723) ;  /* 0x0000000019087348 */ /* 0x000fea0003c00000 */
[----:B------:R0:W1:Y:S02]  /*e280*/  SHFL.BFLY P3, R32, R34, R31, R30 ;  /* 0x0c00001f22207389 */ /* 0x000064000006001e */
[----:B01----:R-:W-:Y:S01]  /*e290*/  ENDCOLLECTIVE ;  /* 0x000000000000791b */ /* 0x003fe20003800000 */
.L_x_723:
[----:B------:R-:W-:-:S05]  /*e2a0*/  FADD.FTZ R28, R28, R27 ;  /* 0x0000001b1c1c7221 */ /* 0x000fca0000010000 */
[----:B------:R-:W-:Y:S02]  /*e2b0*/  MOV R34, R28 ;  /* 0x0000001c00227202 */ /* 0x000fe40000000f00 */
[----:B------:R-:W-:-:S07]  /*e2c0*/  MOV R36, R32 ;  /* 0x0000002000247202 */ /* 0x000fce0000000f00 */
[----:B------:R-:W-:Y:S05]  /*e2d0*/  WARPSYNC.COLLECTIVE R25, `(.L_x_724) ;  /* 0x0000000019087348 */ /* 0x000fea0003c00000 */
[----:B------:R0:W1:Y:S02]  /*e2e0*/  SHFL.BFLY P3, R32, R34, R31, R30 ;  /* 0x0c00001f22207389 */ /* 0x000064000006001e */
[----:B01----:R-:W-:Y:S01]  /*e2f0*/  ENDCOLLECTIVE ;  /* 0x000000000000791b */ /* 0x003fe20003800000 */
.L_x_724:
[----:B------:R-:W-:Y:S01]  /*e300*/  FADD.FTZ R36, R29, R36 ;  /* 0x000000241d247221 */ /* 0x000fe20000010000 */
[----:B------:R-:W-:-:S04]  /*e310*/  HFMA2.MMA R31, -RZ, RZ, 0, 1.1920928955078125e-07 ;  /* 0x00000002ff1f7435 */ /* 0x000fc800000001ff */
[----:B------:R-:W-:Y:S02]  /*e320*/  MOV R34, R36 ;  /* 0x0000002400227202 */ /* 0x000fe40000000f00 */
[----:B------:R-:W-:-:S07]  /*e330*/  MOV R33, R32 ;  /* 0x0000002000217202 */ /* 0x000fce0000000f00 */
[----:B------:R-:W-:Y:S05]  /*e340*/  WARPSYNC.COLLECTIVE R25, `(.L_x_725) ;  /* 0x0000000019087348 */ /* 0x000fea0003c00000 */
[----:B------:R0:W1:Y:S02]  /*e350*/  SHFL.BFLY P3, R32, R34, R31, R30 ;  /* 0x0c00001f22207389 */ /* 0x000064000006001e */
[----:B01----:R-:W-:Y:S01]  /*e360*/  ENDCOLLECTIVE ;  /* 0x000000000000791b */ /* 0x003fe20003800000 */
.L_x_725:
[----:B------:R-:W-:-:S05]  /*e370*/  FADD.FTZ R33, R28, R33 ;  /* 0x000000211c217221 */ /* 0x000fca0000010000 */
[----:B------:R-:W-:Y:S02]  /*e380*/  MOV R34, R33 ;  /* 0x0000002100227202 */ /* 0x000fe40000000f00 */
[----:B------:R-:W-:-:S07]  /*e390*/  MOV R35, R32 ;  /* 0x0000002000237202 */ /* 0x000fce0000000f00 */
[----:B------:R-:W-:Y:S05]  /*e3a0*/  WARPSYNC.COLLECTIVE R25, `(.L_x_726) ;  /* 0x0000000019087348 */ /* 0x000fea0003c00000 */
[----:B------:R0:W1:Y:S02]  /*e3b0*/  SHFL.BFLY P3, R32, R34, R31, R30 ;  /* 0x0c00001f22207389 */ /* 0x000064000006001e */
[----:B01----:R-:W-:Y:S01]  /*e3c0*/  ENDCOLLECTIVE ;  /* 0x000000000000791b */ /* 0x003fe20003800000 */
.L_x_726:
[----:B------:R-:W-:Y:S01]  /*e3d0*/  FADD.FTZ R35, R36, R35 ;  /* 0x0000002324237221 */ /* 0x000fe20000010000 */
[----:B------:R-:W-:-:S04]  /*e3e0*/  HFMA2.MMA R31, -RZ, RZ, 0, 5.9604644775390625e-08 ;  /* 0x00000001ff1f7435 */ /* 0x000fc800000001ff */
[----:B------:R-:W-:Y:S02]  /*e3f0*/  MOV R34, R35 ;  /* 0x0000002300227202 */ /* 0x000fe40000000f00 */
[----:B------:R-:W-:-:S07]  /*e400*/  MOV R26, R32 ;  /* 0x00000020001a7202 */ /* 0x000fce0000000f00 */
[----:B------:R-:W-:Y:S05]  /*e410*/  WARPSYNC.COLLECTIVE R25, `(.L_x_727) ;  /* 0x0000000019087348 */ /* 0x000fea0003c00000 */
[----:B------:R0:W1:Y:S02]  /*e420*/  SHFL.BFLY P3, R32, R34, R31, R30 ;  /* 0x0c00001f22207389 */ /* 0x000064000006001e */
[----:B01----:R-:W-:Y:S01]  /*e430*/  ENDCOLLECTIVE ;  /* 0x000000000000791b */ /* 0x003fe20003800000 */
.L_x_727:
[----:B------:R-:W-:-:S05]  /*e440*/  FADD.FTZ R37, R33, R26 ;  /* 0x0000001a21257221 */ /* 0x000fca0000010000 */
[----:B------:R-:W-:Y:S02]  /*e450*/  MOV R34, R37 ;  /* 0x0000002500227202 */ /* 0x000fe40000000f00 */
[----:B------:R-:W-:-:S07]  /*e460*/  MOV R38, R32 ;  /* 0x0000002000267202 */ /* 0x000fce0000000f00 */
[----:B------:R-:W-:Y:S05]  /*e470*/  WARPSYNC.COLLECTIVE R25, `(.L_x_728) ;  /* 0x0000000019087348 */ /* 0x000fea0003c00000 */
[----:B------:R0:W1:Y:S02]  /*e480*/  SHFL.BFLY P3, R32, R34, R31, R30 ;  /* 0x0c00001f22207389 */ /* 0x000064000006001e */
[----:B01----:R-:W-:Y:S01]  /*e490*/  ENDCOLLECTIVE ;  /* 0x000000000000791b */ /* 0x003fe20003800000 */
.L_x_728:
[----:B------:R-:W-:Y:S01]  /*e4a0*/  FADD.FTZ R38, R35, R38 ;  /* 0x0000002623267221 */ /* 0x000fe20000010000 */
[----:B------:R-:W-:Y:S06]  /*e4b0*/  BRA `(.L_x_729) ;  /* 0xffffffec006c7947 */ /* 0x000fec000383ffff */
.L_x_717:
        /* <DEDUP_REMOVED lines=8> */
.L_x_731:
[----:B------:R-:W-:Y:S05]  /*e540*/  BSYNC B1 ;  /* 0x0000000000017941 */ /* 0x000fea0003800000 */
.L_x_730:
        /* <DEDUP_REMOVED lines=8> */
.L_x_732:
[----:B------:R-:W-:Y:S01]  /*e5d0*/  FADD.FTZ R36, R36, R33 ;  /* 0x0000002124247221 */ /* 0x000fe20000010000 */
[----:B------:R-:W-:-:S04]  /*e5e0*/  HFMA2.MMA R31, -RZ, RZ, 0, 2.384185791015625e-07 ;  /* 0x00000004ff1f7435 */ /* 0x000fc800000001ff */
[----:B------:R-:W-:Y:S02]  /*e5f0*/  MOV R34, R36 ;  /* 0x0000002400227202 */ /* 0x000fe40000000f00 */
[----:B------:R-:W-:-:S07]  /*e600*/  MOV R38, R32 ;  /* 0x0000002000267202 */ /* 0x000fce0000000f00 */
[----:B------:R-:W-:Y:S05]  /*e610*/  WARPSYNC.COLLECTIVE R25, `(.L_x_733) ;  /* 0x0000000019087348 */ /* 0x000fea0003c00000 */
[----:B------:R0:W1:Y:S02]  /*e620*/  SHFL.BFLY P3, R32, R34, R31, R30 ;  /* 0x0c00001f22207389 */ /* 0x000064000006001e */
[----:B01----:R-:W-:Y:S01]  /*e630*/  ENDCOLLECTIVE ;  /* 0x000000000000791b */ /* 0x003fe20003800000 */
.L_x_733:
[----:B------:R-:W-:-:S05]  /*e640*/  FADD.FTZ R38, R38, R35 ;  /* 0x0000002326267221 */ /* 0x000fca0000010000 */
[----:B------:R-:W-:Y:S02]  /*e650*/  MOV R34, R38 ;  /* 0x0000002600227202 */ /* 0x000fe40000000f00 */
[----:B------:R-:W-:-:S07]  /*e660*/  MOV R37, R32 ;  /* 0x0000002000257202 */ /* 0x000fce0000000f00 */
[----:B------:R-:W-:Y:S05]  /*e670*/  WARPSYNC.COLLECTIVE R25, `(.L_x_734) ;  /* 0x0000000019087348 */ /* 0x000fea0003c00000 */
[----:B------:R0:W1:Y:S02]  /*e680*/  SHFL.BFLY P3, R32, R34, R31, R30 ;  /* 0x0c00001f22207389 */ /* 0x000064000006001e */
[----:B01----:R-:W-:Y:S01]  /*e690*/  ENDCOLLECTIVE ;  /* 0x000000000000791b */ /* 0x003fe20003800000 */
.L_x_734:
[----:B------:R-:W-:Y:S01]  /*e6a0*/  FADD.FTZ R37, R36, R37 ;  /* 0x0000002524257221 */ /* 0x000fe20000010000 */
[----:B------:R-:W-:-:S04]  /*e6b0*/  HFMA2.MMA R31, -RZ, RZ, 0, 1.1920928955078125e-07 ;  /* 0x00000002ff1f7435 */ /* 0x000fc800000001ff */
[----:B------:R-:W-:Y:S02]  /*e6c0*/  MOV R34, R37 ;  /* 0x0000002500227202 */ /* 0x000fe40000000f00 */
[----:B------:R-:W-:-:S07]  /*e6d0*/  MOV R39, R32 ;  /* 0x0000002000277202 */ /* 0x000fce0000000f00 */
[----:B------:R-:W-:Y:S05]  /*e6e0*/  WARPSYNC.COLLECTIVE R25, `(.L_x_735) ;  /* 0x0000000019087348 */ /* 0x000fea0003c00000 */
[----:B------:R0:W1:Y:S02]  /*e6f0*/  SHFL.BFLY P3, R32, R34, R31, R30 ;  /* 0x0c00001f22207389 */ /* 0x000064000006001e */
[----:B01----:R-:W-:Y:S01]  /*e700*/  ENDCOLLECTIVE ;  /* 0x000000000000791b */ /* 0x003fe20003800000 */
.L_x_735:
[----:B------:R-:W-:-:S05]  /*e710*/  FADD.FTZ R39, R38, R39 ;  /* 0x0000002726277221 */ /* 0x000fca0000010000 */
[----:B------:R-:W-:Y:S02]  /*e720*/  MOV R34, R39 ;  /* 0x0000002700227202 */ /* 0x000fe40000000f00 */
[----:B------:R-:W-:-:S07]  /*e730*/  MOV R40, R32 ;  /* 0x0000002000287202 */ /* 0x000fce0000000f00 */
[----:B------:R-:W-:Y:S05]  /*e740*/  WARPSYNC.COLLECTIVE R25, `(.L_x_736) ;  /* 0x0000000019087348 */ /* 0x000fea0003c00000 */
[----:B------:R0:W1:Y:S02]  /*e750*/  SHFL.BFLY P3, R32, R34, R31, R30 ;  /* 0x0c00001f22207389 */ /* 0x000064000006001e */
[----:B01----:R-:W-:Y:S01]  /*e760*/  ENDCOLLECTIVE ;  /* 0x000000000000791b */ /* 0x003fe20003800000 */
.L_x_736:
[----:B------:R-:W-:Y:S01]  /*e770*/  FADD.FTZ R40, R37, R40 ;  /* 0x0000002825287221 */ /* 0x000fe20000010000 */
[----:B------:R-:W-:-:S04]  /*e780*/  HFMA2.MMA R31, -RZ, RZ, 0, 5.9604644775390625e-08 ;  /* 0x00000001ff1f7435 */ /* 0x000fc800000001ff */
[----:B------:R-:W-:Y:S02]  /*e790*/  MOV R34, R40 ;  /* 0x0000002800227202 */ /* 0x000fe40000000f00 */
[----:B------:R-:W-:-:S07]  /*e7a0*/  MOV R42, R32 ;  /* 0x00000020002a7202 */ /* 0x000fce0000000f00 */
[----:B------:R-:W-:Y:S05]  /*e7b0*/  WARPSYNC.COLLECTIVE R25, `(.L_x_737) ;  /* 0x0000000019087348 */ /* 0x000fea0003c00000 */
[----:B------:R0:W1:Y:S02]  /*e7c0*/  SHFL.BFLY P3, R32, R34, R31, R30 ;  /* 0x0c00001f22207389 */ /* 0x000064000006001e */
[----:B01----:R-:W-:Y:S01]  /*e7d0*/  ENDCOLLECTIVE ;  /* 0x000000000000791b */ /* 0x003fe20003800000 */
.L_x_737:
[----:B------:R-:W-:-:S05]  /*e7e0*/  FADD.FTZ R42, R39, R42 ;  /* 0x0000002a272a7221 */ /* 0x000fca0000010000 */
[----:B------:R-:W-:Y:S02]  /*e7f0*/  MOV R34, R42 ;  /* 0x0000002a00227202 */ /* 0x000fe40000000f00 */
[----:B------:R-:W-:-:S07]  /*e800*/  MOV R33, R32 ;  /* 0x0000002000217202 */ /* 0x000fce0000000f00 */
[----:B------:R-:W-:Y:S05]  /*e810*/  WARPSYNC.COLLECTIVE R25, `(.L_x_738) ;  /* 0x0000000019087348 */ /* 0x000fea0003c00000 */
[----:B------:R0:W1:Y:S02]  /*e820*/  SHFL.BFLY P3, R32, R34, R31, R30 ;  /* 0x0c00001f22207389 */ /* 0x000064000006001e */
[----:B01----:R-:W-:Y:S01]  /*e830*/  ENDCOLLECTIVE ;  /* 0x000000000000791b */ /* 0x003fe20003800000 */
.L_x_738:
[----:B------:R-:W-:Y:S01]  /*e840*/  FADD.FTZ R33, R40, R33 ;  /* 0x0000002128217221 */ /* 0x000fe20000010000 */
[----:B------:R-:W-:Y:S06]  /*e850*/  BRA `(.L_x_739) ;  /* 0xffffffec00287947 */ /* 0x000fec000383ffff */
.L_x_718:
        /* <DEDUP_REMOVED lines=8> */
.L_x_741:
[----:B------:R-:W-:Y:S05]  /*e8e0*/  BSYNC B1 ;  /* 0x0000000000017941 */ /* 0x000fea0003800000 */
.L_x_740:
        /* <DEDUP_REMOVED lines=8> */
.L_x_742:
[----:B------:R-:W-:Y:S01]  /*e970*/  FADD.FTZ R36, R36, R33 ;  /* 0x0000002124247221 */ /* 0x000fe20000010000 */
[----:B------:R-:W-:-:S04]  /*e980*/  HFMA2.MMA R31, -RZ, RZ, 0, 2.384185791015625e-07 ;  /* 0x00000004ff1f7435 */ /* 0x000fc800000001ff */
[----:B------:R-:W-:Y:S02]  /*e990*/  MOV R34, R36 ;  /* 0x0000002400227202 */ /* 0x000fe40000000f00 */
[----:B------:R-:W-:-:S07]  /*e9a0*/  MOV R38, R32 ;  /* 0x0000002000267202 */ /* 0x000fce0000000f00 */
[----:B------:R-:W-:Y:S05]  /*e9b0*/  WARPSYNC.COLLECTIVE R25, `(.L_x_743) ;  /* 0x0000000019087348 */ /* 0x000fea0003c00000 */
[----:B------:R0:W1:Y:S02]  /*e9c0*/  SHFL.BFLY P3, R32, R34, R31, R30 ;  /* 0x0c00001f22207389 */ /* 0x000064000006001e */
[----:B01----:R-:W-:Y:S01]  /*e9d0*/  ENDCOLLECTIVE ;  /* 0x000000000000791b */ /* 0x003fe20003800000 */
.L_x_743:
[----:B------:R-:W-:-:S05]  /*e9e0*/  FADD.FTZ R38, R38, R35 ;  /* 0x0000002326267221 */ /* 0x000fca0000010000 */
[----:B------:R-:W-:Y:S02]  /*e9f0*/  MOV R34, R38 ;  /* 0x0000002600227202 */ /* 0x000fe40000000f00 */
[----:B------:R-:W-:-:S07]  /*ea00*/  MOV R37, R32 ;  /* 0x0000002000257202 */ /* 0x000fce0000000f00 */
[----:B------:R-:W-:Y:S05]  /*ea10*/  WARPSYNC.COLLECTIVE R25, `(.L_x_744) ;  /* 0x0000000019087348 */ /* 0x000fea0003c00000 */
[----:B------:R0:W1:Y:S02]  /*ea20*/  SHFL.BFLY P3, R32, R34, R31, R30 ;  /* 0x0c00001f22207389 */ /* 0x000064000006001e */
[----:B01----:R-:W-:Y:S01]  /*ea30*/  ENDCOLLECTIVE ;  /* 0x000000000000791b */ /* 0x003fe20003800000 */
.L_x_744:
[----:B------:R-:W-:Y:S01]  /*ea40*/  FADD.FTZ R37, R36, R37 ;  /* 0x0000002524257221 */ /* 0x000fe20000010000 */
[----:B------:R-:W-:-:S04]  /*ea50*/  HFMA2.MMA R31, -RZ, RZ, 0, 1.1920928955078125e-07 ;  /* 0x00000002ff1f7435 */ /* 0x000fc800000001ff */
[----:B------:R-:W-:Y:S02]  /*ea60*/  MOV R34, R37 ;  /* 0x0000002500227202 */ /* 0x000fe40000000f00 */
[----:B------:R-:W-:-:S07]  /*ea70*/  MOV R39, R32 ;  /* 0x0000002000277202 */ /* 0x000fce0000000f00 */
[----:B------:R-:W-:Y:S05]  /*ea80*/  WARPSYNC.COLLECTIVE R25, `(.L_x_745) ;  /* 0x0000000019087348 */ /* 0x000fea0003c00000 */
[----:B------:R0:W1:Y:S02]  /*ea90*/  SHFL.BFLY P3, R32, R34, R31, R30 ;  /* 0x0c00001f22207389 */ /* 0x000064000006001e */
[----:B01----:R-:W-:Y:S01]  /*eaa0*/  ENDCOLLECTIVE ;  /* 0x000000000000791b */ /* 0x003fe20003800000 */
.L_x_745:
[----:B------:R-:W-:-:S05]  /*eab0*/  FADD.FTZ R39, R38, R39 ;  /* 0x0000002726277221 */ /* 0x000fca0000010000 */
[----:B------:R-:W-:Y:S02]  /*eac0*/  MOV R34, R39 ;  /* 0x0000002700227202 */ /* 0x000fe40000000f00 */
[----:B------:R-:W-:-:S07]  /*ead0*/  MOV R40, R32 ;  /* 0x0000002000287202 */ /* 0x000fce0000000f00 */
[----:B------:R-:W-:Y:S05]  /*eae0*/  WARPSYNC.COLLECTIVE R25, `(.L_x_746) ;  /* 0x0000000019087348 */ /* 0x000fea0003c00000 */
[----:B------:R0:W1:Y:S02]  /*eaf0*/  SHFL.BFLY P3, R32, R34, R31, R30 ;  /* 0x0c00001f22207389 */ /* 0x000064000006001e */
[----:B01----:R-:W-:Y:S01]  /*eb00*/  ENDCOLLECTIVE ;  /* 0x000000000000791b */ /* 0x003fe20003800000 */
.L_x_746:
[----:B------:R-:W-:Y:S01]  /*eb10*/  FADD.FTZ R40, R37, R40 ;  /* 0x0000002825287221 */ /* 0x000fe20000010000 */
[----:B------:R-:W-:-:S04]  /*eb20*/  HFMA2.MMA R31, -RZ, RZ, 0, 5.9604644775390625e-08 ;  /* 0x00000001ff1f7435 */ /* 0x000fc800000001ff */
[----:B------:R-:W-:Y:S02]  /*eb30*/  MOV R34, R40 ;  /* 0x0000002800227202 */ /* 0x000fe40000000f00 */
[----:B------:R-:W-:-:S07]  /*eb40*/  MOV R42, R32 ;  /* 0x00000020002a7202 */ /* 0x000fce0000000f00 */
[----:B------:R-:W-:Y:S05]  /*eb50*/  WARPSYNC.COLLECTIVE R25, `(.L_x_747) ;  /* 0x0000000019087348 */ /* 0x000fea0003c00000 */
[----:B------:R0:W1:Y:S02]  /*eb60*/  SHFL.BFLY P3, R32, R34, R31, R30 ;  /* 0x0c00001f22207389 */ /* 0x000064000006001e */
[----:B01----:R-:W-:Y:S01]  /*eb70*/  ENDCOLLECTIVE ;  /* 0x000000000000791b */ /* 0x003fe20003800000 */
.L_x_747:
[----:B------:R-:W-:-:S05]  /*eb80*/  FADD.FTZ R42, R39, R42 ;  /* 0x0000002a272a7221 */ /* 0x000fca0000010000 */
[----:B------:R-:W-:Y:S02]  /*eb90*/  MOV R34, R42 ;  /* 0x0000002a00227202 */ /* 0x000fe40000000f00 */
[----:B------:R-:W-:-:S07]  /*eba0*/  MOV R33, R32 ;  /* 0x0000002000217202 */ /* 0x000fce0000000f00 */
[----:B------:R-:W-:Y:S05]  /*ebb0*/  WARPSYNC.COLLECTIVE R25, `(.L_x_748) ;  /* 0x0000000019087348 */ /* 0x000fea0003c00000 */
[----:B------:R0:W1:Y:S02]  /*ebc0*/  SHFL.BFLY P3, R32, R34, R31, R30 ;  /* 0x0c00001f22207389 */ /* 0x000064000006001e */
[----:B01----:R-:W-:Y:S01]  /*ebd0*/  ENDCOLLECTIVE ;  /* 0x000000000000791b */ /* 0x003fe20003800000 */
.L_x_748:
[----:B------:R-:W-:Y:S01]  /*ebe0*/  FADD.FTZ R33, R40, R33 ;  /* 0x0000002128217221 */ /* 0x000fe20000010000 */
[----:B------:R-:W-:Y:S06]  /*ebf0*/  BRA `(.L_x_749) ;  /* 0xffffffe800cc7947 */ /* 0x000fec000383ffff */
.L_x_719:
        /* <DEDUP_REMOVED lines=8> */
.L_x_751:
[----:B------:R-:W-:Y:S05]  /*ec80*/  BSYNC B0 ;  /* 0x0000000000007941 */ /* 0x000fea0003800000 */
.L_x_750:
        /* <DEDUP_REMOVED lines=12> */
.L_x_752:
        /* <DEDUP_REMOVED lines=13> */
.L_x_753:
[----:B------:R-:W-:Y:S02]  /*ee20*/  MOV R34, R28 ;  /* 0x0000001c00227202 */ /* 0x000fe40000000f00 */
[----:B------:R-:W-:-:S07]  /*ee30*/  MOV R26, R32 ;  /* 0x00000020001a7202 */ /* 0x000fce0000000f00 */
[----:B------:R-:W-:Y:S05]  /*ee40*/  WARPSYNC.COLLECTIVE R25, `(.L_x_754) ;  /* 0x0000000019087348 */ /* 0x000fea0003c00000 */
[----:B------:R0:W1:Y:S02]  /*ee50*/  SHFL.BFLY P3, R32, R34, R31, R30 ;  /* 0x0c00001f22207389 */ /* 0x000064000006001e */
[----:B01----:R-:W-:Y:S01]  /*ee60*/  ENDCOLLECTIVE ;  /* 0x000000000000791b */ /* 0x003fe20003800000 */
.L_x_754:
        /* <DEDUP_REMOVED lines=10> */
.L_x_755:
[----:B------:R-:W-:Y:S02]  /*ef10*/  MOV R34, R27 ;  /* 0x0000001b00227202 */ /* 0x000fe40000000f00 */
[----:B------:R-:W-:-:S07]  /*ef20*/  MOV R29, R32 ;  /* 0x00000020001d7202 */ /* 0x000fce0000000f00 */
[----:B------:R-:W-:Y:S05]  /*ef30*/  WARPSYNC.COLLECTIVE R25, `(.L_x_756) ;  /* 0x0000000019087348 */ /* 0x000fea0003c00000 */
[----:B------:R0:W1:Y:S02]  /*ef40*/  SHFL.BFLY P3, R32, R34, R31, R30 ;  /* 0x0c00001f22207389 */ /* 0x000064000006001e */
[----:B01----:R-:W-:Y:S01]  /*ef50*/  ENDCOLLECTIVE ;  /* 0x000000000000791b */ /* 0x003fe20003800000 */
.L_x_756:
        /* <DEDUP_REMOVED lines=12> */
.L_x_757:
[----:B------:R-:W0:Y:S01]  /*f020*/  LDC.64 R26, c[0x0][0x218] ;  /* 0x00008600ff1a7b82 */ /* 0x000e220000000a00 */
[----:B------:R-:W-:Y:S02]  /*f030*/  MOV R34, R36 ;  /* 0x0000002400227202 */ /* 0x000fe40000000f00 */
[----:B------:R-:W-:-:S07]  /*f040*/  MOV R38, R32 ;  /* 0x0000002000267202 */ /* 0x000fce0000000f00 */
[----:B0-----:R-:W-:Y:S05]  /*f050*/  WARPSYNC.COLLECTIVE R25, `(.L_x_758) ;  /* 0x0000000019087348 */ /* 0x001fea0003c00000 */
[----:B------:R1:W2:Y:S02]  /*f060*/  SHFL.BFLY P3, R32, R34, R31, R30 ;  /* 0x0c00001f22207389 */ /* 0x0002a4000006001e */
[----:B012---:R-:W-:Y:S01]  /*f070*/  ENDCOLLECTIVE ;  /* 0x000000000000791b */ /* 0x007fe20003800000 */
.L_x_758:
        /* <DEDUP_REMOVED lines=10> */
.L_x_759:
        /* <DEDUP_REMOVED lines=8> */
.L_x_760:
[----:B------:R-:W-:Y:S01]  /*f1a0*/  FADD.FTZ R42, R42, R39 ;  /* 0x000000272a2a7221 */ /* 0x000fe20000010000 */
[----:B------:R-:W-:-:S04]  /*f1b0*/  HFMA2.MMA R31, -RZ, RZ, 0, 2.384185791015625e-07 ;  /* 0x00000004ff1f7435 */ /* 0x000fc800000001ff */
[----:B------:R-:W-:Y:S02]  /*f1c0*/  MOV R34, R42 ;  /* 0x0000002a00227202 */ /* 0x000fe40000000f00 */
[----:B------:R-:W-:-:S07]  /*f1d0*/  MOV R41, R32 ;  /* 0x0000002000297202 */ /* 0x000fce0000000f00 */
[----:B------:R-:W-:Y:S05]  /*f1e0*/  WARPSYNC.COLLECTIVE R25, `(.L_x_761) ;  /* 0x0000000019087348 */ /* 0x000fea0003c00000 */
[----:B------:R0:W1:Y:S02]  /*f1f0*/  SHFL.BFLY P3, R32, R34, R31, R30 ;  /* 0x0c00001f22207389 */ /* 0x000064000006001e */
[----:B01----:R-:W-:Y:S01]  /*f200*/  ENDCOLLECTIVE ;  /* 0x000000000000791b */ /* 0x003fe20003800000 */
.L_x_761:
[----:B------:R-:W-:-:S05]  /*f210*/  FADD.FTZ R41, R41, R40 ;  /* 0x0000002829297221 */ /* 0x000fca0000010000 */
[----:B------:R-:W-:Y:S02]  /*f220*/  MOV R34, R41 ;  /* 0x0000002900227202 */ /* 0x000fe40000000f00 */
[----:B------:R-:W-:-:S07]  /*f230*/  MOV R39, R32 ;  /* 0x0000002000277202 */ /* 0x000fce0000000f00 */
[----:B------:R-:W-:Y:S05]  /*f240*/  WARPSYNC.COLLECTIVE R25, `(.L_x_762) ;  /* 0x0000000019087348 */ /* 0x000fea0003c00000 */
[----:B------:R0:W1:Y:S02]  /*f250*/  SHFL.BFLY P3, R32, R34, R31, R30 ;  /* 0x0c00001f22207389 */ /* 0x000064000006001e */
[----:B01----:R-:W-:Y:S01]  /*f260*/  ENDCOLLECTIVE ;  /* 0x000000000000791b */ /* 0x003fe20003800000 */
.L_x_762:
[----:B------:R-:W-:Y:S01]  /*f270*/  FADD.FTZ R39, R42, R39 ;  /* 0x000000272a277221 */ /* 0x000fe20000010000 */
[----:B------:R-:W-:-:S04]  /*f280*/  HFMA2.MMA R31, -RZ, RZ, 0, 1.1920928955078125e-07 ;  /* 0x00000002ff1f7435 */ /* 0x000fc800000001ff */
[----:B------:R-:W-:Y:S02]  /*f290*/  MOV R34, R39 ;  /* 0x0000002700227202 */ /* 0x000fe40000000f00 */
[----:B------:R-:W-:-:S07]  /*f2a0*/  MOV R40, R32 ;  /* 0x0000002000287202 */ /* 0x000fce0000000f00 */
[----:B------:R-:W-:Y:S05]  /*f2b0*/  WARPSYNC.COLLECTIVE R25, `(.L_x_763) ;  /* 0x0000000019087348 */ /* 0x000fea0003c00000 */
[----:B------:R0:W1:Y:S02]  /*f2c0*/  SHFL.BFLY P3, R32, R34, R31, R30 ;  /* 0x0c00001f22207389 */ /* 0x000064000006001e */
[----:B01----:R-:W-:Y:S01]  /*f2d0*/  ENDCOLLECTIVE ;  /* 0x000000000000791b */ /* 0x003fe20003800000 */
.L_x_763:
[----:B------:R-:W-:-:S05]  /*f2e0*/  FADD.FTZ R40, R41, R40 ;  /* 0x0000002829287221 */ /* 0x000fca0000010000 */
[----:B------:R-:W-:Y:S02]  /*f2f0*/  MOV R34, R40 ;  /* 0x0000002800227202 */ /* 0x000fe40000000f00 */
[----:B------:R-:W-:-:S07]  /*f300*/  MOV R28, R32 ;  /* 0x00000020001c7202 */ /* 0x000fce0000000f00 */
[----:B------:R-:W-:Y:S05]  /*f310*/  WARPSYNC.COLLECTIVE R25, `(.L_x_764) ;  /* 0x0000000019087348 */ /* 0x000fea0003c00000 */
[----:B------:R0:W1:Y:S02]  /*f320*/  SHFL.BFLY P3, R32, R34, R31, R30 ;  /* 0x0c00001f22207389 */ /* 0x000064000006001e */
[----:B01----:R-:W-:Y:S01]  /*f330*/  ENDCOLLECTIVE ;  /* 0x000000000000791b */ /* 0x003fe20003800000 */
.L_x_764:
        /* <DEDUP_REMOVED lines=13> */
.L_x_765:
[----:B------:R-:W-:Y:S01]  /*f410*/  FADD.FTZ R43, R40, R43 ;  /* 0x0000002b282b7221 */ /* 0x000fe20000010000 */
[----:B------:R-:W0:Y:S04]  /*f420*/  LDC.64 R28, c[0x0][0x220] ;  /* 0x00008800ff1c7b82 */ /* 0x000e280000000a00 */
[----:B------:R-:W-:Y:S02]  /*f430*/  MOV R34, R43 ;  /* 0x0000002b00227202 */ /* 0x000fe40000000f00 */
[----:B------:R-:W-:-:S07]  /*f440*/  MOV R40, R32 ;  /* 0x0000002000287202 */ /* 0x000fce0000000f00 */
[----:B0-----:R-:W-:Y:S05]  /*f450*/  WARPSYNC.COLLECTIVE R25, `(.L_x_766) ;  /* 0x0000000019087348 */ /* 0x001fea0003c00000 */
[----:B------:R1:W2:Y:S02]  /*f460*/  SHFL.BFLY P3, R32, R34, R31, R30 ;  /* 0x0c00001f22207389 */ /* 0x0002a4000006001e */
[----:B012---:R-:W-:Y:S01]  /*f470*/  ENDCOLLECTIVE ;  /* 0x000000000000791b */ /* 0x007fe20003800000 */
.L_x_766:
        /* <DEDUP_REMOVED lines=11> */
.L_x_767:
[----:B------:R-:W-:Y:S01]  /*f530*/  @!P0 F2FP.BF16.F32.PACK_AB R33, RZ, R36 ;  /* 0x00000024ff21823e */ /* 0x000fe200000010ff */
[----:B------:R-:W-:Y:S01]  /*f540*/  FADD.FTZ R42, R43, R42 ;  /* 0x0000002a2b2a7221 */ /* 0x000fe20000010000 */
[----:B------:R-:W-:Y:S02]  /*f550*/  MOV R34, R45 ;  /* 0x0000002d00227202 */ /* 0x000fe40000000f00 */
[----:B------:R-:W-:-:S07]  /*f560*/  MOV R51, R32 ;  /* 0x0000002000337202 */ /* 0x000fce0000000f00 */
[----:B------:R-:W-:Y:S05]  /*f570*/  WARPSYNC.COLLECTIVE R25, `(.L_x_768) ;  /* 0x0000000019087348 */ /* 0x000fea0003c00000 */
[----:B------:R0:W1:Y:S02]  /*f580*/  SHFL.BFLY P3, R32, R34, R31, R30 ;  /* 0x0c00001f22207389 */ /* 0x000064000006001e */
[----:B01----:R-:W-:Y:S01]  /*f590*/  ENDCOLLECTIVE ;  /* 0x000000000000791b */ /* 0x003fe20003800000 */
.L_x_768:
[----:B------:R-:W-:Y:S01]  /*f5a0*/  FADD.FTZ R51, R51, R44 ;  /* 0x0000002c33337221 */ /* 0x000fe20000010000 */
[----:B------:R-:W-:-:S04]  /*f5b0*/  HFMA2.MMA R31, -RZ, RZ, 0, 2.384185791015625e-07 ;  /* 0x00000004ff1f7435 */ /* 0x000fc800000001ff */
[----:B------:R-:W-:Y:S02]  /*f5c0*/  MOV R34, R51 ;  /* 0x0000003300227202 */ /* 0x000fe40000000f00 */
[----:B------:R-:W-:-:S07]  /*f5d0*/  MOV R46, R32 ;  /* 0x00000020002e7202 */ /* 0x000fce0000000f00 */
[----:B------:R-:W-:Y:S05]  /*f5e0*/  WARPSYNC.COLLECTIVE R25, `(.L_x_769) ;  /* 0x0000000019087348 */ /* 0x000fea0003c00000 */
[----:B------:R0:W1:Y:S02]  /*f5f0*/  SHFL.BFLY P3, R32, R34, R31, R30 ;  /* 0x0c00001f22207389 */ /* 0x000064000006001e */
[----:B01----:R-:W-:Y:S01]  /*f600*/  ENDCOLLECTIVE ;  /* 0x000000000000791b */ /* 0x003fe20003800000 */
.L_x_769:
[----:B------:R-:W-:-:S05]  /*f610*/  FADD.FTZ R46, R46, R45 ;  /* 0x0000002d2e2e7221 */ /* 0x000fca0000010000 */
[----:B------:R-:W-:Y:S02]  /*f620*/  MOV R34, R46 ;  /* 0x0000002e00227202 */ /* 0x000fe40000000f00 */
[----:B------:R-:W-:-:S07]  /*f630*/  MOV R44, R32 ;  /* 0x00000020002c7202 */ /* 0x000fce0000000f00 */
[----:B------:R-:W-:Y:S05]  /*f640*/  WARPSYNC.COLLECTIVE R25, `(.L_x_770) ;  /* 0x0000000019087348 */ /* 0x000fea0003c00000 */
[----:B------:R0:W1:Y:S02]  /*f650*/  SHFL.BFLY P3, R32, R34, R31, R30 ;  /* 0x0c00001f22207389 */ /* 0x000064000006001e */
[----:B01----:R-:W-:Y:S01]  /*f660*/  ENDCOLLECTIVE ;  /* 0x000000000000791b */ /* 0x003fe20003800000 */
.L_x_770:
[----:B------:R-:W-:Y:S01]  /*f670*/  FADD.FTZ R44, R51, R44 ;  /* 0x0000002c332c7221 */ /* 0x000fe20000010000 */
[----:B------:R-:W-:-:S04]  /*f680*/  HFMA2.MMA R31, -RZ, RZ, 0, 1.1920928955078125e-07 ;  /* 0x00000002ff1f7435 */ /* 0x000fc800000001ff */
[----:B------:R-:W-:Y:S02]  /*f690*/  MOV R34, R44 ;  /* 0x0000002c00227202 */ /* 0x000fe40000000f00 */
[----:B------:R-:W-:-:S07]  /*f6a0*/  MOV R45, R32 ;  /* 0x00000020002d7202 */ /* 0x000fce0000000f00 */
[----:B------:R-:W-:Y:S05]  /*f6b0*/  WARPSYNC.COLLECTIVE R25, `(.L_x_771) ;  /* 0x0000000019087348 */ /* 0x000fea0003c00000 */
[----:B------:R0:W1:Y:S02]  /*f6c0*/  SHFL.BFLY P3, R32, R34, R31, R30 ;  /* 0x0c00001f22207389 */ /* 0x000064000006001e */
[----:B01----:R-:W-:Y:S01]  /*f6d0*/  ENDCOLLECTIVE ;  /* 0x000000000000791b */ /* 0x003fe20003800000 */
.L_x_771:
[----:B------:R-:W-:-:S05]  /*f6e0*/  FADD.FTZ R45, R46, R45 ;  /* 0x0000002d2e2d7221 */ /* 0x000fca0000010000 */
[----:B------:R-:W-:Y:S02]  /*f6f0*/  MOV R34, R45 ;  /* 0x0000002d00227202 */ /* 0x000fe40000000f00 */
[----:B------:R-:W-:-:S07]  /*f700*/  MOV R51, R32 ;  /* 0x0000002000337202 */ /* 0x000fce0000000f00 */
[----:B------:R-:W-:Y:S05]  /*f710*/  WARPSYNC.COLLECTIVE R25, `(.L_x_772) ;  /* 0x0000000019087348 */ /* 0x000fea0003c00000 */
[----:B------:R0:W1:Y:S02]  /*f720*/  SHFL.BFLY P3, R32, R34, R31, R30 ;  /* 0x0c00001f22207389 */ /* 0x000064000006001e */
[----:B01----:R-:W-:Y:S01]  /*f730*/  ENDCOLLECTIVE ;  /* 0x000000000000791b */ /* 0x003fe20003800000 */
.L_x_772:
[----:B------:R-:W-:Y:S01]  /*f740*/  FADD.FTZ R51, R44, R51 ;  /* 0x000000332c337221 */ /* 0x000fe20000010000 */
[----:B------:R-:W-:-:S04]  /*f750*/  HFMA2.MMA R31, -RZ, RZ, 0, 5.9604644775390625e-08 ;  /* 0x00000001ff1f7435 */ /* 0x000fc800000001ff */
[----:B------:R-:W-:Y:S02]  /*f760*/  MOV R34, R51 ;  /* 0x0000003300227202 */ /* 0x000fe40000000f00 */
[----:B------:R-:W-:-:S07]  /*f770*/  MOV R46, R32 ;  /* 0x00000020002e7202 */ /* 0x000fce0000000f00 */
[----:B------:R-:W-:Y:S05]  /*f780*/  WARPSYNC.COLLECTIVE R25, `(.L_x_773) ;  /* 0x0000000019087348 */ /* 0x000fea0003c00000 */
[----:B------:R0:W1:Y:S02]  /*f790*/  SHFL.BFLY P3, R32, R34, R31, R30 ;  /* 0x0c00001f22207389 */ /* 0x000064000006001e */
[----:B01----:R-:W-:Y:S01]  /*f7a0*/  ENDCOLLECTIVE ;  /* 0x000000000000791b */ /* 0x003fe20003800000 */
.L_x_773:
[----:B------:R-:W-:-:S05]  /*f7b0*/  FADD.FTZ R45, R45, R46 ;  /* 0x0000002e2d2d7221 */ /* 0x000fca0000010000 */
[----:B------:R-:W-:Y:S02]  /*f7c0*/  MOV R34, R45 ;  /* 0x0000002d00227202 */ /* 0x000fe40000000f00 */
[----:B------:R-:W-:-:S07]  /*f7d0*/  MOV R44, R32 ;  /* 0x00000020002c7202 */ /* 0x000fce0000000f00 */
[----:B------:R-:W-:Y:S05]  /*f7e0*/  WARPSYNC.COLLECTIVE R25, `(.L_x_774) ;  /* 0x0000000019087348 */ /* 0x000fea0003c00000 */
[----:B------:R0:W1:Y:S02]  /*f7f0*/  SHFL.BFLY P3, R32, R34, R31, R30 ;  /* 0x0c00001f22207389 */ /* 0x000064000006001e */
[----:B01----:R-:W-:Y:S01]  /*f800*/  ENDCOLLECTIVE ;  /* 0x000000000000791b */ /* 0x003fe20003800000 */
.L_x_774:
[----:B------:R-:W-:Y:S01]  /*f810*/  HFMA2.MMA R31, -RZ, RZ, 0, 4.76837158203125e-07 ;  /* 0x00000008ff1f7435 */ /* 0x000fe200000001ff */
[----:B------:R-:W-:Y:S02]  /*f820*/  MOV R34, R48 ;  /* 0x0000003000227202 */ /* 0x000fe40000000f00 */
[----:B------:R-:W-:-:S08]  /*f830*/  MOV R46, R32 ;  /* 0x00000020002e7202 */ /* 0x000fd00000000f00 */
[----:B------:R-:W-:Y:S05]  /*f840*/  WARPSYNC.COLLECTIVE R25, `(.L_x_775) ;  /* 0x0000000019087348 */ /* 0x000fea0003c00000 */
[----:B------:R0:W1:Y:S02]  /*f850*/  SHFL.BFLY P3, R32, R34, R31, R30 ;  /* 0x0c00001f22207389 */ /* 0x000064000006001e */
[----:B01----:R-:W-:Y:S01]  /*f860*/  ENDCOLLECTIVE ;  /* 0x000000000000791b */ /* 0x003fe20003800000 */
.L_x_775:
[----:B------:R-:W-:Y:S02]  /*f870*/  MOV R34, R50 ;  /* 0x0000003200227202 */ /* 0x000fe40000000f00 */
[----:B------:R-:W-:-:S07]  /*f880*/  MOV R55, R32 ;  /* 0x0000002000377202 */ /* 0x000fce0000000f00 */
[----:B------:R-:W-:Y:S05]  /*f890*/  WARPSYNC.COLLECTIVE R25, `(.L_x_776) ;  /* 0x0000000019087348 */ /* 0x000fea0003c00000 */
[----:B------:R0:W1:Y:S02]  /*f8a0*/  SHFL.BFLY P3, R32, R34, R31, R30 ;  /* 0x0c00001f22207389 */ /* 0x000064000006001e */
[----:B01----:R-:W-:Y:S01]  /*f8b0*/  ENDCOLLECTIVE ;  /* 0x000000000000791b */ /* 0x003fe20003800000 */
.L_x_776:
[----:B------:R-:W-:Y:S01]  /*f8c0*/  FADD.FTZ R55, R55, R48 ;  /* 0x0000003037377221 */ /* 0x000fe20000010000 */
[----:B------:R-:W-:-:S04]  /*f8d0*/  HFMA2.MMA R31, -RZ, RZ, 0, 2.384185791015625e-07 ;  /* 0x00000004ff1f7435 */ /* 0x000fc800000001ff */
[----:B------:R-:W-:Y:S02]  /*f8e0*/  MOV R34, R55 ;  /* 0x0000003700227202 */ /* 0x000fe40000000f00 */
[----:B------:R-:W-:-:S07]  /*f8f0*/  MOV R57, R32 ;  /* 0x0000002000397202 */ /* 0x000fce0000000f00 */
[----:B------:R-:W-:Y:S05]  /*f900*/  WARPSYNC.COLLECTIVE R25, `(.L_x_777) ;  /* 0x0000000019087348 */ /* 0x000fea0003c00000 */
[----:B------:R0:W1:Y:S02]  /*f910*/  SHFL.BFLY P3, R32, R34, R31, R30 ;  /* 0x0c00001f22207389 */ /* 0x000064000006001e */
[----:B01----:R-:W-:Y:S01]  /*f920*/  ENDCOLLECTIVE ;  /* 0x000000000000791b */ /* 0x003fe20003800000 */
.L_x_777:
[----:B------:R-:W-:-:S05]  /*f930*/  FADD.FTZ R57, R57, R50 ;  /* 0x0000003239397221 */ /* 0x000fca0000010000 */
[----:B------:R-:W-:Y:S02]  /*f940*/  MOV R34, R57 ;  /* 0x0000003900227202 */ /* 0x000fe40000000f00 */
[----:B------:R-:W-:-:S07]  /*f950*/  MOV R48, R32 ;  /* 0x0000002000307202 */ /* 0x000fce0000000f00 */
[----:B------:R-:W-:Y:S05]  /*f960*/  WARPSYNC.COLLECTIVE R25, `(.L_x_778) ;  /* 0x0000000019087348 */ /* 0x000fea0003c00000 */
[----:B------:R0:W1:Y:S02]  /*f970*/  SHFL.BFLY P3, R32, R34, R31, R30 ;  /* 0x0c00001f22207389 */ /* 0x000064000006001e */
[----:B01----:R-:W-:Y:S01]  /*f980*/  ENDCOLLECTIVE ;  /* 0x000000000000791b */ /* 0x003fe20003800000 */
.L_x_778:
[----:B------:R-:W-:Y:S01]  /*f990*/  FADD.FTZ R48, R55, R48 ;  /* 0x0000003037307221 */ /* 0x000fe20000010000 */
[----:B------:R-:W-:-:S04]  /*f9a0*/  HFMA2.MMA R31, -RZ, RZ, 0, 1.1920928955078125e-07 ;  /* 0x00000002ff1f7435 */ /* 0x000fc800000001ff */
[----:B------:R-:W-:Y:S02]  /*f9b0*/  MOV R34, R48 ;  /* 0x0000003000227202 */ /* 0x000fe40000000f00 */
[----:B------:R-:W-:-:S07]  /*f9c0*/  MOV R50, R32 ;  /* 0x0000002000327202 */ /* 0x000fce0000000f00 */
[----:B------:R-:W-:Y:S05]  /*f9d0*/  WARPSYNC.COLLECTIVE R25, `(.L_x_779) ;  /* 0x0000000019087348 */ /* 0x000fea0003c00000 */
[----:B------:R0:W1:Y:S02]  /*f9e0*/  SHFL.BFLY P3, R32, R34, R31, R30 ;  /* 0x0c00001f22207389 */ /* 0x000064000006001e */
[----:B01----:R-:W-:Y:S01]  /*f9f0*/  ENDCOLLECTIVE ;  /* 0x000000000000791b */ /* 0x003fe20003800000 */
.L_x_779:
[----:B------:R-:W-:-:S05]  /*fa00*/  FADD.FTZ R50, R57, R50 ;  /* 0x0000003239327221 */ /* 0x000fca0000010000 */
[----:B------:R-:W-:Y:S02]  /*fa10*/  MOV R34, R50 ;  /* 0x0000003200227202 */ /* 0x000fe40000000f00 */
[----:B------:R-:W-:-:S07]  /*fa20*/  MOV R39, R32 ;  /* 0x0000002000277202 */ /* 0x000fce0000000f00 */
[----:B------:R-:W-:Y:S05]  /*fa30*/  WARPSYNC.COLLECTIVE R25, `(.L_x_780) ;  /* 0x0000000019087348 */ /* 0x000fea0003c00000 */
[----:B------:R0:W1:Y:S02]  /*fa40*/  SHFL.BFLY P3, R32, R34, R31, R30 ;  /* 0x0c00001f22207389 */ /* 0x000064000006001e */
[----:B01----:R-:W-:Y:S01]  /*fa50*/  ENDCOLLECTIVE ;  /* 0x000000000000791b */ /* 0x003fe20003800000 */
.L_x_780:
        /* <DEDUP_REMOVED lines=21> */
.L_x_781:
        /* <DEDUP_REMOVED lines=11> */
.L_x_782:
[----:B------:R-:W-:Y:S01]  /*fc60*/  FADD.FTZ R36, R39, R36 ;  /* 0x0000002427247221 */ /* 0x000fe20000010000 */
[----:B------:R-:W-:Y:S06]  /*fc70*/  BRA `(.L_x_783) ;  /* 0xffffffe400107947 */ /* 0x000fec000383ffff */
.L_x_784:
        /* <DEDUP_REMOVED lines=16> */
.L_x_2235:


//--------------------- .text._ZN13group_norm_v218gn_bwd_cuda_kernelI13__nv_bfloat16Li480ELi2ELi16ELi120ELi1024ELb1ELb1ELi16ELi960ELi960ELi4ELb1ELi3ELb0ELb0ELNS_15WgradSyncMethodE2ENS_16CompileConditionILi900EEEEEvPT_S6_S6_PKS5_S8_S8_S8_PKfflPfPj --------------------------
	.section	.text._ZN13group_norm_v218gn_bwd_cuda_kernelI13__nv_bfloat16Li480ELi2ELi16ELi120ELi1024ELb1ELb1ELi16ELi960ELi960ELi4ELb1ELi3ELb0ELb0ELNS_15WgradSyncMethodE2ENS_16CompileConditionILi900EEEEEvPT_S6_S6_PKS5_S8_S8_S8_PKfflPfPj,"ax",@progbits
	.align	128
        .global         _ZN13group_norm_v218gn_bwd_cuda_kernelI13__nv_bfloat16Li480ELi2ELi16ELi120ELi1024ELb1ELb1ELi16ELi960ELi960ELi4ELb1ELi3ELb0ELb0ELNS_15WgradSyncMethodE2ENS_16CompileConditionILi900EEEEEvPT_S6_S6_PKS5_S8_S8_S8_PKfflPfPj
        .type           _ZN13group_norm_v218gn_bwd_cuda_kernelI13__nv_bfloat16Li480ELi2ELi16ELi120ELi1024ELb1ELb1ELi16ELi960ELi960ELi4ELb1ELi3ELb0ELb0ELNS_15WgradSyncMethodE2ENS_16CompileConditionILi900EEEEEvPT_S6_S6_PKS5_S8_S8_S8_PKfflPfPj,@function
        .size           _ZN13group_norm_v218gn_bwd_cuda_kernelI13__nv_bfloat16Li480ELi2ELi16ELi120ELi1024ELb1ELb1ELi16ELi960ELi960ELi4ELb1ELi3ELb0ELb0ELNS_15WgradSyncMethodE2ENS_16CompileConditionILi900EEEEEvPT_S6_S6_PKS5_S8_S8_S8_PKfflPfPj,(.L_x_2236 - _ZN13group_norm_v218gn_bwd_cuda_kernelI13__nv_bfloat16Li480ELi2ELi16ELi120ELi1024ELb1ELb1ELi16ELi960ELi960ELi4ELb1ELi3ELb0ELb0ELNS_15WgradSyncMethodE2ENS_16CompileConditionILi900EEEEEvPT_S6_S6_PKS5_S8_S8_S8_PKfflPfPj)
        .other          _ZN13group_norm_v218gn_bwd_cuda_kernelI13__nv_bfloat16Li480ELi2ELi16ELi120ELi1024ELb1ELb1ELi16ELi960ELi960ELi4ELb1ELi3ELb0ELb0ELNS_15WgradSyncMethodE2ENS_16CompileConditionILi900EEEEEvPT_S6_S6_PKS5_S8_S8_S8_PKfflPfPj,@"STO_CUDA_ENTRY STV_DEFAULT"
_ZN13group_norm_v218gn_bwd_cuda_kernelI13__nv_bfloat16Li480ELi2ELi16ELi120ELi1024ELb1ELb1ELi16ELi960ELi960ELi4ELb1ELi3ELb0ELb0ELNS_15WgradSyncMethodE2ENS_16CompileConditionILi900EEEEEvPT_S6_S6_PKS5_S8_S8_S8_PKfflPfPj:
.text._ZN13group_norm_v218gn_bwd_cuda_kernelI13__nv_bfloat16Li480ELi2ELi16ELi120ELi1024ELb1ELb1ELi16ELi960ELi960ELi4ELb1ELi3ELb0ELb0ELNS_15WgradSyncMethodE2ENS_16CompileConditionILi900EEEEEvPT_S6_S6_PKS5_S8_S8_S8_PKfflPfPj:
        /* <DEDUP_REMOVED lines=31> */
.L_x_787:
[----:B------:R-:W2:Y:S04]  /*01f0*/  LD.E.STRONG.GPU R0, desc[UR16][R2.64] ;  /* 0x0000001002007980 */ /* 0x000ea8000c10f900 */
[----:B--2---:R-:W-:Y:S01]  /*0200*/  CCTL.IVALL ;  /* 0x00000000ff00798f */ /* 0x004fe20002000000 */
[----:B------:R-:W-:Y:S05]  /*0210*/  YIELD ;  /* 0x0000000000007946 */ /* 0x000fea0003800000 */
[----:B-----5:R-:W-:-:S04]  /*0220*/  LOP3.LUT R0, R0, R5, RZ, 0x3c, !PT ;  /* 0x0000000500007212 */ /* 0x020fc800078e3cff */
[----:B------:R-:W-:-:S13]  /*0230*/  ISETP.GT.AND P0, PT, R0, -0x1, PT ;  /* 0xffffffff0000780c */ /* 0x000fda0003f04270 */
[----:B------:R-:W-:Y:S05]  /*0240*/  @P0 BRA `(.L_x_787) ;  /* 0xfffffffc00e80947 */ /* 0x000fea000383ffff */
.L_x_786:
[----:B------:R-:W-:Y:S05]  /*0250*/  WARPSYNC.ALL ;  /* 0x0000000000007948 */ /* 0x000fea0003800000 */
[----:B------:R-:W-:Y:S06]  /*0260*/  BAR.SYNC.DEFER_BLOCKING 0x0 ;  /* 0x0000000000007b1d */ /* 0x000fec0000010000 */
[----:B------:R-:W-:Y:S05]  /*0270*/  BRA `(.L_x_788) ;  /* 0x00000074001c7947 */ /* 0x000fea0003800000 */
.L_x_785:
[----:B------:R-:W0:Y:S01]  /*0280*/  S2R R3, SR_CgaCtaId ;  /* 0x0000000000037919 */ /* 0x000e220000008800 */
[----:B------:R-:W-:Y:S01]  /*0290*/  MOV R0, 0x400 ;  /* 0x0000040000007802 */ /* 0x000fe20000000f00 */
[----:B------:R-:W-:-:S03]  /*02a0*/  UMOV UR6, URZ ;  /* 0x0000003f00067c82 */ /* 0x000fc60008000000 */
[----:B------:R-:W-:-:S04]  /*02b0*/  IADD3 R0, R0, 0x3c00, RZ ;  /* 0x00003c0000007810 */ /* 0x000fc80007ffe0ff */
[----:B0-----:R-:W-:-:S07]  /*02c0*/  LEA R2, R3, R0, 0x18 ;  /* 0x0000000003027211 */ /* 0x001fce00078ec0ff */
.L_x_799:
[----:B------:R-:W0:Y:S01]  /*02d0*/  S2R R15, SR_TID.X ;  /* 0x00000000000f7919 */ /* 0x000e220000002100 */
[----:B------:R-:W-:Y:S01]  /*02e0*/  ULOP3.LUT UR4, UR12, 0x1, URZ, 0xc0, !UPT ;  /* 0x000000010c047892 */ /* 0x000fe2000f8ec03f */
[----:B------:R-:W1:Y:S01]  /*02f0*/  LDC.64 R40, c[0x0][0x240] ;  /* 0x00009000ff287b82 */ /* 0x000e620000000a00 */
[----:B------:R-:W-:Y:S02]  /*0300*/  USHF.L.U32 UR5, UR19, 0x4, URZ ;  /* 0x0000000413057899 */ /* 0x000fe4000800063f */
[----:B------:R-:W-:Y:S02]  /*0310*/  UIMAD UR4, UR4, 0x3c0, URZ ;  /* 0x000003c0040478a4 */ /* 0x000fe4000f8e023f */
[----:B------:R-:W-:Y:S02]  /*0320*/  USHF.R.U64 UR10, UR12, 0x1, UR7 ;  /* 0x000000010c0a7899 */ /* 0x000fe40008001207 */
[----:B------:R-:W-:Y:S02]  /*0330*/  ULOP3.LUT UR5, UR5, 0x3f0, URZ, 0xc0, !UPT ;  /* 0x000003f005057892 */ /* 0x000fe4000f8ec03f */
[----:B------:R-:W-:-:S02]  /*0340*/  USHF.R.U32.HI UR11, URZ, 0x1, UR7 ;  /* 0x000000013f0b7899 */ /* 0x000fc40008011607 */
[----:B------:R-:W-:Y:S01]  /*0350*/  MOV R11, UR10 ;  /* 0x0000000a000b7c02 */ /* 0x000fe20008000f00 */
[----:B------:R-:W-:Y:S01]  /*0360*/  ULDC.64 UR14, c[0x0][0x248] ;  /* 0x00009200000e7ab9 */ /* 0x000fe20000000a00 */
[----:B------:R-:W-:Y:S02]  /*0370*/  UIMAD UR10, UR11, 0x1e0000, URZ ;  /* 0x001e00000b0a78a4 */ /* 0x000fe4000f8e023f */
[----:B------:R-:W-:Y:S01]  /*0380*/  MOV R10, UR11 ;  /* 0x0000000b000a7c02 */ /* 0x000fe20008000f00 */
[----:B------:R-:W-:Y:S01]  /*0390*/  ULDC.64 UR20, c[0x0][0x228] ;  /* 0x00008a0000147ab9 */ /* 0x000fe20000000a00 */
[----:B0-----:R-:W-:-:S05]  /*03a0*/  IMAD.WIDE.U32 R4, R15, -0x77777777, RZ ;  /* 0x888888890f047825 */ /* 0x001fca00078e00ff */
[----:B------:R-:W-:-:S04]  /*03b0*/  SHF.R.U32.HI R0, RZ, 0x7, R5 ;  /* 0x00000007ff007819 */ /* 0x000fc80000011605 */
[C---:B------:R-:W-:Y:S01]  /*03c0*/  IADD3 R46, R0.reuse, UR5, RZ ;  /* 0x00000005002e7c10 */ /* 0x040fe2000fffe0ff */
[----:B------:R-:W-:Y:S01]  /*03d0*/  IMAD R3, R0, -0xf0, R15 ;  /* 0xffffff1000037824 */ /* 0x000fe200078e020f */
[----:B------:R-:W-:-:S03]  /*03e0*/  ULDC UR5, c[0x0][0x250] ;  /* 0x0000940000057ab9 */ /* 0x000fc60000000800 */
[----:B------:R-:W-:Y:S01]  /*03f0*/  IMAD R46, R46, 0x780, RZ ;  /* 0x000007802e2e7824 */ /* 0x000fe200078e02ff */
[----:B------:R-:W-:-:S04]  /*0400*/  LEA R4, R3, UR4, 0x2 ;  /* 0x0000000403047c11 */ /* 0x000fc8000f8e10ff */
[----:B------:R-:W-:Y:S01]  /*0410*/  SHF.R.S32.HI R5, RZ, 0x1f, R4 ;  /* 0x0000001fff057819 */ /* 0x000fe20000011404 */
[----:B------:R-:W-:-:S04]  /*0420*/  IMAD.WIDE.U32 R6, R4, -0x77777777, RZ ;  /* 0x8888888904067825 */ /* 0x000fc800078e00ff */
[C---:B------:R-:W-:Y:S01]  /*0430*/  IMAD.WIDE.U32 R12, R11.reuse, 0x1e0000, R4 ;  /* 0x001e00000b0c7825 */ /* 0x040fe200078e0004 */
[----:B------:R-:W-:Y:S02]  /*0440*/  SHF.R.U32.HI R8, RZ, 0x6, R7 ;  /* 0x00000006ff087819 */ /* 0x000fe40000011607 */
[----:B------:R-:W0:Y:S02]  /*0450*/  LDC.64 R6, c[0x0][0x238] ;  /* 0x00008e00ff067b82 */ /* 0x000e240000000a00 */
[----:B------:R-:W-:Y:S01]  /*0460*/  LEA R9, P0, R11, R8, 0x4 ;  /* 0x000000080b097211 */ /* 0x000fe200078020ff */
[----:B------:R2:W-:Y:S01]  /*0470*/  STL [R1+0xcc], R8 ;  /* 0x0000cc0801007387 */ /* 0x0005e20000100800 */
[----:B------:R-:W-:Y:S01]  /*0480*/  IADD3 R13, R13, UR10, RZ ;  /* 0x0000000a0d0d7c10 */ /* 0x000fe2000fffe0ff */
[----:B------:R-:W-:Y:S01]  /*0490*/  ULDC.64 UR10, c[0x0][0x230] ;  /* 0x00008c00000a7ab9 */ /* 0x000fe20000000a00 */
[----:B------:R-:W-:Y:S02]  /*04a0*/  IADD3 R5, P1, R46, R12, RZ ;  /* 0x0000000c2e057210 */ /* 0x000fe40007f3e0ff */
[----:B------:R-:W-:-:S02]  /*04b0*/  LEA.HI.X R10, R11, RZ, R10, 0x4, P0 ;  /* 0x000000ff0b0a7211 */ /* 0x000fc400000f240a */
[----:B------:R-:W-:Y:S02]  /*04c0*/  LEA R42, P0, R9, UR14, 0x3 ;  /* 0x0000000e092a7c11 */ /* 0x000fe4000f8018ff */
[----:B------:R-:W-:Y:S02]  /*04d0*/  SHF.L.U32 R20, R5, 0x1, RZ ;  /* 0x0000000105147819 */ /* 0x000fe400000006ff */
[----:B--2---:R-:W-:Y:S02]  /*04e0*/  IADD3.X R8, RZ, R13, RZ, P1, !PT ;  /* 0x0000000dff087210 */ /* 0x004fe40000ffe4ff */
[----:B------:R-:W-:Y:S02]  /*04f0*/  LEA.HI.X R43, R9, UR15, R10, 0x3, P0 ;  /* 0x0000000f092b7c11 */ /* 0x000fe400080f1c0a */
[----:B------:R-:W-:Y:S02]  /*0500*/  SHF.L.U64.HI R19, R5, 0x1, R8 ;  /* 0x0000000105137819 */ /* 0x000fe40000010208 */
[----:B------:R-:W-:Y:S01]  /*0510*/  IADD3 R8, P0, R20, UR10, RZ ;  /* 0x0000000a14087c10 */ /* 0x000fe2000ff1e0ff */
[----:B-1----:R-:W-:Y:S01]  /*0520*/  IMAD.WIDE R40, R4, 0x2, R40 ;  /* 0x0000000204287825 */ /* 0x002fe200078e0228 */
[----:B------:R-:W2:Y:S01]  /*0530*/  LDG.E.64.CONSTANT R42, desc[UR16][R42.64] ;  /* 0x000000102a2a7981 */ /* 0x000ea2000c1e9b00 */
[----:B------:R-:W-:-:S02]  /*0540*/  IADD3 R5, R46, 0xf00, RZ ;  /* 0x00000f002e057810 */ /* 0x000fc40007ffe0ff */
[----:B------:R-:W-:Y:S01]  /*0550*/  IADD3.X R9, R19, UR11, RZ, P0, !PT ;  /* 0x0000000b13097c10 */ /* 0x000fe200087fe4ff */
[----:B0-----:R-:W-:Y:S01]  /*0560*/  IMAD.WIDE R6, R4, 0x2, R6 ;  /* 0x0000000204067825 */ /* 0x001fe200078e0206 */
[----:B------:R-:W-:Y:S01]  /*0570*/  STL [R1+0xc8], R19 ;  /* 0x0000c81301007387 */ /* 0x000fe20000100800 */
[----:B------:R-:W-:-:S03]  /*0580*/  IADD3 R5, P1, R5, R12, RZ ;  /* 0x0000000c05057210 */ /* 0x000fc60007f3e0ff */
[----:B------:R-:W3:Y:S01]  /*0590*/  LDG.E.64.CONSTANT R22, desc[UR16][R8.64] ;  /* 0x0000001008167981 */ /* 0x000ee2000c1e9b00 */
[----:B------:R-:W-:Y:S02]  /*05a0*/  IADD3.X R10, RZ, R13, RZ, P1, !PT ;  /* 0x0000000dff0a7210 */ /* 0x000fe40000ffe4ff */
[C---:B------:R-:W-:Y:S01]  /*05b0*/  SHF.L.U32 R18, R5.reuse, 0x1, RZ ;  /* 0x0000000105127819 */ /* 0x040fe200000006ff */
[----:B------:R-:W-:Y:S01]  /*05c0*/  STL [R1+0xb4], R20 ;  /* 0x0000b41401007387 */ /* 0x000fe20000100800 */
[----:B------:R-:W-:Y:S02]  /*05d0*/  SHF.L.U64.HI R17, R5, 0x1, R10 ;  /* 0x0000000105117819 */ /* 0x000fe4000001020a */
[----:B------:R-:W-:Y:S01]  /*05e0*/  IADD3 R38, P0, R18, UR10, RZ ;  /* 0x0000000a12267c10 */ /* 0x000fe2000ff1e0ff */
[----:B------:R-:W4:Y:S01]  /*05f0*/  LDG.E.64.CONSTANT R40, desc[UR16][R40.64] ;  /* 0x0000001028287981 */ /* 0x000f22000c1e9b00 */
[----:B------:R-:W-:Y:S02]  /*0600*/  IADD3 R5, R46, 0x1e00, RZ ;  /* 0x00001e002e057810 */ /* 0x000fe40007ffe0ff */
[----:B------:R-:W-:-:S02]  /*0610*/  IADD3.X R39, R17, UR11, RZ, P0, !PT ;  /* 0x0000000b11277c10 */ /* 0x000fc400087fe4ff */
[----:B------:R-:W-:-:S04]  /*0620*/  IADD3 R36, P0, R20, UR20, RZ ;  /* 0x0000001414247c10 */ /* 0x000fc8000ff1e0ff */
[----:B------:R-:W-:Y:S01]  /*0630*/  IADD3.X R37, R19, UR21, RZ, P0, !PT ;  /* 0x0000001513257c10 */ /* 0x000fe200087fe4ff */
[----:B------:R-:W4:Y:S01]  /*0640*/  LDG.E.64.CONSTANT R38, desc[UR16][R38.64] ;  /* 0x0000001026267981 */ /* 0x000f22000c1e9b00 */
[----:B------:R-:W-:Y:S02]  /*0650*/  IADD3 R5, P0, R5, R12, RZ ;  /* 0x0000000c05057210 */ /* 0x000fe40007f1e0ff */
[----:B---3--:R-:W-:Y:S01]  /*0660*/  MOV R16, R22 ;  /* 0x0000001600107202 */ /* 0x008fe20000000f00 */
[----:B------:R0:W-:Y:S01]  /*0670*/  STL.64 [R1+0x28], R22 ;  /* 0x0000281601007387 */ /* 0x0001e20000100a00 */
[----:B------:R-:W-:-:S03]  /*0680*/  MOV R14, R23 ;  /* 0x00000017000e7202 */ /* 0x000fc60000000f00 */
[----:B------:R-:W3:Y:S04]  /*0690*/  LDG.E.64.CONSTANT R36, desc[UR16][R36.64] ;  /* 0x0000001024247981 */ /* 0x000ee8000c1e9b00 */
[----:B0-----:R-:W3:Y:S01]  /*06a0*/  LDG.E.64.CONSTANT R22, desc[UR16][R6.64] ;  /* 0x0000001006167981 */ /* 0x001ee2000c1e9b00 */
[----:B------:R-:W-:Y:S02]  /*06b0*/  IADD3.X R4, RZ, R13, RZ, P0, !PT ;  /* 0x0000000dff047210 */ /* 0x000fe400007fe4ff */
[C---:B------:R-:W-:Y:S02]  /*06c0*/  SHF.L.U32 R11, R5.reuse, 0x1, RZ ;  /* 0x00000001050b7819 */ /* 0x040fe400000006ff */
[----:B------:R-:W-:Y:S02]  /*06d0*/  SHF.L.U64.HI R8, R5, 0x1, R4 ;  /* 0x0000000105087819 */ /* 0x000fe40000010204 */
[----:B------:R-:W-:-:S02]  /*06e0*/  IADD3 R34, P0, R11, UR10, RZ ;  /* 0x0000000a0b227c10 */ /* 0x000fc4000ff1e0ff */
[----:B------:R-:W-:Y:S02]  /*06f0*/  IADD3 R5, R46, 0x2d00, RZ ;  /* 0x00002d002e057810 */ /* 0x000fe40007ffe0ff */
[----:B------:R-:W-:Y:S02]  /*0700*/  IADD3.X R35, R8, UR11, RZ, P0, !PT ;  /* 0x0000000b08237c10 */ /* 0x000fe400087fe4ff */
[----:B------:R-:W-:-:S04]  /*0710*/  IADD3 R32, P0, R18, UR20, RZ ;  /* 0x0000001412207c10 */ /* 0x000fc8000ff1e0ff */
[----:B------:R-:W-:Y:S01]  /*0720*/  IADD3.X R33, R17, UR21, RZ, P0, !PT ;  /* 0x0000001511217c10 */ /* 0x000fe200087fe4ff */
[----:B------:R-:W-:Y:S01]  /*0730*/  STL [R1+0xc0], R18 ;  /* 0x0000c01201007387 */ /* 0x000fe20000100800 */
[----:B------:R-:W-:-:S03]  /*0740*/  IADD3 R5, P0, R5, R12, RZ ;  /* 0x0000000c05057210 */ /* 0x000fc60007f1e0ff */
[----:B------:R-:W3:Y:S01]  /*0750*/  LDG.E.64.CONSTANT R34, desc[UR16][R34.64] ;  /* 0x0000001022227981 */ /* 0x000ee2000c1e9b00 */
[----:B------:R-:W-:Y:S02]  /*0760*/  IADD3.X R4, RZ, R13, RZ, P0, !PT ;  /* 0x0000000dff047210 */ /* 0x000fe400007fe4ff */
[----:B------:R-:W-:Y:S01]  /*0770*/  SHF.L.U32 R19, R5, 0x1, RZ ;  /* 0x0000000105137819 */ /* 0x000fe200000006ff */
[----:B--2---:R-:W-:Y:S01]  /*0780*/  FADD.FTZ R43, R43, UR5 ;  /* 0x000000052b2b7e21 */ /* 0x004fe20008010000 */
[----:B------:R-:W-:Y:S02]  /*0790*/  SHF.R.S32.HI R60, RZ, 0x1f, R15 ;  /* 0x0000001fff3c7819 */ /* 0x000fe4000001140f */
[----:B------:R-:W-:Y:S01]  /*07a0*/  IADD3 R59, R15, 0x1e0, RZ ;  /* 0x000001e00f3b7810 */ /* 0x000fe20007ffe0ff */
[----:B------:R-:W0:Y:S01]  /*07b0*/  S2UR UR15, SR_CgaCtaId ;  /* 0x00000000000f79c3 */ /* 0x000e220000008800 */
[----:B------:R-:W-:Y:S01]  /*07c0*/  IADD3 R30, P0, R19, UR10, RZ ;  /* 0x0000000a131e7c10 */ /* 0x000fe2000ff1e0ff */
[----:B------:R-:W-:Y:S01]  /*07d0*/  UMOV UR14, 0x400 ;  /* 0x00000400000e7882 */ /* 0x000fe20000000000 */
[----:B----4-:R-:W-:Y:S01]  /*07e0*/  PRMT R9, R40, 0x7632, R9 ;  /* 0x0000763228097816 */ /* 0x010fe20000000009 */
[----:B------:R-:W2:Y:S04]  /*07f0*/  LDG.E.64.CONSTANT R32, desc[UR16][R32.64] ;  /* 0x0000001020207981 */ /* 0x000ea8000c1e9b00 */
[----:B---3--:R-:W-:Y:S04]  /*0800*/  STL.64 [R1+0x30], R22 ;  /* 0x0000301601007387 */ /* 0x008fe80000100a00 */
[----:B------:R1:W-:Y:S02]  /*0810*/  STL [R1+0xc4], R17 ;  /* 0x0000c41101007387 */ /* 0x0003e40000100800 */
[----:B-1----:R-:W-:-:S04]  /*0820*/  SHF.L.U64.HI R17, R5, 0x1, R4 ;  /* 0x0000000105117819 */ /* 0x002fc80000010204 */
[----:B------:R-:W-:-:S06]  /*0830*/  IADD3.X R31, R17, UR11, RZ, P0, !PT ;  /* 0x0000000b111f7c10 */ /* 0x000fcc00087fe4ff */
[----:B------:R-:W3:Y:S01]  /*0840*/  LDG.E.64.CONSTANT R30, desc[UR16][R30.64] ;  /* 0x000000101e1e7981 */ /* 0x000ee2000c1e9b00 */
[----:B------:R-:W-:-:S04]  /*0850*/  IADD3 R28, P0, R11, UR20, RZ ;  /* 0x000000140b1c7c10 */ /* 0x000fc8000ff1e0ff */
[----:B------:R-:W-:Y:S02]  /*0860*/  IADD3.X R29, R8, UR21, RZ, P0, !PT ;  /* 0x00000015081d7c10 */ /* 0x000fe400087fe4ff */
[----:B------:R-:W-:-:S04]  /*0870*/  IADD3 R24, P0, R19, UR20, RZ ;  /* 0x0000001413187c10 */ /* 0x000fc8000ff1e0ff */
[----:B------:R-:W-:Y:S01]  /*0880*/  IADD3.X R25, R17, UR21, RZ, P0, !PT ;  /* 0x0000001511197c10 */ /* 0x000fe200087fe4ff */
[----:B------:R1:W-:Y:S01]  /*0890*/  STL [R1+0x148], R37 ;  /* 0x0001482501007387 */ /* 0x0003e20000100800 */
[----:B------:R-:W-:Y:S02]  /*08a0*/  IADD3 R5, R46, 0x3c00, RZ ;  /* 0x00003c002e057810 */ /* 0x000fe40007ffe0ff */
[----:B------:R-:W-:Y:S02]  /*08b0*/  MOV R6, R22 ;  /* 0x0000001600067202 */ /* 0x000fe40000000f00 */
[----:B------:R-:W-:Y:S01]  /*08c0*/  LEA.HI R52, R60, R15, RZ, 0x2 ;  /* 0x0000000f3c347211 */ /* 0x000fe200078f10ff */
[----:B------:R-:W4:Y:S01]  /*08d0*/  LDG.E.64.CONSTANT R24, desc[UR16][R24.64] ;  /* 0x0000001018187981 */ /* 0x000f22000c1e9b00 */
[----:B------:R-:W-:Y:S02]  /*08e0*/  IADD3 R5, P1, R5, R12, RZ ;  /* 0x0000000c05057210 */ /* 0x000fe40007f3e0ff */
[----:B------:R-:W-:-:S02]  /*08f0*/  MOV R7, R23 ;  /* 0x0000001700077202 */ /* 0x000fc40000000f00 */
[----:B------:R-:W-:Y:S01]  /*0900*/  SHF.R.S32.HI R20, RZ, 0x1f, R59 ;  /* 0x0000001fff147819 */ /* 0x000fe2000001143b */
[----:B0-----:R-:W-:Y:S01]  /*0910*/  ULEA UR5, UR15, UR14, 0x18 ;  /* 0x0000000e0f057291 */ /* 0x001fe2000f8ec03f */
[----:B------:R-:W-:Y:S01]  /*0920*/  IADD3.X R4, RZ, R13, RZ, P1, !PT ;  /* 0x0000000dff047210 */ /* 0x000fe20000ffe4ff */
[----:B------:R-:W2:Y:S01]  /*0930*/  LDG.E.64.CONSTANT R28, desc[UR16][R28.64] ;  /* 0x000000101c1c7981 */ /* 0x000ea2000c1e9b00 */
[C---:B------:R-:W-:Y:S02]  /*0940*/  SHF.L.U32 R50, R5.reuse, 0x1, RZ ;  /* 0x0000000105327819 */ /* 0x040fe400000006ff */
[----:B-1----:R-:W-:Y:S01]  /*0950*/  SHF.L.U64.HI R37, R5, 0x1, R4 ;  /* 0x0000000105257819 */ /* 0x002fe20000010204 */
[----:B------:R-:W-:Y:S01]  /*0960*/  IMAD R5, R3, 0x18, R2 ;  /* 0x0000001803057824 */ /* 0x000fe200078e0202 */
[----:B------:R-:W-:Y:S01]  /*0970*/  STL [R1+0xb8], R11 ;  /* 0x0000b80b01007387 */ /* 0x000fe20000100800 */
[----:B------:R0:W1:Y:S03]  /*0980*/  MUFU.RSQ R3, R43 ;  /* 0x0000002b00037308 */ /* 0x0000660000001400 */
[----:B------:R0:W-:Y:S01]  /*0990*/  STL [R1+0xbc], R8 ;  /* 0x0000bc0801007387 */ /* 0x0001e20000100800 */
[----:B------:R-:W-:-:S03]  /*09a0*/  LEA R0, R0, R5, 0x3 ;  /* 0x0000000500007211 */ /* 0x000fc600078e18ff */
[----:B------:R-:W-:Y:S04]  /*09b0*/  STL [R1+0x144], R35 ;  /* 0x0001442301007387 */ /* 0x000fe80000100800 */
[----:B------:R-:W-:Y:S01]  /*09c0*/  STL [R1+0xac], R19 ;  /* 0x0000ac1301007387 */ /* 0x000fe20000100800 */
[----:B------:R-:W-:-:S03]  /*09d0*/  SHF.L.U32 R5, R16, 0x10, RZ ;  /* 0x0000001010057819 */ /* 0x000fc600000006ff */
[----:B------:R-:W-:Y:S01]  /*09e0*/  STL [R1+0xb0], R17 ;  /* 0x0000b01101007387 */ /* 0x000fe20000100800 */
[----:B------:R-:W-:Y:S02]  /*09f0*/  PRMT R45, R6, 0x7632, R45 ;  /* 0x00007632062d7816 */ /* 0x000fe4000000002d */
[----:B------:R-:W-:Y:S02]  /*0a00*/  SHF.L.U32 R15, R40, 0x10, RZ ;  /* 0x00000010280f7819 */ /* 0x000fe400000006ff */
[C---:B------:R-:W-:Y:S02]  /*0a10*/  SHF.L.U32 R4, R7.reuse, 0x10, RZ ;  /* 0x0000001007047819 */ /* 0x040fe400000006ff */
[----:B------:R-:W-:Y:S02]  /*0a20*/  PRMT R44, R7, 0x7632, R44 ;  /* 0x00007632072c7816 */ /* 0x000fe4000000002c */
[----:B------:R-:W-:-:S05]  /*0a30*/  SHF.L.U32 R7, R38, 0x10, RZ ;  /* 0x0000001026077819 */ /* 0x000fca00000006ff */
[----:B0-----:R-:W-:Y:S01]  /*0a40*/  FADD.FTZ R8, -R42, R7 ;  /* 0x000000072a087221 */ /* 0x001fe20000010100 */
[----:B------:R-:W-:Y:S02]  /*0a50*/  LEA.HI R48, R20, R59, RZ, 0x2 ;  /* 0x0000003b14307211 */ /* 0x000fe400078f10ff */
[----:B------:R-:W-:Y:S02]  /*0a60*/  PRMT R43, R41, 0x7632, R43 ;  /* 0x00007632292b7816 */ /* 0x000fe4000000002b */
[----:B------:R-:W-:Y:S02]  /*0a70*/  SHF.L.U32 R44, R44, 0x10, RZ ;  /* 0x000000102c2c7819 */ /* 0x000fe400000006ff */
[----:B------:R-:W-:Y:S02]  /*0a80*/  SHF.L.U32 R43, R43, 0x10, RZ ;  /* 0x000000102b2b7819 */ /* 0x000fe400000006ff */
[----:B------:R-:W-:-:S04]  /*0a90*/  SHF.R.S32.HI R22, RZ, 0x2, R52 ;  /* 0x00000002ff167819 */ /* 0x000fc80000011434 */
[----:B------:R-:W-:-:S04]  /*0aa0*/  IADD3 R57, R22, 0xf0, RZ ;  /* 0x000000f016397810 */ /* 0x000fc80007ffe0ff */
[----:B------:R-:W-:Y:S02]  /*0ab0*/  SHF.R.S32.HI R58, RZ, 0x1f, R57 ;  /* 0x0000001fff3a7819 */ /* 0x000fe40000011439 */
[----:B------:R-:W-:Y:S02]  /*0ac0*/  IADD3 R26, P1, R50, UR10, RZ ;  /* 0x0000000a321a7c10 */ /* 0x000fe4000ff3e0ff */
[----:B------:R-:W-:Y:S02]  /*0ad0*/  LEA.HI R57, R58, R57, RZ, 0x2 ;  /* 0x000000393a397211 */ /* 0x000fe400078f10ff */
[----:B------:R-:W-:Y:S02]  /*0ae0*/  LEA.HI R20, R20, R59, RZ, 0x4 ;  /* 0x0000003b14147211 */ /* 0x000fe400078f20ff */
[----:B------:R-:W-:Y:S02]  /*0af0*/  IADD3 R58, R46, 0x5a00, RZ ;  /* 0x00005a002e3a7810 */ /* 0x000fe40007ffe0ff */
[----:B------:R-:W-:Y:S01]  /*0b00*/  IADD3.X R27, R37, UR11, RZ, P1, !PT ;  /* 0x0000000b251b7c10 */ /* 0x000fe20008ffe4ff */
[----:B---3--:R-:W-:Y:S04]  /*0b10*/  STL [R1+0x140], R30 ;  /* 0x0001401e01007387 */ /* 0x008fe80000100800 */
[----:B------:R-:W-:Y:S04]  /*0b20*/  STL [R1+0x13c], R31 ;  /* 0x00013c1f01007387 */ /* 0x000fe80000100800 */
[----:B------:R-:W-:Y:S04]  /*0b30*/  STL [R1+0xa4], R50 ;  /* 0x0000a43201007387 */ /* 0x000fe80000100800 */
[----:B------:R-:W-:Y:S04]  /*0b40*/  STL [R1+0xa8], R37 ;  /* 0x0000a82501007387 */ /* 0x000fe80000100800 */
[----:B------:R-:W-:Y:S04]  /*0b50*/  STL [R1+0xd0], R2 ;  /* 0x0000d00201007387 */ /* 0x000fe80000100800 */
[----:B------:R0:W-:Y:S01]  /*0b60*/  STL [R1+0x98], R0 ;  /* 0x0000980001007387 */ /* 0x0001e20000100800 */
[----:B------:R-:W-:-:S02]  /*0b70*/  PRMT R56, R39, 0x7632, R56 ;  /* 0x0000763227387816 */ /* 0x000fc40000000038 */
[----:B------:R-:W-:Y:S01]  /*0b80*/  PRMT R10, R38, 0x7632, R10 ;  /* 0x00007632260a7816 */ /* 0x000fe2000000000a */
[----:B------:R-:W3:Y:S01]  /*0b90*/  LDG.E.64.CONSTANT R26, desc[UR16][R26.64] ;  /* 0x000000101a1a7981 */ /* 0x000ee2000c1e9b00 */
[----:B0-----:R-:W-:Y:S01]  /*0ba0*/  SHF.L.U32 R0, R6, 0x10, RZ ;  /* 0x0000001006007819 */ /* 0x001fe200000006ff */
[----:B------:R-:W-:Y:S01]  /*0bb0*/  FADD.FTZ R6, -R42, R5 ;  /* 0x000000052a067221 */ /* 0x000fe20000010100 */
[----:B------:R-:W-:-:S03]  /*0bc0*/  SHF.L.U32 R5, R14, 0x10, RZ ;  /* 0x000000100e057819 */ /* 0x000fc600000006ff */
[----:B-1----:R-:W-:Y:S02]  /*0bd0*/  FMUL.FTZ R35, R3, R6 ;  /* 0x0000000603237220 */ /* 0x002fe40000410000 */
[----:B------:R-:W-:-:S04]  /*0be0*/  FADD.FTZ R6, -R42, R5 ;  /* 0x000000052a067221 */ /* 0x000fc80000010100 */
[----:B------:R-:W-:Y:S01]  /*0bf0*/  FMUL.FTZ R61, R3, R6 ;  /* 0x00000006033d7220 */ /* 0x000fe20000410000 */
[----:B------:R-:W-:Y:S01]  /*0c00*/  SHF.L.U32 R6, R39, 0x10, RZ ;  /* 0x0000001027067819 */ /* 0x000fe200000006ff */
[----:B------:R-:W-:Y:S01]  /*0c10*/  STL [R1+0xc], R15 ;  /* 0x00000c0f01007387 */ /* 0x000fe20000100800 */
[----:B------:R-:W-:-:S03]  /*0c20*/  SHF.L.U32 R2, R41, 0x10, RZ ;  /* 0x0000001029027819 */ /* 0x000fc600000006ff */
[----:B------:R-:W-:Y:S01]  /*0c30*/  FADD.FTZ R6, -R42, R6 ;  /* 0x000000062a067221 */ /* 0x000fe20000010100 */
[----:B------:R0:W-:Y:S03]  /*0c40*/  STL [R1+0xd4], R40 ;  /* 0x0000d42801007387 */ /* 0x0001e60000100800 */
[----:B------:R-:W-:Y:S01]  /*0c50*/  FMUL.FTZ R31, R3, R6 ;  /* 0x00000006031f7220 */ /* 0x000fe20000410000 */
[----:B------:R-:W-:Y:S01]  /*0c60*/  PRMT R6, R14, 0x7632, R6 ;  /* 0x000076320e067816 */ /* 0x000fe20000000006 */
[----:B------:R-:W-:Y:S01]  /*0c70*/  FFMA.FTZ R11, R61, R4, R2 ;  /* 0x000000043d0b7223 */ /* 0x000fe20000010002 */
[----:B0-----:R-:W0:Y:S02]  /*0c80*/  S2R R40, SR_TID.X ;  /* 0x0000000000287919 */ /* 0x001e240000002100 */
[----:B------:R-:W-:Y:S01]  /*0c90*/  SHF.L.U32 R6, R6, 0x10, RZ ;  /* 0x0000001006067819 */ /* 0x000fe200000006ff */
[----:B------:R-:W-:Y:S01]  /*0ca0*/  FMUL.FTZ R30, R3, R8 ;  /* 0x00000008031e7220 */ /* 0x000fe20000410000 */
[----:B------:R-:W-:Y:S01]  /*0cb0*/  FMUL.FTZ R55, R11, -1.4426950216293334961 ;  /* 0xbfb8aa3b0b377820 */ /* 0x000fe20000410000 */
[----:B------:R-:W-:Y:S01]  /*0cc0*/  STL [R1+0x78], R35 ;  /* 0x0000782301007387 */ /* 0x000fe20000100800 */
[--C-:B------:R-:W-:Y:S01]  /*0cd0*/  FFMA.FTZ R5, R35, R0, R15.reuse ;  /* 0x0000000023057223 */ /* 0x100fe2000001000f */
[----:B------:R-:W-:Y:S01]  /*0ce0*/  FADD.FTZ R6, -R42, R6 ;  /* 0x000000062a067221 */ /* 0x000fe20000010100 */
[----:B------:R-:W-:Y:S01]  /*0cf0*/  FFMA.FTZ R18, R0, R30, R15 ;  /* 0x0000001e00127223 */ /* 0x000fe2000001000f */
[----:B------:R1:W-:Y:S01]  /*0d00*/  STL [R1+0x58], R2 ;  /* 0x0000580201007387 */ /* 0x0003e20000100800 */
[----:B------:R-:W-:Y:S01]  /*0d10*/  FFMA.FTZ R15, R4, R31, R2 ;  /* 0x0000001f040f7223 */ /* 0x000fe20000010002 */
[----:B------:R-:W4:Y:S01]  /*0d20*/  MUFU.EX2 R55, R55 ;  /* 0x0000003700377308 */ /* 0x000f220000000800 */
[----:B------:R-:W-:Y:S01]  /*0d30*/  FMUL.FTZ R6, R3, R6 ;  /* 0x0000000603067220 */ /* 0x000fe20000410000 */
[----:B-1----:R-:W-:-:S03]  /*0d40*/  SHF.R.S32.HI R2, RZ, 0x2, R48 ;  /* 0x00000002ff027819 */ /* 0x002fc60000011430 */
[----:B------:R-:W-:Y:S01]  /*0d50*/  FFMA.FTZ R14, R6, R44, R43 ;  /* 0x0000002c060e7223 */ /* 0x000fe2000001002b */
[----:B------:R-:W-:-:S03]  /*0d60*/  IADD3 R51, R2, 0xf0, RZ ;  /* 0x000000f002337810 */ /* 0x000fc60007ffe0ff */
[----:B------:R-:W-:Y:S01]  /*0d70*/  FMUL.FTZ R23, R14, -1.4426950216293334961 ;  /* 0xbfb8aa3b0e177820 */ /* 0x000fe20000410000 */
[----:B------:R-:W-:Y:S02]  /*0d80*/  LOP3.LUT R48, R48, 0xfffffffc, RZ, 0xc0, !PT ;  /* 0xfffffffc30307812 */ /* 0x000fe400078ec0ff */
[----:B------:R-:W-:Y:S02]  /*0d90*/  SHF.R.S32.HI R54, RZ, 0x1f, R51 ;  /* 0x0000001fff367819 */ /* 0x000fe40000011433 */
[----:B------:R-:W-:Y:S02]  /*0da0*/  IADD3 R48, R59, -R48, RZ ;  /* 0x800000303b307210 */ /* 0x000fe40007ffe0ff */
[----:B------:R-:W-:Y:S02]  /*0db0*/  LEA.HI R51, R54, R51, RZ, 0x2 ;  /* 0x0000003336337211 */ /* 0x000fe400078f10ff */
[C---:B------:R-:W-:Y:S01]  /*0dc0*/  IADD3 R54, R46.reuse, 0x4b00, RZ ;  /* 0x00004b002e367810 */ /* 0x040fe20007ffe0ff */
[----:B------:R-:W1:Y:S01]  /*0dd0*/  MUFU.EX2 R23, R23 ;  /* 0x0000001700177308 */ /* 0x000e620000000800 */
[----:B------:R-:W-:-:S02]  /*0de0*/  IADD3 R59, R46, 0x6900, RZ ;  /* 0x000069002e3b7810 */ /* 0x000fc40007ffe0ff */
[-C--:B------:R-:W-:Y:S02]  /*0df0*/  IADD3 R54, P2, R54, R12.reuse, RZ ;  /* 0x0000000c36367210 */ /* 0x080fe40007f5e0ff */
[-C--:B------:R-:W-:Y:S01]  /*0e00*/  IADD3 R46, P1, R58, R12.reuse, RZ ;  /* 0x0000000c3a2e7210 */ /* 0x080fe20007f3e0ff */
[----:B----4-:R-:W-:Y:S01]  /*0e10*/  FADD.FTZ R58, R55, 1 ;  /* 0x3f800000373a7421 */ /* 0x010fe20000010000 */
[----:B------:R-:W-:Y:S02]  /*0e20*/  IADD3 R12, P0, R59, R12, RZ ;  /* 0x0000000c3b0c7210 */ /* 0x000fe40007f1e0ff */
[----:B0-----:R-:W-:Y:S02]  /*0e30*/  LEA.HI R59, R60, R40, RZ, 0x4 ;  /* 0x000000283c3b7211 */ /* 0x001fe400078f20ff */
[----:B------:R-:W-:Y:S01]  /*0e40*/  LOP3.LUT R55, R52, 0xfffffffc, RZ, 0xc0, !PT ;  /* 0xfffffffc34377812 */ /* 0x000fe200078ec0ff */
[----:B------:R-:W-:Y:S01]  /*0e50*/  STL [R1+0xd8], R41 ;  /* 0x0000d82901007387 */ /* 0x000fe20000100800 */
[----:B------:R-:W-:-:S02]  /*0e60*/  SHF.R.U32.HI R59, RZ, 0x4, R59 ;  /* 0x00000004ff3b7819 */ /* 0x000fc4000001163b */
[----:B------:R-:W-:Y:S01]  /*0e70*/  IADD3 R55, -R55, R40, RZ ;  /* 0x0000002837377210 */ /* 0x000fe20007ffe1ff */
[----:B------:R-:W-:Y:S01]  /*0e80*/  STL [R1+0x7c], R61 ;  /* 0x00007c3d01007387 */ /* 0x000fe20000100800 */
[----:B------:R-:W-:Y:S01]  /*0e90*/  SHF.R.U32.HI R60, RZ, 0x2, R57 ;  /* 0x00000002ff3c7819 */ /* 0x000fe20000011639 */
[----:B------:R0:W-:Y:S02]  /*0ea0*/  MUFU.RCP R52, R58 ;  /* 0x0000003a00347308 */ /* 0x0001e40000001000 */
[----:B------:R-:W-:Y:S01]  /*0eb0*/  STL [R1+0x80], R30 ;  /* 0x0000801e01007387 */ /* 0x000fe20000100800 */
[----:B------:R-:W-:-:S03]  /*0ec0*/  LOP3.LUT R57, R55, 0x3, R59, 0x78, !PT ;  /* 0x0000000337397812 */ /* 0x000fc600078e783b */
[----:B------:R-:W-:Y:S01]  /*0ed0*/  STL [R1+0x84], R31 ;  /* 0x0000841f01007387 */ /* 0x000fe20000100800 */
[----:B------:R-:W-:Y:S02]  /*0ee0*/  LOP3.LUT R55, R55, 0x3, R60, 0x78, !PT ;  /* 0x0000000337377812 */ /* 0x000fe400078e783c */
[----:B0-----:R-:W-:Y:S01]  /*0ef0*/  IADD3.X R58, RZ, R13, RZ, P2, !PT ;  /* 0x0000000dff3a7210 */ /* 0x001fe200017fe4ff */
[----:B------:R-:W-:Y:S01]  /*0f00*/  STL [R1+0xdc], R38 ;  /* 0x0000dc2601007387 */ /* 0x000fe20000100800 */
[----:B------:R-:W-:-:S03]  /*0f10*/  SHF.L.U32 R60, R54, 0x1, RZ ;  /* 0x00000001363c7819 */ /* 0x000fc600000006ff */
[----:B------:R-:W-:Y:S01]  /*0f20*/  STL [R1+0xe0], R39 ;  /* 0x0000e02701007387 */ /* 0x000fe20000100800 */
[----:B-1----:R-:W-:-:S03]  /*0f30*/  FADD.FTZ R23, R23, 1 ;  /* 0x3f80000017177421 */ /* 0x002fc60000010000 */
[----:B------:R-:W-:Y:S04]  /*0f40*/  STL [R1+0x5c], R2 ;  /* 0x00005c0201007387 */ /* 0x000fe80000100800 */
[----:B------:R0:W-:Y:S02]  /*0f50*/  STL [R1+0x134], R24 ;  /* 0x0001341801007387 */ /* 0x0001e40000100800 */
[----:B0-----:R-:W-:Y:S02]  /*0f60*/  SHF.L.U64.HI R24, R54, 0x1, R58 ;  /* 0x0000000136187819 */ /* 0x001fe4000001023a */
[----:B------:R-:W-:Y:S02]  /*0f70*/  LEA R58, R22, UR5, 0x5 ;  /* 0x00000005163a7c11 */ /* 0x000fe4000f8e28ff */
[----:B------:R-:W-:Y:S01]  /*0f80*/  IADD3 R22, P3, R60, UR10, RZ ;  /* 0x0000000a3c167c10 */ /* 0x000fe2000ff7e0ff */
[----:B------:R0:W-:Y:S03]  /*0f90*/  MUFU.RCP R54, R23 ;  /* 0x0000001700367308 */ /* 0x0001e60000001000 */
[----:B0-----:R-:W-:-:S06]  /*0fa0*/  IADD3.X R23, R24, UR11, RZ, P3, !PT ;  /* 0x0000000b18177c10 */ /* 0x001fcc0009ffe4ff */
[----:B------:R-:W4:Y:S01]  /*0fb0*/  LDG.E.64.CONSTANT R22, desc[UR16][R22.64] ;  /* 0x0000001016167981 */ /* 0x000f22000c1e9b00 */
[----:B------:R-:W-:Y:S01]  /*0fc0*/  FMUL.FTZ R47, R5, -1.4426950216293334961 ;  /* 0xbfb8aa3b052f7820 */ /* 0x000fe20000410000 */
[----:B------:R-:W-:-:S05]  /*0fd0*/  FMUL.FTZ R21, R18, -1.4426950216293334961 ;  /* 0xbfb8aa3b12157820 */ /* 0x000fca0000410000 */
[----:B------:R-:W0:Y:S01]  /*0fe0*/  MUFU.EX2 R47, R47 ;  /* 0x0000002f002f7308 */ /* 0x000e220000000800 */
[----:B------:R-:W-:Y:S01]  /*0ff0*/  SHF.L.U32 R56, R56, 0x10, RZ ;  /* 0x0000001038387819 */ /* 0x000fe200000006ff */
[----:B------:R-:W-:-:S04]  /*1000*/  FMUL.FTZ R49, R15, -1.4426950216293334961 ;  /* 0xbfb8aa3b0f317820 */ /* 0x000fc80000410000 */
[----:B------:R-:W-:Y:S02]  /*1010*/  FADD.FTZ R56, -R42, R56 ;  /* 0x000000382a387221 */ /* 0x000fe40000010100 */
[----:B------:R-:W1:Y:S02]  /*1020*/  MUFU.EX2 R21, R21 ;  /* 0x0000001500157308 */ /* 0x000e640000000800 */
[----:B------:R-:W-:Y:S01]  /*1030*/  FMUL.FTZ R56, R3, R56 ;  /* 0x0000003803387220 */ /* 0x000fe20000410000 */
[----:B0-----:R-:W-:-:S03]  /*1040*/  FADD.FTZ R47, R47, 1 ;  /* 0x3f8000002f2f7421 */ /* 0x001fc60000010000 */
[----:B------:R-:W-:Y:S02]  /*1050*/  FFMA.FTZ R17, R44, R56, R43 ;  /* 0x000000382c117223 */ /* 0x000fe4000001002b */
[----:B------:R-:W0:Y:S01]  /*1060*/  MUFU.EX2 R49, R49 ;  /* 0x0000003100317308 */ /* 0x000e220000000800 */
[----:B------:R-:W-:Y:S01]  /*1070*/  MOV R2, R50 ;  /* 0x0000003200027202 */ /* 0x000fe20000000f00 */
[----:B------:R-:W-:Y:S01]  /*1080*/  FMUL.FTZ R50, R17, -1.4426950216293334961 ;  /* 0xbfb8aa3b11327820 */ /* 0x000fe20000410000 */
[----:B------:R-:W-:-:S05]  /*1090*/  LEA R38, R57, R58, 0x3 ;  /* 0x0000003a39267211 */ /* 0x000fca00078e18ff */
[----:B------:R-:W2:Y:S01]  /*10a0*/  MUFU.RCP R47, R47 ;  /* 0x0000002f002f7308 */ /* 0x000ea20000001000 */
[----:B-1----:R-:W-:Y:S01]  /*10b0*/  FADD.FTZ R57, R21, 1 ;  /* 0x3f80000015397421 */ /* 0x002fe20000010000 */
[----:B------:R-:W-:Y:S02]  /*10c0*/  LEA R41, R55, R58, 0x3 ;  /* 0x0000003a37297211 */ /* 0x000fe400078e18ff */
[----:B------:R-:W-:-:S04]  /*10d0*/  SHF.R.U32.HI R59, RZ, 0x4, R20 ;  /* 0x00000004ff3b7819 */ /* 0x000fc80000011614 */
[----:B------:R-:W1:Y:S01]  /*10e0*/  MUFU.EX2 R50, R50 ;  /* 0x0000003200327308 */ /* 0x000e620000000800 */
[----:B------:R-:W-:Y:S02]  /*10f0*/  SHF.R.U32.HI R51, RZ, 0x2, R51 ;  /* 0x00000002ff337819 */ /* 0x000fe40000011633 */
[----:B------:R-:W-:-:S05]  /*1100*/  IADD3 R20, P2, R2, UR20, RZ ;  /* 0x0000001402147c10 */ /* 0x000fca000ff5e0ff */
[----:B------:R0:W1:Y:S01]  /*1110*/  MUFU.RCP R55, R57 ;  /* 0x0000003900377308 */ /* 0x0000620000001000 */
[C---:B------:R-:W-:Y:S02]  /*1120*/  LOP3.LUT R40, R48.reuse, 0x3, R59, 0x78, !PT ;  /* 0x0000000330287812 */ /* 0x040fe400078e783b */
[----:B------:R-:W-:Y:S01]  /*1130*/  LOP3.LUT R2, R48, 0x3, R51, 0x78, !PT ;  /* 0x0000000330027812 */ /* 0x000fe200078e7833 */
[----:B------:R-:W-:Y:S01]  /*1140*/  FADD.FTZ R48, -R54, 1 ;  /* 0x3f80000036307421 */ /* 0x000fe20000010100 */
[----:B0-----:R-:W-:Y:S01]  /*1150*/  FADD.FTZ R57, R49, 1 ;  /* 0x3f80000031397421 */ /* 0x001fe20000010000 */
[----:B--2---:R-:W-:Y:S02]  /*1160*/  FADD.FTZ R49, -R47, 1 ;  /* 0x3f8000002f317421 */ /* 0x004fe40000010100 */
[----:B------:R-:W-:Y:S02]  /*1170*/  FFMA.FTZ R48, R14, R48, 1 ;  /* 0x3f8000000e307423 */ /* 0x000fe40000010030 */
[----:B------:R-:W-:-:S02]  /*1180*/  FFMA.FTZ R49, R5, R49, 1 ;  /* 0x3f80000005317423 */ /* 0x000fc40000010031 */
[----:B------:R-:W-:Y:S01]  /*1190*/  FMUL.FTZ R48, R54, R48 ;  /* 0x0000003036307220 */ /* 0x000fe20000410000 */
[----:B-1----:R-:W-:Y:S01]  /*11a0*/  FADD.FTZ R54, R50, 1 ;  /* 0x3f80000032367421 */ /* 0x002fe20000010000 */
[----:B------:R-:W-:Y:S01]  /*11b0*/  STL [R1+0x130], R25 ;  /* 0x0001301901007387 */ /* 0x000fe20000100800 */
[----:B------:R-:W-:Y:S01]  /*11c0*/  FMUL.FTZ R49, R47, R49 ;  /* 0x000000312f317220 */ /* 0x000fe20000410000 */
[----:B------:R-:W-:Y:S01]  /*11d0*/  SHF.L.U32 R47, R36, 0x10, RZ ;  /* 0x00000010242f7819 */ /* 0x000fe200000006ff */
[----:B------:R-:W-:Y:S01]  /*11e0*/  FADD.FTZ R50, -R55, 1 ;  /* 0x3f80000037327421 */ /* 0x000fe20000010100 */
[----:B------:R-:W-:Y:S04]  /*11f0*/  STL [R1+0xa0], R24 ;  /* 0x0000a01801007387 */ /* 0x000fe80000100800 */
[----:B------:R-:W-:Y:S01]  /*1200*/  STL [R1+0x9c], R60 ;  /* 0x00009c3c01007387 */ /* 0x000fe20000100800 */
[----:B------:R-:W-:-:S03]  /*1210*/  FFMA.FTZ R18, R18, R50, 1 ;  /* 0x3f80000012127423 */ /* 0x000fc60000010032 */
[----:B------:R-:W-:Y:S04]  /*1220*/  STL [R1+0xe4], R38 ;  /* 0x0000e42601007387 */ /* 0x000fe80000100800 */
[----:B------:R0:W-:Y:S01]  /*1230*/  STL [R1+0xe8], R41 ;  /* 0x0000e82901007387 */ /* 0x0001e20000100800 */
[----:B------:R-:W-:Y:S01]  /*1240*/  IADD3.X R21, R37, UR21, RZ, P2, !PT ;  /* 0x0000001525157c10 */ /* 0x000fe200097fe4ff */
[----:B------:R-:W-:Y:S02]  /*1250*/  FMUL.FTZ R55, R55, R18 ;  /* 0x0000001237377220 */ /* 0x000fe40000410000 */
[----:B------:R1:W-:Y:S04]  /*1260*/  STL [R1+0x12c], R40 ;  /* 0x00012c2801007387 */ /* 0x0003e80000100800 */
[----:B------:R-:W2:Y:S01]  /*1270*/  LDL.LU R37, [R1+0x148] ;  /* 0x0001480001257983 */ /* 0x000ea20000300800 */
[----:B0-----:R-:W-:-:S03]  /*1280*/  FMUL.FTZ R41, R47, R49 ;  /* 0x000000312f297220 */ /* 0x001fc60000410000 */
[----:B------:R-:W3:Y:S01]  /*1290*/  LDL.LU R39, [R1+0xc] ;  /* 0x00000c0001277983 */ /* 0x000ee20000300800 */
[----:B------:R-:W-:Y:S01]  /*12a0*/  FMUL.FTZ R18, R0, R41 ;  /* 0x0000002900127220 */ /* 0x000fe20000410000 */
[----:B------:R-:W-:Y:S02]  /*12b0*/  PRMT R8, R16, 0x7632, R8 ;  /* 0x0000763210087816 */ /* 0x000fe40000000008 */
[----:B------:R-:W-:Y:S01]  /*12c0*/  SHF.L.U32 R45, R45, 0x10, RZ ;  /* 0x000000102d2d7819 */ /* 0x000fe200000006ff */
[----:B------:R-:W-:Y:S01]  /*12d0*/  FFMA.FTZ R18, R35, R18, RZ ;  /* 0x0000001223127223 */ /* 0x000fe200000100ff */
[----:B------:R-:W-:Y:S02]  /*12e0*/  SHF.L.U32 R9, R9, 0x10, RZ ;  /* 0x0000001009097819 */ /* 0x000fe400000006ff */
[----:B------:R-:W-:Y:S01]  /*12f0*/  SHF.L.U32 R10, R10, 0x10, RZ ;  /* 0x000000100a0a7819 */ /* 0x000fe200000006ff */
[----:B------:R-:W-:Y:S01]  /*1300*/  FADD.FTZ R5, -R52, 1 ;  /* 0x3f80000034057421 */ /* 0x000fe20000010100 */
[----:B------:R-:W-:Y:S01]  /*1310*/  MUFU.RCP R57, R57 ;  /* 0x0000003900397308 */ /* 0x000fe20000001000 */
[----:B------:R-:W-:Y:S01]  /*1320*/  PRMT R58, R32, 0x7632, R58 ;  /* 0x00007632203a7816 */ /* 0x000fe2000000003a */
[----:B------:R-:W3:Y:S04]  /*1330*/  LDG.E.64.CONSTANT R20, desc[UR16][R20.64] ;  /* 0x0000001014147981 */ /* 0x000ee8000c1e9b00 */
[----:B----4-:R-:W-:Y:S04]  /*1340*/  STL [R1+0x138], R23 ;  /* 0x0001381701007387 */ /* 0x010fe80000100800 */
[----:B------:R-:W-:Y:S04]  /*1350*/  STL [R1+0xec], R36 ;  /* 0x0000ec2401007387 */ /* 0x000fe80000100800 */
[----:B------:R-:W-:Y:S04]  /*1360*/  STL [R1+0x40], R41 ;  /* 0x0000402901007387 */ /* 0x000fe80000100800 */
[----:B------:R-:W4:Y:S01]  /*1370*/  LDL.LU R35, [R1+0x144] ;  /* 0x0001440001237983 */ /* 0x000f220000300800 */
[----:B------:R-:W-:Y:S01]  /*1380*/  SHF.L.U32 R8, R8, 0x10, RZ ;  /* 0x0000001008087819 */ /* 0x000fe200000006ff */
[C---:B------:R-:W-:Y:S01]  /*1390*/  FADD.FTZ R10, -R42.reuse, R10 ;  /* 0x0000000a2a0a7221 */ /* 0x040fe20000010100 */
[----:B------:R-:W-:Y:S01]  /*13a0*/  FFMA.FTZ R11, R11, R5, 1 ;  /* 0x3f8000000b0b7423 */ /* 0x000fe20000010005 */
[----:B-1----:R-:W3:Y:S02]  /*13b0*/  LDL.LU R40, [R1+0x58] ;  /* 0x0000580001287983 */ /* 0x002ee40000300800 */
[----:B------:R-:W-:-:S04]  /*13c0*/  FADD.FTZ R8, -R42, R8 ;  /* 0x000000082a087221 */ /* 0x000fc80000010100 */
[----:B------:R-:W-:-:S04]  /*13d0*/  FMUL.FTZ R8, R3, R8 ;  /* 0x0000000803087220 */ /* 0x000fc80000410000 */
[----:B------:R-:W-:Y:S01]  /*13e0*/  FFMA.FTZ R16, R8, R45, R9 ;  /* 0x0000002d08107223 */ /* 0x000fe20000010009 */
[----:B------:R-:W-:-:S03]  /*13f0*/  FMUL.FTZ R10, R3, R10 ;  /* 0x0000000a030a7220 */ /* 0x000fc60000410000 */
[----:B------:R-:W-:Y:S01]  /*1400*/  FMUL.FTZ R53, R16, -1.4426950216293334961 ;  /* 0xbfb8aa3b10357820 */ /* 0x000fe20000410000 */
[----:B------:R-:W-:-:S05]  /*1410*/  FFMA.FTZ R7, R45, R10, R9 ;  /* 0x0000000a2d077223 */ /* 0x000fca0000010009 */
[----:B------:R-:W0:Y:S01]  /*1420*/  MUFU.EX2 R53, R53 ;  /* 0x0000003500357308 */ /* 0x000e220000000800 */
[----:B------:R-:W-:-:S07]  /*1430*/  FMUL.FTZ R19, R7, -1.4426950216293334961 ;  /* 0xbfb8aa3b07137820 */ /* 0x000fce0000410000 */
[----:B------:R-:W1:Y:S01]  /*1440*/  MUFU.EX2 R19, R19 ;  /* 0x0000001300137308 */ /* 0x000e620000000800 */
[----:B0-----:R-:W-:-:S07]  /*1450*/  FADD.FTZ R53, R53, 1 ;  /* 0x3f80000035357421 */ /* 0x001fce0000010000 */
[----:B------:R-:W0:Y:S01]  /*1460*/  MUFU.RCP R53, R53 ;  /* 0x0000003500357308 */ /* 0x000e220000001000 */
[----:B-1----:R-:W-:-:S07]  /*1470*/  FADD.FTZ R51, R19, 1 ;  /* 0x3f80000013337421 */ /* 0x002fce0000010000 */
[----:B------:R-:W1:Y:S01]  /*1480*/  MUFU.RCP R5, R51 ;  /* 0x0000003300057308 */ /* 0x000e620000001000 */
[----:B------:R-:W-:Y:S01]  /*1490*/  FADD.FTZ R14, -R57, 1 ;  /* 0x3f800000390e7421 */ /* 0x000fe20000010100 */
[----:B0-----:R-:W-:-:S03]  /*14a0*/  FADD.FTZ R19, -R53, 1 ;  /* 0x3f80000035137421 */ /* 0x001fc60000010100 */
[----:B------:R-:W-:Y:S01]  /*14b0*/  FFMA.FTZ R14, R15, R14, 1 ;  /* 0x3f8000000f0e7423 */ /* 0x000fe2000001000e */
[----:B------:R-:W-:Y:S01]  /*14c0*/  FFMA.FTZ R19, R16, R19, 1 ;  /* 0x3f80000010137423 */ /* 0x000fe20000010013 */
[----:B------:R-:W-:Y:S01]  /*14d0*/  PRMT R16, R36, 0x7632, R16 ;  /* 0x0000763224107816 */ /* 0x000fe20000000010 */
[----:B------:R-:W0:Y:S01]  /*14e0*/  MUFU.RCP R54, R54 ;  /* 0x0000003600367308 */ /* 0x000e220000001000 */
[----:B-1----:R-:W-:Y:S02]  /*14f0*/  FADD.FTZ R15, -R5, 1 ;  /* 0x3f800000050f7421 */ /* 0x002fe40000010100 */
[----:B------:R-:W-:Y:S01]  /*1500*/  SHF.L.U32 R16, R16, 0x10, RZ ;  /* 0x0000001010107819 */ /* 0x000fe200000006ff */
[----:B------:R-:W-:Y:S01]  /*1510*/  FMUL.FTZ R19, R53, R19 ;  /* 0x0000001335137220 */ /* 0x000fe20000410000 */
[----:B------:R-:W-:Y:S01]  /*1520*/  FFMA.FTZ R15, R7, R15, 1 ;  /* 0x3f800000070f7423 */ /* 0x000fe2000001000f */
[----:B------:R-:W-:Y:S02]  /*1530*/  FMUL.FTZ R50, R57, R14 ;  /* 0x0000000e39327220 */ /* 0x000fe40000410000 */
[----:B------:R-:W-:Y:S01]  /*1540*/  FMUL.FTZ R47, R16, R19 ;  /* 0x00000013102f7220 */ /* 0x000fe20000410000 */
[----:B--2---:R-:W-:Y:S01]  /*1550*/  SHF.L.U32 R16, R37, 0x10, RZ ;  /* 0x0000001025107819 */ /* 0x004fe200000006ff */
[----:B------:R-:W-:Y:S01]  /*1560*/  FMUL.FTZ R57, R5, R15 ;  /* 0x0000000f05397220 */ /* 0x000fe20000410000 */
[----:B------:R-:W-:Y:S01]  /*1570*/  FMUL.FTZ R11, R52, R11 ;  /* 0x0000000b340b7220 */ /* 0x000fe20000410000 */
[----:B------:R-:W-:-:S03]  /*1580*/  PRMT R14, R37, 0x7632, R14 ;  /* 0x00007632250e7816 */ /* 0x000fc6000000000e */
[----:B------:R-:W-:Y:S01]  /*1590*/  FMUL.FTZ R38, R16, R11 ;  /* 0x0000000b10267220 */ /* 0x000fe20000410000 */
[----:B------:R-:W-:Y:S01]  /*15a0*/  SHF.L.U32 R11, R34, 0x10, RZ ;  /* 0x00000010220b7819 */ /* 0x000fe200000006ff */
[----:B------:R-:W-:Y:S01]  /*15b0*/  FMUL.FTZ R7, R45, R47 ;  /* 0x0000002f2d077220 */ /* 0x000fe20000410000 */
[----:B------:R-:W-:Y:S01]  /*15c0*/  SHF.L.U32 R49, R14, 0x10, RZ ;  /* 0x000000100e317819 */ /* 0x000fe200000006ff */
[----:B0-----:R-:W-:Y:S01]  /*15d0*/  FADD.FTZ R16, -R54, 1 ;  /* 0x3f80000036107421 */ /* 0x001fe20000010100 */
[----:B------:R-:W-:Y:S01]  /*15e0*/  FMUL.FTZ R14, R4, R38 ;  /* 0x00000026040e7220 */ /* 0x000fe20000410000 */
[----:B------:R-:W-:Y:S01]  /*15f0*/  FADD.FTZ R11, -R42, R11 ;  /* 0x0000000b2a0b7221 */ /* 0x000fe20000010100 */
[----:B------:R-:W-:Y:S01]  /*1600*/  FFMA.FTZ R7, R8, R7, R18 ;  /* 0x0000000708077223 */ /* 0x000fe20000010012 */
[----:B------:R-:W-:Y:S01]  /*1610*/  FMUL.FTZ R49, R49, R48 ;  /* 0x0000003031317220 */ /* 0x000fe20000410000 */
[----:B------:R-:W-:Y:S01]  /*1620*/  FFMA.FTZ R16, R17, R16, 1 ;  /* 0x3f80000011107423 */ /* 0x000fe20000010010 */
[----:B------:R0:W-:Y:S01]  /*1630*/  STL [R1+0xf0], R37 ;  /* 0x0000f02501007387 */ /* 0x0001e20000100800 */
[----:B------:R-:W-:Y:S01]  /*1640*/  SHF.L.U32 R17, R33, 0x10, RZ ;  /* 0x0000001021117819 */ /* 0x000fe200000006ff */
[----:B------:R-:W-:Y:S01]  /*1650*/  FFMA.FTZ R7, R61, R14, R7 ;  /* 0x0000000e3d077223 */ /* 0x000fe20000010007 */
[----:B------:R-:W-:Y:S01]  /*1660*/  SHF.L.U32 R58, R58, 0x10, RZ ;  /* 0x000000103a3a7819 */ /* 0x000fe200000006ff */
[----:B------:R-:W-:Y:S01]  /*1670*/  FMUL.FTZ R52, R44, R49 ;  /* 0x000000312c347220 */ /* 0x000fe20000410000 */
[----:B------:R-:W-:Y:S01]  /*1680*/  STL [R1+0x48], R38 ;  /* 0x0000482601007387 */ /* 0x000fe20000100800 */
[----:B0-----:R-:W-:-:S03]  /*1690*/  FMUL.FTZ R37, R3, R11 ;  /* 0x0000000b03257220 */ /* 0x001fc60000410000 */
[----:B------:R-:W-:Y:S01]  /*16a0*/  STL [R1+0xf4], R34 ;  /* 0x0000f42201007387 */ /* 0x000fe20000100800 */
[----:B------:R-:W-:Y:S01]  /*16b0*/  FFMA.FTZ R52, R6, R52, R7 ;  /* 0x0000003406347223 */ /* 0x000fe20000010007 */
[----:B------:R-:W-:Y:S02]  /*16c0*/  SHF.L.U32 R23, R46, 0x1, RZ ;  /* 0x000000012e177819 */ /* 0x000fe400000006ff */
[----:B------:R-:W-:Y:S01]  /*16d0*/  STL [R1+0x74], R37 ;  /* 0x0000742501007387 */ /* 0x000fe20000100800 */
[----:B----4-:R-:W-:-:S05]  /*16e0*/  SHF.L.U32 R5, R35, 0x10, RZ ;  /* 0x0000001023057819 */ /* 0x010fca00000006ff */
[----:B------:R-:W-:Y:S01]  /*16f0*/  FADD.FTZ R15, -R42, R5 ;  /* 0x000000052a0f7221 */ /* 0x000fe20000010100 */
[----:B------:R-:W-:-:S05]  /*1700*/  SHF.L.U32 R5, R32, 0x10, RZ ;  /* 0x0000001020057819 */ /* 0x000fca00000006ff */
[----:B------:R-:W-:Y:S01]  /*1710*/  FMUL.FTZ R25, R5, R55 ;  /* 0x0000003705197220 */ /* 0x000fe20000410000 */
[----:B------:R-:W-:Y:S02]  /*1720*/  IADD3.X R5, RZ, R13, RZ, P1, !PT ;  /* 0x0000000dff057210 */ /* 0x000fe40000ffe4ff */
[----:B------:R-:W-:Y:S01]  /*1730*/  IADD3 R18, P1, R60, UR20, RZ ;  /* 0x000000143c127c10 */ /* 0x000fe2000ff3e0ff */
[----:B------:R-:W-:Y:S01]  /*1740*/  FMUL.FTZ R36, R3, R15 ;  /* 0x0000000f03247220 */ /* 0x000fe20000410000 */
[----:B------:R-:W-:Y:S02]  /*1750*/  SHF.L.U64.HI R61, R46, 0x1, R5 ;  /* 0x000000012e3d7819 */ /* 0x000fe40000010205 */
[----:B------:R-:W-:Y:S01]  /*1760*/  IADD3.X R19, R24, UR21, RZ, P1, !PT ;  /* 0x0000001518137c10 */ /* 0x000fe20008ffe4ff */
[----:B------:R-:W-:Y:S01]  /*1770*/  FMUL.FTZ R24, R17, R50 ;  /* 0x0000003211187220 */ /* 0x000fe20000410000 */
[----:B------:R-:W-:Y:S01]  /*1780*/  FMUL.FTZ R50, R58, R57 ;  /* 0x000000393a327220 */ /* 0x000fe20000410000 */
[----:B------:R-:W-:Y:S01]  /*1790*/  FMUL.FTZ R59, R0, R25 ;  /* 0x00000019003b7220 */ /* 0x000fe20000410000 */
[----:B------:R-:W-:Y:S01]  /*17a0*/  STL [R1+0xf8], R35 ;  /* 0x0000f82301007387 */ /* 0x000fe20000100800 */
[----:B------:R-:W-:Y:S01]  /*17b0*/  FFMA.FTZ R60, R8, R47, RZ ;  /* 0x0000002f083c7223 */ /* 0x000fe200000100ff */
[----:B------:R-:W-:-:S02]  /*17c0*/  FMUL.FTZ R8, R45, R50 ;  /* 0x000000322d087220 */ /* 0x000fc40000410000 */
[----:B------:R-:W-:Y:S01]  /*17d0*/  STL [R1+0x70], R36 ;  /* 0x0000702401007387 */ /* 0x000fe20000100800 */
[----:B------:R-:W-:-:S03]  /*17e0*/  FFMA.FTZ R59, R30, R59, R52 ;  /* 0x0000003b1e3b7223 */ /* 0x000fc60000010034 */
[----:B------:R0:W-:Y:S04]  /*17f0*/  STL [R1+0x50], R25 ;  /* 0x0000501901007387 */ /* 0x0001e80000100800 */
[----:B------:R-:W-:Y:S01]  /*1800*/  STL [R1+0x94], R61 ;  /* 0x0000943d01007387 */ /* 0x000fe20000100800 */
[----:B------:R-:W-:-:S03]  /*1810*/  FFMA.FTZ R60, R10, R50, R60 ;  /* 0x000000320a3c7223 */ /* 0x000fc6000001003c */
[----:B------:R-:W-:Y:S01]  /*1820*/  STL [R1+0x90], R23 ;  /* 0x0000901701007387 */ /* 0x000fe20000100800 */
[----:B------:R-:W-:-:S03]  /*1830*/  FFMA.FTZ R59, R10, R8, R59 ;  /* 0x000000080a3b7223 */ /* 0x000fc6000001003b */
[----:B------:R-:W-:Y:S01]  /*1840*/  STL [R1+0xfc], R32 ;  /* 0x0000fc2001007387 */ /* 0x000fe20000100800 */
[----:B------:R-:W-:-:S03]  /*1850*/  FMUL.FTZ R10, R4, R24 ;  /* 0x00000018040a7220 */ /* 0x000fc60000410000 */
[----:B------:R1:W-:Y:S04]  /*1860*/  STL [R1+0x54], R24 ;  /* 0x0000541801007387 */ /* 0x0003e80000100800 */
[----:B------:R2:W-:Y:S04]  /*1870*/  STL [R1+0x100], R33 ;  /* 0x0001002101007387 */ /* 0x0005e80000100800 */
[----:B------:R-:W4:Y:S01]  /*1880*/  LDL.LU R30, [R1+0x140] ;  /* 0x00014000011e7983 */ /* 0x000f220000300800 */
[----:B------:R-:W-:-:S03]  /*1890*/  FFMA.FTZ R59, R31, R10, R59 ;  /* 0x0000000a1f3b7223 */ /* 0x000fc6000001003b */
[----:B------:R-:W2:Y:S01]  /*18a0*/  LDL.LU R31, [R1+0x13c] ;  /* 0x00013c00011f7983 */ /* 0x000ea20000300800 */
[----:B------:R-:W-:Y:S01]  /*18b0*/  PRMT R14, R34, 0x7632, R14 ;  /* 0x00007632220e7816 */ /* 0x000fe2000000000e */
[----:B------:R-:W-:Y:S01]  /*18c0*/  FMUL.FTZ R54, R54, R16 ;  /* 0x0000001036367220 */ /* 0x000fe20000410000 */
[----:B---3--:R-:W-:Y:S01]  /*18d0*/  FFMA.FTZ R11, R0, R37, R39 ;  /* 0x00000025000b7223 */ /* 0x008fe20000010027 */
[----:B------:R-:W-:Y:S01]  /*18e0*/  IADD3.X R13, RZ, R13, RZ, P0, !PT ;  /* 0x0000000dff0d7210 */ /* 0x000fe200007fe4ff */
[----:B------:R-:W3:Y:S01]  /*18f0*/  LDG.E.64.CONSTANT R18, desc[UR16][R18.64] ;  /* 0x0000001012127981 */ /* 0x000ee2000c1e9b00 */
[----:B------:R-:W-:Y:S02]  /*1900*/  SHF.L.U32 R7, R14, 0x10, RZ ;  /* 0x000000100e077819 */ /* 0x000fe400000006ff */
[----:B------:R-:W-:-:S03]  /*1910*/  PRMT R16, R35, 0x7632, R16 ;  /* 0x0000763223107816 */ /* 0x000fc60000000010 */
[----:B------:R-:W-:Y:S01]  /*1920*/  FADD.FTZ R7, -R42, R7 ;  /* 0x000000072a077221 */ /* 0x000fe20000010100 */
[----:B------:R-:W-:Y:S01]  /*1930*/  SHF.L.U32 R16, R16, 0x10, RZ ;  /* 0x0000001010107819 */ /* 0x000fe200000006ff */
[----:B------:R-:W-:Y:S02]  /*1940*/  FMUL.FTZ R48, R11, -1.4426950216293334961 ;  /* 0xbfb8aa3b0b307820 */ /* 0x000fe40000410000 */
[----:B------:R-:W-:Y:S02]  /*1950*/  FMUL.FTZ R7, R3, R7 ;  /* 0x0000000703077220 */ /* 0x000fe40000410000 */
[----:B------:R-:W-:Y:S02]  /*1960*/  FADD.FTZ R16, -R42, R16 ;  /* 0x000000102a107221 */ /* 0x000fe40000010100 */
[----:B------:R-:W-:Y:S01]  /*1970*/  FFMA.FTZ R15, R45, R7, R9 ;  /* 0x000000072d0f7223 */ /* 0x000fe20000010009 */
[----:B------:R-:W-:Y:S01]  /*1980*/  FFMA.FTZ R14, R4, R36, R40 ;  /* 0x00000024040e7223 */ /* 0x000fe20000010028 */
[----:B------:R-:W0:Y:S01]  /*1990*/  MUFU.EX2 R48, R48 ;  /* 0x0000003000307308 */ /* 0x000e220000000800 */
[----:B------:R-:W-:Y:S01]  /*19a0*/  FMUL.FTZ R5, R3, R16 ;  /* 0x0000001003057220 */ /* 0x000fe20000410000 */
[----:B------:R-:W-:Y:S01]  /*19b0*/  FMUL.FTZ R55, R15, -1.4426950216293334961 ;  /* 0xbfb8aa3b0f377820 */ /* 0x000fe20000410000 */
[----:B------:R-:W-:-:S02]  /*19c0*/  FMUL.FTZ R53, R14, -1.4426950216293334961 ;  /* 0xbfb8aa3b0e357820 */ /* 0x000fc40000410000 */
[----:B------:R-:W-:-:S03]  /*19d0*/  FFMA.FTZ R46, R44, R5, R43 ;  /* 0x000000052c2e7223 */ /* 0x000fc6000001002b */
[----:B------:R-:W1:Y:S01]  /*19e0*/  MUFU.EX2 R55, R55 ;  /* 0x0000003700377308 */ /* 0x000e620000000800 */
[----:B------:R-:W-:-:S07]  /*19f0*/  FMUL.FTZ R51, R46, -1.4426950216293334961 ;  /* 0xbfb8aa3b2e337820 */ /* 0x000fce0000410000 */
[----:B------:R-:W1:Y:S01]  /*1a00*/  MUFU.EX2 R53, R53 ;  /* 0x0000003500357308 */ /* 0x000e620000000800 */
[----:B0-----:R-:W-:Y:S01]  /*1a10*/  FADD.FTZ R48, R48, 1 ;  /* 0x3f80000030307421 */ /* 0x001fe20000010000 */
[----:B------:R-:W-:-:S06]  /*1a20*/  FFMA.FTZ R58, R0, R41, RZ ;  /* 0x00000029003a7223 */ /* 0x000fcc00000100ff */
[----:B------:R-:W0:Y:S01]  /*1a30*/  MUFU.EX2 R51, R51 ;  /* 0x0000003300337308 */ /* 0x000e220000000800 */
[----:B------:R-:W-:Y:S01]  /*1a40*/  FFMA.FTZ R58, R45, R47, R58 ;  /* 0x0000002f2d3a7223 */ /* 0x000fe2000001003a */
[----:B-1----:R-:W-:-:S06]  /*1a50*/  FADD.FTZ R55, R55, 1 ;  /* 0x3f80000037377421 */ /* 0x002fcc0000010000 */
[----:B------:R-:W1:Y:S01]  /*1a60*/  MUFU.RCP R48, R48 ;  /* 0x0000003000307308 */ /* 0x000e620000001000 */
[----:B------:R-:W-:Y:S01]  /*1a70*/  FADD.FTZ R53, R53, 1 ;  /* 0x3f80000035357421 */ /* 0x000fe20000010000 */
[----:B------:R-:W-:Y:S01]  /*1a80*/  FFMA.FTZ R58, R4, R38, R58 ;  /* 0x00000026043a7223 */ /* 0x000fe2000001003a */
[----:B------:R-:W-:-:S05]  /*1a90*/  PRMT R57, R33, 0x7632, R57 ;  /* 0x0000763221397816 */ /* 0x000fca0000000039 */
[----:B------:R-:W1:Y:S01]  /*1aa0*/  MUFU.RCP R8, R55 ;  /* 0x0000003700087308 */ /* 0x000e620000001000 */
[----:B------:R-:W-:Y:S01]  /*1ab0*/  FFMA.FTZ R58, R44, R49, R58 ;  /* 0x000000312c3a7223 */ /* 0x000fe2000001003a */
[----:B0-----:R-:W-:Y:S01]  /*1ac0*/  FADD.FTZ R51, R51, 1 ;  /* 0x3f80000033337421 */ /* 0x001fe20000010000 */
[----:B------:R-:W-:Y:S01]  /*1ad0*/  SHF.L.U32 R57, R57, 0x10, RZ ;  /* 0x0000001039397819 */ /* 0x000fe200000006ff */
[----:B------:R-:W-:-:S04]  /*1ae0*/  FADD.FTZ R47, RZ, R47 ;  /* 0x0000002fff2f7221 */ /* 0x000fc80000010000 */
[----:B------:R-:W0:Y:S01]  /*1af0*/  MUFU.RCP R52, R53 ;  /* 0x0000003500347308 */ /* 0x000e220000001000 */
[----:B------:R-:W-:Y:S01]  /*1b00*/  FFMA.FTZ R58, R0, R25, R58 ;  /* 0x00000019003a7223 */ /* 0x000fe2000001003a */
[----:B------:R-:W-:Y:S01]  /*1b10*/  FMUL.FTZ R54, R57, R54 ;  /* 0x0000003639367220 */ /* 0x000fe20000410000 */
[----:B------:R-:W-:-:S05]  /*1b20*/  FADD.FTZ R25, R47, R50 ;  /* 0x000000322f197221 */ /* 0x000fca0000010000 */
[----:B------:R0:W0:Y:S01]  /*1b30*/  MUFU.RCP R10, R51 ;  /* 0x00000033000a7308 */ /* 0x0000220000001000 */
[----:B------:R-:W-:Y:S01]  /*1b40*/  FFMA.FTZ R47, R45, R50, R58 ;  /* 0x000000322d2f7223 */ /* 0x000fe2000001003a */
[----:B-1----:R-:W-:Y:S01]  /*1b50*/  FADD.FTZ R50, -R48, 1 ;  /* 0x3f80000030327421 */ /* 0x002fe20000010100 */
[----:B0-----:R-:W-:Y:S01]  /*1b60*/  FFMA.FTZ R51, R6, R49, RZ ;  /* 0x0000003106337223 */ /* 0x001fe200000100ff */
[----:B------:R-:W-:Y:S01]  /*1b70*/  FADD.FTZ R49, RZ, R49 ;  /* 0x00000031ff317221 */ /* 0x000fe20000010000 */
[----:B------:R-:W-:Y:S01]  /*1b80*/  FMUL.FTZ R6, R44, R54 ;  /* 0x000000362c067220 */ /* 0x000fe20000410000 */
[----:B------:R-:W-:Y:S01]  /*1b90*/  FFMA.FTZ R53, R4, R24, R47 ;  /* 0x0000001804357223 */ /* 0x000fe2000001002f */
[----:B------:R-:W-:Y:S01]  /*1ba0*/  FFMA.FTZ R50, R11, R50, 1 ;  /* 0x3f8000000b327423 */ /* 0x000fe20000010032 */
[----:B------:R-:W-:Y:S01]  /*1bb0*/  FADD.FTZ R41, R49, R54 ;  /* 0x0000003631297221 */ /* 0x000fe20000010000 */
[----:B------:R-:W-:Y:S01]  /*1bc0*/  FFMA.FTZ R47, R56, R54, R51 ;  /* 0x00000036382f7223 */ /* 0x000fe20000010033 */
[----:B------:R-:W-:Y:S01]  /*1bd0*/  FADD.FTZ R11, -R8, 1 ;  /* 0x3f800000080b7421 */ /* 0x000fe20000010100 */
[----:B------:R-:W-:Y:S01]  /*1be0*/  FFMA.FTZ R56, R56, R6, R59 ;  /* 0x0000000638387223 */ /* 0x000fe2000001003b */
[----:B------:R-:W-:-:S02]  /*1bf0*/  FADD.FTZ R6, -R52, 1 ;  /* 0x3f80000034067421 */ /* 0x000fc40000010100 */
[----:B------:R-:W-:Y:S02]  /*1c00*/  FFMA.FTZ R11, R15, R11, 1 ;  /* 0x3f8000000f0b7423 */ /* 0x000fe4000001000b */
[----:B------:R-:W-:Y:S01]  /*1c10*/  FFMA.FTZ R6, R14, R6, 1 ;  /* 0x3f8000000e067423 */ /* 0x000fe20000010006 */
[----:B------:R-:W-:Y:S01]  /*1c20*/  FADD.FTZ R14, -R10, 1 ;  /* 0x3f8000000a0e7421 */ /* 0x000fe20000010100 */
[----:B------:R-:W-:-:S03]  /*1c30*/  FFMA.FTZ R24, R44, R54, R53 ;  /* 0x000000362c187223 */ /* 0x000fc60000010035 */
[----:B------:R-:W-:Y:S01]  /*1c40*/  FFMA.FTZ R14, R46, R14, 1 ;  /* 0x3f8000002e0e7423 */ /* 0x000fe2000001000e */
[----:B------:R-:W-:Y:S01]  /*1c50*/  SHF.L.U32 R46, R28, 0x10, RZ ;  /* 0x000000101c2e7819 */ /* 0x000fe200000006ff */
[----:B------:R-:W-:Y:S02]  /*1c60*/  FMUL.FTZ R48, R48, R50 ;  /* 0x0000003230307220 */ /* 0x000fe40000410000 */
[----:B------:R-:W-:Y:S01]  /*1c70*/  FMUL.FTZ R54, R10, R14 ;  /* 0x0000000e0a367220 */ /* 0x000fe20000410000 */
[----:B------:R-:W-:Y:S01]  /*1c80*/  FMUL.FTZ R8, R8, R11 ;  /* 0x0000000b08087220 */ /* 0x000fe20000410000 */
[----:B------:R-:W-:Y:S01]  /*1c90*/  FMUL.FTZ R59, R46, R48 ;  /* 0x000000302e3b7220 */ /* 0x000fe20000410000 */
[----:B------:R-:W-:Y:S01]  /*1ca0*/  FMUL.FTZ R6, R52, R6 ;  /* 0x0000000634067220 */ /* 0x000fe20000410000 */
[----:B------:R-:W-:Y:S02]  /*1cb0*/  PRMT R10, R28, 0x7632, R10 ;  /* 0x000076321c0a7816 */ /* 0x000fe4000000000a */
[----:B------:R-:W-:-:S02]  /*1cc0*/  SHF.L.U32 R34, R12, 0x1, RZ ;  /* 0x000000010c227819 */ /* 0x000fc400000006ff */
[----:B------:R-:W-:Y:S02]  /*1cd0*/  IADD3 R16, P2, R23, UR10, RZ ;  /* 0x0000000a17107c10 */ /* 0x000fe4000ff5e0ff */
[----:B----4-:R-:W-:Y:S02]  /*1ce0*/  SHF.L.U32 R49, R30, 0x10, RZ ;  /* 0x000000101e317819 */ /* 0x010fe400000006ff */
[----:B--2---:R-:W-:-:S03]  /*1cf0*/  SHF.L.U32 R15, R31, 0x10, RZ ;  /* 0x000000101f0f7819 */ /* 0x004fc600000006ff */
[----:B------:R-:W-:-:S04]  /*1d00*/  FADD.FTZ R49, -R42, R49 ;  /* 0x000000312a317221 */ /* 0x000fc80000010100 */
[----:B------:R-:W-:Y:S01]  /*1d10*/  FMUL.FTZ R32, R3, R49 ;  /* 0x0000003103207220 */ /* 0x000fe20000410000 */
[----:B------:R-:W-:Y:S01]  /*1d20*/  FADD.FTZ R49, -R42, R15 ;  /* 0x0000000f2a317221 */ /* 0x000fe20000010100 */
[----:B------:R-:W-:Y:S02]  /*1d30*/  SHF.L.U32 R15, R26, 0x10, RZ ;  /* 0x000000101a0f7819 */ /* 0x000fe400000006ff */
[----:B------:R-:W-:-:S03]  /*1d40*/  FFMA.FTZ R11, R0, R32, R39 ;  /* 0x00000020000b7223 */ /* 0x000fc60000010027 */
[C---:B------:R-:W-:Y:S01]  /*1d50*/  FADD.FTZ R14, -R42.reuse, R15 ;  /* 0x0000000f2a0e7221 */ /* 0x040fe20000010100 */
[----:B------:R-:W-:Y:S01]  /*1d60*/  SHF.L.U32 R15, R27, 0x10, RZ ;  /* 0x000000101b0f7819 */ /* 0x000fe200000006ff */
[----:B------:R0:W-:Y:S02]  /*1d70*/  STL [R1+0x6c], R32 ;  /* 0x00006c2001007387 */ /* 0x0001e40000100800 */
[----:B------:R-:W-:Y:S01]  /*1d80*/  FMUL.FTZ R33, R3, R14 ;  /* 0x0000000e03217220 */ /* 0x000fe20000410000 */
[----:B------:R-:W-:Y:S01]  /*1d90*/  SHF.L.U32 R14, R29, 0x10, RZ ;  /* 0x000000101d0e7819 */ /* 0x000fe200000006ff */
[----:B------:R-:W-:Y:S01]  /*1da0*/  FADD.FTZ R15, -R42, R15 ;  /* 0x0000000f2a0f7221 */ /* 0x000fe20000010100 */
[----:B0-----:R-:W-:-:S03]  /*1db0*/  FMUL.FTZ R32, R3, R49 ;  /* 0x0000003103207220 */ /* 0x001fc60000410000 */
[----:B------:R-:W-:Y:S01]  /*1dc0*/  FMUL.FTZ R35, R3, R15 ;  /* 0x0000000f03237220 */ /* 0x000fe20000410000 */
[----:B------:R-:W-:Y:S01]  /*1dd0*/  FMUL.FTZ R6, R14, R6 ;  /* 0x000000060e067220 */ /* 0x000fe20000410000 */
[----:B------:R0:W-:Y:S04]  /*1de0*/  STL [R1+0x68], R32 ;  /* 0x0000682001007387 */ /* 0x0001e80000100800 */
[----:B------:R-:W-:Y:S04]  /*1df0*/  STL [R1+0x3c], R59 ;  /* 0x00003c3b01007387 */ /* 0x000fe80000100800 */
[----:B------:R-:W-:Y:S04]  /*1e00*/  STL [R1+0x104], R28 ;  /* 0x0001041c01007387 */ /* 0x000fe80000100800 */
[----:B------:R-:W-:Y:S04]  /*1e10*/  STL [R1+0x108], R30 ;  /* 0x0001081e01007387 */ /* 0x000fe80000100800 */
[----:B------:R-:W-:Y:S04]  /*1e20*/  STL [R1+0x64], R33 ;  /* 0x0000642101007387 */ /* 0x000fe80000100800 */
[----:B------:R-:W-:Y:S04]  /*1e30*/  STL [R1+0x10c], R31 ;  /* 0x00010c1f01007387 */ /* 0x000fe80000100800 */
[----:B------:R-:W-:Y:S01]  /*1e40*/  STL [R1+0x60], R35 ;  /* 0x0000602301007387 */ /* 0x000fe20000100800 */
[----:B------:R-:W-:-:S03]  /*1e50*/  FFMA.FTZ R51, R4, R35, R40 ;  /* 0x0000002304337223 */ /* 0x000fc60000010028 */
[----:B------:R1:W-:Y:S01]  /*1e60*/  STL [R1+0x38], R6 ;  /* 0x0000380601007387 */ /* 0x0003e20000100800 */
[----:B------:R-:W-:Y:S01]  /*1e70*/  FFMA.FTZ R49, R4, R32, R40 ;  /* 0x0000002004317223 */ /* 0x000fe20000010028 */
[----:B0-----:R-:W-:Y:S01]  /*1e80*/  SHF.L.U64.HI R32, R12, 0x1, R13 ;  /* 0x000000010c207819 */ /* 0x001fe2000001020d */
[----:B------:R-:W-:Y:S01]  /*1e90*/  FMUL.FTZ R13, R0, R59 ;  /* 0x0000003b000d7220 */ /* 0x000fe20000410000 */
[----:B------:R-:W-:Y:S01]  /*1ea0*/  FMUL.FTZ R14, R51, -1.4426950216293334961 ;  /* 0xbfb8aa3b330e7820 */ /* 0x000fe20000410000 */
[----:B-1----:R-:W-:Y:S02]  /*1eb0*/  SHF.L.U32 R6, R10, 0x10, RZ ;  /* 0x000000100a067819 */ /* 0x002fe400000006ff */
[----:B------:R-:W-:-:S03]  /*1ec0*/  FFMA.FTZ R56, R37, R13, R56 ;  /* 0x0000000d25387223 */ /* 0x000fc60000010038 */
[----:B------:R-:W-:Y:S01]  /*1ed0*/  FMUL.FTZ R8, R6, R8 ;  /* 0x0000000806087220 */ /* 0x000fe20000410000 */
[----:B------:R0:W-:Y:S01]  /*1ee0*/  MUFU.EX2 R28, R14 ;  /* 0x0000000e001c7308 */ /* 0x0001e20000000800 */
[----:B------:R-:W-:Y:S02]  /*1ef0*/  STL [R1+0x8c], R32 ;  /* 0x00008c2001007387 */ /* 0x000fe40000100800 */
[----:B------:R-:W-:Y:S02]  /*1f00*/  FMUL.FTZ R59, R45, R8 ;  /* 0x000000082d3b7220 */ /* 0x000fe40000410000 */
[----:B------:R-:W-:Y:S02]  /*1f10*/  STL [R1+0x88], R34 ;  /* 0x0000882201007387 */ /* 0x000fe40000100800 */
[--C-:B------:R-:W-:Y:S01]  /*1f20*/  FFMA.FTZ R59, R7, R59, R56.reuse ;  /* 0x0000003b073b7223 */ /* 0x100fe20000010038 */
[----:B0-----:R-:W-:Y:S02]  /*1f30*/  IADD3 R14, P0, R23, UR20, RZ ;  /* 0x00000014170e7c10 */ /* 0x001fe4000ff1e0ff */
[----:B------:R-:W2:Y:S01]  /*1f40*/  LDL.LU R23, [R1+0x138] ;  /* 0x0001380001177983 */ /* 0x000ea20000300800 */
[----:B------:R-:W-:-:S03]  /*1f50*/  PRMT R56, R26, 0x7632, R56 ;  /* 0x000076321a387816 */ /* 0x000fc60000000038 */
[----:B------:R-:W-:Y:S04]  /*1f60*/  STL [R1+0x110], R29 ;  /* 0x0001101d01007387 */ /* 0x000fe80000100800 */
[----:B------:R0:W-:Y:S01]  /*1f70*/  STL [R1+0x114], R26 ;  /* 0x0001141a01007387 */ /* 0x0001e20000100800 */
[----:B------:R-:W-:Y:S01]  /*1f80*/  FFMA.FTZ R37, R7, R8, R60 ;  /* 0x0000000807257223 */ /* 0x000fe2000001003c */
[----:B------:R-:W-:Y:S02]  /*1f90*/  PRMT R7, R27, 0x7632, R7 ;  /* 0x000076321b077816 */ /* 0x000fe40000000007 */
[----:B0-----:R-:W4:Y:S04]  /*1fa0*/  LDL R26, [R1+0x38] ;  /* 0x00003800011a7983 */ /* 0x001f280000100800 */
[----:B------:R0:W-:Y:S04]  /*1fb0*/  STL [R1+0x118], R27 ;  /* 0x0001181b01007387 */ /* 0x0001e80000100800 */
[----:B0-----:R-:W3:Y:S01]  /*1fc0*/  LDL R27, [R1+0x3c] ;  /* 0x00003c00011b7983 */ /* 0x001ee20000100800 */
[----:B------:R-:W-:-:S02]  /*1fd0*/  PRMT R53, R30, 0x7632, R53 ;  /* 0x000076321e357816 */ /* 0x000fc40000000035 */
[----:B------:R-:W-:Y:S02]  /*1fe0*/  PRMT R48, R31, 0x7632, R48 ;  /* 0x000076321f307816 */ /* 0x000fe40000000030 */
[----:B------:R-:W-:Y:S02]  /*1ff0*/  SHF.L.U32 R53, R53, 0x10, RZ ;  /* 0x0000001035357819 */ /* 0x000fe400000006ff */
[----:B------:R-:W-:-:S03]  /*2000*/  SHF.L.U32 R48, R48, 0x10, RZ ;  /* 0x0000001030307819 */ /* 0x000fc600000006ff */
[C---:B------:R-:W-:Y:S02]  /*2010*/  FADD.FTZ R53, -R42.reuse, R53 ;  /* 0x000000352a357221 */ /* 0x040fe40000010100 */
[----:B------:R-:W-:Y:S02]  /*2020*/  FADD.FTZ R48, -R42, R48 ;  /* 0x000000302a307221 */ /* 0x000fe40000010100 */
[----:B------:R-:W-:Y:S01]  /*2030*/  FMUL.FTZ R53, R3, R53 ;  /* 0x0000003503357220 */ /* 0x000fe20000410000 */
[----:B------:R-:W-:Y:S01]  /*2040*/  FMUL.FTZ R55, R49, -1.4426950216293334961 ;  /* 0xbfb8aa3b31377820 */ /* 0x000fe20000410000 */
[----:B------:R-:W-:Y:S02]  /*2050*/  FMUL.FTZ R48, R3, R48 ;  /* 0x0000003003307220 */ /* 0x000fe40000410000 */
[----:B------:R-:W-:Y:S02]  /*2060*/  FFMA.FTZ R10, R45, R53, R9 ;  /* 0x000000352d0a7223 */ /* 0x000fe40000010009 */
[----:B------:R-:W-:Y:S01]  /*2070*/  FFMA.FTZ R50, R44, R48, R43 ;  /* 0x000000302c327223 */ /* 0x000fe2000001002b */
[----:B------:R-:W0:Y:S01]  /*2080*/  MUFU.EX2 R55, R55 ;  /* 0x0000003700377308 */ /* 0x000e220000000800 */
[----:B------:R-:W-:Y:S01]  /*2090*/  FMUL.FTZ R46, R10, -1.4426950216293334961 ;  /* 0xbfb8aa3b0a2e7820 */ /* 0x000fe20000410000 */
[----:B------:R-:W-:Y:S01]  /*20a0*/  FFMA.FTZ R52, R0, R33, R39 ;  /* 0x0000002100347223 */ /* 0x000fe20000010027 */
[----:B------:R-:W-:Y:S01]  /*20b0*/  FMUL.FTZ R6, R50, -1.4426950216293334961 ;  /* 0xbfb8aa3b32067820 */ /* 0x000fe20000410000 */
[----:B------:R-:W-:-:S02]  /*20c0*/  PRMT R57, R29, 0x7632, R57 ;  /* 0x000076321d397816 */ /* 0x000fc40000000039 */
[----:B------:R-:W-:Y:S02]  /*20d0*/  FMUL.FTZ R15, R52, -1.4426950216293334961 ;  /* 0xbfb8aa3b340f7820 */ /* 0x000fe40000410000 */
[----:B------:R-:W-:Y:S01]  /*20e0*/  MUFU.EX2 R46, R46 ;  /* 0x0000002e002e7308 */ /* 0x000fe20000000800 */
[----:B------:R-:W-:Y:S02]  /*20f0*/  SHF.L.U32 R57, R57, 0x10, RZ ;  /* 0x0000001039397819 */ /* 0x000fe400000006ff */
[----:B------:R-:W-:-:S05]  /*2100*/  IADD3.X R17, R61, UR11, RZ, P2, !PT ;  /* 0x0000000b3d117c10 */ /* 0x000fca00097fe4ff */
[----:B------:R-:W1:Y:S01]  /*2110*/  MUFU.EX2 R6, R6 ;  /* 0x0000000600067308 */ /* 0x000e620000000800 */
[----:B------:R-:W-:Y:S01]  /*2120*/  FMUL.FTZ R54, R57, R54 ;  /* 0x0000003639367220 */ /* 0x000fe20000410000 */
[----:B0-----:R-:W-:-:S06]  /*2130*/  FADD.FTZ R55, R55, 1 ;  /* 0x3f80000037377421 */ /* 0x001fcc0000010000 */
[----:B------:R0:W-:Y:S01]  /*2140*/  MUFU.EX2 R38, R15 ;  /* 0x0000000f00267308 */ /* 0x0001e20000000800 */
[----:B------:R-:W-:Y:S01]  /*2150*/  FMUL.FTZ R60, R44, R54 ;  /* 0x000000362c3c7220 */ /* 0x000fe20000410000 */
[----:B------:R-:W-:Y:S01]  /*2160*/  SHF.L.U32 R57, R56, 0x10, RZ ;  /* 0x0000001038397819 */ /* 0x000fe200000006ff */
[----:B------:R-:W2:Y:S01]  /*2170*/  LDG.E.64.CONSTANT R16, desc[UR16][R16.64] ;  /* 0x0000001010107981 */ /* 0x000ea2000c1e9b00 */
[----:B0-----:R-:W-:-:S04]  /*2180*/  IADD3.X R15, R61, UR21, RZ, P0, !PT ;  /* 0x000000153d0f7c10 */ /* 0x001fc800087fe4ff */
[----:B------:R0:W-:Y:S01]  /*2190*/  MUFU.RCP R56, R55 ;  /* 0x0000003700387308 */ /* 0x0001e20000001000 */
[----:B------:R-:W-:Y:S01]  /*21a0*/  FADD.FTZ R57, -R42, R57 ;  /* 0x000000392a397221 */ /* 0x000fe20000010100 */
[----:B-1----:R-:W-:Y:S01]  /*21b0*/  FADD.FTZ R6, R6, 1 ;  /* 0x3f80000006067421 */ /* 0x002fe20000010000 */
[----:B------:R-:W-:Y:S01]  /*21c0*/  IADD3 R12, P1, R34, UR10, RZ ;  /* 0x0000000a220c7c10 */ /* 0x000fe2000ff3e0ff */
[----:B------:R-:W2:Y:S01]  /*21d0*/  LDG.E.64.CONSTANT R14, desc[UR16][R14.64] ;  /* 0x000000100e0e7981 */ /* 0x000ea2000c1e9b00 */
[----:B0-----:R-:W-:Y:S01]  /*21e0*/  FADD.FTZ R55, R46, 1 ;  /* 0x3f8000002e377421 */ /* 0x001fe20000010000 */
[----:B------:R-:W-:-:S03]  /*21f0*/  SHF.L.U32 R46, R7, 0x10, RZ ;  /* 0x00000010072e7819 */ /* 0x000fc600000006ff */
[----:B------:R0:W-:Y:S02]  /*2200*/  MUFU.RCP R7, R55 ;  /* 0x0000003700077308 */ /* 0x0001e40000001000 */
[----:B0-----:R-:W-:Y:S01]  /*2210*/  FMUL.FTZ R55, R3, R57 ;  /* 0x0000003903377220 */ /* 0x001fe20000410000 */
[----:B------:R-:W-:-:S05]  /*2220*/  FADD.FTZ R57, -R42, R46 ;  /* 0x0000002e2a397221 */ /* 0x000fca0000010100 */
[----:B------:R0:W-:Y:S02]  /*2230*/  MUFU.RCP R46, R6 ;  /* 0x00000006002e7308 */ /* 0x0001e40000001000 */
[----:B0-----:R-:W-:Y:S01]  /*2240*/  FADD.FTZ R6, R25, R8 ;  /* 0x0000000819067221 */ /* 0x001fe20000010000 */
[----:B----4-:R-:W-:-:S04]  /*2250*/  FMUL.FTZ R61, R4, R26 ;  /* 0x0000001a043d7220 */ /* 0x010fc80000410000 */
[----:B------:R-:W-:Y:S01]  /*2260*/  FFMA.FTZ R59, R36, R61, R59 ;  /* 0x0000003d243b7223 */ /* 0x000fe2000001003b */
[----:B------:R-:W-:-:S03]  /*2270*/  FFMA.FTZ R36, R5, R54, R47 ;  /* 0x0000003605247223 */ /* 0x000fc6000001002f */
[----:B------:R-:W-:Y:S01]  /*2280*/  FFMA.FTZ R5, R5, R60, R59 ;  /* 0x0000003c05057223 */ /* 0x000fe2000001003b */
[----:B---3--:R-:W-:Y:S02]  /*2290*/  FFMA.FTZ R60, R0, R27, R24 ;  /* 0x0000001b003c7223 */ /* 0x008fe40000010018 */
[----:B------:R-:W3:Y:S04]  /*22a0*/  LDL.LU R24, [R1+0x134] ;  /* 0x0001340001187983 */ /* 0x000ee80000300800 */
[----:B------:R0:W-:Y:S04]  /*22b0*/  STL [R1+0x11c], R27 ;  /* 0x00011c1b01007387 */ /* 0x0001e80000100800 */
[----:B------:R-:W4:Y:S04]  /*22c0*/  LDL.LU R25, [R1+0x130] ;  /* 0x0001300001197983 */ /* 0x000f280000300800 */
[----:B------:R-:W-:Y:S04]  /*22d0*/  STL [R1+0x120], R26 ;  /* 0x0001201a01007387 */ /* 0x000fe80000100800 */
[----:B------:R-:W2:Y:S04]  /*22e0*/  LDL R29, [R1+0x6c] ;  /* 0x00006c00011d7983 */ /* 0x000ea80000100800 */
[----:B------:R-:W2:Y:S01]  /*22f0*/  LDL R30, [R1+0x68] ;  /* 0x00006800011e7983 */ /* 0x000ea20000100800 */
[----:B------:R-:W-:-:S06]  /*2300*/  IADD3.X R13, R32, UR11, RZ, P1, !PT ;  /* 0x0000000b200d7c10 */ /* 0x000fcc0008ffe4ff */
[----:B------:R-:W2:Y:S01]  /*2310*/  LDG.E.64.CONSTANT R12, desc[UR16][R12.64] ;  /* 0x000000100c0c7981 */ /* 0x000ea2000c1e9b00 */
[----:B------:R-:W-:-:S06]  /*2320*/  FMUL.FTZ R58, R11, -1.4426950216293334961 ;  /* 0xbfb8aa3b0b3a7820 */ /* 0x000fcc0000410000 */
[----:B------:R-:W1:Y:S02]  /*2330*/  MUFU.EX2 R58, R58 ;  /* 0x0000003a003a7308 */ /* 0x000e640000000800 */
[----:B-1----:R-:W-:-:S06]  /*2340*/  FADD.FTZ R58, R58, 1 ;  /* 0x3f8000003a3a7421 */ /* 0x002fcc0000010000 */
[----:B------:R-:W1:Y:S01]  /*2350*/  MUFU.RCP R58, R58 ;  /* 0x0000003a003a7308 */ /* 0x000e620000001000 */
[C---:B------:R-:W-:Y:S01]  /*2360*/  FFMA.FTZ R60, R45.reuse, R8, R60 ;  /* 0x000000082d3c7223 */ /* 0x040fe2000001003c */
[----:B------:R-:W-:Y:S01]  /*2370*/  FFMA.FTZ R47, R45, R55, R9 ;  /* 0x000000372d2f7223 */ /* 0x000fe20000010009 */
[----:B0-----:R-:W-:Y:S02]  /*2380*/  FMUL.FTZ R27, R3, R57 ;  /* 0x00000039031b7220 */ /* 0x001fe40000410000 */
[----:B------:R-:W-:Y:S01]  /*2390*/  FFMA.FTZ R60, R4, R26, R60 ;  /* 0x0000001a043c7223 */ /* 0x000fe2000001003c */
[----:B------:R-:W-:Y:S01]  /*23a0*/  FMUL.FTZ R8, R47, -1.4426950216293334961 ;  /* 0xbfb8aa3b2f087820 */ /* 0x000fe20000410000 */
[----:B------:R-:W-:Y:S01]  /*23b0*/  FFMA.FTZ R57, R44, R27, R43 ;  /* 0x0000001b2c397223 */ /* 0x000fe2000001002b */
[----:B------:R-:W-:Y:S01]  /*23c0*/  FADD.FTZ R61, -R56, 1 ;  /* 0x3f800000383d7421 */ /* 0x000fe20000010100 */
[----:B-1----:R-:W-:-:S04]  /*23d0*/  FADD.FTZ R59, -R58, 1 ;  /* 0x3f8000003a3b7421 */ /* 0x002fc80000010100 */
[----:B------:R-:W-:Y:S01]  /*23e0*/  FFMA.FTZ R59, R11, R59, 1 ;  /* 0x3f8000000b3b7423 */ /* 0x000fe2000001003b */
[----:B------:R-:W-:Y:S01]  /*23f0*/  FADD.FTZ R11, R41, R54 ;  /* 0x00000036290b7221 */ /* 0x000fe20000010000 */
[----:B------:R-:W-:Y:S02]  /*2400*/  FFMA.FTZ R54, R44, R54, R60 ;  /* 0x000000362c367223 */ /* 0x000fe4000001003c */
[----:B------:R-:W-:Y:S01]  /*2410*/  FMUL.FTZ R60, R58, R59 ;  /* 0x0000003b3a3c7220 */ /* 0x000fe20000410000 */
[----:B------:R-:W-:Y:S01]  /*2420*/  FMUL.FTZ R59, R57, -1.4426950216293334961 ;  /* 0xbfb8aa3b393b7820 */ /* 0x000fe20000410000 */
[----:B------:R-:W0:Y:S01]  /*2430*/  MUFU.EX2 R8, R8 ;  /* 0x0000000800087308 */ /* 0x000e220000000800 */
[----:B------:R-:W-:Y:S01]  /*2440*/  FFMA.FTZ R61, R49, R61, 1 ;  /* 0x3f800000313d7423 */ /* 0x000fe2000001003d */
[----:B------:R-:W-:Y:S01]  /*2450*/  FADD.FTZ R49, -R46, 1 ;  /* 0x3f8000002e317421 */ /* 0x000fe20000010100 */
[----:B------:R-:W-:Y:S02]  /*2460*/  FADD.FTZ R58, -R7, 1 ;  /* 0x3f800000073a7421 */ /* 0x000fe40000010100 */
[----:B------:R-:W-:Y:S01]  /*2470*/  FMUL.FTZ R61, R56, R61 ;  /* 0x0000003d383d7220 */ /* 0x000fe20000410000 */
[----:B------:R-:W-:-:S02]  /*2480*/  FFMA.FTZ R49, R50, R49, 1 ;  /* 0x3f80000032317423 */ /* 0x000fc40000010031 */
[----:B------:R-:W1:Y:S01]  /*2490*/  MUFU.EX2 R59, R59 ;  /* 0x0000003b003b7308 */ /* 0x000e620000000800 */
[----:B------:R-:W-:Y:S01]  /*24a0*/  FFMA.FTZ R58, R10, R58, 1 ;  /* 0x3f8000000a3a7423 */ /* 0x000fe2000001003a */
[----:B------:R-:W-:Y:S01]  /*24b0*/  FMUL.FTZ R46, R46, R49 ;  /* 0x000000312e2e7220 */ /* 0x000fe20000410000 */
[----:B------:R-:W-:Y:S01]  /*24c0*/  FADD.FTZ R10, R38, 1 ;  /* 0x3f800000260a7421 */ /* 0x000fe20000010000 */
[----:B------:R-:W-:Y:S01]  /*24d0*/  FADD.FTZ R49, R28, 1 ;  /* 0x3f8000001c317421 */ /* 0x000fe20000010000 */
[----:B------:R-:W-:-:S04]  /*24e0*/  FMUL.FTZ R58, R7, R58 ;  /* 0x0000003a073a7220 */ /* 0x000fc80000410000 */
[----:B------:R-:W2:Y:S01]  /*24f0*/  MUFU.RCP R10, R10 ;  /* 0x0000000a000a7308 */ /* 0x000ea20000001000 */
[----:B0-----:R-:W-:-:S07]  /*2500*/  FADD.FTZ R8, R8, 1 ;  /* 0x3f80000008087421 */ /* 0x001fce0000010000 */
[----:B------:R-:W0:Y:S01]  /*2510*/  MUFU.RCP R49, R49 ;  /* 0x0000003100317308 */ /* 0x000e220000001000 */
[----:B-1----:R-:W-:Y:S01]  /*2520*/  FADD.FTZ R59, R59, 1 ;  /* 0x3f8000003b3b7421 */ /* 0x002fe20000010000 */
[C---:B---3--:R-:W-:Y:S02]  /*2530*/  PRMT R56, R24.reuse, 0x7632, R56 ;  /* 0x0000763218387816 */ /* 0x048fe40000000038 */
[----:B------:R-:W-:Y:S02]  /*2540*/  SHF.L.U32 R50, R24, 0x10, RZ ;  /* 0x0000001018327819 */ /* 0x000fe400000006ff */
[----:B------:R-:W-:-:S03]  /*2550*/  SHF.L.U32 R56, R56, 0x10, RZ ;  /* 0x0000001038387819 */ /* 0x000fc600000006ff */
[----:B------:R-:W-:Y:S01]  /*2560*/  FMUL.FTZ R31, R50, R60 ;  /* 0x0000003c321f7220 */ /* 0x000fe20000410000 */
[C---:B----4-:R-:W-:Y:S01]  /*2570*/  SHF.L.U32 R7, R25.reuse, 0x10, RZ ;  /* 0x0000001019077819 */ /* 0x050fe200000006ff */
[----:B------:R-:W-:Y:S01]  /*2580*/  FMUL.FTZ R56, R56, R58 ;  /* 0x0000003a38387220 */ /* 0x000fe20000410000 */
[----:B------:R-:W-:Y:S01]  /*2590*/  PRMT R50, R25, 0x7632, R50 ;  /* 0x0000763219327816 */ /* 0x000fe20000000032 */
[----:B------:R-:W-:Y:S02]  /*25a0*/  FMUL.FTZ R58, R0, R31 ;  /* 0x0000001f003a7220 */ /* 0x000fe40000410000 */
[----:B------:R-:W-:Y:S01]  /*25b0*/  FMUL.FTZ R28, R7, R61 ;  /* 0x0000003d071c7220 */ /* 0x000fe20000410000 */
[----:B------:R-:W-:Y:S01]  /*25c0*/  SHF.L.U32 R60, R50, 0x10, RZ ;  /* 0x00000010323c7819 */ /* 0x000fe200000006ff */
[----:B------:R-:W-:Y:S01]  /*25d0*/  FMUL.FTZ R7, R45, R56 ;  /* 0x000000382d077220 */ /* 0x000fe20000410000 */
[----:B--2---:R-:W-:Y:S01]  /*25e0*/  FFMA.FTZ R58, R29, R58, R5 ;  /* 0x0000003a1d3a7223 */ /* 0x004fe20000010005 */
[----:B------:R1:W2:Y:S01]  /*25f0*/  MUFU.RCP R50, R8 ;  /* 0x0000000800327308 */ /* 0x0002a20000001000 */
[----:B------:R-:W-:-:S02]  /*2600*/  FFMA.FTZ R5, R53, R56, R37 ;  /* 0x0000003835057223 */ /* 0x000fc40000010025 */
[----:B------:R-:W-:Y:S01]  /*2610*/  FFMA.FTZ R7, R53, R7, R58 ;  /* 0x0000000735077223 */ /* 0x000fe2000001003a */
[----:B------:R-:W-:Y:S01]  /*2620*/  FFMA.FTZ R58, R0, R31, R54 ;  /* 0x0000001f003a7223 */ /* 0x000fe20000010036 */
[----:B------:R-:W-:-:S03]  /*2630*/  FMUL.FTZ R54, R4, R28 ;  /* 0x0000001c04367220 */ /* 0x000fc60000410000 */
[----:B------:R-:W3:Y:S01]  /*2640*/  MUFU.RCP R53, R59 ;  /* 0x0000003b00357308 */ /* 0x000ee20000001000 */
[----:B------:R-:W-:Y:S01]  /*2650*/  FMUL.FTZ R46, R60, R46 ;  /* 0x0000002e3c2e7220 */ /* 0x000fe20000410000 */
[----:B-1----:R-:W-:Y:S01]  /*2660*/  FADD.FTZ R8, R6, R56 ;  /* 0x0000003806087221 */ /* 0x002fe20000010000 */
[----:B------:R-:W-:Y:S01]  /*2670*/  FFMA.FTZ R54, R30, R54, R7 ;  /* 0x000000361e367223 */ /* 0x000fe20000010007 */
[----:B------:R-:W-:Y:S01]  /*2680*/  FADD.FTZ R6, -R10, 1 ;  /* 0x3f8000000a067421 */ /* 0x000fe20000010100 */
[----:B0-----:R-:W-:Y:S01]  /*2690*/  FADD.FTZ R7, -R49, 1 ;  /* 0x3f80000031077421 */ /* 0x001fe20000010100 */
[----:B------:R0:W-:Y:S02]  /*26a0*/  STL [R1+0x124], R24 ;  /* 0x0001241801007387 */ /* 0x0001e40000100800 */
[----:B------:R-:W-:Y:S01]  /*26b0*/  FFMA.FTZ R52, R52, R6, 1 ;  /* 0x3f80000034347423 */ /* 0x000fe20000010006 */
[----:B------:R-:W-:Y:S01]  /*26c0*/  IADD3 R6, P0, R34, UR20, RZ ;  /* 0x0000001422067c10 */ /* 0x000fe2000ff1e0ff */
[----:B0-----:R-:W-:Y:S01]  /*26d0*/  FADD.FTZ R24, R11, R46 ;  /* 0x0000002e0b187221 */ /* 0x001fe20000010000 */
[----:B------:R-:W-:Y:S01]  /*26e0*/  FFMA.FTZ R11, R51, R7, 1 ;  /* 0x3f800000330b7423 */ /* 0x000fe20000010007 */
[----:B--2---:R-:W-:Y:S01]  /*26f0*/  FADD.FTZ R7, -R50, 1 ;  /* 0x3f80000032077421 */ /* 0x004fe20000010100 */
[----:B------:R-:W-:Y:S01]  /*2700*/  FMUL.FTZ R51, R10, R52 ;  /* 0x000000340a337220 */ /* 0x000fe20000410000 */
[----:B---3--:R-:W-:Y:S01]  /*2710*/  FADD.FTZ R10, -R53, 1 ;  /* 0x3f800000350a7421 */ /* 0x008fe20000010100 */
[----:B------:R-:W-:Y:S01]  /*2720*/  FMUL.FTZ R52, R49, R11 ;  /* 0x0000000b31347220 */ /* 0x000fe20000410000 */
[----:B------:R-:W-:Y:S01]  /*2730*/  FFMA.FTZ R47, R47, R7, 1 ;  /* 0x3f8000002f2f7423 */ /* 0x000fe20000010007 */
[----:B------:R-:W-:Y:S01]  /*2740*/  IADD3.X R7, R32, UR21, RZ, P0, !PT ;  /* 0x0000001520077c10 */ /* 0x000fe200087fe4ff */
[----:B------:R-:W-:Y:S01]  /*2750*/  FFMA.FTZ R57, R57, R10, 1 ;  /* 0x3f80000039397423 */ /* 0x000fe2000001000a */
[----:B------:R-:W-:-:S02]  /*2760*/  SHF.L.U32 R49, R22, 0x10, RZ ;  /* 0x0000001016317819 */ /* 0x000fc400000006ff */
[----:B------:R-:W-:Y:S01]  /*2770*/  PRMT R60, R22, 0x7632, R60 ;  /* 0x00007632163c7816 */ /* 0x000fe2000000003c */
[----:B------:R0:W2:Y:S01]  /*2780*/  LDG.E.64.CONSTANT R10, desc[UR16][R6.64] ;  /* 0x00000010060a7981 */ /* 0x0000a2000c1e9b00 */
[----:B------:R-:W-:Y:S01]  /*2790*/  FMUL.FTZ R47, R50, R47 ;  /* 0x0000002f322f7220 */ /* 0x000fe20000410000 */
[----:B------:R-:W-:Y:S01]  /*27a0*/  FADD.FTZ R49, -R42, R49 ;  /* 0x000000312a317221 */ /* 0x000fe20000010100 */
[----:B------:R-:W-:Y:S01]  /*27b0*/  SHF.L.U32 R60, R60, 0x10, RZ ;  /* 0x000000103c3c7819 */ /* 0x000fe200000006ff */
[----:B------:R-:W-:Y:S01]  /*27c0*/  FFMA.FTZ R58, R45, R56, R58 ;  /* 0x000000382d3a7223 */ /* 0x000fe2000001003a */
[----:B------:R-:W-:Y:S01]  /*27d0*/  PRMT R59, R23, 0x7632, R59 ;  /* 0x00007632173b7816 */ /* 0x000fe2000000003b */
[----:B------:R-:W-:Y:S01]  /*27e0*/  FMUL.FTZ R34, R3, R49 ;  /* 0x0000003103227220 */ /* 0x000fe20000410000 */
[-C--:B------:R-:W-:Y:S01]  /*27f0*/  FFMA.FTZ R26, R48, R46.reuse, R36 ;  /* 0x0000002e301a7223 */ /* 0x080fe20000010024 */
[----:B------:R1:W-:Y:S01]  /*2800*/  STL [R1+0x128], R25 ;  /* 0x0001281901007387 */ /* 0x0003e20000100800 */
[----:B------:R-:W-:Y:S01]  /*2810*/  USHF.R.U32.HI UR11, URZ, 0x1, UR7 ;  /* 0x000000013f0b7899 */ /* 0x000fe20008011607 */
[----:B0-----:R-:W-:Y:S01]  /*2820*/  SHF.L.U32 R7, R23, 0x10, RZ ;  /* 0x0000001017077819 */ /* 0x001fe200000006ff */
[----:B------:R-:W-:Y:S01]  /*2830*/  FMUL.FTZ R50, R53, R57 ;  /* 0x0000003935327220 */ /* 0x000fe20000410000 */
[----:B------:R-:W-:Y:S01]  /*2840*/  FMUL.FTZ R56, R44, R46 ;  /* 0x0000002e2c387220 */ /* 0x000fe20000410000 */
[----:B------:R-:W-:Y:S01]  /*2850*/  PRMT R53, R20, 0x7632, R53 ;  /* 0x0000763214357816 */ /* 0x000fe20000000035 */
[----:B------:R-:W-:Y:S01]  /*2860*/  ULDC.64 UR20, c[0x0][0x260] ;  /* 0x0000980000147ab9 */ /* 0x000fe20000000a00 */
[----:B------:R-:W-:Y:S01]  /*2870*/  FADD.FTZ R7, -R42, R7 ;  /* 0x000000072a077221 */ /* 0x000fe20000010100 */
[----:B------:R-:W-:Y:S01]  /*2880*/  FFMA.FTZ R49, R0, R34, R39 ;  /* 0x0000002200317223 */ /* 0x000fe20000010027 */
[----:B------:R-:W-:-:S02]  /*2890*/  FADD.FTZ R60, -R42, R60 ;  /* 0x0000003c2a3c7221 */ /* 0x000fc40000010100 */
[----:B------:R-:W-:Y:S01]  /*28a0*/  FMUL.FTZ R37, R3, R7 ;  /* 0x0000000703257220 */ /* 0x000fe20000410000 */
[----:B------:R-:W-:Y:S01]  /*28b0*/  FFMA.FTZ R48, R48, R56, R54 ;  /* 0x0000003830307223 */ /* 0x000fe20000010036 */
[----:B------:R-:W-:Y:S01]  /*28c0*/  PRMT R6, R21, 0x7632, R6 ;  /* 0x0000763215067816 */ /* 0x000fe20000000006 */
[----:B------:R-:W-:Y:S01]  /*28d0*/  FMUL.FTZ R56, R49, -1.4426950216293334961 ;  /* 0xbfb8aa3b31387820 */ /* 0x000fe20000410000 */
[----:B------:R-:W-:Y:S01]  /*28e0*/  SHF.L.U32 R53, R53, 0x10, RZ ;  /* 0x0000001035357819 */ /* 0x000fe200000006ff */
[----:B------:R-:W-:Y:S01]  /*28f0*/  FFMA.FTZ R7, R4, R37, R40 ;  /* 0x0000002504077223 */ /* 0x000fe20000010028 */
[----:B------:R-:W-:Y:S01]  /*2900*/  SHF.L.U32 R59, R59, 0x10, RZ ;  /* 0x000000103b3b7819 */ /* 0x000fe200000006ff */
[----:B------:R-:W-:Y:S01]  /*2910*/  FMUL.FTZ R60, R3, R60 ;  /* 0x0000003c033c7220 */ /* 0x000fe20000410000 */
[----:B------:R-:W-:Y:S01]  /*2920*/  SHF.L.U32 R6, R6, 0x10, RZ ;  /* 0x0000001006067819 */ /* 0x000fe200000006ff */
[----:B------:R-:W-:Y:S01]  /*2930*/  FMUL.FTZ R53, R53, R47 ;  /* 0x0000002f35357220 */ /* 0x000fe20000410000 */
[----:B------:R-:W-:Y:S01]  /*2940*/  FMUL.FTZ R57, R7, -1.4426950216293334961 ;  /* 0xbfb8aa3b07397820 */ /* 0x000fe20000410000 */
[----:B------:R-:W-:Y:S01]  /*2950*/  FFMA.FTZ R47, R45, R60, R9 ;  /* 0x0000003c2d2f7223 */ /* 0x000fe20000010009 */
[----:B------:R-:W0:Y:S01]  /*2960*/  MUFU.EX2 R56, R56 ;  /* 0x0000003800387308 */ /* 0x000e220000000800 */
[----:B------:R-:W-:Y:S01]  /*2970*/  FADD.FTZ R59, -R42, R59 ;  /* 0x0000003b2a3b7221 */ /* 0x000fe20000010100 */
[----:B------:R-:W-:Y:S01]  /*2980*/  SHF.L.U32 R54, R20, 0x10, RZ ;  /* 0x0000001014367819 */ /* 0x000fe200000006ff */
[----:B------:R-:W-:Y:S01]  /*2990*/  FMUL.FTZ R50, R6, R50 ;  /* 0x0000003206327220 */ /* 0x000fe20000410000 */
[----:B------:R-:W-:Y:S01]  /*29a0*/  FMUL.FTZ R6, R47, -1.4426950216293334961 ;  /* 0xbfb8aa3b2f067820 */ /* 0x000fe20000410000 */
[----:B------:R-:W-:Y:S01]  /*29b0*/  FMUL.FTZ R59, R3, R59 ;  /* 0x0000003b033b7220 */ /* 0x000fe20000410000 */
[----:B------:R-:W-:Y:S01]  /*29c0*/  FFMA.FTZ R58, R4, R28, R58 ;  /* 0x0000001c043a7223 */ /* 0x000fe2000001003a */
[----:B------:R-:W-:Y:S01]  /*29d0*/  FMUL.FTZ R32, R54, R51 ;  /* 0x0000003336207220 */ /* 0x000fe20000410000 */
[----:B------:R-:W3:Y:S02]  /*29e0*/  MUFU.EX2 R57, R57 ;  /* 0x0000003900397308 */ /* 0x000ee40000000800 */
[----:B------:R-:W-:Y:S01]  /*29f0*/  FFMA.FTZ R46, R44, R46, R58 ;  /* 0x0000002e2c2e7223 */ /* 0x000fe2000001003a */
[----:B------:R-:W-:-:S05]  /*2a00*/  FMUL.FTZ R58, R0, R32 ;  /* 0x00000020003a7220 */ /* 0x000fca0000410000 */
[----:B------:R4:W1:Y:S01]  /*2a10*/  MUFU.EX2 R51, R6 ;  /* 0x0000000600337308 */ /* 0x0008620000000800 */
[----:B------:R-:W-:Y:S01]  /*2a20*/  FFMA.FTZ R58, R33, R58, R48 ;  /* 0x0000003a213a7223 */ /* 0x000fe20000010030 */
[----:B------:R-:W-:Y:S01]  /*2a30*/  FMUL.FTZ R61, R45, R53 ;  /* 0x000000352d3d7220 */ /* 0x000fe20000410000 */
[----:B----4-:R-:W-:-:S04]  /*2a40*/  FFMA.FTZ R6, R44, R59, R43 ;  /* 0x0000003b2c067223 */ /* 0x010fc8000001002b */
[----:B------:R-:W-:Y:S01]  /*2a50*/  FMUL.FTZ R54, R6, -1.4426950216293334961 ;  /* 0xbfb8aa3b06367820 */ /* 0x000fe20000410000 */
[----:B0-----:R-:W-:Y:S01]  /*2a60*/  FADD.FTZ R48, R56, 1 ;  /* 0x3f80000038307421 */ /* 0x001fe20000010000 */
[C---:B------:R-:W-:Y:S01]  /*2a70*/  FFMA.FTZ R56, R55.reuse, R61, R58 ;  /* 0x0000003d37387223 */ /* 0x040fe2000001003a */
[----:B------:R-:W-:-:S03]  /*2a80*/  FFMA.FTZ R55, R55, R53, R5 ;  /* 0x0000003537377223 */ /* 0x000fc60000010005 */
[----:B------:R-:W0:Y:S08]  /*2a90*/  MUFU.EX2 R54, R54 ;  /* 0x0000003600367308 */ /* 0x000e300000000800 */
[----:B------:R3:W4:Y:S02]  /*2aa0*/  MUFU.RCP R5, R48 ;  /* 0x0000003000057308 */ /* 0x0007240000001000 */
[----:B---3--:R-:W-:Y:S01]  /*2ab0*/  FADD.FTZ R48, R57, 1 ;  /* 0x3f80000039307421 */ /* 0x008fe20000010000 */
[----:B------:R-:W-:-:S05]  /*2ac0*/  SHF.L.U32 R57, R21, 0x10, RZ ;  /* 0x0000001015397819 */ /* 0x000fca00000006ff */
[----:B------:R-:W-:Y:S01]  /*2ad0*/  FMUL.FTZ R52, R57, R52 ;  /* 0x0000003439347220 */ /* 0x000fe20000410000 */
[----:B-1----:R-:W-:Y:S01]  /*2ae0*/  FADD.FTZ R57, R51, 1 ;  /* 0x3f80000033397421 */ /* 0x002fe20000010000 */
[----:B------:R-:W-:Y:S01]  /*2af0*/  FFMA.FTZ R51, R0, R32, R46 ;  /* 0x0000002000337223 */ /* 0x000fe2000001002e */
[----:B------:R-:W-:-:S03]  /*2b00*/  FADD.FTZ R25, R8, R53 ;  /* 0x0000003508197221 */ /* 0x000fc60000010000 */
[----:B------:R-:W-:Y:S01]  /*2b10*/  FFMA.FTZ R8, R45, R53, R51 ;  /* 0x000000352d087223 */ /* 0x000fe20000010033 */
[----:B0-----:R-:W-:Y:S01]  /*2b20*/  FADD.FTZ R53, R54, 1 ;  /* 0x3f80000036357421 */ /* 0x001fe20000010000 */
[----:B------:R-:W0:Y:S01]  /*2b30*/  MUFU.RCP R46, R57 ;  /* 0x00000039002e7308 */ /* 0x000e220000001000 */
[----:B------:R-:W-:-:S07]  /*2b40*/  FMUL.FTZ R51, R4, R52 ;  /* 0x0000003404337220 */ /* 0x000fce0000410000 */
[----:B------:R-:W1:Y:S01]  /*2b50*/  MUFU.RCP R48, R48 ;  /* 0x0000003000307308 */ /* 0x000e620000001000 */
[----:B------:R-:W-:Y:S01]  /*2b60*/  FFMA.FTZ R51, R35, R51, R56 ;  /* 0x0000003323337223 */ /* 0x000fe20000010038 */
[----:B------:R-:W-:-:S06]  /*2b70*/  FMUL.FTZ R54, R44, R50 ;  /* 0x000000322c367220 */ /* 0x000fcc0000410000 */
[----:B------:R-:W3:Y:S01]  /*2b80*/  MUFU.RCP R53, R53 ;  /* 0x0000003500357308 */ /* 0x000ee20000001000 */
[----:B------:R-:W-:Y:S01]  /*2b90*/  FFMA.FTZ R56, R4, R52, R8 ;  /* 0x0000003404387223 */ /* 0x000fe20000010008 */
[----:B------:R-:W-:Y:S01]  /*2ba0*/  FFMA.FTZ R51, R27, R54, R51 ;  /* 0x000000361b337223 */ /* 0x000fe20000010033 */
[----:B----4-:R-:W-:Y:S01]  /*2bb0*/  FADD.FTZ R54, -R5, 1 ;  /* 0x3f80000005367421 */ /* 0x010fe20000010100 */
[-C--:B------:R-:W-:Y:S01]  /*2bc0*/  FFMA.FTZ R27, R27, R50.reuse, R26 ;  /* 0x000000321b1b7223 */ /* 0x080fe2000001001a */
[----:B------:R-:W-:Y:S01]  /*2bd0*/  FADD.FTZ R8, R24, R50 ;  /* 0x0000003218087221 */ /* 0x000fe20000010000 */
[----:B------:R-:W-:Y:S01]  /*2be0*/  FFMA.FTZ R26, R44, R50, R56 ;  /* 0x000000322c1a7223 */ /* 0x000fe20000010038 */
[----:B0-----:R-:W-:Y:S01]  /*2bf0*/  FADD.FTZ R50, -R46, 1 ;  /* 0x3f8000002e327421 */ /* 0x001fe20000010100 */
[----:B------:R-:W-:Y:S01]  /*2c00*/  FFMA.FTZ R54, R49, R54, 1 ;  /* 0x3f80000031367423 */ /* 0x000fe20000010036 */
[----:B-1----:R-:W-:Y:S02]  /*2c10*/  FADD.FTZ R49, -R48, 1 ;  /* 0x3f80000030317421 */ /* 0x002fe40000010100 */
[----:B------:R-:W-:-:S02]  /*2c20*/  FFMA.FTZ R50, R47, R50, 1 ;  /* 0x3f8000002f327423 */ /* 0x000fc40000010032 */
[----:B------:R-:W-:Y:S01]  /*2c30*/  FFMA.FTZ R49, R7, R49, 1 ;  /* 0x3f80000007317423 */ /* 0x000fe20000010031 */
[----:B---3--:R-:W-:Y:S01]  /*2c40*/  FADD.FTZ R56, -R53, 1 ;  /* 0x3f80000035387421 */ /* 0x008fe20000010100 */
[----:B------:R-:W-:Y:S01]  /*2c50*/  FMUL.FTZ R50, R46, R50 ;  /* 0x000000322e327220 */ /* 0x000fe20000410000 */
[----:B------:R-:W-:Y:S01]  /*2c60*/  PRMT R58, R18, 0x7632, R58 ;  /* 0x00007632123a7816 */ /* 0x000fe2000000003a */
[----:B------:R-:W-:Y:S01]  /*2c70*/  FMUL.FTZ R5, R5, R54 ;  /* 0x0000003605057220 */ /* 0x000fe20000410000 */
[----:B------:R-:W-:Y:S01]  /*2c80*/  FFMA.FTZ R56, R6, R56, 1 ;  /* 0x3f80000006387423 */ /* 0x000fe20000010038 */
[----:B------:R-:W-:Y:S01]  /*2c90*/  SHF.L.U32 R47, R18, 0x10, RZ ;  /* 0x00000010122f7819 */ /* 0x000fe200000006ff */
[----:B------:R-:W-:Y:S01]  /*2ca0*/  FMUL.FTZ R6, R48, R49 ;  /* 0x0000003130067220 */ /* 0x000fe20000410000 */
[----:B------:R-:W-:Y:S02]  /*2cb0*/  SHF.L.U32 R46, R19, 0x10, RZ ;  /* 0x00000010132e7819 */ /* 0x000fe400000006ff */
[----:B------:R-:W-:-:S02]  /*2cc0*/  SHF.L.U32 R7, R16, 0x10, RZ ;  /* 0x0000001010077819 */ /* 0x000fc400000006ff */
[----:B------:R-:W-:Y:S01]  /*2cd0*/  PRMT R57, R19, 0x7632, R57 ;  /* 0x0000763213397816 */ /* 0x000fe20000000039 */
[----:B------:R-:W-:Y:S01]  /*2ce0*/  FMUL.FTZ R5, R47, R5 ;  /* 0x000000052f057220 */ /* 0x000fe20000410000 */
[----:B------:R-:W-:Y:S01]  /*2cf0*/  SHF.L.U32 R58, R58, 0x10, RZ ;  /* 0x000000103a3a7819 */ /* 0x000fe200000006ff */
[----:B------:R-:W-:Y:S01]  /*2d00*/  FMUL.FTZ R6, R46, R6 ;  /* 0x000000062e067220 */ /* 0x000fe20000410000 */
[----:B------:R-:W-:Y:S01]  /*2d10*/  FADD.FTZ R46, -R42, R7 ;  /* 0x000000072a2e7221 */ /* 0x000fe20000010100 */
[----:B------:R-:W-:Y:S01]  /*2d20*/  SHF.L.U32 R57, R57, 0x10, RZ ;  /* 0x0000001039397819 */ /* 0x000fe200000006ff */
[----:B------:R-:W-:Y:S01]  /*2d30*/  FMUL.FTZ R56, R53, R56 ;  /* 0x0000003835387220 */ /* 0x000fe20000410000 */
[----:B------:R-:W-:Y:S01]  /*2d40*/  FMUL.FTZ R58, R58, R50 ;  /* 0x000000323a3a7220 */ /* 0x000fe20000410000 */
[----:B------:R-:W-:Y:S01]  /*2d50*/  FMUL.FTZ R47, R0, R5 ;  /* 0x00000005002f7220 */ /* 0x000fe20000410000 */
[----:B------:R-:W-:Y:S01]  /*2d60*/  FMUL.FTZ R36, R3, R46 ;  /* 0x0000002e03247220 */ /* 0x000fe20000410000 */
[----:B------:R-:W-:Y:S01]  /*2d70*/  FMUL.FTZ R57, R57, R56 ;  /* 0x0000003839397220 */ /* 0x000fe20000410000 */
[----:B------:R-:W-:Y:S01]  /*2d80*/  SHF.L.U32 R7, R17, 0x10, RZ ;  /* 0x0000001011077819 */ /* 0x000fe200000006ff */
[----:B------:R-:W-:Y:S01]  /*2d90*/  FFMA.FTZ R51, R34, R47, R51 ;  /* 0x0000002f22337223 */ /* 0x000fe20000010033 */
[----:B------:R-:W-:Y:S01]  /*2da0*/  FMUL.FTZ R56, R45, R58 ;  /* 0x0000003a2d387220 */ /* 0x000fe20000410000 */
[----:B------:R-:W-:Y:S01]  /*2db0*/  PRMT R46, R16, 0x7632, R46 ;  /* 0x00007632102e7816 */ /* 0x000fe2000000002e */
[----:B------:R-:W-:Y:S01]  /*2dc0*/  FFMA.FTZ R48, R0, R36, R39 ;  /* 0x0000002400307223 */ /* 0x000fe20000010027 */
[----:B------:R-:W-:Y:S01]  /*2dd0*/  FADD.FTZ R7, -R42, R7 ;  /* 0x000000072a077221 */ /* 0x000fe20000010100 */
[----:B------:R-:W-:Y:S01]  /*2de0*/  FFMA.FTZ R56, R60, R56, R51 ;  /* 0x000000383c387223 */ /* 0x000fe20000010033 */
[----:B------:R-:W-:Y:S01]  /*2df0*/  SHF.L.U32 R46, R46, 0x10, RZ ;  /* 0x000000102e2e7819 */ /* 0x000fe200000006ff */
[----:B------:R-:W-:Y:S01]  /*2e00*/  FMUL.FTZ R51, R48, -1.4426950216293334961 ;  /* 0xbfb8aa3b30337820 */ /* 0x000fe20000410000 */
[----:B------:R-:W-:Y:S01]  /*2e10*/  PRMT R47, R17, 0x7632, R47 ;  /* 0x00007632112f7816 */ /* 0x000fe2000000002f */
[----:B------:R-:W-:-:S02]  /*2e20*/  FMUL.FTZ R41, R3, R7 ;  /* 0x0000000703297220 */ /* 0x000fc40000410000 */
[----:B------:R-:W-:Y:S01]  /*2e30*/  FADD.FTZ R46, -R42, R46 ;  /* 0x0000002e2a2e7221 */ /* 0x000fe20000010100 */
[----:B------:R-:W-:Y:S01]  /*2e40*/  SHF.L.U32 R47, R47, 0x10, RZ ;  /* 0x000000102f2f7819 */ /* 0x000fe200000006ff */
[----:B------:R-:W0:Y:S01]  /*2e50*/  MUFU.EX2 R51, R51 ;  /* 0x0000003300337308 */ /* 0x000e220000000800 */
[----:B------:R-:W-:Y:S01]  /*2e60*/  FFMA.FTZ R53, R4, R41, R40 ;  /* 0x0000002904357223 */ /* 0x000fe20000010028 */
[----:B------:R-:W-:Y:S02]  /*2e70*/  FMUL.FTZ R46, R3, R46 ;  /* 0x0000002e032e7220 */ /* 0x000fe40000410000 */
[----:B------:R-:W-:Y:S01]  /*2e80*/  FADD.FTZ R47, -R42, R47 ;  /* 0x0000002f2a2f7221 */ /* 0x000fe20000010100 */
[----:B------:R-:W-:Y:S01]  /*2e90*/  FMUL.FTZ R49, R53, -1.4426950216293334961 ;  /* 0xbfb8aa3b35317820 */ /* 0x000fe20000410000 */
[----:B------:R-:W-:Y:S02]  /*2ea0*/  FFMA.FTZ R7, R45, R46, R9 ;  /* 0x0000002e2d077223 */ /* 0x000fe40000010009 */
[----:B------:R-:W-:-:S02]  /*2eb0*/  FMUL.FTZ R47, R3, R47 ;  /* 0x0000002f032f7220 */ /* 0x000fc40000410000 */
[----:B------:R-:W-:Y:S01]  /*2ec0*/  FMUL.FTZ R50, R7, -1.4426950216293334961 ;  /* 0xbfb8aa3b07327820 */ /* 0x000fe20000410000 */
[----:B------:R-:W1:Y:S01]  /*2ed0*/  MUFU.EX2 R49, R49 ;  /* 0x0000003100317308 */ /* 0x000e620000000800 */
[----:B------:R-:W-:-:S04]  /*2ee0*/  FFMA.FTZ R54, R44, R47, R43 ;  /* 0x0000002f2c367223 */ /* 0x000fc8000001002b */
[----:B------:R-:W-:Y:S01]  /*2ef0*/  FMUL.FTZ R61, R54, -1.4426950216293334961 ;  /* 0xbfb8aa3b363d7820 */ /* 0x000fe20000410000 */
[----:B0-----:R-:W-:Y:S02]  /*2f00*/  FADD.FTZ R51, R51, 1 ;  /* 0x3f80000033337421 */ /* 0x001fe40000010000 */
[----:B------:R-:W0:Y:S01]  /*2f10*/  MUFU.EX2 R50, R50 ;  /* 0x0000003200327308 */ /* 0x000e220000000800 */
[----:B------:R-:W-:Y:S01]  /*2f20*/  FFMA.FTZ R24, R60, R58, R55 ;  /* 0x0000003a3c187223 */ /* 0x000fe20000010037 */
[----:B------:R-:W-:-:S06]  /*2f30*/  FMUL.FTZ R55, R4, R6 ;  /* 0x0000000604377220 */ /* 0x000fcc0000410000 */
[----:B------:R-:W3:Y:S01]  /*2f40*/  MUFU.RCP R51, R51 ;  /* 0x0000003300337308 */ /* 0x000ee20000001000 */
[----:B------:R-:W-:Y:S01]  /*2f50*/  FFMA.FTZ R56, R37, R55, R56 ;  /* 0x0000003725387223 */ /* 0x000fe20000010038 */
[----:B-1----:R-:W-:-:S06]  /*2f60*/  FADD.FTZ R49, R49, 1 ;  /* 0x3f80000031317421 */ /* 0x002fcc0000010000 */
[----:B------:R-:W1:Y:S01]  /*2f70*/  MUFU.EX2 R61, R61 ;  /* 0x0000003d003d7308 */ /* 0x000e620000000800 */
[----:B------:R-:W-:Y:S01]  /*2f80*/  FMUL.FTZ R55, R44, R57 ;  /* 0x000000392c377220 */ /* 0x000fe20000410000 */
[----:B0-----:R-:W-:-:S03]  /*2f90*/  FADD.FTZ R50, R50, 1 ;  /* 0x3f80000032327421 */ /* 0x001fc60000010000 */
[----:B------:R-:W-:Y:S01]  /*2fa0*/  FFMA.FTZ R55, R59, R55, R56 ;  /* 0x000000373b377223 */ /* 0x000fe20000010038 */
[----:B------:R-:W-:Y:S02]  /*2fb0*/  FFMA.FTZ R56, R0, R5, R26 ;  /* 0x0000000500387223 */ /* 0x000fe4000001001a */
[----:B------:R-:W0:Y:S01]  /*2fc0*/  MUFU.RCP R49, R49 ;  /* 0x0000003100317308 */ /* 0x000e220000001000 */
[----:B------:R-:W-:Y:S01]  /*2fd0*/  FADD.FTZ R26, R25, R58 ;  /* 0x0000003a191a7221 */ /* 0x000fe20000010000 */
[----:B------:R-:W-:Y:S01]  /*2fe0*/  FFMA.FTZ R56, R45, R58, R56 ;  /* 0x0000003a2d387223 */ /* 0x000fe20000010038 */
[----:B---3--:R-:W-:-:S05]  /*2ff0*/  FADD.FTZ R58, -R51, 1 ;  /* 0x3f800000333a7421 */ /* 0x008fca0000010100 */
[----:B------:R-:W3:Y:S01]  /*3000*/  MUFU.RCP R50, R50 ;  /* 0x0000003200327308 */ /* 0x000ee20000001000 */
[----:B-1----:R-:W-:Y:S01]  /*3010*/  FADD.FTZ R61, R61, 1 ;  /* 0x3f8000003d3d7421 */ /* 0x002fe20000010000 */
[----:B------:R-:W-:-:S06]  /*3020*/  FFMA.FTZ R58, R48, R58, 1 ;  /* 0x3f800000303a7423 */ /* 0x000fcc000001003a */
[----:B------:R-:W1:Y:S01]  /*3030*/  MUFU.RCP R48, R61 ;  /* 0x0000003d00307308 */ /* 0x000e620000001000 */
[----:B------:R-:W-:Y:S01]  /*3040*/  FADD.FTZ R25, R8, R57 ;  /* 0x0000003908197221 */ /* 0x000fe20000010000 */
[----:B0-----:R-:W-:-:S04]  /*3050*/  FADD.FTZ R8, -R49, 1 ;  /* 0x3f80000031087421 */ /* 0x001fc80000010100 */
[----:B------:R-:W-:Y:S01]  /*3060*/  FFMA.FTZ R53, R53, R8, 1 ;  /* 0x3f80000035357423 */ /* 0x000fe20000010008 */
[----:B---3--:R-:W-:-:S04]  /*3070*/  FADD.FTZ R8, -R50, 1 ;  /* 0x3f80000032087421 */ /* 0x008fc80000010100 */
[----:B------:R-:W-:Y:S01]  /*3080*/  FFMA.FTZ R7, R7, R8, 1 ;  /* 0x3f80000007077423 */ /* 0x000fe20000010008 */
[----:B-1----:R-:W-:-:S04]  /*3090*/  FADD.FTZ R8, -R48, 1 ;  /* 0x3f80000030087421 */ /* 0x002fc80000010100 */
[----:B------:R-:W-:Y:S01]  /*30a0*/  FFMA.FTZ R54, R54, R8, 1 ;  /* 0x3f80000036367423 */ /* 0x000fe20000010008 */
[----:B------:R-:W-:-:S03]  /*30b0*/  FMUL.FTZ R8, R49, R53 ;  /* 0x0000003531087220 */ /* 0x000fc60000410000 */
[----:B------:R-:W-:Y:S01]  /*30c0*/  FMUL.FTZ R49, R48, R54 ;  /* 0x0000003630317220 */ /* 0x000fe20000410000 */
[----:B------:R-:W-:Y:S01]  /*30d0*/  PRMT R48, R15, 0x7632, R48 ;  /* 0x000076320f307816 */ /* 0x000fe20000000030 */
[----:B------:R-:W-:Y:S01]  /*30e0*/  FMUL.FTZ R53, R50, R7 ;  /* 0x0000000732357220 */ /* 0x000fe20000410000 */
[C---:B------:R-:W-:Y:S01]  /*30f0*/  PRMT R7, R14.reuse, 0x7632, R7 ;  /* 0x000076320e077816 */ /* 0x040fe20000000007 */
[----:B------:R-:W-:Y:S01]  /*3100*/  FMUL.FTZ R58, R51, R58 ;  /* 0x0000003a333a7220 */ /* 0x000fe20000410000 */
[----:B------:R-:W-:Y:S02]  /*3110*/  SHF.L.U32 R50, R14, 0x10, RZ ;  /* 0x000000100e327819 */ /* 0x000fe400000006ff */
[----:B------:R-:W-:Y:S02]  /*3120*/  SHF.L.U32 R48, R48, 0x10, RZ ;  /* 0x0000001030307819 */ /* 0x000fe400000006ff */
[----:B------:R-:W-:Y:S01]  /*3130*/  SHF.L.U32 R51, R7, 0x10, RZ ;  /* 0x0000001007337819 */ /* 0x000fe200000006ff */
[----:B------:R-:W-:Y:S01]  /*3140*/  FMUL.FTZ R7, R50, R58 ;  /* 0x0000003a32077220 */ /* 0x000fe20000410000 */
[----:B------:R-:W-:Y:S01]  /*3150*/  SHF.L.U32 R50, R12, 0x10, RZ ;  /* 0x000000100c327819 */ /* 0x000fe200000006ff */
[----:B------:R-:W-:Y:S01]  /*3160*/  FMUL.FTZ R49, R48, R49 ;  /* 0x0000003130317220 */ /* 0x000fe20000410000 */
[----:B------:R-:W-:Y:S01]  /*3170*/  PRMT R48, R12, 0x7632, R48 ;  /* 0x000076320c307816 */ /* 0x000fe20000000030 */
[----:B------:R-:W-:Y:S01]  /*3180*/  FMUL.FTZ R53, R51, R53 ;  /* 0x0000003533357220 */ /* 0x000fe20000410000 */
[----:B------:R-:W-:Y:S01]  /*3190*/  SHF.L.U32 R58, R13, 0x10, RZ ;  /* 0x000000100d3a7819 */ /* 0x000fe200000006ff */
[----:B------:R-:W-:Y:S01]  /*31a0*/  FADD.FTZ R50, -R42, R50 ;  /* 0x000000322a327221 */ /* 0x000fe20000010100 */
[----:B------:R-:W-:-:S02]  /*31b0*/  SHF.L.U32 R48, R48, 0x10, RZ ;  /* 0x0000001030307819 */ /* 0x000fc400000006ff */
[----:B------:R-:W-:Y:S01]  /*31c0*/  SHF.L.U32 R51, R15, 0x10, RZ ;  /* 0x000000100f337819 */ /* 0x000fe200000006ff */
[----:B------:R-:W-:Y:S01]  /*31d0*/  FMUL.FTZ R38, R3, R50 ;  /* 0x0000003203267220 */ /* 0x000fe20000410000 */
[----:B------:R-:W-:Y:S01]  /*31e0*/  PRMT R50, R13, 0x7632, R50 ;  /* 0x000076320d327816 */ /* 0x000fe20000000032 */
[C---:B------:R-:W-:Y:S01]  /*31f0*/  FADD.FTZ R48, -R42.reuse, R48 ;  /* 0x000000302a307221 */ /* 0x040fe20000010100 */
[----:B------:R-:W-:Y:S01]  /*3200*/  FADD.FTZ R58, -R42, R58 ;  /* 0x0000003a2a3a7221 */ /* 0x000fe20000010100 */
[----:B------:R-:W-:Y:S01]  /*3210*/  FMUL.FTZ R8, R51, R8 ;  /* 0x0000000833087220 */ /* 0x000fe20000410000 */
[----:B------:R-:W-:Y:S01]  /*3220*/  FFMA.FTZ R51, R0, R38, R39 ;  /* 0x0000002600337223 */ /* 0x000fe20000010027 */
[----:B------:R-:W-:Y:S01]  /*3230*/  SHF.L.U32 R50, R50, 0x10, RZ ;  /* 0x0000001032327819 */ /* 0x000fe200000006ff */
[C---:B------:R-:W-:Y:S01]  /*3240*/  FMUL.FTZ R48, R3.reuse, R48 ;  /* 0x0000003003307220 */ /* 0x040fe20000410000 */
[----:B------:R-:W-:Y:S01]  /*3250*/  FMUL.FTZ R39, R3, R58 ;  /* 0x0000003a03277220 */ /* 0x000fe20000410000 */
[----:B------:R-:W-:Y:S02]  /*3260*/  STL [R1+0x1c], R31 ;  /* 0x00001c1f01007387 */ /* 0x000fe40000100800 */
[----:B------:R-:W-:Y:S01]  /*3270*/  FFMA.FTZ R54, R45, R48, R9 ;  /* 0x000000302d367223 */ /* 0x000fe20000010009 */
[----:B------:R-:W-:Y:S01]  /*3280*/  FADD.FTZ R50, -R42, R50 ;  /* 0x000000322a327221 */ /* 0x000fe20000010100 */
[----:B------:R-:W-:Y:S01]  /*3290*/  FFMA.FTZ R9, R4, R39, R40 ;  /* 0x0000002704097223 */ /* 0x000fe20000010028 */
[----:B------:R-:W-:Y:S01]  /*32a0*/  STL [R1+0x14], R28 ;  /* 0x0000141c01007387 */ /* 0x000fe20000100800 */
[----:B------:R-:W-:Y:S01]  /*32b0*/  FFMA.FTZ R27, R59, R57, R27 ;  /* 0x000000393b1b7223 */ /* 0x000fe2000001001b */
[----:B------:R-:W-:-:S02]  /*32c0*/  FMUL.FTZ R59, R0, R7 ;  /* 0x00000007003b7220 */ /* 0x000fc40000410000 */
[----:B------:R-:W-:Y:S01]  /*32d0*/  STL [R1+0x4c], R34 ;  /* 0x00004c2201007387 */ /* 0x000fe20000100800 */
[----:B------:R-:W-:Y:S01]  /*32e0*/  FMUL.FTZ R50, R3, R50 ;  /* 0x0000003203327220 */ /* 0x000fe20000410000 */
[----:B------:R-:W-:Y:S02]  /*32f0*/  FMUL.FTZ R61, R9, -1.4426950216293334961 ;  /* 0xbfb8aa3b093d7820 */ /* 0x000fe40000410000 */
[----:B------:R-:W-:Y:S01]  /*3300*/  STL [R1+0x44], R37 ;  /* 0x0000442501007387 */ /* 0x000fe20000100800 */
[----:B------:R-:W-:-:S03]  /*3310*/  FFMA.FTZ R59, R36, R59, R55 ;  /* 0x0000003b243b7223 */ /* 0x000fc60000010037 */
[----:B------:R-:W-:Y:S01]  /*3320*/  STL [R1+0x8], R32 ;  /* 0x0000082001007387 */ /* 0x000fe20000100800 */
[----:B------:R-:W-:-:S03]  /*3330*/  FFMA.FTZ R55, R44, R50, R43 ;  /* 0x000000322c377223 */ /* 0x000fc6000001002b */
[----:B------:R-:W-:Y:S01]  /*3340*/  STL [R1+0x20], R36 ;  /* 0x0000202401007387 */ /* 0x000fe20000100800 */
[----:B------:R0:W-:Y:S03]  /*3350*/  MUFU.EX2 R43, R61 ;  /* 0x0000003d002b7308 */ /* 0x0001e60000000800 */
[----:B------:R-:W-:Y:S04]  /*3360*/  STL [R1+0x18], R41 ;  /* 0x0000182901007387 */ /* 0x000fe80000100800 */
[----:B------:R-:W-:Y:S04]  /*3370*/  STL [R1+0x10], R38 ;  /* 0x0000102601007387 */ /* 0x000fe80000100800 */
[----:B------:R-:W-:Y:S04]  /*3380*/  STL [R1+0x4], R39 ;  /* 0x0000042701007387 */ /* 0x000fe80000100800 */
[----:B------:R-:W3:Y:S04]  /*3390*/  LDL.LU R40, [R1+0x12c] ;  /* 0x00012c0001287983 */ /* 0x000ee80000300800 */
[----:B0-----:R-:W4:Y:S01]  /*33a0*/  LDL.LU R61, [R1+0x5c] ;  /* 0x00005c00013d7983 */ /* 0x001f220000300800 */
[----:B------:R-:W-:-:S04]  /*33b0*/  FFMA.FTZ R56, R4, R6, R56 ;  /* 0x0000000604387223 */ /* 0x000fc80000010038 */
[----:B------:R-:W-:Y:S01]  /*33c0*/  FFMA.FTZ R57, R44, R57, R56 ;  /* 0x000000392c397223 */ /* 0x000fe20000010038 */
[----:B------:R-:W-:Y:S01]  /*33d0*/  FMUL.FTZ R56, R51, -1.4426950216293334961 ;  /* 0xbfb8aa3b33387820 */ /* 0x000fe20000410000 */
[----:B------:R-:W-:-:S05]  /*33e0*/  FMUL.FTZ R58, R54, -1.4426950216293334961 ;  /* 0xbfb8aa3b363a7820 */ /* 0x000fca0000410000 */
[----:B------:R-:W0:Y:S01]  /*33f0*/  MUFU.EX2 R56, R56 ;  /* 0x0000003800387308 */ /* 0x000e220000000800 */
[----:B------:R-:W-:-:S07]  /*3400*/  FMUL.FTZ R60, R45, R53 ;  /* 0x000000352d3c7220 */ /* 0x000fce0000410000 */
[----:B------:R-:W1:Y:S01]  /*3410*/  MUFU.EX2 R58, R58 ;  /* 0x0000003a003a7308 */ /* 0x000e620000000800 */
[----:B------:R-:W-:Y:S01]  /*3420*/  FFMA.FTZ R59, R46, R60, R59 ;  /* 0x0000003c2e3b7223 */ /* 0x000fe2000001003b */
[----:B------:R-:W-:-:S06]  /*3430*/  FMUL.FTZ R60, R55, -1.4426950216293334961 ;  /* 0xbfb8aa3b373c7820 */ /* 0x000fcc0000410000 */
[----:B------:R-:W2:Y:S01]  /*3440*/  MUFU.EX2 R60, R60 ;  /* 0x0000003c003c7308 */ /* 0x000ea20000000800 */
[----:B0-----:R-:W-:Y:S01]  /*3450*/  FADD.FTZ R56, R56, 1 ;  /* 0x3f80000038387421 */ /* 0x001fe20000010000 */
[----:B------:R-:W-:-:S06]  /*3460*/  FFMA.FTZ R24, R46, R53, R24 ;  /* 0x000000352e187223 */ /* 0x000fcc0000010018 */
[----:B------:R-:W0:Y:S01]  /*3470*/  MUFU.RCP R56, R56 ;  /* 0x0000003800387308 */ /* 0x000e220000001000 */
[----:B-1----:R-:W-:Y:S01]  /*3480*/  FADD.FTZ R58, R58, 1 ;  /* 0x3f8000003a3a7421 */ /* 0x002fe20000010000 */
[----:B------:R-:W-:-:S06]  /*3490*/  FMUL.FTZ R46, R4, R8 ;  /* 0x00000008042e7220 */ /* 0x000fcc0000410000 */
[----:B------:R-:W1:Y:S01]  /*34a0*/  MUFU.RCP R58, R58 ;  /* 0x0000003a003a7308 */ /* 0x000e620000001000 */
[----:B------:R-:W-:Y:S01]  /*34b0*/  FFMA.FTZ R46, R41, R46, R59 ;  /* 0x0000002e292e7223 */ /* 0x000fe2000001003b */
[----:B------:R-:W-:Y:S01]  /*34c0*/  FFMA.FTZ R57, R0, R7, R57 ;  /* 0x0000000700397223 */ /* 0x000fe20000010039 */
[----:B--2---:R-:W-:Y:S01]  /*34d0*/  FADD.FTZ R60, R60, 1 ;  /* 0x3f8000003c3c7421 */ /* 0x004fe20000010000 */
[----:B------:R-:W-:Y:S02]  /*34e0*/  FADD.FTZ R59, R43, 1 ;  /* 0x3f8000002b3b7421 */ /* 0x000fe40000010000 */
[----:B------:R-:W-:-:S04]  /*34f0*/  FFMA.FTZ R57, R45, R53, R57 ;  /* 0x000000352d397223 */ /* 0x000fc80000010039 */
[----:B------:R-:W2:Y:S01]  /*3500*/  MUFU.RCP R59, R59 ;  /* 0x0000003b003b7308 */ /* 0x000ea20000001000 */
[----:B----4-:R-:W-:-:S04]  /*3510*/  LEA R61, R61, UR5, 0x5 ;  /* 0x000000053d3d7c11 */ /* 0x010fc8000f8e28ff */
[-C--:B---3--:R-:W-:Y:S02]  /*3520*/  LEA R40, R40, R61.reuse, 0x3 ;  /* 0x0000003d28287211 */ /* 0x088fe400078e18ff */
[----:B------:R-:W-:Y:S01]  /*3530*/  LEA R2, R2, R61, 0x3 ;  /* 0x0000003d02027211 */ /* 0x000fe200078e18ff */
[----:B------:R-:W-:-:S04]  /*3540*/  FMUL.FTZ R61, R44, R49 ;  /* 0x000000312c3d7220 */ /* 0x000fc80000410000 */
[----:B------:R-:W-:Y:S01]  /*3550*/  FFMA.FTZ R43, R47, R61, R46 ;  /* 0x0000003d2f2b7223 */ /* 0x000fe2000001002e */
[----:B------:R-:W-:Y:S02]  /*3560*/  FADD.FTZ R46, R26, R53 ;  /* 0x000000351a2e7221 */ /* 0x000fe40000010000 */
[----:B------:R0:W3:Y:S02]  /*3570*/  MUFU.RCP R53, R60 ;  /* 0x0000003c00357308 */ /* 0x0000e40000001000 */
[----:B0-----:R-:W-:-:S04]  /*3580*/  FADD.FTZ R60, -R56, 1 ;  /* 0x3f800000383c7421 */ /* 0x001fc80000010100 */
[----:B------:R-:W-:Y:S01]  /*3590*/  FFMA.FTZ R60, R51, R60, 1 ;  /* 0x3f800000333c7423 */ /* 0x000fe2000001003c */
[----:B-1----:R-:W-:-:S04]  /*35a0*/  FADD.FTZ R51, -R58, 1 ;  /* 0x3f8000003a337421 */ /* 0x002fc80000010100 */
[----:B------:R-:W-:Y:S01]  /*35b0*/  FFMA.FTZ R54, R54, R51, 1 ;  /* 0x3f80000036367423 */ /* 0x000fe20000010033 */
[----:B------:R-:W-:Y:S02]  /*35c0*/  FADD.FTZ R51, R25, R49 ;  /* 0x0000003119337221 */ /* 0x000fe40000010000 */
[----:B------:R-:W4:Y:S01]  /*35d0*/  LDL.LU R25, [R1+0x98] ;  /* 0x0000980001197983 */ /* 0x000f220000300800 */
[----:B------:R-:W-:Y:S01]  /*35e0*/  FFMA.FTZ R57, R4, R8, R57 ;  /* 0x0000000804397223 */ /* 0x000fe20000010039 */
[-C--:B------:R-:W-:Y:S01]  /*35f0*/  FFMA.FTZ R47, R47, R49.reuse, R27 ;  /* 0x000000312f2f7223 */ /* 0x080fe2000001001b */
[----:B------:R-:W-:Y:S01]  /*3600*/  FMUL.FTZ R60, R56, R60 ;  /* 0x0000003c383c7220 */ /* 0x000fe20000410000 */
[----:B------:R-:W4:Y:S01]  /*3610*/  LDL R26, [R1+0x80] ;  /* 0x00008000011a7983 */ /* 0x000f220000100800 */
[----:B------:R-:W-:Y:S01]  /*3620*/  FFMA.FTZ R57, R44, R49, R57 ;  /* 0x000000312c397223 */ /* 0x000fe20000010039 */
[----:B------:R-:W-:Y:S01]  /*3630*/  FMUL.FTZ R49, R58, R54 ;  /* 0x000000363a317220 */ /* 0x000fe20000410000 */
[----:B--2---:R-:W-:Y:S01]  /*3640*/  FADD.FTZ R54, -R59, 1 ;  /* 0x3f8000003b367421 */ /* 0x004fe20000010100 */
[----:B---3--:R-:W-:Y:S01]  /*3650*/  FADD.FTZ R56, -R53, 1 ;  /* 0x3f80000035387421 */ /* 0x008fe20000010100 */
[----:B------:R-:W2:Y:S02]  /*3660*/  LDL R27, [R1+0x50] ;  /* 0x00005000011b7983 */ /* 0x000ea40000100800 */
[----:B------:R-:W-:Y:S01]  /*3670*/  FFMA.FTZ R54, R9, R54, 1 ;  /* 0x3f80000009367423 */ /* 0x000fe20000010036 */
[C---:B------:R-:W-:Y:S01]  /*3680*/  SHF.L.U32 R9, R10.reuse, 0x10, RZ ;  /* 0x000000100a097819 */ /* 0x040fe200000006ff */
[----:B------:R-:W-:Y:S01]  /*3690*/  FFMA.FTZ R56, R55, R56, 1 ;  /* 0x3f80000037387423 */ /* 0x000fe20000010038 */
[----:B------:R-:W-:Y:S01]  /*36a0*/  PRMT R55, R10, 0x7632, R55 ;  /* 0x000076320a377816 */ /* 0x000fe20000000037 */
[----:B------:R-:W3:Y:S02]  /*36b0*/  LDL R61, [R1+0x70] ;  /* 0x00007000013d7983 */ /* 0x000ee40000100800 */
[----:B------:R-:W-:Y:S01]  /*36c0*/  FMUL.FTZ R9, R9, R60 ;  /* 0x0000003c09097220 */ /* 0x000fe20000410000 */
[----:B------:R-:W-:Y:S01]  /*36d0*/  SHF.L.U32 R55, R55, 0x10, RZ ;  /* 0x0000001037377819 */ /* 0x000fe200000006ff */
[----:B------:R-:W-:Y:S01]  /*36e0*/  FMUL.FTZ R59, R59, R54 ;  /* 0x000000363b3b7220 */ /* 0x000fe20000410000 */
[----:B------:R-:W-:Y:S01]  /*36f0*/  FMUL.FTZ R53, R53, R56 ;  /* 0x0000003835357220 */ /* 0x000fe20000410000 */
[----:B------:R-:W-:Y:S01]  /*3700*/  FMUL.FTZ R54, R0, R9 ;  /* 0x0000000900367220 */ /* 0x000fe20000410000 */
[----:B------:R-:W3:Y:S01]  /*3710*/  LDL R60, [R1+0x74] ;  /* 0x00007400013c7983 */ /* 0x000ee20000100800 */
[----:B------:R-:W-:Y:S01]  /*3720*/  FMUL.FTZ R49, R55, R49 ;  /* 0x0000003137317220 */ /* 0x000fe20000410000 */
[C---:B------:R-:W-:Y:S01]  /*3730*/  SHF.L.U32 R55, R11.reuse, 0x10, RZ ;  /* 0x000000100b377819 */ /* 0x040fe200000006ff */
[----:B------:R-:W-:Y:S01]  /*3740*/  FFMA.FTZ R56, R38, R54, R43 ;  /* 0x0000003626387223 */ /* 0x000fe2000001002b */
[----:B------:R-:W-:-:S03]  /*3750*/  PRMT R54, R11, 0x7632, R54 ;  /* 0x000076320b367816 */ /* 0x000fc60000000036 */
[----:B------:R-:W-:Y:S01]  /*3760*/  FMUL.FTZ R43, R55, R59 ;  /* 0x0000003b372b7220 */ /* 0x000fe20000410000 */
[----:B------:R-:W-:Y:S01]  /*3770*/  SHF.L.U32 R54, R54, 0x10, RZ ;  /* 0x0000001036367819 */ /* 0x000fe200000006ff */
[----:B------:R-:W0:Y:S04]  /*3780*/  S2R R59, SR_TID.X ;  /* 0x00000000003b7919 */ /* 0x000e280000002100 */
[----:B------:R-:W-:Y:S02]  /*3790*/  FMUL.FTZ R53, R54, R53 ;  /* 0x0000003536357220 */ /* 0x000fe40000410000 */
[----:B------:R-:W1:Y:S01]  /*37a0*/  S2R R54, SR_TID.X ;  /* 0x0000000000367919 */ /* 0x000e620000002100 */
[----:B------:R-:W-:Y:S01]  /*37b0*/  FFMA.FTZ R57, R0, R9, R57 ;  /* 0x0000000900397223 */ /* 0x000fe20000010039 */
[----:B------:R-:W-:-:S03]  /*37c0*/  FMUL.FTZ R58, R45, R49 ;  /* 0x000000312d3a7220 */ /* 0x000fc60000410000 */
[----:B------:R-:W-:Y:S01]  /*37d0*/  FFMA.FTZ R57, R45, R49, R57 ;  /* 0x000000312d397223 */ /* 0x000fe20000010039 */
[----:B------:R-:W-:Y:S01]  /*37e0*/  FFMA.FTZ R56, R48, R58, R56 ;  /* 0x0000003a30387223 */ /* 0x000fe20000010038 */
[CC--:B------:R-:W-:Y:S02]  /*37f0*/  FMUL.FTZ R45, R4.reuse, R43.reuse ;  /* 0x0000002b042d7220 */ /* 0x0c0fe40000410000 */
[----:B------:R-:W-:Y:S01]  /*3800*/  FFMA.FTZ R57, R4, R43, R57 ;  /* 0x0000002b04397223 */ /* 0x000fe20000010039 */
[C---:B------:R-:W-:Y:S01]  /*3810*/  FMUL.FTZ R55, R44.reuse, R53 ;  /* 0x000000352c377220 */ /* 0x040fe20000410000 */
[----:B------:R-:W-:Y:S02]  /*3820*/  FFMA.FTZ R45, R39, R45, R56 ;  /* 0x0000002d272d7223 */ /* 0x000fe40000010038 */
[----:B------:R-:W-:Y:S02]  /*3830*/  FFMA.FTZ R44, R44, R53, R57 ;  /* 0x000000352c2c7223 */ /* 0x000fe40000010039 */
[----:B------:R-:W-:Y:S01]  /*3840*/  FFMA.FTZ R45, R50, R55, R45 ;  /* 0x00000037322d7223 */ /* 0x000fe2000001002d */
[----:B0-----:R-:W-:-:S04]  /*3850*/  SHF.L.U32 R59, R59, 0x1, RZ ;  /* 0x000000013b3b7819 */ /* 0x001fc800000006ff */
[C---:B------:R-:W-:Y:S02]  /*3860*/  LOP3.LUT R58, R59.reuse, 0x18, RZ, 0xc0, !PT ;  /* 0x000000183b3a7812 */ /* 0x040fe400078ec0ff */
[----:B-1----:R-:W-:Y:S02]  /*3870*/  LEA R57, R54, UR5, 0x5 ;  /* 0x0000000536397c11 */ /* 0x002fe4000f8e28ff */
[C---:B------:R-:W-:Y:S02]  /*3880*/  LOP3.LUT R54, R58.reuse, 0x8, RZ, 0x3c, !PT ;  /* 0x000000083a367812 */ /* 0x040fe400078e3cff */
[----:B------:R-:W-:Y:S02]  /*3890*/  LOP3.LUT R56, R58, 0x10, RZ, 0x3c, !PT ;  /* 0x000000103a387812 */ /* 0x000fe400078e3cff */
[----:B------:R-:W-:Y:S02]  /*38a0*/  LOP3.LUT R59, R59, 0x18, RZ, 0xc, !PT ;  /* 0x000000183b3b7812 */ /* 0x000fe400078e0cff */
[----:B------:R-:W-:-:S02]  /*38b0*/  IADD3 R54, R57, R54, RZ ;  /* 0x0000003639367210 */ /* 0x000fc40007ffe0ff */
[C---:B------:R-:W-:Y:S02]  /*38c0*/  IADD3 R55, R57.reuse, R58, RZ ;  /* 0x0000003a39377210 */ /* 0x040fe40007ffe0ff */
[C---:B------:R-:W-:Y:S01]  /*38d0*/  IADD3 R56, R57.reuse, R56, RZ ;  /* 0x0000003839387210 */ /* 0x040fe20007ffe0ff */
[----:B------:R-:W3:Y:S01]  /*38e0*/  LDL R58, [R1+0x54] ;  /* 0x00005400013a7983 */ /* 0x000ee20000100800 */
[----:B------:R-:W-:Y:S01]  /*38f0*/  IADD3 R57, R57, R59, RZ ;  /* 0x0000003b39397210 */ /* 0x000fe20007ffe0ff */
[----:B------:R-:W-:Y:S02]  /*3900*/  FFMA.FTZ R50, R50, R53, R47 ;  /* 0x0000003532327223 */ /* 0x000fe4000001002f */
[----:B------:R-:W3:Y:S04]  /*3910*/  LDL R59, [R1+0x84] ;  /* 0x00008400013b7983 */ /* 0x000ee80000100800 */
[----:B----4-:R0:W-:Y:S04]  /*3920*/  STS.64 [R25], R44 ;  /* 0x0000002c19007388 */ /* 0x0101e80000000a00 */
[----:B0-----:R0:W5:Y:S01]  /*3930*/  LDL.LU R25, [R1+0x128] ;  /* 0x0001280001197983 */ /* 0x0011620000300800 */
[----:B------:R-:W-:Y:S01]  /*3940*/  FFMA.FTZ R44, R48, R49, R24 ;  /* 0x00000031302c7223 */ /* 0x000fe20000010018 */
[----:B------:R-:W-:-:S02]  /*3950*/  FADD.FTZ R45, R46, R49 ;  /* 0x000000312e2d7221 */ /* 0x000fc40000010000 */
[----:B------:R0:W5:Y:S04]  /*3960*/  LDL.LU R24, [R1+0x124] ;  /* 0x0001240001187983 */ /* 0x0001680000300800 */
[----:B------:R-:W4:Y:S04]  /*3970*/  LDL R46, [R1+0x78] ;  /* 0x00007800012e7983 */ /* 0x000f280000100800 */
[----:B------:R-:W4:Y:S04]  /*3980*/  LDL R47, [R1+0x40] ;  /* 0x00004000012f7983 */ /* 0x000f280000100800 */
[----:B------:R-:W3:Y:S04]  /*3990*/  LDL R48, [R1+0x7c] ;  /* 0x00007c0001307983 */ /* 0x000ee80000100800 */
[----:B------:R-:W3:Y:S01]  /*39a0*/  LDL R49, [R1+0x48] ;  /* 0x0000480001317983 */ /* 0x000ee20000100800 */
[----:B------:R-:W-:Y:S01]  /*39b0*/  FADD.FTZ R51, R51, R53 ;  /* 0x0000003533337221 */ /* 0x000fe20000010000 */
[----:B------:R-:W-:Y:S01]  /*39c0*/  BAR.SYNC.DEFER_BLOCKING 0x0 ;  /* 0x0000000000007b1d */ /* 0x000fe20000010000 */
[----:B----4-:R-:W-:Y:S01]  /*39d0*/  FFMA.FTZ R46, R46, R47, RZ ;  /* 0x0000002f2e2e7223 */ /* 0x010fe200000100ff */
[----:B------:R-:W-:-:S03]  /*39e0*/  FADD.FTZ R47, RZ, R47 ;  /* 0x0000002fff2f7221 */ /* 0x000fc60000010000 */
[----:B--2---:R-:W-:Y:S01]  /*39f0*/  FFMA.FTZ R46, R26, R27, R46 ;  /* 0x0000001b1a2e7223 */ /* 0x004fe2000001002e */
[----:B------:R-:W-:Y:S01]  /*3a00*/  FADD.FTZ R47, R47, R27 ;  /* 0x0000001b2f2f7221 */ /* 0x000fe20000010000 */
[----:B------:R-:W2:Y:S04]  /*3a10*/  LDL.LU R26, [R1+0x120] ;  /* 0x00012000011a7983 */ /* 0x000ea80000300800 */
[----:B------:R-:W4:Y:S01]  /*3a20*/  LDL.LU R27, [R1+0x11c] ;  /* 0x00011c00011b7983 */ /* 0x000f220000300800 */
[----:B---3--:R-:W-:Y:S01]  /*3a30*/  FFMA.FTZ R48, R48, R49, RZ ;  /* 0x0000003130307223 */ /* 0x008fe200000100ff */
[----:B------:R-:W-:-:S03]  /*3a40*/  FADD.FTZ R49, RZ, R49 ;  /* 0x00000031ff317221 */ /* 0x000fc60000010000 */
[----:B------:R-:W-:Y:S01]  /*3a50*/  FFMA.FTZ R48, R59, R58, R48 ;  /* 0x0000003a3b307223 */ /* 0x000fe20000010030 */
[----:B------:R-:W-:-:S03]  /*3a60*/  FADD.FTZ R49, R49, R58 ;  /* 0x0000003a31317221 */ /* 0x000fc60000010000 */
[----:B--2---:R-:W-:Y:S01]  /*3a70*/  FFMA.FTZ R48, R61, R26, R48 ;  /* 0x0000001a3d307223 */ /* 0x004fe20000010030 */
[----:B----4-:R-:W-:Y:S01]  /*3a80*/  FFMA.FTZ R46, R60, R27, R46 ;  /* 0x0000001b3c2e7223 */ /* 0x010fe2000001002e */
[----:B------:R-:W-:Y:S02]  /*3a90*/  FADD.FTZ R47, R47, R27 ;  /* 0x0000001b2f2f7221 */ /* 0x000fe40000010000 */
[----:B------:R-:W-:Y:S01]  /*3aa0*/  FFMA.FTZ R48, R30, R28, R48 ;  /* 0x0000001c1e307223 */ /* 0x000fe20000010030 */
[----:B------:R0:W5:Y:S01]  /*3ab0*/  LDL.LU R27, [R1+0x118] ;  /* 0x00011800011b7983 */ /* 0x0001620000300800 */
[----:B------:R-:W-:Y:S01]  /*3ac0*/  FFMA.FTZ R46, R29, R31, R46 ;  /* 0x0000001f1d2e7223 */ /* 0x000fe2000001002e */
[----:B------:R-:W-:Y:S01]  /*3ad0*/  FADD.FTZ R49, R49, R26 ;  /* 0x0000001a31317221 */ /* 0x000fe20000010000 */
[----:B------:R-:W-:Y:S01]  /*3ae0*/  FADD.FTZ R47, R47, R31 ;  /* 0x0000001f2f2f7221 */ /* 0x000fe20000010000 */
[----:B------:R0:W5:Y:S01]  /*3af0*/  LDL.LU R26, [R1+0x114] ;  /* 0x00011400011a7983 */ /* 0x0001620000300800 */
[----:B------:R-:W-:Y:S01]  /*3b00*/  FFMA.FTZ R46, R33, R32, R46 ;  /* 0x00000020212e7223 */ /* 0x000fe2000001002e */
[----:B------:R-:W-:-:S02]  /*3b10*/  FFMA.FTZ R48, R35, R52, R48 ;  /* 0x0000003423307223 */ /* 0x000fc40000010030 */
[----:B------:R0:W5:Y:S01]  /*3b20*/  LDL.LU R29, [R1+0x110] ;  /* 0x00011000011d7983 */ /* 0x0001620000300800 */
[----:B------:R-:W-:Y:S01]  /*3b30*/  FADD.FTZ R49, R49, R28 ;  /* 0x0000001c31317221 */ /* 0x000fe20000010000 */
[----:B------:R-:W-:Y:S02]  /*3b40*/  FFMA.FTZ R46, R34, R5, R46 ;  /* 0x00000005222e7223 */ /* 0x000fe4000001002e */
[----:B------:R0:W5:Y:S01]  /*3b50*/  LDL.LU R31, [R1+0x10c] ;  /* 0x00010c00011f7983 */ /* 0x0001620000300800 */
[----:B------:R-:W-:-:S03]  /*3b60*/  FADD.FTZ R47, R47, R32 ;  /* 0x000000202f2f7221 */ /* 0x000fc60000010000 */
[----:B------:R0:W5:Y:S01]  /*3b70*/  LDL.LU R30, [R1+0x108] ;  /* 0x00010800011e7983 */ /* 0x0001620000300800 */
[----:B------:R-:W-:-:S03]  /*3b80*/  FFMA.FTZ R48, R37, R6, R48 ;  /* 0x0000000625307223 */ /* 0x000fc60000010030 */
[----:B------:R0:W5:Y:S01]  /*3b90*/  LDL.LU R28, [R1+0x104] ;  /* 0x00010400011c7983 */ /* 0x0001620000300800 */
[----:B------:R-:W-:-:S03]  /*3ba0*/  FFMA.FTZ R46, R36, R7, R46 ;  /* 0x00000007242e7223 */ /* 0x000fc6000001002e */
[----:B------:R0:W5:Y:S04]  /*3bb0*/  LDL.LU R33, [R1+0x100] ;  /* 0x0001000001217983 */ /* 0x0001680000300800 */
[----:B------:R0:W5:Y:S01]  /*3bc0*/  LDL.LU R32, [R1+0xfc] ;  /* 0x0000fc0001207983 */ /* 0x0001620000300800 */
[----:B------:R-:W-:-:S03]  /*3bd0*/  FFMA.FTZ R48, R41, R8, R48 ;  /* 0x0000000829307223 */ /* 0x000fc60000010030 */
[----:B------:R0:W5:Y:S01]  /*3be0*/  LDL.LU R35, [R1+0xf8] ;  /* 0x0000f80001237983 */ /* 0x0001620000300800 */
[----:B------:R-:W-:-:S03]  /*3bf0*/  FFMA.FTZ R46, R38, R9, R46 ;  /* 0x00000009262e7223 */ /* 0x000fc6000001002e */
[----:B------:R0:W5:Y:S04]  /*3c00*/  LDL.LU R34, [R1+0xf4] ;  /* 0x0000f40001227983 */ /* 0x0001680000300800 */
[----:B------:R0:W5:Y:S04]  /*3c10*/  LDL.LU R37, [R1+0xf0] ;  /* 0x0000f00001257983 */ /* 0x0001680000300800 */
[----:B------:R0:W5:Y:S04]  /*3c20*/  LDL.LU R36, [R1+0xec] ;  /* 0x0000ec0001247983 */ /* 0x0001680000300800 */
[----:B------:R-:W2:Y:S04]  /*3c30*/  LDL.LU R41, [R1+0xe8] ;  /* 0x0000e80001297983 */ /* 0x000ea80000300800 */
[----:B------:R-:W3:Y:S01]  /*3c40*/  LDL.LU R38, [R1+0xe4] ;  /* 0x0000e40001267983 */ /* 0x000ee20000300800 */
[----:B------:R-:W-:Y:S01]  /*3c50*/  FADD.FTZ R49, R49, R52 ;  /* 0x0000003431317221 */ /* 0x000fe20000010000 */
[----:B------:R-:W-:-:S03]  /*3c60*/  FADD.FTZ R47, R47, R5 ;  /* 0x000000052f2f7221 */ /* 0x000fc60000010000 */
[----:B------:R-:W-:Y:S01]  /*3c70*/  FADD.FTZ R49, R49, R6 ;  /* 0x0000000631317221 */ /* 0x000fe20000010000 */
[----:B------:R-:W-:-:S03]  /*3c80*/  FADD.FTZ R47, R47, R7 ;  /* 0x000000072f2f7221 */ /* 0x000fc60000010000 */
[----:B------:R-:W-:Y:S01]  /*3c90*/  FADD.FTZ R49, R49, R8 ;  /* 0x0000000831317221 */ /* 0x000fe20000010000 */
[----:B------:R-:W-:Y:S01]  /*3ca0*/  FADD.FTZ R47, R47, R9 ;  /* 0x000000092f2f7221 */ /* 0x000fe20000010000 */
[----:B------:R-:W-:Y:S02]  /*3cb0*/  FFMA.FTZ R48, R39, R43, R48 ;  /* 0x0000002b27307223 */ /* 0x000fe40000010030 */
[----:B------:R-:W-:Y:S01]  /*3cc0*/  FADD.FTZ R49, R49, R43 ;  /* 0x0000002b31317221 */ /* 0x000fe20000010000 */
[----:B------:R0:W5:Y:S04]  /*3cd0*/  LDL.LU R39, [R1+0xe0] ;  /* 0x0000e00001277983 */ /* 0x0001680000300800 */
[----:B------:R-:W-:Y:S04]  /*3ce0*/  STS.64 [R55], R46 ;  /* 0x0000002e37007388 */ /* 0x000fe80000000a00 */
[----:B------:R-:W-:Y:S04]  /*3cf0*/  STS.64 [R54], R44 ;  /* 0x0000002c36007388 */ /* 0x000fe80000000a00 */
[----:B------:R-:W-:Y:S04]  /*3d00*/  STS.64 [R56], R48 ;  /* 0x0000003038007388 */ /* 0x000fe80000000a00 */
[----:B------:R-:W-:Y:S01]  /*3d10*/  STS.64 [R57], R50 ;  /* 0x0000003239007388 */ /* 0x000fe20000000a00 */
[----:B------:R-:W-:Y:S06]  /*3d20*/  BAR.SYNC.DEFER_BLOCKING 0x0 ;  /* 0x0000000000007b1d */ /* 0x000fec0000010000 */
[----:B------:R-:W1:Y:S04]  /*3d30*/  LDS.64 R54, [R40] ;  /* 0x0000000028367984 */ /* 0x000e680000000a00 */
[----:B------:R-:W4:Y:S04]  /*3d40*/  LDS.64 R60, [R2+0x1e00] ;  /* 0x001e0000023c7984 */ /* 0x000f280000000a00 */
[----:B--2---:R-:W2:Y:S04]  /*3d50*/  LDS.64 R56, [R41+0x1e00] ;  /* 0x001e000029387984 */ /* 0x004ea80000000a00 */
[----:B---3--:R3:W0:Y:S04]  /*3d60*/  LDS.64 R58, [R38] ;  /* 0x00000000263a7984 */ /* 0x0086280000000a00 */
[----:B---3--:R3:W5:Y:S04]  /*3d70*/  LDL.LU R38, [R1+0xdc] ;  /* 0x0000dc0001267983 */ /* 0x0087680000300800 */
[----:B------:R3:W5:Y:S04]  /*3d80*/  LDL.LU R41, [R1+0xd8] ;  /* 0x0000d80001297983 */ /* 0x0007680000300800 */
[----:B------:R3:W5:Y:S04]  /*3d90*/  LDL.LU R40, [R1+0xd4] ;  /* 0x0000d40001287983 */ /* 0x0007680000300800 */
[----:B------:R3:W5:Y:S01]  /*3da0*/  LDL.LU R2, [R1+0xd0] ;  /* 0x0000d00001027983 */ /* 0x0007620000300800 */
[----:B------:R-:W1:Y:S01]  /*3db0*/  S2R R53, SR_TID.X ;  /* 0x0000000000357919 */ /* 0x000e620000002100 */
[----:B------:R-:W-:-:S04]  /*3dc0*/  USHF.R.U64 UR5, UR12, 0x1, UR7 ;  /* 0x000000010c057899 */ /* 0x000fc80008001207 */
[----:B------:R-:W-:Y:S02]  /*3dd0*/  USHF.L.U32 UR10, UR5, 0x6, URZ ;  /* 0x00000006050a7899 */ /* 0x000fe4000800063f */
[----:B------:R-:W-:Y:S02]  /*3de0*/  USHF.L.U64.HI UR5, UR5, 0x6, UR11 ;  /* 0x0000000605057899 */ /* 0x000fe4000801020b */
[----:B------:R-:W-:Y:S02]  /*3df0*/  ULOP3.LUT UR10, UR10, 0x3f, UR19, 0xf8, !UPT ;  /* 0x0000003f0a0a7892 */ /* 0x000fe4000f8ef813 */
[----:B------:R-:W-:-:S03]  /*3e00*/  UIMAD UR13, UR5, 0x780, URZ ;  /* 0x00000780050d78a4 */ /* 0x000fc6000f8e023f */
[----:B------:R-:W-:Y:S02]  /*3e10*/  UMOV UR5, URZ ;  /* 0x0000003f00057c82 */ /* 0x000fe40008000000 */
[----:B------:R-:W-:Y:S01]  /*3e20*/  UIMAD.WIDE.U32 UR10, UR10, 0x780, UR4 ;  /* 0x000007800a0a78a5 */ /* 0x000fe2000f8e0004 */
[----:B------:R-:W-:Y:S01]  /*3e30*/  MOV R46, UR13 ;  /* 0x0000000d002e7c02 */ /* 0x000fe20008000f00 */
[----:B------:R-:W-:Y:S01]  /*3e40*/  BSSY B0, `(.L_x_789) ;  /* 0x000011d000007945 */ /* 0x000fe20003800000 */
[C---:B-1----:R-:W-:Y:S02]  /*3e50*/  ISETP.GT.U32.AND P0, PT, R53.reuse, 0xf, PT ;  /* 0x0000000f3500780c */ /* 0x042fe40003f04070 */
[----:B------:R-:W-:Y:S02]  /*3e60*/  SHF.R.S32.HI R44, RZ, 0x1f, R53 ;  /* 0x0000001fff2c7819 */ /* 0x000fe40000011435 */
[----:B------:R-:W-:-:S04]  /*3e70*/  IADD3 R45, P1, R53, UR10, RZ ;  /* 0x0000000a352d7c10 */ /* 0x000fc8000ff3e0ff */
[----:B------:R-:W-:Y:S02]  /*3e80*/  IADD3.X R46, R44, UR11, R46, P1, !PT ;  /* 0x0000000b2c2e7c10 */ /* 0x000fe40008ffe42e */
[C---:B------:R-:W-:Y:S02]  /*3e90*/  LEA R44, P1, R45.reuse, UR20, 0x3 ;  /* 0x000000142d2c7c11 */ /* 0x040fe4000f8218ff */
[----:B------:R-:W-:Y:S02]  /*3ea0*/  CS2R R50, SRZ ;  /* 0x0000000000327805 */ /* 0x000fe4000001ff00 */
[----:B------:R-:W-:Y:S01]  /*3eb0*/  LEA.HI.X R45, R45, UR21, R46, 0x3, P1 ;  /* 0x000000152d2d7c11 */ /* 0x000fe200088f1c2e */
[----:B0-234-:R-:W-:Y:S08]  /*3ec0*/  @P0 BRA `(.L_x_790) ;  /* 0x0000001000500947 */ /* 0x01dff00003800000 */
[----:B------:R-:W-:Y:S01]  /*3ed0*/  USHF.L.U32 UR5, UR12, 0x3, URZ ;  /* 0x000000030c057899 */ /* 0x000fe2000800063f */
[----:B------:R-:W-:Y:S01]  /*3ee0*/  HFMA2.MMA R47, -RZ, RZ, 0, 7.152557373046875e-06 ;  /* 0x00000078ff2f7435 */ /* 0x000fe200000001ff */
[----:B------:R-:W-:Y:S02]  /*3ef0*/  SHF.L.U32 R51, R53, 0x3, RZ ;  /* 0x0000000335337819 */ /* 0x000fe400000006ff */
[----:B------:R-:W-:Y:S02]  /*3f00*/  ULOP3.LUT UR5, UR5, 0x8, URZ, 0xc0, !UPT ;  /* 0x0000000805057892 */ /* 0x000fe4000f8ec03f */
[----:B------:R-:W-:-:S04]  /*3f10*/  LOP3.LUT R51, R51, 0x8, RZ, 0xc0, !PT ;  /* 0x0000000833337812 */ /* 0x000fc800078ec0ff */
        /* <DEDUP_REMOVED lines=252> */
[C---:B------:R-:W-:Y:S01]  /*4ee0*/  IADD3 R46, R50.reuse, 0x70, RZ ;  /* 0x00000070322e7810 */ /* 0x040fe20007ffe0ff */
        /* <DEDUP_REMOVED lines=18> */
.L_x_790:
[----:B------:R-:W-:Y:S05]  /*5010*/  BSYNC B0 ;  /* 0x0000000000007941 */ /* 0x000fea0003800000 */
.L_x_789:
[----:B------:R-:W0:Y:S01]  /*5020*/  SHFL.BFLY PT, R48, R51, 0x1, 0x1f ;  /* 0x0c201f0033307f89 */ /* 0x000e2200000e0000 */
[----:B------:R-:W-:Y:S01]  /*5030*/  FADD.FTZ R47, RZ, R59 ;  /* 0x0000003bff2f7221 */ /* 0x000fe20000010000 */
[----:B------:R-:W-:Y:S01]  /*5040*/  FADD.FTZ R46, RZ, R58 ;  /* 0x0000003aff2e7221 */ /* 0x000fe20000010000 */
[----:B------:R-:W-:Y:S01]  /*5050*/  FADD.FTZ R49, RZ, R55 ;  /* 0x00000037ff317221 */ /* 0x000fe20000010000 */
[----:B------:R-:W1:Y:S01]  /*5060*/  SHFL.BFLY PT, R53, R50, 0x1, 0x1f ;  /* 0x0c201f0032357f89 */ /* 0x000e6200000e0000 */
[----:B------:R-:W-:-:S03]  /*5070*/  FADD.FTZ R47, R47, R57 ;  /* 0x000000392f2f7221 */ /* 0x000fc60000010000 */
[----:B0-----:R0:W-:Y:S04]  /*5080*/  STL [R1], R48 ;  /* 0x0000003001007387 */ /* 0x0011e80000100800 */
[----:B------:R-:W2:Y:S04]  /*5090*/  LDL.LU R58, [R1] ;  /* 0x00000000013a7983 */ /* 0x000ea80000300800 */
[----:B------:R-:W3:Y:S01]  /*50a0*/  LDL.LU R55, [R1+0x34] ;  /* 0x0000340001377983 */ /* 0x000ee20000300800 */
[----:B0-----:R-:W-:-:S03]  /*50b0*/  FADD.FTZ R48, RZ, R54 ;  /* 0x00000036ff307221 */ /* 0x001fc60000010000 */
[----:B------:R-:W4:Y:S01]  /*50c0*/  LDL.LU R57, [R1+0x30] ;  /* 0x0000300001397983 */ /* 0x000f220000300800 */
[----:B------:R-:W-:Y:S01]  /*50d0*/  FADD.FTZ R49, R49, R61 ;  /* 0x0000003d31317221 */ /* 0x000fe20000010000 */
[----:B------:R-:W-:Y:S01]  /*50e0*/  FADD.FTZ R48, R48, R60 ;  /* 0x0000003c30307221 */ /* 0x000fe20000010000 */
[----:B------:R-:W-:Y:S01]  /*50f0*/  FADD.FTZ R46, R46, R56 ;  /* 0x000000382e2e7221 */ /* 0x000fe20000010000 */
[----:B------:R-:W0:Y:S01]  /*5100*/  S2R R59, SR_TID.X ;  /* 0x00000000003b7919 */ /* 0x000e220000002100 */
[----:B------:R-:W-:Y:S01]  /*5110*/  BSSY B0, `(.L_x_791) ;  /* 0x0000015000007945 */ /* 0x000fe20003800000 */
[----:B-1----:R-:W-:Y:S01]  /*5120*/  FADD.FTZ R50, R53, R50 ;  /* 0x0000003235327221 */ /* 0x002fe20000010000 */
[----:B------:R-:W-:Y:S04]  /*5130*/  STG.E.64 desc[UR16][R44.64+0x6f00], R48 ;  /* 0x006f00302c007986 */ /* 0x000fe8000c101b10 */
[----:B------:R3:W-:Y:S01]  /*5140*/  STG.E.64 desc[UR16][R44.64+0x6000], R46 ;  /* 0x0060002e2c007986 */ /* 0x0007e2000c101b10 */
[----:B0-----:R-:W-:Y:S01]  /*5150*/  LOP3.LUT P0, RZ, R59, 0xfffffff1, RZ, 0xc0, !PT ;  /* 0xfffffff13bff7812 */ /* 0x001fe2000780c0ff */
[----:B--2---:R-:W-:Y:S01]  /*5160*/  FADD.FTZ R51, R58, R51 ;  /* 0x000000333a337221 */ /* 0x004fe20000010000 */
[----:B---3--:R-:W-:-:S02]  /*5170*/  PRMT R46, R55, 0x7632, R46 ;  /* 0x00007632372e7816 */ /* 0x008fc4000000002e */
[----:B----4-:R-:W-:-:S09]  /*5180*/  PRMT R54, R57, 0x7632, R54 ;  /* 0x0000763239367816 */ /* 0x010fd20000000036 */
[----:B------:R-:W-:Y:S05]  /*5190*/  @P0 BRA `(.L_x_792) ;  /* 0x0000000000300947 */ /* 0x000fea0003800000 */
[----:B------:R-:W0:Y:S01]  /*51a0*/  LDC.64 R48, c[0x0][0x260] ;  /* 0x00009800ff307b82 */ /* 0x000e220000000a00 */
[----:B------:R-:W-:Y:S01]  /*51b0*/  SHF.R.U32.HI R45, RZ, 0x1, R59 ;  /* 0x00000001ff2d7819 */ /* 0x000fe2000001163b */
[----:B------:R-:W-:Y:S01]  /*51c0*/  ULDC UR4, c[0x0][0x10] ;  /* 0x0000040000047ab9 */ /* 0x000fe20000000800 */
[----:B------:R-:W-:Y:S01]  /*51d0*/  MOV R44, UR19 ;  /* 0x00000013002c7c02 */ /* 0x000fe20008000f00 */
        /* <DEDUP_REMOVED lines=8> */
.L_x_792:
[----:B------:R-:W-:Y:S05]  /*5260*/  BSYNC B0 ;  /* 0x0000000000007941 */ /* 0x000fea0003800000 */
.L_x_791:
[----:B------:R-:W2:Y:S04]  /*5270*/  LDL.LU R53, [R1+0x28] ;  /* 0x0000280001357983 */ /* 0x000ea80000300800 */
[----:B0-----:R-:W3:Y:S01]  /*5280*/  LDL.LU R51, [R1+0x2c] ;  /* 0x00002c0001337983 */ /* 0x001ee20000300800 */
[----:B------:R-:W-:Y:S01]  /*5290*/  UIADD3 UR5, UP0, UR12, 0x3, URZ ;  /* 0x000000030c057890 */ /* 0x000fe2000ff1e03f */
[----:B-----5:R-:W-:Y:S02]  /*52a0*/  PRMT R40, R40, 0x7632, R40 ;  /* 0x0000763228287816 */ /* 0x020fe40000000028 */
[----:B------:R-:W-:Y:S01]  /*52b0*/  PRMT R41, R41, 0x7632, R41 ;  /* 0x0000763229297816 */ /* 0x000fe20000000029 */
[----:B------:R-:W-:Y:S01]  /*52c0*/  UIADD3.X UR7, URZ, UR7, URZ, UP0, !UPT ;  /* 0x000000073f077290 */ /* 0x000fe200087fe43f */
[----:B------:R-:W-:Y:S01]  /*52d0*/  PRMT R38, R38, 0x7632, R38 ;  /* 0x0000763226267816 */ /* 0x000fe20000000026 */
[----:B------:R-:W-:Y:S01]  /*52e0*/  UISETP.GE.U32.AND UP0, UPT, UR5, UR18, UPT ;  /* 0x000000120500728c */ /* 0x000fe2000bf06070 */
[----:B------:R-:W-:-:S02]  /*52f0*/  PRMT R39, R39, 0x7632, R39 ;  /* 0x0000763227277816 */ /* 0x000fc40000000027 */
[----:B------:R-:W-:Y:S01]  /*5300*/  PRMT R36, R36, 0x7632, R36 ;  /* 0x0000763224247816 */ /* 0x000fe20000000024 */
[----:B------:R-:W-:Y:S01]  /*5310*/  UISETP.GE.AND.EX UP0, UPT, UR7, UR9, UPT, UP0 ;  /* 0x000000090700728c */ /* 0x000fe2000bf06300 */
[----:B------:R-:W-:Y:S02]  /*5320*/  PRMT R37, R37, 0x7632, R37 ;  /* 0x0000763225257816 */ /* 0x000fe40000000025 */
[----:B------:R-:W-:Y:S02]  /*5330*/  PRMT R32, R32, 0x7632, R32 ;  /* 0x0000763220207816 */ /* 0x000fe40000000020 */
[----:B------:R-:W-:Y:S02]  /*5340*/  PRMT R33, R33, 0x7632, R33 ;  /* 0x0000763221217816 */ /* 0x000fe40000000021 */
[----:B------:R-:W-:Y:S02]  /*5350*/  PLOP3.LUT P0, PT, PT, PT, UP0, 0x80, 0x0 ;  /* 0x000000000000781c */ /* 0x000fe40003f0f008 */
        /* <DEDUP_REMOVED lines=22> */
[----:B--2---:R-:W-:Y:S02]  /*54c0*/  PRMT R10, R53, 0x7632, R10 ;  /* 0x00007632350a7816 */ /* 0x004fe4000000000a */
[----:B---3--:R-:W-:Y:S02]  /*54d0*/  PRMT R11, R51, 0x7632, R11 ;  /* 0x00007632330b7816 */ /* 0x008fe4000000000b */
[----:B------:R-:W-:-:S02]  /*54e0*/  PRMT R49, R10, 0x7632, R49 ;  /* 0x000076320a317816 */ /* 0x000fc40000000031 */
        /* <DEDUP_REMOVED lines=15> */
.L_x_795:
[----:B------:R-:W2:Y:S04]  /*55e0*/  LD.E.STRONG.GPU R15, desc[UR16][R12.64] ;  /* 0x000000100c0f7980 */ /* 0x000ea8000c10f900 */
[----:B--2---:R-:W-:Y:S01]  /*55f0*/  CCTL.IVALL ;  /* 0x00000000ff00798f */ /* 0x004fe20002000000 */
[----:B------:R-:W-:Y:S05]  /*5600*/  YIELD ;  /* 0x0000000000007946 */ /* 0x000fea0003800000 */
[----:B-----5:R-:W-:-:S04]  /*5610*/  LOP3.LUT R15, R15, R14, RZ, 0x3c, !PT ;  /* 0x0000000e0f0f7212 */ /* 0x020fc800078e3cff */
[----:B------:R-:W-:-:S13]  /*5620*/  ISETP.GT.AND P0, PT, R15, -0x1, PT ;  /* 0xffffffff0f00780c */ /* 0x000fda0003f04270 */
[----:B------:R-:W-:Y:S05]  /*5630*/  @P0 BRA `(.L_x_795) ;  /* 0xfffffffc00e80947 */ /* 0x000fea000383ffff */
.L_x_794:
[----:B------:R-:W-:Y:S05]  /*5640*/  WARPSYNC.ALL ;  /* 0x0000000000007948 */ /* 0x000fea0003800000 */
[----:B------:R-:W-:Y:S06]  /*5650*/  BAR.SYNC.DEFER_BLOCKING 0x0 ;  /* 0x0000000000007b1d */ /* 0x000fec0000010000 */
[----:B------:R-:W-:Y:S05]  /*5660*/  BRA `(.L_x_796) ;  /* 0x0000000000647947 */ /* 0x000fea0003800000 */
.L_x_793:
        /* <DEDUP_REMOVED lines=17> */
.L_x_798:
[----:B------:R-:W2:Y:S04]  /*5780*/  LD.E.STRONG.GPU R15, desc[UR16][R12.64] ;  /* 0x000000100c0f7980 */ /* 0x000ea8000c10f900 */
[----:B--2---:R-:W-:Y:S01]  /*5790*/  CCTL.IVALL ;  /* 0x00000000ff00798f */ /* 0x004fe20002000000 */
[----:B------:R-:W-:Y:S05]  /*57a0*/  YIELD ;  /* 0x0000000000007946 */ /* 0x000fea0003800000 */
[----:B-----5:R-:W-:-:S04]  /*57b0*/  LOP3.LUT R15, R15, R14, RZ, 0x3c, !PT ;  /* 0x0000000e0f0f7212 */ /* 0x020fc800078e3cff */
[----:B------:R-:W-:-:S13]  /*57c0*/  ISETP.GT.AND P0, PT, R15, -0x1, PT ;  /* 0xffffffff0f00780c */ /* 0x000fda0003f04270 */
[----:B------:R-:W-:Y:S05]  /*57d0*/  @P0 BRA `(.L_x_798) ;  /* 0xfffffffc00e80947 */ /* 0x000fea000383ffff */
.L_x_797:
[----:B------:R-:W-:Y:S05]  /*57e0*/  WARPSYNC.ALL ;  /* 0x0000000000007948 */ /* 0x000fea0003800000 */
[----:B------:R-:W-:Y:S06]  /*57f0*/  BAR.SYNC.DEFER_BLOCKING 0x0 ;  /* 0x0000000000007b1d */ /* 0x000fec0000010000 */
.L_x_796:
[----:B------:R-:W1:Y:S01]  /*5800*/  S2R R53, SR_TID.X ;  /* 0x0000000000357919 */ /* 0x000e620000002100 */
[----:B0-----:R-:W0:Y:S01]  /*5810*/  S2R R13, SR_TID.X ;  /* 0x00000000000d7919 */ /* 0x001e220000002100 */
[----:B-1----:R-:W-:Y:S02]  /*5820*/  ISETP.GT.U32.AND P0, PT, R53, 0xff, PT ;  /* 0x000000ff3500780c */ /* 0x002fe40003f04070 */
[----:B0-----:R-:W-:Y:S02]  /*5830*/  SHF.L.U32 R14, R13, 0x1, RZ ;  /* 0x000000010d0e7819 */ /* 0x001fe400000006ff */
[----:B------:R-:W-:-:S09]  /*5840*/  MOV R13, UR6 ;  /* 0x00000006000d7c02 */ /* 0x000fd20008000f00 */
[----:B------:R-:W0:Y:S08]  /*5850*/  @!P0 LDC R12, c[0x0][0x10] ;  /* 0x00000400ff0c8b82 */ /* 0x000e300000000800 */
[----:B------:R-:W1:Y:S01]  /*5860*/  @!P0 LDC.64 R56, c[0x0][0x260] ;  /* 0x00009800ff388b82 */ /* 0x000e620000000a00 */
[----:B0-----:R-:W-:Y:S01]  /*5870*/  @!P0 IMAD R12, R12, R13, UR8 ;  /* 0x000000080c0c8e24 */ /* 0x001fe2000f8e020d */
[----:B------:R-:W-:-:S04]  /*5880*/  @!P0 LOP3.LUT R13, R14, 0x7fffffc0, RZ, 0xc0, !PT ;  /* 0x7fffffc00e0d8812 */ /* 0x000fc800078ec0ff */
[----:B------:R-:W-:Y:S02]  /*5890*/  @!P0 LEA R12, R12, R13, 0x9 ;  /* 0x0000000d0c0c8211 */ /* 0x000fe400078e48ff */
[----:B------:R-:W-:-:S04]  /*58a0*/  @!P0 LOP3.LUT R13, R53, 0x1f, RZ, 0xc0, !PT ;  /* 0x0000001f350d8812 */ /* 0x000fc800078ec0ff */
        /* <DEDUP_REMOVED lines=8> */
[----:B------:R-:W-:Y:S01]  /*5930*/  UIADD3 UR4, UR14, 0x5280, URZ ;  /* 0x000052800e047890 */ /* 0x000fe2000fffe03f */
[----:B------:R-:W-:-:S03]  /*5940*/  SHF.L.U32 R10, R10, 0x10, RZ ;  /* 0x000000100a0a7819 */ /* 0x000fc600000006ff */
[----:B------:R-:W-:Y:S02]  /*5950*/  ULEA UR4, UR15, UR4, 0x18 ;  /* 0x000000040f047291 */ /* 0x000fe4000f8ec03f */
[----:B------:R-:W-:Y:S01]  /*5960*/  FADD.FTZ R10, -R42, R10 ;  /* 0x0000000a2a0a7221 */ /* 0x000fe20000010100 */
[----:B------:R-:W-:Y:S02]  /*5970*/  SHF.L.U32 R54, R54, 0x10, RZ ;  /* 0x0000001036367819 */ /* 0x000fe400000006ff */
[----:B------:R-:W-:Y:S01]  /*5980*/  SHF.L.U32 R40, R40, 0x10, RZ ;  /* 0x0000001028287819 */ /* 0x000fe200000006ff */
[----:B------:R-:W-:Y:S01]  /*5990*/  FMUL.FTZ R10, R3, R10 ;  /* 0x0000000a030a7220 */ /* 0x000fe20000410000 */
[----:B------:R-:W-:Y:S02]  /*59a0*/  SHF.L.U32 R11, R11, 0x10, RZ ;  /* 0x000000100b0b7819 */ /* 0x000fe400000006ff */
[----:B------:R-:W-:-:S03]  /*59b0*/  SHF.L.U32 R46, R46, 0x10, RZ ;  /* 0x000000102e2e7819 */ /* 0x000fc600000006ff */
[----:B------:R-:W-:Y:S01]  /*59c0*/  FADD.FTZ R11, -R42, R11 ;  /* 0x0000000b2a0b7221 */ /* 0x000fe20000010100 */
[----:B------:R-:W-:-:S03]  /*59d0*/  SHF.L.U32 R41, R41, 0x10, RZ ;  /* 0x0000001029297819 */ /* 0x000fc600000006ff */
[----:B------:R-:W-:Y:S01]  /*59e0*/  FMUL.FTZ R11, R3, R11 ;  /* 0x0000000b030b7220 */ /* 0x000fe20000410000 */
[----:B------:R-:W-:Y:S01]  /*59f0*/  SHF.L.U32 R38, R38, 0x10, RZ ;  /* 0x0000001026267819 */ /* 0x000fe200000006ff */
[----:B--2---:R-:W-:Y:S01]  /*5a00*/  @!P0 FADD.FTZ R14, RZ, R14 ;  /* 0x0000000eff0e8221 */ /* 0x004fe20000010000 */
[----:B------:R-:W-:-:S03]  /*5a10*/  @!P0 FADD.FTZ R15, RZ, R15 ;  /* 0x0000000fff0f8221 */ /* 0x000fc60000010000 */
[----:B---3--:R-:W-:Y:S01]  /*5a20*/  @!P0 FADD.FTZ R51, R12, R14 ;  /* 0x0000000e0c338221 */ /* 0x008fe20000010000 */
[----:B------:R-:W-:Y:S01]  /*5a30*/  MOV R12, RZ ;  /* 0x000000ff000c7202 */ /* 0x000fe20000000f00 */
[----:B------:R-:W-:Y:S01]  /*5a40*/  @!P0 FADD.FTZ R12, R13, R15 ;  /* 0x0000000f0d0c8221 */ /* 0x000fe20000010000 */
[----:B------:R-:W-:Y:S02]  /*5a50*/  LOP3.LUT P0, RZ, R53, 0xffffff1f, RZ, 0xc0, !PT ;  /* 0xffffff1f35ff7812 */ /* 0x000fe4000780c0ff */
        /* <DEDUP_REMOVED lines=19> */
[----:B------:R-:W-:Y:S02]  /*5b90*/  @!P0 SHF.R.U32.HI R14, RZ, 0x2, R53 ;  /* 0x00000002ff0e8819 */ /* 0x000fe40000011635 */
[----:B------:R-:W-:Y:S01]  /*5ba0*/  SHF.L.U32 R36, R36, 0x10, RZ ;  /* 0x0000001024247819 */ /* 0x000fe200000006ff */
[----:B-1----:R-:W-:Y:S01]  /*5bb0*/  FADD.FTZ R13, R12, R13 ;  /* 0x0000000d0c0d7221 */ /* 0x002fe20000010000 */
[----:B------:R-:W-:Y:S01]  /*5bc0*/  @!P0 LOP3.LUT R14, R14, 0x3ffffff8, RZ, 0xc0, !PT ;  /* 0x3ffffff80e0e8812 */ /* 0x000fe200078ec0ff */
[----:B------:R-:W-:Y:S01]  /*5bd0*/  @!P0 FMUL.FTZ R12, R51, 8.1380212577641941607e-06 ;  /* 0x37088889330c8820 */ /* 0x000fe20000410000 */
[----:B------:R-:W-:Y:S01]  /*5be0*/  SHF.L.U32 R39, R39, 0x10, RZ ;  /* 0x0000001027277819 */ /* 0x000fe200000006ff */
[----:B------:R-:W-:Y:S01]  /*5bf0*/  @!P0 FMUL.FTZ R13, R13, 8.1380212577641941607e-06 ;  /* 0x370888890d0d8820 */ /* 0x000fe20000410000 */
[----:B------:R-:W-:Y:S01]  /*5c00*/  SHF.L.U32 R34, R34, 0x10, RZ ;  /* 0x0000001022227819 */ /* 0x000fe200000006ff */
[----:B------:R-:W2:Y:S01]  /*5c10*/  LDL.LU R53, [R1+0xcc] ;  /* 0x0000cc0001357983 */ /* 0x000ea20000300800 */
[----:B------:R-:W-:Y:S01]  /*5c20*/  SHF.L.U32 R37, R37, 0x10, RZ ;  /* 0x0000001025257819 */ /* 0x000fe200000006ff */
[C---:B------:R-:W-:Y:S01]  /*5c30*/  FADD.FTZ R39, -R42.reuse, R39 ;  /* 0x000000272a277221 */ /* 0x040fe20000010100 */
[----:B------:R-:W-:Y:S01]  /*5c40*/  SHF.L.U32 R35, R35, 0x10, RZ ;  /* 0x0000001023237819 */ /* 0x000fe200000006ff */
[----:B------:R0:W-:Y:S01]  /*5c50*/  @!P0 STS.64 [R14+UR4], R12 ;  /* 0x0000000c0e008988 */ /* 0x0001e20008000a04 */
[----:B------:R-:W-:Y:S01]  /*5c60*/  FADD.FTZ R34, -R42, R34 ;  /* 0x000000222a227221 */ /* 0x000fe20000010100 */
[----:B------:R-:W-:Y:S01]  /*5c70*/  SHF.L.U32 R32, R32, 0x10, RZ ;  /* 0x0000001020207819 */ /* 0x000fe200000006ff */
[----:B------:R-:W-:Y:S01]  /*5c80*/  USHF.L.U32 UR10, UR12, 0x3, URZ ;  /* 0x000000030c0a7899 */ /* 0x000fe2000800063f */
[----:B------:R-:W-:Y:S01]  /*5c90*/  FADD.FTZ R35, -R42, R35 ;  /* 0x000000232a237221 */ /* 0x000fe20000010100 */
[----:B------:R-:W-:Y:S01]  /*5ca0*/  FMUL.FTZ R34, R3, R34 ;  /* 0x0000002203227220 */ /* 0x000fe20000410000 */
[----:B------:R-:W-:Y:S01]  /*5cb0*/  SHF.L.U32 R33, R33, 0x10, RZ ;  /* 0x0000001021217819 */ /* 0x000fe200000006ff */
[----:B------:R-:W-:Y:S01]  /*5cc0*/  ULOP3.LUT UR10, UR10, 0x8, URZ, 0xc0, !UPT ;  /* 0x000000080a0a7892 */ /* 0x000fe2000f8ec03f */
[----:B------:R-:W-:Y:S01]  /*5cd0*/  FMUL.FTZ R35, R3, R35 ;  /* 0x0000002303237220 */ /* 0x000fe20000410000 */
[----:B------:R-:W-:Y:S01]  /*5ce0*/  SHF.L.U32 R51, R30, 0x10, RZ ;  /* 0x000000101e337819 */ /* 0x000fe200000006ff */
[----:B------:R-:W3:Y:S01]  /*5cf0*/  LDL.LU R61, [R1+0x50] ;  /* 0x00005000013d7983 */ /* 0x000ee20000300800 */
[----:B------:R-:W-:Y:S01]  /*5d00*/  SHF.L.U32 R31, R31, 0x10, RZ ;  /* 0x000000101f1f7819 */ /* 0x000fe200000006ff */
[----:B0-----:R-:W-:Y:S01]  /*5d10*/  FFMA.FTZ R13, R10, R54, R40 ;  /* 0x000000360a0d7223 */ /* 0x001fe20000010028 */
[----:B------:R-:W-:Y:S01]  /*5d20*/  SHF.L.U32 R28, R28, 0x10, RZ ;  /* 0x000000101c1c7819 */ /* 0x000fe200000006ff */
[----:B------:R-:W4:Y:S01]  /*5d30*/  LDL.LU R60, [R1+0x3c] ;  /* 0x00003c00013c7983 */ /* 0x000f220000300800 */
[----:B------:R-:W-:Y:S01]  /*5d40*/  SHF.L.U32 R29, R29, 0x10, RZ ;  /* 0x000000101d1d7819 */ /* 0x000fe200000006ff */
[----:B------:R-:W-:Y:S01]  /*5d50*/  FMUL.FTZ R12, R13, -1.4426950216293334961 ;  /* 0xbfb8aa3b0d0c7820 */ /* 0x000fe20000410000 */
[----:B------:R-:W-:Y:S01]  /*5d60*/  FADD.FTZ R31, -R42, R31 ;  /* 0x0000001f2a1f7221 */ /* 0x000fe20000010100 */
[----:B------:R-:W-:Y:S01]  /*5d70*/  SHF.L.U32 R27, R27, 0x10, RZ ;  /* 0x000000101b1b7819 */ /* 0x000fe200000006ff */
[----:B------:R-:W5:Y:S01]  /*5d80*/  LDL.LU R59, [R1+0x1c] ;  /* 0x00001c00013b7983 */ /* 0x000f620000300800 */
[----:B------:R-:W-:Y:S01]  /*5d90*/  SHF.L.U32 R24, R24, 0x10, RZ ;  /* 0x0000001018187819 */ /* 0x000fe200000006ff */
[----:B------:R-:W-:Y:S01]  /*5da0*/  FMUL.FTZ R31, R3, R31 ;  /* 0x0000001f031f7220 */ /* 0x000fe20000410000 */
[----:B------:R-:W0:Y:S01]  /*5db0*/  MUFU.EX2 R12, R12 ;  /* 0x0000000c000c7308 */ /* 0x000e220000000800 */
[----:B------:R-:W-:Y:S01]  /*5dc0*/  FADD.FTZ R27, -R42, R27 ;  /* 0x0000001b2a1b7221 */ /* 0x000fe20000010100 */
[----:B------:R-:W-:Y:S01]  /*5dd0*/  SHF.L.U32 R25, R25, 0x10, RZ ;  /* 0x0000001019197819 */ /* 0x000fe200000006ff */
[----:B------:R-:W5:Y:S01]  /*5de0*/  LDL.LU R58, [R1+0x8] ;  /* 0x00000800013a7983 */ /* 0x000f620000300800 */
[----:B------:R-:W-:Y:S01]  /*5df0*/  SHF.L.U32 R23, R23, 0x10, RZ ;  /* 0x0000001017177819 */ /* 0x000fe200000006ff */
[----:B------:R-:W-:Y:S01]  /*5e00*/  FMUL.FTZ R27, R3, R27 ;  /* 0x0000001b031b7220 */ /* 0x000fe20000410000 */
[----:B------:R-:W-:Y:S01]  /*5e10*/  SHF.L.U32 R20, R20, 0x10, RZ ;  /* 0x0000001014147819 */ /* 0x000fe200000006ff */
[----:B------:R-:W5:Y:S01]  /*5e20*/  LDL.LU R57, [R1+0x48] ;  /* 0x0000480001397983 */ /* 0x000f620000300800 */
[----:B------:R-:W-:Y:S01]  /*5e30*/  SHF.L.U32 R21, R21, 0x10, RZ ;  /* 0x0000001015157819 */ /* 0x000fe200000006ff */
[----:B------:R-:W-:Y:S01]  /*5e40*/  FADD.FTZ R23, -R42, R23 ;  /* 0x000000172a177221 */ /* 0x000fe20000010100 */
[----:B------:R-:W-:Y:S01]  /*5e50*/  SHF.L.U32 R16, R16, 0x10, RZ ;  /* 0x0000001010107819 */ /* 0x000fe200000006ff */
[----:B------:R-:W5:Y:S01]  /*5e60*/  LDL.LU R56, [R1+0x54] ;  /* 0x0000540001387983 */ /* 0x000f620000300800 */
[----:B------:R-:W-:Y:S01]  /*5e70*/  SHF.L.U32 R18, R18, 0x10, RZ ;  /* 0x0000001012127819 */ /* 0x000fe200000006ff */
[----:B------:R-:W-:Y:S01]  /*5e80*/  FMUL.FTZ R23, R3, R23 ;  /* 0x0000001703177220 */ /* 0x000fe20000410000 */
[----:B------:R-:W-:Y:S01]  /*5e90*/  SHF.L.U32 R17, R17, 0x10, RZ ;  /* 0x0000001011117819 */ /* 0x000fe200000006ff */
[----:B------:R-:W-:Y:S01]  /*5ea0*/  FADD.FTZ R16, -R42, R16 ;  /* 0x000000102a107221 */ /* 0x000fe20000010100 */
[----:B------:R-:W-:Y:S01]  /*5eb0*/  SHF.L.U32 R47, R47, 0x10, RZ ;  /* 0x000000102f2f7819 */ /* 0x000fe200000006ff */
[----:B0-----:R-:W-:Y:S01]  /*5ec0*/  FADD.FTZ R12, R12, 1 ;  /* 0x3f8000000c0c7421 */ /* 0x001fe20000010000 */
[----:B------:R-:W-:Y:S01]  /*5ed0*/  SHF.L.U32 R19, R19, 0x10, RZ ;  /* 0x0000001013137819 */ /* 0x000fe200000006ff */
[----:B------:R-:W-:-:S04]  /*5ee0*/  FADD.FTZ R17, -R42, R17 ;  /* 0x000000112a117221 */ /* 0x000fc80000010100 */
[----:B------:R-:W0:Y:S02]  /*5ef0*/  MUFU.RCP R12, R12 ;  /* 0x0000000c000c7308 */ /* 0x000e240000001000 */
[----:B0-----:R-:W-:-:S04]  /*5f00*/  FADD.FTZ R14, -R12, 1 ;  /* 0x3f8000000c0e7421 */ /* 0x001fc80000010100 */
[----:B------:R-:W-:Y:S01]  /*5f10*/  FFMA.FTZ R13, R13, R14, 1 ;  /* 0x3f8000000d0d7423 */ /* 0x000fe2000001000e */
[----:B------:R-:W-:-:S03]  /*5f20*/  FFMA.FTZ R14, R11, R46, R41 ;  /* 0x0000002e0b0e7223 */ /* 0x000fc60000010029 */
[----:B------:R-:W-:Y:S01]  /*5f30*/  FMUL.FTZ R13, R12, R13 ;  /* 0x0000000d0c0d7220 */ /* 0x000fe20000410000 */
[----:B------:R-:W-:Y:S01]  /*5f40*/  FMUL.FTZ R15, R14, -1.4426950216293334961 ;  /* 0xbfb8aa3b0e0f7820 */ /* 0x000fe20000410000 */
[----:B------:R-:W-:Y:S02]  /*5f50*/  FADD.FTZ R12, -R42, R38 ;  /* 0x000000262a0c7221 */ /* 0x000fe40000010100 */
[----:B------:R-:W-:Y:S02]  /*5f60*/  FMUL.FTZ R13, R36, R13 ;  /* 0x0000000d240d7220 */ /* 0x000fe40000410000 */
[----:B------:R-:W-:Y:S01]  /*5f70*/  FMUL.FTZ R12, R3, R12 ;  /* 0x0000000c030c7220 */ /* 0x000fe20000410000 */
[----:B------:R-:W0:Y:S02]  /*5f80*/  MUFU.EX2 R15, R15 ;  /* 0x0000000f000f7308 */ /* 0x000e240000000800 */
[----:B0-----:R-:W-:-:S06]  /*5f90*/  FADD.FTZ R15, R15, 1 ;  /* 0x3f8000000f0f7421 */ /* 0x001fcc0000010000 */
[----:B------:R-:W0:Y:S02]  /*5fa0*/  MUFU.RCP R15, R15 ;  /* 0x0000000f000f7308 */ /* 0x000e240000001000 */
[----:B0-----:R-:W-:-:S04]  /*5fb0*/  FADD.FTZ R38, -R15, 1 ;  /* 0x3f8000000f267421 */ /* 0x001fc80000010100 */
[----:B------:R-:W-:Y:S01]  /*5fc0*/  FFMA.FTZ R38, R14, R38, 1 ;  /* 0x3f8000000e267423 */ /* 0x000fe20000010026 */
[----:B------:R-:W-:-:S03]  /*5fd0*/  FFMA.FTZ R14, R54, R12, R40 ;  /* 0x0000000c360e7223 */ /* 0x000fc60000010028 */
[----:B------:R-:W-:Y:S01]  /*5fe0*/  FMUL.FTZ R15, R15, R38 ;  /* 0x000000260f0f7220 */ /* 0x000fe20000410000 */
[----:B------:R-:W-:-:S03]  /*5ff0*/  FMUL.FTZ R38, R14, -1.4426950216293334961 ;  /* 0xbfb8aa3b0e267820 */ /* 0x000fc60000410000 */
[----:B------:R-:W-:-:S03]  /*6000*/  FMUL.FTZ R15, R37, R15 ;  /* 0x0000000f250f7220 */ /* 0x000fc60000410000 */
[----:B------:R-:W0:Y:S02]  /*6010*/  MUFU.EX2 R38, R38 ;  /* 0x0000002600267308 */ /* 0x000e240000000800 */
[----:B0-----:R-:W-:-:S06]  /*6020*/  FADD.FTZ R38, R38, 1 ;  /* 0x3f80000026267421 */ /* 0x001fcc0000010000 */
[----:B------:R-:W0:Y:S02]  /*6030*/  MUFU.RCP R38, R38 ;  /* 0x0000002600267308 */ /* 0x000e240000001000 */
[----:B0-----:R-:W-:-:S04]  /*6040*/  FADD.FTZ R36, -R38, 1 ;  /* 0x3f80000026247421 */ /* 0x001fc80000010100 */
[----:B------:R-:W-:Y:S01]  /*6050*/  FFMA.FTZ R36, R14, R36, 1 ;  /* 0x3f8000000e247423 */ /* 0x000fe20000010024 */
[----:B------:R-:W-:-:S03]  /*6060*/  FMUL.FTZ R14, R3, R39 ;  /* 0x00000027030e7220 */ /* 0x000fc60000410000 */
[----:B------:R-:W-:Y:S01]  /*6070*/  FMUL.FTZ R38, R38, R36 ;  /* 0x0000002426267220 */ /* 0x000fe20000410000 */
        /* <DEDUP_REMOVED lines=11> */
[----:B------:R-:W-:Y:S01]  /*6130*/  FMUL.FTZ R30, R33, R36 ;  /* 0x00000024211e7220 */ /* 0x000fe20000410000 */
[----:B------:R-:W-:Y:S01]  /*6140*/  FADD.FTZ R33, -R42, R51 ;  /* 0x000000332a217221 */ /* 0x000fe20000010100 */
[----:B------:R-:W-:Y:S01]  /*6150*/  SHF.L.U32 R51, R26, 0x10, RZ ;  /* 0x000000101a337819 */ /* 0x000fe200000006ff */
[----:B------:R-:W0:Y:S02]  /*6160*/  MUFU.EX2 R37, R37 ;  /* 0x0000002500257308 */ /* 0x000e240000000800 */
[----:B------:R-:W-:Y:S01]  /*6170*/  FMUL.FTZ R33, R3, R33 ;  /* 0x0000002103217220 */ /* 0x000fe20000410000 */
        /* <DEDUP_REMOVED lines=85> */
[----:B------:R-:W-:Y:S01]  /*66d0*/  FFMA.FTZ R39, R46, R37, R41 ;  /* 0x000000252e277223 */ /* 0x000fe20000010029 */
[----:B------:R-:W-:Y:S02]  /*66e0*/  SHF.L.U32 R38, R48, 0x10, RZ ;  /* 0x0000001030267819 */ /* 0x000fe400000006ff */
[----:B------:R-:W-:Y:S01]  /*66f0*/  FMUL.FTZ R51, R51, R17 ;  /* 0x0000001133337220 */ /* 0x000fe20000410000 */
[----:B------:R-:W-:Y:S02]  /*6700*/  FMUL.FTZ R48, R39, -1.4426950216293334961 ;  /* 0xbfb8aa3b27307820 */ /* 0x000fe40000410000 */
[C---:B------:R-:W-:Y:S01]  /*6710*/  FADD.FTZ R38, -R42.reuse, R38 ;  /* 0x000000262a267221 */ /* 0x040fe20000010100 */
[----:B------:R-:W-:-:S03]  /*6720*/  FADD.FTZ R42, -R42, R47 ;  /* 0x0000002f2a2a7221 */ /* 0x000fc60000010100 */
[----:B------:R-:W0:Y:S01]  /*6730*/  MUFU.EX2 R48, R48 ;  /* 0x0000003000307308 */ /* 0x000e220000000800 */
[----:B------:R-:W-:-:S04]  /*6740*/  FMUL.FTZ R38, R3, R38 ;  /* 0x0000002603267220 */ /* 0x000fc80000410000 */
[----:B------:R-:W-:-:S04]  /*6750*/  FFMA.FTZ R41, R46, R38, R41 ;  /* 0x000000262e297223 */ /* 0x000fc80000010029 */
[----:B------:R-:W-:-:S06]  /*6760*/  FMUL.FTZ R47, R41, -1.4426950216293334961 ;  /* 0xbfb8aa3b292f7820 */ /* 0x000fcc0000410000 */
[----:B------:R-:W1:Y:S01]  /*6770*/  MUFU.EX2 R47, R47 ;  /* 0x0000002f002f7308 */ /* 0x000e620000000800 */
[----:B0-----:R-:W-:Y:S01]  /*6780*/  FADD.FTZ R16, R48, 1 ;  /* 0x3f80000030107421 */ /* 0x001fe20000010000 */
[----:B------:R-:W-:-:S04]  /*6790*/  FMUL.FTZ R48, R3, R42 ;  /* 0x0000002a03307220 */ /* 0x000fc80000410000 */
[----:B------:R-:W-:Y:S02]  /*67a0*/  FFMA.FTZ R40, R54, R48, R40 ;  /* 0x0000003036287223 */ /* 0x000fe40000010028 */
[----:B------:R0:W2:Y:S02]  /*67b0*/  MUFU.RCP R42, R16 ;  /* 0x00000010002a7308 */ /* 0x0000a40000001000 */
[----:B0-----:R-:W-:-:S06]  /*67c0*/  FMUL.FTZ R16, R40, -1.4426950216293334961 ;  /* 0xbfb8aa3b28107820 */ /* 0x001fcc0000410000 */
[----:B------:R0:W3:Y:S01]  /*67d0*/  MUFU.EX2 R44, R16 ;  /* 0x00000010002c7308 */ /* 0x0000e20000000800 */
[----:B-1----:R-:W-:-:S07]  /*67e0*/  FADD.FTZ R47, R47, 1 ;  /* 0x3f8000002f2f7421 */ /* 0x002fce0000010000 */
[----:B------:R-:W1:Y:S01]  /*67f0*/  MUFU.RCP R47, R47 ;  /* 0x0000002f002f7308 */ /* 0x000e620000001000 */
[----:B--2---:R-:W-:Y:S01]  /*6800*/  FADD.FTZ R17, -R42, 1 ;  /* 0x3f8000002a117421 */ /* 0x004fe20000010100 */
[----:B0-----:R-:W-:Y:S01]  /*6810*/  IADD3 R16, R53, -UR10, RZ ;  /* 0x8000000a35107c10 */ /* 0x001fe2000fffe0ff */
[----:B------:R-:W-:Y:S01]  /*6820*/  ULDC.64 UR10, c[0x0][0x210] ;  /* 0x00008400000a7ab9 */ /* 0x000fe20000000a00 */
[----:B------:R-:W2:Y:S01]  /*6830*/  LDL.LU R53, [R1+0x38] ;  /* 0x0000380001357983 */ /* 0x000ea20000300800 */
[----:B---3--:R-:W-:Y:S01]  /*6840*/  FADD.FTZ R44, R44, 1 ;  /* 0x3f8000002c2c7421 */ /* 0x008fe20000010000 */
[----:B------:R-:W-:Y:S02]  /*6850*/  FFMA.FTZ R39, R39, R17, 1 ;  /* 0x3f80000027277423 */ /* 0x000fe40000010011 */
[----:B------:R-:W3:Y:S03]  /*6860*/  LDL.LU R55, [R1+0x14] ;  /* 0x0000140001377983 */ /* 0x000ee60000300800 */
[----:B------:R-:W0:Y:S01]  /*6870*/  MUFU.RCP R44, R44 ;  /* 0x0000002c002c7308 */ /* 0x000e220000001000 */
[----:B------:R-:W-:Y:S01]  /*6880*/  FMUL.FTZ R39, R42, R39 ;  /* 0x000000272a277220 */ /* 0x000fe20000410000 */
[----:B-1----:R-:W-:-:S04]  /*6890*/  FADD.FTZ R42, -R47, 1 ;  /* 0x3f8000002f2a7421 */ /* 0x002fc80000010100 */
[----:B------:R-:W-:Y:S01]  /*68a0*/  FFMA.FTZ R42, R41, R42, 1 ;  /* 0x3f800000292a7423 */ /* 0x000fe2000001002a */
[----:B0-----:R-:W-:-:S04]  /*68b0*/  FADD.FTZ R41, -R44, 1 ;  /* 0x3f8000002c297421 */ /* 0x001fc80000010100 */
[----:B------:R-:W-:Y:S02]  /*68c0*/  FFMA.FTZ R41, R40, R41, 1 ;  /* 0x3f80000028297423 */ /* 0x000fe40000010029 */
[----:B------:R-:W2:Y:S01]  /*68d0*/  LDL.LU R40, [R1+0x40] ;  /* 0x0000400001287983 */ /* 0x000ea20000300800 */
[----:B------:R-:W-:Y:S01]  /*68e0*/  LEA R16, R16, UR4, 0x3 ;  /* 0x0000000410107c11 */ /* 0x000fe2000f8e18ff */
[----:B------:R-:W-:Y:S06]  /*68f0*/  BAR.SYNC.DEFER_BLOCKING 0x0 ;  /* 0x0000000000007b1d */ /* 0x000fec0000010000 */
[----:B------:R-:W0:Y:S01]  /*6900*/  LDS.64 R16, [R16] ;  /* 0x0000000010107984 */ /* 0x000e220000000a00 */
[----:B------:R-:W-:Y:S01]  /*6910*/  SHF.L.U32 R45, R45, 0x10, RZ ;  /* 0x000000102d2d7819 */ /* 0x000fe200000006ff */
[----:B------:R-:W-:Y:S01]  /*6920*/  FMUL.FTZ R41, R44, R41 ;  /* 0x000000292c297220 */ /* 0x000fe20000410000 */
[----:B------:R-:W-:Y:S01]  /*6930*/  SHF.L.U32 R49, R49, 0x10, RZ ;  /* 0x0000001031317819 */ /* 0x000fe200000006ff */
[----:B------:R-:W-:Y:S01]  /*6940*/  FMUL.FTZ R42, R47, R42 ;  /* 0x0000002a2f2a7220 */ /* 0x000fe20000410000 */
[----:B------:R-:W-:Y:S01]  /*6950*/  SHF.L.U32 R50, R50, 0x10, RZ ;  /* 0x0000001032327819 */ /* 0x000fe200000006ff */
[----:B------:R-:W-:-:S02]  /*6960*/  FMUL.FTZ R39, R45, R39 ;  /* 0x000000272d277220 */ /* 0x000fc40000410000 */
[----:B------:R-:W-:Y:S02]  /*6970*/  FMUL.FTZ R41, R49, R41 ;  /* 0x0000002931297220 */ /* 0x000fe40000410000 */
[----:B------:R-:W-:Y:S01]  /*6980*/  FMUL.FTZ R42, R50, R42 ;  /* 0x0000002a322a7220 */ /* 0x000fe20000410000 */
[C-C-:B0-----:R-:W-:Y:S01]  /*6990*/  FFMA.FTZ R44, R0.reuse, R61, -R16.reuse ;  /* 0x0000003d002c7223 */ /* 0x141fe20000010810 */
[C-C-:B----4-:R-:W-:Y:S01]  /*69a0*/  FFMA.FTZ R45, R0.reuse, R60, -R16.reuse ;  /* 0x0000003c002d7223 */ /* 0x150fe20000010810 */
[C-C-:B-----5:R-:W-:Y:S01]  /*69b0*/  FFMA.FTZ R47, R0.reuse, R59, -R16.reuse ;  /* 0x0000003b002f7223 */ /* 0x160fe20000010810 */
[C-C-:B------:R-:W-:Y:S01]  /*69c0*/  FFMA.FTZ R49, R0.reuse, R58, -R16.reuse ;  /* 0x0000003a00317223 */ /* 0x140fe20000010810 */
[C-C-:B------:R-:W-:Y:S01]  /*69d0*/  FFMA.FTZ R5, R0.reuse, R5, -R16.reuse ;  /* 0x0000000500057223 */ /* 0x140fe20000010810 */
[--C-:B------:R-:W-:Y:S01]  /*69e0*/  FFMA.FTZ R7, R0, R7, -R16.reuse ;  /* 0x0000000700077223 */ /* 0x100fe20000010810 */
[----:B------:R-:W4:Y:S01]  /*69f0*/  LDL.LU R58, [R1+0x78] ;  /* 0x00007800013a7983 */ /* 0x000f220000300800 */
[--C-:B------:R-:W-:Y:S01]  /*6a00*/  FFMA.FTZ R50, R4, R56, -R16.reuse ;  /* 0x0000003804327223 */ /* 0x100fe20000010810 */
[C-C-:B--2---:R-:W-:Y:S01]  /*6a10*/  FFMA.FTZ R40, R0.reuse, R40, -R16.reuse ;  /* 0x0000002800287223 */ /* 0x144fe20000010810 */
[--C-:B------:R-:W-:Y:S01]  /*6a20*/  FFMA.FTZ R0, R0, R9, -R16.reuse ;  /* 0x0000000900007223 */ /* 0x100fe20000010810 */
[----:B------:R-:W-:-:S02]  /*6a30*/  FFMA.FTZ R9, R4, R57, -R16 ;  /* 0x0000003904097223 */ /* 0x000fc40000010810 */
[----:B------:R-:W2:Y:S04]  /*6a40*/  LDL.LU R57, [R1+0x7c] ;  /* 0x00007c0001397983 */ /* 0x000ea80000300800 */
[----:B------:R-:W5:Y:S01]  /*6a50*/  LDL.LU R56, [R1+0x80] ;  /* 0x0000800001387983 */ /* 0x000f620000300800 */
[----:B------:R-:W-:-:S03]  /*6a60*/  FFMA.FTZ R13, R54, R13, -R16 ;  /* 0x0000000d360d7223 */ /* 0x000fc60000010810 */
[----:B------:R-:W5:Y:S01]  /*6a70*/  LDL.LU R61, [R1+0x84] ;  /* 0x00008400013d7983 */ /* 0x000f620000300800 */
[----:B------:R-:W-:-:S03]  /*6a80*/  FFMA.FTZ R32, R54, R32, -R16 ;  /* 0x0000002036207223 */ /* 0x000fc60000010810 */
[----:B------:R-:W5:Y:S01]  /*6a90*/  LDL.LU R60, [R1+0x74] ;  /* 0x00007400013c7983 */ /* 0x000f620000300800 */
[----:B------:R-:W-:-:S03]  /*6aa0*/  FFMA.FTZ R28, R54, R28, -R16 ;  /* 0x0000001c361c7223 */ /* 0x000fc60000010810 */
[----:B------:R-:W5:Y:S01]  /*6ab0*/  LDL.LU R59, [R1+0x70] ;  /* 0x00007000013b7983 */ /* 0x000f620000300800 */
[C-C-:B------:R-:W-:Y:S01]  /*6ac0*/  FFMA.FTZ R24, R54.reuse, R24, -R16.reuse ;  /* 0x0000001836187223 */ /* 0x140fe20000010810 */
[C-C-:B------:R-:W-:Y:S01]  /*6ad0*/  FFMA.FTZ R20, R54.reuse, R20, -R16.reuse ;  /* 0x0000001436147223 */ /* 0x140fe20000010810 */
[C-C-:B------:R-:W-:Y:S01]  /*6ae0*/  FFMA.FTZ R18, R54.reuse, R18, -R16.reuse ;  /* 0x0000001236127223 */ /* 0x140fe20000010810 */
[C-C-:B------:R-:W-:Y:S01]  /*6af0*/  FFMA.FTZ R51, R54.reuse, R51, -R16.reuse ;  /* 0x0000003336337223 */ /* 0x140fe20000010810 */
[--C-:B------:R-:W-:Y:S01]  /*6b00*/  FFMA.FTZ R41, R54, R41, -R16.reuse ;  /* 0x0000002936297223 */ /* 0x100fe20000010810 */
[C-C-:B------:R-:W-:Y:S01]  /*6b10*/  FFMA.FTZ R30, R46.reuse, R30, -R16.reuse ;  /* 0x0000001e2e1e7223 */ /* 0x140fe20000010810 */
[C---:B------:R-:W-:Y:S01]  /*6b20*/  FFMA.FTZ R13, -R17.reuse, R10, R13 ;  /* 0x0000000a110d7223 */ /* 0x040fe2000001010d */
        /* <DEDUP_REMOVED lines=9> */
[C-C-:B------:R-:W-:Y:S01]  /*6bc0*/  FFMA.FTZ R53, R4.reuse, R53, -R16.reuse ;  /* 0x0000003504357223 */ /* 0x140fe20000010810 */
[C-C-:B---3--:R-:W-:Y:S01]  /*6bd0*/  FFMA.FTZ R55, R4.reuse, R55, -R16.reuse ;  /* 0x0000003704377223 */ /* 0x148fe20000010810 */
[C-C-:B------:R-:W-:Y:S01]  /*6be0*/  FFMA.FTZ R52, R4.reuse, R52, -R16.reuse ;  /* 0x0000003404347223 */ /* 0x140fe20000010810 */
[C-C-:B------:R-:W-:Y:S01]  /*6bf0*/  FFMA.FTZ R6, R4.reuse, R6, -R16.reuse ;  /* 0x0000000604067223 */ /* 0x140fe20000010810 */
[C-C-:B------:R-:W-:Y:S01]  /*6c00*/  FFMA.FTZ R8, R4.reuse, R8, -R16.reuse ;  /* 0x0000000804087223 */ /* 0x140fe20000010810 */
[----:B------:R-:W-:Y:S01]  /*6c10*/  FFMA.FTZ R4, R4, R43, -R16 ;  /* 0x0000002b04047223 */ /* 0x000fe20000010810 */
[C---:B------:R-:W-:Y:S01]  /*6c20*/  FFMA.FTZ R26, -R17.reuse, R35, R26 ;  /* 0x00000023111a7223 */ /* 0x040fe2000001011a */
[C---:B------:R-:W-:Y:S01]  /*6c30*/  FFMA.FTZ R15, -R17.reuse, R11, R15 ;  /* 0x0000000b110f7223 */ /* 0x040fe2000001010f */
[----:B------:R-:W-:Y:S01]  /*6c40*/  FFMA.FTZ R24, -R17, R33, R24 ;  /* 0x0000002111187223 */ /* 0x000fe20000010118 */
[----:B----4-:R-:W-:-:S02]  /*6c50*/  FFMA.FTZ R40, R58, -R17, R40 ;  /* 0x800000113a287223 */ /* 0x010fc40000010028 */
[----:B------:R-:W3:Y:S01]  /*6c60*/  LDL.LU R58, [R1+0x6c] ;  /* 0x00006c00013a7983 */ /* 0x000ee20000300800 */
[----:B--2---:R-:W-:-:S03]  /*6c70*/  FFMA.FTZ R9, R57, -R17, R9 ;  /* 0x8000001139097223 */ /* 0x004fc60000010009 */
[----:B------:R-:W2:Y:S01]  /*6c80*/  LDL.LU R57, [R1+0x68] ;  /* 0x0000680001397983 */ /* 0x000ea20000300800 */
[----:B-----5:R-:W-:-:S03]  /*6c90*/  FFMA.FTZ R44, R56, -R17, R44 ;  /* 0x80000011382c7223 */ /* 0x020fc6000001002c */
[----:B------:R-:W4:Y:S04]  /*6ca0*/  LDL.LU R56, [R1+0x64] ;  /* 0x0000640001387983 */ /* 0x000f280000300800 */
[----:B------:R-:W5:Y:S04]  /*6cb0*/  LDL.LU R54, [R1+0x60] ;  /* 0x0000600001367983 */ /* 0x000f680000300800 */
        /* <DEDUP_REMOVED lines=8> */
[----:B------:R-:W5:Y:S01]  /*6d40*/  LDL.LU R33, [R1+0xc0] ;  /* 0x0000c00001217983 */ /* 0x000f620000300800 */
[C---:B------:R-:W-:Y:S01]  /*6d50*/  FFMA.FTZ R22, -R17.reuse, R31, R22 ;  /* 0x0000001f11167223 */ /* 0x040fe20000010116 */
[----:B------:R-:W-:Y:S01]  /*6d60*/  FFMA.FTZ R28, -R17, R34, R28 ;  /* 0x00000022111c7223 */ /* 0x000fe2000001011c */
[----:B------:R-:W-:Y:S01]  /*6d70*/  FMUL.FTZ R34, R3, R15 ;  /* 0x0000000f03227220 */ /* 0x000fe20000410000 */
[-C--:B------:R-:W-:Y:S01]  /*6d80*/  FFMA.FTZ R50, R61, -R17.reuse, R50 ;  /* 0x800000113d327223 */ /* 0x080fe20000010032 */
[-C--:B------:R-:W-:Y:S01]  /*6d90*/  FFMA.FTZ R45, R60, -R17.reuse, R45 ;  /* 0x800000113c2d7223 */ /* 0x080fe2000001002d */
[----:B------:R-:W-:Y:S01]  /*6da0*/  FFMA.FTZ R53, R59, -R17, R53 ;  /* 0x800000113b357223 */ /* 0x000fe20000010035 */
[C---:B------:R-:W-:Y:S01]  /*6db0*/  FFMA.FTZ R20, -R17.reuse, R29, R20 ;  /* 0x0000001d11147223 */ /* 0x040fe20000010114 */
[C---:B------:R-:W-:Y:S01]  /*6dc0*/  FFMA.FTZ R21, -R17.reuse, R27, R21 ;  /* 0x0000001b11157223 */ /* 0x040fe20000010115 */
[C---:B------:R-:W-:Y:S01]  /*6dd0*/  FFMA.FTZ R18, -R17.reuse, R25, R18 ;  /* 0x0000001911127223 */ /* 0x040fe20000010112 */
[C---:B------:R-:W-:Y:S01]  /*6de0*/  FFMA.FTZ R19, -R17.reuse, R23, R19 ;  /* 0x0000001711137223 */ /* 0x040fe20000010113 */
[C---:B------:R-:W-:Y:S01]  /*6df0*/  FFMA.FTZ R36, -R17.reuse, R36, R51 ;  /* 0x0000002411247223 */ /* 0x040fe20000010133 */
[C---:B------:R-:W-:Y:S01]  /*6e00*/  FFMA.FTZ R48, -R17.reuse, R48, R41 ;  /* 0x0000003011307223 */ /* 0x040fe20000010129 */
[----:B------:R-:W-:Y:S01]  /*6e10*/  FFMA.FTZ R42, -R17, R38, R42 ;  /* 0x00000026112a7223 */ /* 0x000fe2000001012a */
[-C--:B---3--:R-:W-:Y:S01]  /*6e20*/  FFMA.FTZ R47, R58, -R17.reuse, R47 ;  /* 0x800000113a2f7223 */ /* 0x088fe2000001002f */
[-C--:B--2---:R-:W-:Y:S01]  /*6e30*/  FFMA.FTZ R55, R57, -R17.reuse, R55 ;  /* 0x8000001139377223 */ /* 0x084fe20000010037 */
[-C--:B----4-:R-:W-:Y:S01]  /*6e40*/  FFMA.FTZ R49, R56, -R17.reuse, R49 ;  /* 0x8000001138317223 */ /* 0x090fe20000010031 */
[-C--:B-----5:R-:W-:Y:S01]  /*6e50*/  FFMA.FTZ R52, R54, -R17.reuse, R52 ;  /* 0x8000001136347223 */ /* 0x0a0fe20000010034 */
[-C--:B------:R-:W-:Y:S01]  /*6e60*/  FFMA.FTZ R10, R10, -R17.reuse, R5 ;  /* 0x800000110a0a7223 */ /* 0x080fe20000010005 */
[-C--:B------:R-:W-:Y:S01]  /*6e70*/  FFMA.FTZ R12, R12, -R17.reuse, R7 ;  /* 0x800000110c0c7223 */ /* 0x080fe20000010007 */
[----:B------:R-:W-:Y:S01]  /*6e80*/  FFMA.FTZ R8, R14, -R17, R8 ;  /* 0x800000110e087223 */ /* 0x000fe20000010008 */
[----:B------:R-:W-:-:S02]  /*6e90*/  FFMA.FTZ R14, -R17, R37, R39 ;  /* 0x00000025110e7223 */ /* 0x000fc40000010127 */
[----:B------:R-:W2:Y:S01]  /*6ea0*/  LDL.LU R37, [R1+0xc4] ;  /* 0x0000c40001257983 */ /* 0x000ea20000300800 */
[----:B------:R-:W-:-:S03]  /*6eb0*/  FMUL.FTZ R7, R3, R9 ;  /* 0x0000000903077220 */ /* 0x000fc60000410000 */
[----:B------:R-:W3:Y:S01]  /*6ec0*/  LDL.LU R31, [R1+0xb8] ;  /* 0x0000b800011f7983 */ /* 0x000ee20000300800 */
[-C--:B------:R-:W-:Y:S01]  /*6ed0*/  FFMA.FTZ R16, R16, -R17.reuse, R4 ;  /* 0x8000001110107223 */ /* 0x080fe20000010004 */
[----:B------:R-:W-:Y:S01]  /*6ee0*/  FFMA.FTZ R6, R46, -R17, R6 ;  /* 0x800000112e067223 */ /* 0x000fe20000010006 */
[----:B------:R-:W-:Y:S02]  /*6ef0*/  IADD3 R4, P0, R35, UR10, RZ ;  /* 0x0000000a23047c10 */ /* 0x000fe4000ff1e0ff */
[----:B------:R-:W4:Y:S01]  /*6f00*/  LDL.LU R35, [R1+0xbc] ;  /* 0x0000bc0001237983 */ /* 0x000f220000300800 */
[----:B------:R-:W-:Y:S01]  /*6f10*/  F2FP.BF16.F32.PACK_AB R7, R34, R7 ;  /* 0x000000072207723e */ /* 0x000fe200000010ff */
[----:B------:R-:W-:Y:S02]  /*6f20*/  FFMA.FTZ R0, R43, -R17, R0 ;  /* 0x800000112b007223 */ /* 0x000fe40000010000 */
[----:B------:R-:W5:Y:S01]  /*6f30*/  LDL.LU R34, [R1+0xac] ;  /* 0x0000ac0001227983 */ /* 0x000f620000300800 */
[----:B------:R-:W-:Y:S01]  /*6f40*/  IADD3.X R5, R11, UR11, RZ, P0, !PT ;  /* 0x0000000b0b057c10 */ /* 0x000fe200087fe4ff */
[----:B------:R-:W-:Y:S01]  /*6f50*/  FMUL.FTZ R17, R3, R6 ;  /* 0x0000000603117220 */ /* 0x000fe20000410000 */
[----:B------:R-:W-:-:S02]  /*6f60*/  IADD3 R6, P0, R33, UR10, RZ ;  /* 0x0000000a21067c10 */ /* 0x000fc4000ff1e0ff */
[----:B------:R-:W5:Y:S01]  /*6f70*/  LDL.LU R33, [R1+0xb0] ;  /* 0x0000b00001217983 */ /* 0x000f620000300800 */
[C---:B------:R-:W-:Y:S01]  /*6f80*/  FMUL.FTZ R40, R3.reuse, R40 ;  /* 0x0000002803287220 */ /* 0x040fe20000410000 */
[C---:B------:R-:W-:Y:S01]  /*6f90*/  FMUL.FTZ R13, R3.reuse, R13 ;  /* 0x0000000d030d7220 */ /* 0x040fe20000410000 */
[C---:B------:R-:W-:Y:S01]  /*6fa0*/  FMUL.FTZ R44, R3.reuse, R44 ;  /* 0x0000002c032c7220 */ /* 0x040fe20000410000 */
[C---:B------:R-:W-:Y:S01]  /*6fb0*/  FMUL.FTZ R11, R3.reuse, R32 ;  /* 0x00000020030b7220 */ /* 0x040fe20000410000 */
[----:B------:R-:W-:Y:S02]  /*6fc0*/  FMUL.FTZ R15, R3, R18 ;  /* 0x00000012030f7220 */ /* 0x000fe40000410000 */
[----:B------:R-:W-:Y:S01]  /*6fd0*/  F2FP.BF16.F32.PACK_AB R9, R13, R40 ;  /* 0x000000280d09723e */ /* 0x000fe200000010ff */
[C---:B------:R-:W-:Y:S01]  /*6fe0*/  FMUL.FTZ R18, R3.reuse, R19 ;  /* 0x0000001303127220 */ /* 0x040fe20000410000 */
[C---:B------:R-:W-:Y:S01]  /*6ff0*/  FMUL.FTZ R19, R3.reuse, R8 ;  /* 0x0000000803137220 */ /* 0x040fe20000410000 */
[C---:B------:R-:W-:Y:S01]  /*7000*/  FMUL.FTZ R50, R3.reuse, R50 ;  /* 0x0000003203327220 */ /* 0x040fe20000410000 */
[----:B------:R-:W-:Y:S01]  /*7010*/  FMUL.FTZ R13, R3, R30 ;  /* 0x0000001e030d7220 */ /* 0x000fe20000410000 */
[----:B------:R-:W-:Y:S01]  /*7020*/  PRMT R8, R9, 0x7632, R8 ;  /* 0x0000763209087816 */ /* 0x000fe20000000008 */
[----:B------:R-:W-:Y:S01]  /*7030*/  STG.E.U16 desc[UR16][R4.64+0x4], R7 ;  /* 0x0000040704007986 */ /* 0x000fe2000c101510 */
[----:B------:R-:W-:-:S02]  /*7040*/  F2FP.BF16.F32.PACK_AB R11, R11, R44 ;  /* 0x0000002c0b0b723e */ /* 0x000fc400000010ff */
[----:B------:R-:W-:Y:S01]  /*7050*/  PRMT R27, R7, 0x7632, R27 ;  /* 0x00007632071b7816 */ /* 0x000fe2000000001b */
[C---:B------:R-:W-:Y:S01]  /*7060*/  FMUL.FTZ R45, R3.reuse, R45 ;  /* 0x0000002d032d7220 */ /* 0x040fe20000410000 */
[----:B------:R-:W-:Y:S01]  /*7070*/  FMUL.FTZ R28, R3, R28 ;  /* 0x0000001c031c7220 */ /* 0x000fe20000410000 */
[----:B------:R-:W-:Y:S01]  /*7080*/  STG.E.U16 desc[UR16][R4.64+0x2], R8 ;  /* 0x0000020804007986 */ /* 0x000fe2000c101510 */
[----:B------:R-:W-:Y:S02]  /*7090*/  F2FP.BF16.F32.PACK_AB R13, R13, R50 ;  /* 0x000000320d0d723e */ /* 0x000fe400000010ff */
[----:B------:R-:W-:Y:S01]  /*70a0*/  PRMT R29, R11, 0x7632, R29 ;  /* 0x000076320b1d7816 */ /* 0x000fe2000000001d */
[----:B------:R-:W5:Y:S01]  /*70b0*/  LDL.LU R32, [R1+0xa4] ;  /* 0x0000a40001207983 */ /* 0x000f620000300800 */
[C---:B------:R-:W-:Y:S01]  /*70c0*/  FMUL.FTZ R53, R3.reuse, R53 ;  /* 0x0000003503357220 */ /* 0x040fe20000410000 */
[----:B------:R-:W-:Y:S02]  /*70d0*/  FMUL.FTZ R26, R3, R26 ;  /* 0x0000001a031a7220 */ /* 0x000fe40000410000 */
[----:B------:R-:W-:Y:S01]  /*70e0*/  STG.E.U16 desc[UR16][R4.64], R9 ;  /* 0x0000000904007986 */ /* 0x000fe2000c101510 */
[----:B------:R-:W-:-:S03]  /*70f0*/  F2FP.BF16.F32.PACK_AB R28, R28, R45 ;  /* 0x0000002d1c1c723e */ /* 0x000fc600000010ff */
[----:B------:R0:W-:Y:S01]  /*7100*/  STG.E.U16 desc[UR16][R4.64+0x6], R27 ;  /* 0x0000061b04007986 */ /* 0x0001e2000c101510 */
[C---:B------:R-:W-:Y:S01]  /*7110*/  FMUL.FTZ R47, R3.reuse, R47 ;  /* 0x0000002f032f7220 */ /* 0x040fe20000410000 */
[----:B------:R-:W-:Y:S01]  /*7120*/  FMUL.FTZ R24, R3, R24 ;  /* 0x0000001803187220 */ /* 0x000fe20000410000 */
[----:B------:R-:W-:Y:S02]  /*7130*/  F2FP.BF16.F32.PACK_AB R26, R26, R53 ;  /* 0x000000351a1a723e */ /* 0x000fe400000010ff */
[----:B------:R-:W-:Y:S02]  /*7140*/  PRMT R30, R28, 0x7632, R30 ;  /* 0x000076321c1e7816 */ /* 0x000fe4000000001e */
[----:B0-----:R-:W-:Y:S01]  /*7150*/  PRMT R5, R13, 0x7632, R5 ;  /* 0x000076320d057816 */ /* 0x001fe20000000005 */
[C---:B------:R-:W-:Y:S01]  /*7160*/  FMUL.FTZ R55, R3.reuse, R55 ;  /* 0x0000003703377220 */ /* 0x040fe20000410000 */
[----:B------:R-:W-:Y:S01]  /*7170*/  FMUL.FTZ R22, R3, R22 ;  /* 0x0000001603167220 */ /* 0x000fe20000410000 */
[----:B------:R-:W-:-:S04]  /*7180*/  F2FP.BF16.F32.PACK_AB R24, R24, R47 ;  /* 0x0000002f1818723e */ /* 0x000fc800000010ff */
[----:B------:R-:W-:Y:S02]  /*7190*/  F2FP.BF16.F32.PACK_AB R22, R22, R55 ;  /* 0x000000371616723e */ /* 0x000fe400000010ff */
[----:B--2---:R-:W-:Y:S02]  /*71a0*/  IADD3.X R7, R37, UR11, RZ, P0, !PT ;  /* 0x0000000b25077c10 */ /* 0x004fe400087fe4ff */
[----:B---3--:R-:W-:-:S03]  /*71b0*/  IADD3 R8, P0, R31, UR10, RZ ;  /* 0x0000000a1f087c10 */ /* 0x008fc6000ff1e0ff */
[----:B------:R0:W-:Y:S04]  /*71c0*/  STG.E.U16 desc[UR16][R6.64+0x2], R29 ;  /* 0x0000021d06007986 */ /* 0x0001e8000c101510 */
[----:B------:R-:W2:Y:S01]  /*71d0*/  LDL.LU R31, [R1+0xa8] ;  /* 0x0000a800011f7983 */ /* 0x000ea20000300800 */
[----:B----4-:R-:W-:-:S03]  /*71e0*/  IADD3.X R9, R35, UR11, RZ, P0, !PT ;  /* 0x0000000b23097c10 */ /* 0x010fc600087fe4ff */
[----:B------:R1:W-:Y:S01]  /*71f0*/  STG.E.U16 desc[UR16][R6.64], R11 ;  /* 0x0000000b06007986 */ /* 0x0003e2000c101510 */
[----:B-----5:R-:W-:-:S03]  /*7200*/  IADD3 R4, P0, R34, UR10, RZ ;  /* 0x0000000a22047c10 */ /* 0x020fc6000ff1e0ff */
[----:B0-----:R-:W3:Y:S04]  /*7210*/  LDL.LU R29, [R1+0x9c] ;  /* 0x00009c00011d7983 */ /* 0x001ee80000300800 */
[----:B------:R-:W-:Y:S04]  /*7220*/  STG.E.U16 desc[UR16][R6.64+0x4], R13 ;  /* 0x0000040d06007986 */ /* 0x000fe8000c101510 */
[----:B------:R0:W-:Y:S04]  /*7230*/  STG.E.U16 desc[UR16][R6.64+0x6], R5 ;  /* 0x0000060506007986 */ /* 0x0001e8000c101510 */
[----:B------:R4:W-:Y:S01]  /*7240*/  STG.E.U16 desc[UR16][R8.64], R28 ;  /* 0x0000001c08007986 */ /* 0x0009e2000c101510 */
[----:B-1----:R-:W-:-:S03]  /*7250*/  PRMT R11, R24, 0x7632, R11 ;  /* 0x00007632180b7816 */ /* 0x002fc6000000000b */
[----:B------:R1:W-:Y:S01]  /*7260*/  STG.E.U16 desc[UR16][R8.64+0x4], R26 ;  /* 0x0000041a08007986 */ /* 0x0003e2000c101510 */
[----:B0-----:R-:W-:Y:S02]  /*7270*/  PRMT R7, R26, 0x7632, R7 ;  /* 0x000076321a077816 */ /* 0x001fe40000000007 */
[----:B------:R-:W-:Y:S01]  /*7280*/  IADD3.X R5, R33, UR11, RZ, P0, !PT ;  /* 0x0000000b21057c10 */ /* 0x000fe200087fe4ff */
[----:B----4-:R-:W4:Y:S04]  /*7290*/  LDL.LU R28, [R1+0xa0] ;  /* 0x0000a000011c7983 */ /* 0x010f280000300800 */
[----:B------:R-:W5:Y:S04]  /*72a0*/  LDL.LU R27, [R1+0x90] ;  /* 0x00009000011b7983 */ /* 0x000f680000300800 */
[----:B------:R-:W-:Y:S04]  /*72b0*/  STG.E.U16 desc[UR16][R8.64+0x2], R30 ;  /* 0x0000021e08007986 */ /* 0x000fe8000c101510 */
[----:B------:R0:W-:Y:S04]  /*72c0*/  STG.E.U16 desc[UR16][R8.64+0x6], R7 ;  /* 0x0000060708007986 */ /* 0x0001e8000c101510 */
[----:B-1----:R-:W5:Y:S04]  /*72d0*/  LDL.LU R26, [R1+0x94] ;  /* 0x00009400011a7983 */ /* 0x002f680000300800 */
[----:B------:R1:W-:Y:S04]  /*72e0*/  STG.E.U16 desc[UR16][R4.64], R24 ;  /* 0x0000001804007986 */ /* 0x0003e8000c101510 */
[----:B------:R1:W-:Y:S01]  /*72f0*/  STG.E.U16 desc[UR16][R4.64+0x4], R22 ;  /* 0x0000041604007986 */ /* 0x0003e2000c101510 */
[----:B0-----:R-:W-:-:S03]  /*7300*/  PRMT R9, R22, 0x7632, R9 ;  /* 0x0000763216097816 */ /* 0x001fc60000000009 */
[----:B-1----:R-:W5:Y:S04]  /*7310*/  LDL.LU R24, [R1+0x88] ;  /* 0x0000880001187983 */ /* 0x002f680000300800 */
[----:B------:R-:W5:Y:S01]  /*7320*/  LDL.LU R22, [R1+0x8c] ;  /* 0x00008c0001167983 */ /* 0x000f620000300800 */
[C---:B------:R-:W-:Y:S01]  /*7330*/  FMUL.FTZ R49, R3.reuse, R49 ;  /* 0x0000003103317220 */ /* 0x040fe20000410000 */
[C---:B------:R-:W-:Y:S01]  /*7340*/  FMUL.FTZ R20, R3.reuse, R20 ;  /* 0x0000001403147220 */ /* 0x040fe20000410000 */
[C---:B------:R-:W-:Y:S01]  /*7350*/  FMUL.FTZ R52, R3.reuse, R52 ;  /* 0x0000003403347220 */ /* 0x040fe20000410000 */
[C---:B------:R-:W-:Y:S01]  /*7360*/  FMUL.FTZ R21, R3.reuse, R21 ;  /* 0x0000001503157220 */ /* 0x040fe20000410000 */
[----:B------:R-:W-:Y:S01]  /*7370*/  IADD3 R6, P0, R32, UR10, RZ ;  /* 0x0000000a20067c10 */ /* 0x000fe2000ff1e0ff */
[----:B------:R-:W-:Y:S01]  /*7380*/  FMUL.FTZ R10, R3, R10 ;  /* 0x0000000a030a7220 */ /* 0x000fe20000410000 */
[----:B------:R-:W-:-:S02]  /*7390*/  F2FP.BF16.F32.PACK_AB R20, R20, R49 ;  /* 0x000000311414723e */ /* 0x000fc400000010ff */
[----:B------:R-:W-:Y:S01]  /*73a0*/  F2FP.BF16.F32.PACK_AB R21, R21, R52 ;  /* 0x000000341515723e */ /* 0x000fe200000010ff */
[----:B------:R-:W-:Y:S01]  /*73b0*/  STG.E.U16 desc[UR16][R4.64+0x2], R11 ;  /* 0x0000020b04007986 */ /* 0x000fe2000c101510 */
[----:B------:R-:W-:-:S03]  /*73c0*/  PRMT R13, R20, 0x7632, R13 ;  /* 0x00007632140d7816 */ /* 0x000fc6000000000d */
[----:B------:R0:W-:Y:S01]  /*73d0*/  STG.E.U16 desc[UR16][R4.64+0x6], R9 ;  /* 0x0000060904007986 */ /* 0x0001e2000c101510 */
[----:B------:R-:W-:Y:S01]  /*73e0*/  F2FP.BF16.F32.PACK_AB R10, R15, R10 ;  /* 0x0000000a0f0a723e */ /* 0x000fe200000010ff */
[C---:B------:R-:W-:Y:S01]  /*73f0*/  FMUL.FTZ R12, R3.reuse, R12 ;  /* 0x0000000c030c7220 */ /* 0x040fe20000410000 */
[----:B------:R-:W-:Y:S01]  /*7400*/  F2FP.BF16.F32.PACK_AB R17, R18, R17 ;  /* 0x000000111211723e */ /* 0x000fe200000010ff */
[C---:B------:R-:W-:Y:S01]  /*7410*/  FMUL.FTZ R23, R3.reuse, R36 ;  /* 0x0000002403177220 */ /* 0x040fe20000410000 */
[----:B------:R-:W-:Y:S01]  /*7420*/  FMUL.FTZ R14, R3, R14 ;  /* 0x0000000e030e7220 */ /* 0x000fe20000410000 */
[----:B0-----:R-:W-:Y:S02]  /*7430*/  PRMT R5, R21, 0x7632, R5 ;  /* 0x0000763215057816 */ /* 0x001fe40000000005 */
[----:B------:R-:W-:Y:S01]  /*7440*/  PRMT R11, R10, 0x7632, R11 ;  /* 0x000076320a0b7816 */ /* 0x000fe2000000000b */
[C---:B------:R-:W-:Y:S01]  /*7450*/  FMUL.FTZ R0, R3.reuse, R0 ;  /* 0x0000000003007220 */ /* 0x040fe20000410000 */
[C---:B------:R-:W-:Y:S01]  /*7460*/  FMUL.FTZ R16, R3.reuse, R16 ;  /* 0x0000001003107220 */ /* 0x040fe20000410000 */
[----:B------:R-:W-:Y:S01]  /*7470*/  FMUL.FTZ R25, R3, R48 ;  /* 0x0000003003197220 */ /* 0x000fe20000410000 */
[----:B------:R-:W-:Y:S01]  /*7480*/  F2FP.BF16.F32.PACK_AB R12, R23, R12 ;  /* 0x0000000c170c723e */ /* 0x000fe200000010ff */
[----:B------:R-:W-:Y:S01]  /*7490*/  FMUL.FTZ R3, R3, R42 ;  /* 0x0000002a03037220 */ /* 0x000fe20000410000 */
[----:B------:R-:W-:-:S02]  /*74a0*/  F2FP.BF16.F32.PACK_AB R14, R14, R19 ;  /* 0x000000130e0e723e */ /* 0x000fc400000010ff */
[----:B------:R-:W-:Y:S02]  /*74b0*/  F2FP.BF16.F32.PACK_AB R0, R25, R0 ;  /* 0x000000001900723e */ /* 0x000fe400000010ff */
[----:B------:R-:W-:Y:S01]  /*74c0*/  F2FP.BF16.F32.PACK_AB R3, R3, R16 ;  /* 0x000000100303723e */ /* 0x000fe200000010ff */
[----:B------:R-:W-:-:S04]  /*74d0*/  UISETP.GE.U32.AND UP0, UPT, UR5, UR18, UPT ;  /* 0x000000120500728c */ /* 0x000fc8000bf06070 */
[----:B------:R-:W-:Y:S02]  /*74e0*/  UISETP.GE.AND.EX UP0, UPT, UR7, UR9, UPT, UP0 ;  /* 0x000000090700728c */ /* 0x000fe4000bf06300 */
[----:B------:R-:W-:Y:S01]  /*74f0*/  ULOP3.LUT UR6, UR6, 0x1, URZ, 0x3c, !UPT ;  /* 0x0000000106067892 */ /* 0x000fe2000f8e3c3f */
[----:B------:R-:W-:Y:S01]  /*7500*/  UMOV UR12, UR5 ;  /* 0x00000005000c7c82 */ /* 0x000fe20008000000 */
[----:B--2---:R-:W-:-:S05]  /*7510*/  IADD3.X R7, R31, UR11, RZ, P0, !PT ;  /* 0x0000000b1f077c10 */ /* 0x004fca00087fe4ff */
[----:B------:R-:W-:Y:S01]  /*7520*/  STG.E.U16 desc[UR16][R6.64], R20 ;  /* 0x0000001406007986 */ /* 0x000fe2000c101510 */
[----:B---3--:R-:W-:-:S03]  /*7530*/  IADD3 R8, P0, R29, UR10, RZ ;  /* 0x0000000a1d087c10 */ /* 0x008fc6000ff1e0ff */
[----:B------:R-:W-:Y:S04]  /*7540*/  STG.E.U16 desc[UR16][R6.64+0x2], R13 ;  /* 0x0000020d06007986 */ /* 0x000fe8000c101510 */
[----:B------:R-:W-:Y:S04]  /*7550*/  STG.E.U16 desc[UR16][R6.64+0x4], R21 ;  /* 0x0000041506007986 */ /* 0x000fe8000c101510 */
[----:B------:R0:W-:Y:S02]  /*7560*/  STG.E.U16 desc[UR16][R6.64+0x6], R5 ;  /* 0x0000060506007986 */ /* 0x0001e4000c101510 */
[----:B0-----:R-:W-:-:S02]  /*7570*/  PRMT R7, R17, 0x7632, R7 ;  /* 0x0000763211077816 */ /* 0x001fc40000000007 */
[----:B----4-:R-:W-:Y:S02]  /*7580*/  IADD3.X R9, R28, UR11, RZ, P0, !PT ;  /* 0x0000000b1c097c10 */ /* 0x010fe400087fe4ff */
[----:B-----5:R-:W-:-:S03]  /*7590*/  IADD3 R4, P0, R27, UR10, RZ ;  /* 0x0000000a1b047c10 */ /* 0x020fc6000ff1e0ff */
[----:B------:R0:W-:Y:S04]  /*75a0*/  STG.E.U16 desc[UR16][R8.64], R10 ;  /* 0x0000000a08007986 */ /* 0x0001e8000c101510 */
[----:B------:R-:W-:Y:S04]  /*75b0*/  STG.E.U16 desc[UR16][R8.64+0x2], R11 ;  /* 0x0000020b08007986 */ /* 0x000fe8000c101510 */
[----:B------:R-:W-:Y:S01]  /*75c0*/  STG.E.U16 desc[UR16][R8.64+0x4], R17 ;  /* 0x0000041108007986 */ /* 0x000fe2000c101510 */
[----:B------:R-:W-:-:S03]  /*75d0*/  IADD3.X R5, R26, UR11, RZ, P0, !PT ;  /* 0x0000000b1a057c10 */ /* 0x000fc600087fe4ff */
[----:B------:R1:W-:Y:S01]  /*75e0*/  STG.E.U16 desc[UR16][R8.64+0x6], R7 ;  /* 0x0000060708007986 */ /* 0x0003e2000c101510 */
[----:B0-----:R-:W-:-:S03]  /*75f0*/  PRMT R10, R14, 0x7632, R10 ;  /* 0x000076320e0a7816 */ /* 0x001fc6000000000a */
[----:B------:R-:W-:Y:S01]  /*7600*/  STG.E.U16 desc[UR16][R4.64], R12 ;  /* 0x0000000c04007986 */ /* 0x000fe2000c101510 */
[----:B-1----:R-:W-:Y:S02]  /*7610*/  PRMT R9, R12, 0x7632, R9 ;  /* 0x000076320c097816 */ /* 0x002fe40000000009 */
[----:B------:R-:W-:Y:S01]  /*7620*/  IADD3 R6, P0, R24, UR10, RZ ;  /* 0x0000000a18067c10 */ /* 0x000fe2000ff1e0ff */
[----:B------:R-:W-:Y:S01]  /*7630*/  STG.E.U16 desc[UR16][R4.64+0x4], R14 ;  /* 0x0000040e04007986 */ /* 0x000fe2000c101510 */
[----:B------:R-:W-:Y:S02]  /*7640*/  PRMT R8, R3, 0x7632, R8 ;  /* 0x0000763203087816 */ /* 0x000fe40000000008 */
[----:B------:R-:W-:Y:S01]  /*7650*/  IADD3.X R7, R22, UR11, RZ, P0, !PT ;  /* 0x0000000b16077c10 */ /* 0x000fe200087fe4ff */
[----:B------:R-:W-:Y:S04]  /*7660*/  STG.E.U16 desc[UR16][R4.64+0x2], R9 ;  /* 0x0000020904007986 */ /* 0x000fe8000c101510 */
[----:B------:R0:W-:Y:S04]  /*7670*/  STG.E.U16 desc[UR16][R4.64+0x6], R10 ;  /* 0x0000060a04007986 */ /* 0x0001e8000c101510 */
[----:B------:R1:W-:Y:S01]  /*7680*/  STG.E.U16 desc[UR16][R6.64], R0 ;  /* 0x0000000006007986 */ /* 0x0003e2000c101510 */
[----:B0-----:R-:W-:-:S03]  /*7690*/  PRMT R5, R0, 0x7632, R5 ;  /* 0x0000763200057816 */ /* 0x001fc60000000005 */
[----:B------:R1:W-:Y:S04]  /*76a0*/  STG.E.U16 desc[UR16][R6.64+0x4], R3 ;  /* 0x0000040306007986 */ /* 0x0003e8000c101510 */
[----:B------:R1:W-:Y:S04]  /*76b0*/  STG.E.U16 desc[UR16][R6.64+0x2], R5 ;  /* 0x0000020506007986 */ /* 0x0003e8000c101510 */
[----:B------:R1:W-:Y:S01]  /*76c0*/  STG.E.U16 desc[UR16][R6.64+0x6], R8 ;  /* 0x0000060806007986 */ /* 0x0003e2000c101510 */
[----:B------:R-:W-:-:S13]  /*76d0*/  PLOP3.LUT P0, PT, PT, PT, UP0, 0x80, 0x0 ;  /* 0x000000000000781c */ /* 0x000fda0003f0f008 */
[----:B-1----:R-:W-:Y:S05]  /*76e0*/  @!P0 BRA `(.L_x_799) ;  /* 0xffffff8800f88947 */ /* 0x002fea000383ffff */
.L_x_788:
[----:B------:R-:W-:-:S04]  /*76f0*/  ULEA UR4, UR8, UR19, 0x6 ;  /* 0x0000001308047291 */ /* 0x000fc8000f8e303f */
[----:B------:R-:W-:-:S04]  /*7700*/  USHF.L.U32 UR4, UR4, 0x5, URZ ;  /* 0x0000000504047899 */ /* 0x000fc8000800063f */
[----:B------:R-:W-:-:S06]  /*7710*/  UISETP.GT.AND UP0, UPT, UR4, 0x77f, UPT ;  /* 0x0000077f0400788c */ /* 0x000fcc000bf04270 */
[----:B------:R-:W-:-:S13]  /*7720*/  PLOP3.LUT P0, PT, PT, PT, UP0, 0x80, 0x0 ;  /* 0x000000000000781c */ /* 0x000fda0003f0f008 */
[----:B------:R-:W-:Y:S05]  /*7730*/  @P0 EXIT ;  /* 0x000000000000094d */ /* 0x000fea0003800000 */
[----:B------:R-:W1:Y:S01]  /*7740*/  S2R R56, SR_TID.X ;  /* 0x0000000000387919 */ /* 0x000e620000002100 */
[----:B------:R-:W0:Y:S02]  /*7750*/  LDC.64 R6, c[0x0][0x258] ;  /* 0x00009600ff067b82 */ /* 0x000e240000000a00 */
[C---:B0-----:R-:W-:Y:S02]  /*7760*/  SHF.L.U32 R2, R6.reuse, 0x6, RZ ;  /* 0x0000000606027819 */ /* 0x041fe400000006ff */
        /* <DEDUP_REMOVED lines=13> */
[----:B------:R-:W-:Y:S02]  /*7840*/  IADD3.X R13, RZ, RZ, RZ, P0, !PT ;  /* 0x000000ffff0d7210 */ /* 0x000fe400007fe4ff */
[----:B------:R-:W-:Y:S02]  /*7850*/  MOV R12, R11 ;  /* 0x0000000b000c7202 */ /* 0x000fe40000000f00 */
        /* <DEDUP_REMOVED lines=9> */
[----:B------:R-:W-:-:S02]  /*78f0*/  IADD3 R51, R51, 0x1, RZ ;  /* 0x0000000133337810 */ /* 0x000fc40007ffe0ff */
[----:B------:R-:W-:Y:S02]  /*7900*/  LOP3.LUT R10, R56, 0xf, RZ, 0xc0, !PT ;  /* 0x0000000f380a7812 */ /* 0x000fe400078ec0ff */
[----:B------:R-:W-:Y:S02]  /*7910*/  IADD3.X R13, RZ, RZ, RZ, P0, !PT ;  /* 0x000000ffff0d7210 */ /* 0x000fe400007fe4ff */
[----:B------:R-:W-:Y:S02]  /*7920*/  IADD3.X R48, RZ, RZ, RZ, P1, !PT ;  /* 0x000000ffff307210 */ /* 0x000fe40000ffe4ff */
[----:B------:R-:W-:Y:S02]  /*7930*/  IADD3.X R49, RZ, RZ, RZ, P2, !PT ;  /* 0x000000ffff317210 */ /* 0x000fe400017fe4ff */
[----:B------:R-:W-:Y:S02]  /*7940*/  LOP3.LUT R50, R50, 0x3, RZ, 0xc0, !PT ;  /* 0x0000000332327812 */ /* 0x000fe400078ec0ff */
[----:B------:R-:W-:-:S07]  /*7950*/  LOP3.LUT R51, R51, 0x3, RZ, 0xc0, !PT ;  /* 0x0000000333337812 */ /* 0x000fce00078ec0ff */
.L_x_816:
        /* <DEDUP_REMOVED lines=9> */
[----:B------:R-:W-:Y:S01]  /*79f0*/  HFMA2.MMA R55, -RZ, RZ, 0, 0 ;  /* 0x00000000ff377435 */ /* 0x000fe200000001ff */
        /* <DEDUP_REMOVED lines=32> */
.L_x_803:
[----:B------:R-:W-:Y:S05]  /*7c00*/  BSYNC B1 ;  /* 0x0000000000017941 */ /* 0x000fea0003800000 */
.L_x_802:
[----:B------:R-:W-:Y:S05]  /*7c10*/  @!P0 BRA `(.L_x_801) ;  /* 0x0000000400fc8947 */ /* 0x000fea0003800000 */
[----:B------:R-:W-:Y:S01]  /*7c20*/  IADD3 R16, P2, -R54, R2, RZ ;  /* 0x0000000236107210 */ /* 0x000fe20007f5e1ff */
[C---:B------:R-:W-:Y:S01]  /*7c30*/  IMAD R17, R53.reuse, 0xf00, RZ ;  /* 0x00000f0035117824 */ /* 0x040fe200078e02ff */
[C---:B------:R-:W-:Y:S01]  /*7c40*/  SHF.L.U64.HI R15, R14.reuse, 0x1, R15 ;  /* 0x000000010e0f7819 */ /* 0x040fe2000001020f */
[----:B------:R-:W-:Y:S01]  /*7c50*/  ULDC.64 UR4, c[0x0][0x260] ;  /* 0x0000980000047ab9 */ /* 0x000fe20000000a00 */
[----:B------:R-:W-:Y:S01]  /*7c60*/  SHF.L.U32 R14, R14, 0x1, RZ ;  /* 0x000000010e0e7819 */ /* 0x000fe200000006ff */
[----:B------:R-:W-:Y:S01]  /*7c70*/  BSSY B1, `(.L_x_804) ;  /* 0x0000046000017945 */ /* 0x000fe20003800000 */
[----:B------:R-:W-:Y:S02]  /*7c80*/  ISETP.GT.U32.AND P1, PT, R16, 0xb4, PT ;  /* 0x000000b41000780c */ /* 0x000fe40003f24070 */
[----:B------:R-:W-:Y:S01]  /*7c90*/  IADD3.X R18, ~R53, R3, RZ, P2, !PT ;  /* 0x0000000335127210 */ /* 0x000fe200017fe5ff */
[----:B------:R-:W-:-:S03]  /*7ca0*/  IMAD.WIDE.U32 R14, R54, 0xf00, R14 ;  /* 0x00000f00360e7825 */ /* 0x000fc600078e000e */
[----:B------:R-:W-:Y:S02]  /*7cb0*/  ISETP.GT.AND.EX P1, PT, R18, RZ, PT, P1 ;  /* 0x000000ff1200720c */ /* 0x000fe40003f24310 */
[----:B------:R-:W-:Y:S02]  /*7cc0*/  IADD3 R17, R15, R17, RZ ;  /* 0x000000110f117210 */ /* 0x000fe40007ffe0ff */
        /* <DEDUP_REMOVED lines=9> */
.L_x_806:
        /* <DEDUP_REMOVED lines=55> */
.L_x_805:
[----:B------:R-:W-:Y:S05]  /*80d0*/  BSYNC B1 ;  /* 0x0000000000017941 */ /* 0x000fea0003800000 */
.L_x_804:
        /* <DEDUP_REMOVED lines=35> */
.L_x_808:
[----:B------:R-:W-:Y:S05]  /*8310*/  BSYNC B1 ;  /* 0x0000000000017941 */ /* 0x000fea0003800000 */
.L_x_807:
        /* <DEDUP_REMOVED lines=15> */
.L_x_801:
[----:B------:R-:W-:Y:S05]  /*8410*/  BSYNC B0 ;  /* 0x0000000000007941 */ /* 0x000fea0003800000 */
.L_x_800:
        /* <DEDUP_REMOVED lines=18> */
[----:B------:R-:W-:Y:S02]  /*8540*/  @P0 SHF.R.U32.HI R6, RZ, 0x4, R56 ;  /* 0x00000004ff060819 */ /* 0x000fe40000011638 */
[C---:B------:R-:W-:Y:S02]  /*8550*/  @P0 SHF.L.U32 R15, R10.reuse, 0x1, RZ ;  /* 0x000000010a0f0819 */ /* 0x040fe400000006ff */
[----:B------:R-:W-:Y:S02]  /*8560*/  @P0 LEA R16, R10, UR4, 0x7 ;  /* 0x000000040a100c11 */ /* 0x000fe4000f8e38ff */
[----:B------:R-:W-:-:S04]  /*8570*/  @P0 LOP3.LUT R15, R6, R15, RZ, 0x3c, !PT ;  /* 0x0000000f060f0212 */ /* 0x000fc800078e3cff */
[----:B------:R-:W-:Y:S02]  /*8580*/  @P0 LEA R16, R15, R16, 0x2 ;  /* 0x000000100f100211 */ /* 0x000fe400078e10ff */
[----:B0-----:R-:W-:-:S06]  /*8590*/  CS2R R14, SRZ ;  /* 0x00000000000e7805 */ /* 0x001fcc000001ff00 */
[----:B------:R0:W1:Y:S04]  /*85a0*/  @P0 LDS R14, [R16] ;  /* 0x00000000100e0984 */ /* 0x0000680000000800 */
[----:B------:R0:W2:Y:S01]  /*85b0*/  @P0 LDS R15, [R16+0x780] ;  /* 0x00078000100f0984 */ /* 0x0000a20000000800 */
[----:B------:R-:W-:Y:S05]  /*85c0*/  BRA.DIV UR5, `(.L_x_812) ;  /* 0x0000001205a87947 */ /* 0x000fea000b800000 */
[----:B------:R-:W-:Y:S02]  /*85d0*/  MOV R21, 0xffff ;  /* 0x0000ffff00157802 */ /* 0x000fe40000000f00 */
[----:B------:R-:W-:Y:S02]  /*85e0*/  MOV R20, 0xffff ;  /* 0x0000ffff00147802 */ /* 0x000fe40000000f00 */
[----:B------:R-:W-:Y:S01]  /*85f0*/  MOV R22, 0xffff ;  /* 0x0000ffff00167802 */ /* 0x000fe20000000f00 */
[----:B-1----:R-:W1:Y:S01]  /*8600*/  SHFL.BFLY PT, R17, R14, 0x8, 0x101f ;  /* 0x0d101f000e117f89 */ /* 0x002e6200000e0000 */
[----:B------:R-:W-:Y:S02]  /*8610*/  MOV R23, 0xffff ;  /* 0x0000ffff00177802 */ /* 0x000fe40000000f00 */
[----:B------:R-:W-:Y:S01]  /*8620*/  MOV R25, 0xffff ;  /* 0x0000ffff00197802 */ /* 0x000fe20000000f00 */
[----:B0-2---:R-:W0:Y:S01]  /*8630*/  SHFL.BFLY PT, R16, R15, 0x8, 0x101f ;  /* 0x0d101f000f107f89 */ /* 0x005e2200000e0000 */
[----:B------:R-:W-:-:S02]  /*8640*/  MOV R24, 0xffff ;  /* 0x0000ffff00187802 */ /* 0x000fc40000000f00 */
        /* <DEDUP_REMOVED lines=15> */
.L_x_825:
        /* <DEDUP_REMOVED lines=46> */
.L_x_835:
        /* <DEDUP_REMOVED lines=9> */
[C---:B-1----:R-:W-:Y:S01]  /*8ab0*/  @P0 SHF.L.U32 R14, R10.reuse, 0x1, RZ ;  /* 0x000000010a0e0819 */ /* 0x042fe200000006ff */
        /* <DEDUP_REMOVED lines=31> */
.L_x_845:
[----:B--2---:R-:W-:Y:S01]  /*8cb0*/  FADD.FTZ R15, R14, R30 ;  /* 0x0000001e0e0f7221 */ /* 0x004fe20000010000 */
[----:B------:R-:W-:-:S04]  /*8cc0*/  @!P1 F2FP.BF16.F32.PACK_AB R14, RZ, R24 ;  /* 0x00000018ff0e923e */ /* 0x000fc800000010ff */
[----:B------:R-:W-:Y:S01]  /*8cd0*/  @!P1 F2FP.BF16.F32.PACK_AB R15, RZ, R15 ;  /* 0x0000000fff0f923e */ /* 0x000fe200000010ff */
[----:B------:R3:W-:Y:S03]  /*8ce0*/  @!P1 STG.E.U16 desc[UR16][R16.64+0x78], R14 ;  /* 0x0000780e10009986 */ /* 0x0007e6000c101510 */
[----:B------:R-:W-:Y:S02]  /*8cf0*/  PRMT R20, R15, 0x7610, R20 ;  /* 0x000076100f147816 */ /* 0x000fe40000000014 */
[----:B------:R-:W-:-:S03]  /*8d00*/  LEA.HI R15, R56, 0x5a, RZ, 0x1c ;  /* 0x0000005a380f7811 */ /* 0x000fc600078fe0ff */
[----:B------:R3:W-:Y:S04]  /*8d10*/  @!P1 STG.E.U16 desc[UR16][R18.64+0x78], R20 ;  /* 0x0000781412009986 */ /* 0x0007e8000c101510 */
.L_x_811:
[----:B------:R-:W-:Y:S05]  /*8d20*/  BSYNC B0 ;  /* 0x0000000000007941 */ /* 0x000fea0003800000 */
.L_x_810:
[----:B------:R-:W-:-:S13]  /*8d30*/  ISETP.GE.U32.AND P0, PT, R7, 0x5a, PT ;  /* 0x0000005a0700780c */ /* 0x000fda0003f06070 */
[----:B------:R-:W-:Y:S05]  /*8d40*/  @!P0 BRA `(.L_x_809) ;  /* 0x0000000800b08947 */ /* 0x000fea0003800000 */
[----:B------:R-:W-:Y:S01]  /*8d50*/  ISETP.NE.AND P0, PT, R10, 0xf, PT ;  /* 0x0000000f0a00780c */ /* 0x000fe20003f05270 */
[----:B-123--:R-:W-:Y:S01]  /*8d60*/  HFMA2.MMA R16, -RZ, RZ, 0, 0 ;  /* 0x00000000ff107435 */ /* 0x00efe200000001ff */
[----:B------:R-:W-:-:S11]  /*8d70*/  UMOV UR5, 0xffff ;  /* 0x0000ffff00057882 */ /* 0x000fd60000000000 */
[C---:B0-----:R-:W-:Y:S02]  /*8d80*/  @P0 SHF.L.U32 R14, R10.reuse, 0x1, RZ ;  /* 0x000000010a0e0819 */ /* 0x041fe400000006ff */
[----:B------:R-:W-:Y:S02]  /*8d90*/  @P0 LEA R17, R10, UR4, 0x7 ;  /* 0x000000040a110c11 */ /* 0x000fe4000f8e38ff */
[----:B------:R-:W-:-:S04]  /*8da0*/  @P0 LOP3.LUT R14, R15, R14, RZ, 0x3c, !PT ;  /* 0x0000000e0f0e0212 */ /* 0x000fc800078e3cff */
[----:B------:R-:W-:Y:S02]  /*8db0*/  @P0 LEA R17, R14, R17, 0x2 ;  /* 0x000000110e110211 */ /* 0x000fe400078e10ff */
[----:B------:R-:W-:-:S03]  /*8dc0*/  MOV R14, RZ ;  /* 0x000000ff000e7202 */ /* 0x000fc60000000f00 */
[----:B------:R0:W1:Y:S04]  /*8dd0*/  @P0 LDS R16, [R17] ;  /* 0x0000000011100984 */ /* 0x0000680000000800 */
[----:B------:R0:W2:Y:S01]  /*8de0*/  @P0 LDS R14, [R17+0x780] ;  /* 0x00078000110e0984 */ /* 0x0000a20000000800 */
[----:B------:R-:W-:Y:S05]  /*8df0*/  BRA.DIV UR5, `(.L_x_815) ;  /* 0x0000001605407947 */ /* 0x000fea000b800000 */
[C---:B------:R-:W-:Y:S02]  /*8e00*/  @P0 SHF.L.U32 R19, R10.reuse, 0x1, RZ ;  /* 0x000000010a130819 */ /* 0x040fe400000006ff */
[----:B------:R-:W-:Y:S02]  /*8e10*/  @P0 IADD3 R18, R15, 0x1e, RZ ;  /* 0x0000001e0f120810 */ /* 0x000fe40007ffe0ff */
[----:B------:R-:W-:Y:S02]  /*8e20*/  @P0 LEA R23, R10, UR4, 0x7 ;  /* 0x000000040a170c11 */ /* 0x000fe4000f8e38ff */
[----:B------:R-:W-:Y:S02]  /*8e30*/  @P0 LOP3.LUT R18, R18, R19, RZ, 0x3c, !PT ;  /* 0x0000001312120212 */ /* 0x000fe400078e3cff */
[----:B------:R-:W-:Y:S02]  /*8e40*/  @P0 SHF.L.U32 R22, R10, 0x1, RZ ;  /* 0x000000010a160819 */ /* 0x000fe400000006ff */
[----:B------:R-:W-:-:S02]  /*8e50*/  @P0 LEA R18, R18, R23, 0x2 ;  /* 0x0000001712120211 */ /* 0x000fc400078e10ff */
[----:B------:R-:W-:Y:S02]  /*8e60*/  @P0 IADD3 R21, R15, 0x3c, RZ ;  /* 0x0000003c0f150810 */ /* 0x000fe40007ffe0ff */
[----:B------:R-:W-:Y:S01]  /*8e70*/  @P0 LEA R24, R10, UR4, 0x7 ;  /* 0x000000040a180c11 */ /* 0x000fe2000f8e38ff */
[----:B------:R-:W3:Y:S01]  /*8e80*/  @P0 LDS R20, [R18] ;  /* 0x0000000012140984 */ /* 0x000ee20000000800 */
[----:B------:R-:W-:Y:S02]  /*8e90*/  @P0 LOP3.LUT R21, R21, R22, RZ, 0x3c, !PT ;  /* 0x0000001615150212 */ /* 0x000fe400078e3cff */
[----:B0-----:R-:W-:Y:S02]  /*8ea0*/  MOV R17, 0xffff ;  /* 0x0000ffff00117802 */ /* 0x001fe40000000f00 */
[----:B------:R-:W-:Y:S02]  /*8eb0*/  @P0 LEA R22, R21, R24, 0x2 ;  /* 0x0000001815160211 */ /* 0x000fe400078e10ff */
[----:B------:R0:W-:Y:S01]  /*8ec0*/  @P0 LDS R21, [R18+0x780] ;  /* 0x0007800012150984 */ /* 0x0001e20000000800 */
[----:B------:R-:W-:-:S02]  /*8ed0*/  @P0 IADD3 R23, R15, 0x5a, RZ ;  /* 0x0000005a0f170810 */ /* 0x000fc40007ffe0ff */
[C---:B------:R-:W-:Y:S01]  /*8ee0*/  @P0 SHF.L.U32 R24, R10.reuse, 0x1, RZ ;  /* 0x000000010a180819 */ /* 0x040fe200000006ff */
[----:B------:R-:W-:Y:S01]  /*8ef0*/  @P0 LDS R38, [R22+0x780] ;  /* 0x0007800016260984 */ /* 0x000fe20000000800 */
[----:B------:R-:W-:Y:S02]  /*8f00*/  @P0 LEA R30, R10, UR4, 0x7 ;  /* 0x000000040a1e0c11 */ /* 0x000fe4000f8e38ff */
[----:B------:R-:W-:Y:S01]  /*8f10*/  @P0 LOP3.LUT R23, R23, R24, RZ, 0x3c, !PT ;  /* 0x0000001817170212 */ /* 0x000fe200078e3cff */
[----:B------:R-:W-:Y:S01]  /*8f20*/  @P0 LDS R37, [R22] ;  /* 0x0000000016250984 */ /* 0x000fe20000000800 */
[----:B------:R-:W-:Y:S02]  /*8f30*/  MOV R27, 0xffff ;  /* 0x0000ffff001b7802 */ /* 0x000fe40000000f00 */
[----:B------:R-:W-:Y:S01]  /*8f40*/  @P0 LEA R39, R23, R30, 0x2 ;  /* 0x0000001e17270211 */ /* 0x000fe200078e10ff */
[----:B-1----:R-:W1:Y:S01]  /*8f50*/  SHFL.BFLY PT, R17, R16, 0x8, 0x101f ;  /* 0x0d101f0010117f89 */ /* 0x002e6200000e0000 */
[----:B------:R-:W-:-:S02]  /*8f60*/  MOV R32, RZ ;  /* 0x000000ff00207202 */ /* 0x000fc40000000f00 */
[----:B------:R-:W-:Y:S01]  /*8f70*/  MOV R23, RZ ;  /* 0x000000ff00177202 */ /* 0x000fe20000000f00 */
[----:B--2---:R-:W2:Y:S01]  /*8f80*/  SHFL.BFLY PT, R30, R14, 0x8, 0x101f ;  /* 0x0d101f000e1e7f89 */ /* 0x004ea200000e0000 */
[----:B------:R-:W-:Y:S02]  /*8f90*/  MOV R29, 0xffff ;  /* 0x0000ffff001d7802 */ /* 0x000fe40000000f00 */
[----:B------:R-:W-:Y:S01]  /*8fa0*/  MOV R24, RZ ;  /* 0x000000ff00187202 */ /* 0x000fe20000000f00 */
[----:B------:R-:W4:Y:S01]  /*8fb0*/  @P0 LDS R22, [R39] ;  /* 0x0000000027160984 */ /* 0x000f220000000800 */
[----:B------:R-:W-:Y:S02]  /*8fc0*/  MOV R34, RZ ;  /* 0x000000ff00227202 */ /* 0x000fe40000000f00 */
[----:B------:R-:W-:Y:S02]  /*8fd0*/  MOV R35, 0xffff ;  /* 0x0000ffff00237802 */ /* 0x000fe40000000f00 */
[----:B0-----:R-:W-:-:S02]  /*8fe0*/  MOV R18, RZ ;  /* 0x000000ff00127202 */ /* 0x001fc40000000f00 */
[----:B------:R-:W-:Y:S02]  /*8ff0*/  MOV R28, 0xffff ;  /* 0x0000ffff001c7802 */ /* 0x000fe40000000f00 */
[----:B------:R-:W-:Y:S02]  /*9000*/  MOV R26, 0xffff ;  /* 0x0000ffff001a7802 */ /* 0x000fe40000000f00 */
[----:B------:R-:W-:Y:S02]  /*9010*/  MOV R41, 0xffff ;  /* 0x0000ffff00297802 */ /* 0x000fe40000000f00 */
[----:B---3--:R-:W-:Y:S02]  /*9020*/  @P0 MOV R32, R20 ;  /* 0x0000001400200202 */ /* 0x008fe40000000f00 */
[----:B------:R0:W-:Y:S01]  /*9030*/  @P0 LDS R20, [R39+0x780] ;  /* 0x0007800027140984 */ /* 0x0001e20000000800 */
[----:B-1----:R-:W-:Y:S01]  /*9040*/  FADD.FTZ R25, R17, R16 ;  /* 0x0000001011197221 */ /* 0x002fe20000010000 */
[----:B------:R-:W-:-:S02]  /*9050*/  MOV R16, 0xffff ;  /* 0x0000ffff00107802 */ /* 0x000fc40000000f00 */
[----:B------:R-:W1:Y:S01]  /*9060*/  SHFL.BFLY PT, R31, R32, 0x8, 0x101f ;  /* 0x0d101f00201f7f89 */ /* 0x000e6200000e0000 */
[----:B------:R-:W-:Y:S01]  /*9070*/  @P0 MOV R34, R21 ;  /* 0x0000001500220202 */ /* 0x000fe20000000f00 */
[----:B--2---:R-:W-:Y:S01]  /*9080*/  FADD.FTZ R17, R30, R14 ;  /* 0x0000000e1e117221 */ /* 0x004fe20000010000 */
[----:B------:R-:W-:Y:S01]  /*9090*/  MOV R30, 0xffff ;  /* 0x0000ffff001e7802 */ /* 0x000fe20000000f00 */
[----:B------:R-:W2:Y:S01]  /*90a0*/  SHFL.BFLY PT, R16, R25, 0x4, 0x101f ;  /* 0x0c901f0019107f89 */ /* 0x000ea200000e0000 */
[----:B------:R-:W-:Y:S02]  /*90b0*/  @P0 MOV R23, R38 ;  /* 0x0000002600170202 */ /* 0x000fe40000000f00 */
[----:B------:R-:W-:Y:S01]  /*90c0*/  MOV R38, 0xffff ;  /* 0x0000ffff00267802 */ /* 0x000fe20000000f00 */
[----:B------:R-:W3:Y:S01]  /*90d0*/  SHFL.BFLY PT, R33, R34, 0x8, 0x101f ;  /* 0x0d101f0022217f89 */ /* 0x000ee200000e0000 */
[----:B------:R-:W-:Y:S02]  /*90e0*/  @P0 MOV R24, R37 ;  /* 0x0000002500180202 */ /* 0x000fe40000000f00 */
[----:B------:R-:W-:Y:S01]  /*90f0*/  MOV R37, 0xffff ;  /* 0x0000ffff00257802 */ /* 0x000fe20000000f00 */
[----:B------:R-:W5:Y:S01]  /*9100*/  SHFL.BFLY PT, R30, R17, 0x4, 0x101f ;  /* 0x0c901f00111e7f89 */ /* 0x000f6200000e0000 */
[----:B------:R-:W-:-:S02]  /*9110*/  MOV R21, RZ ;  /* 0x000000ff00157202 */ /* 0x000fc40000000f00 */
[----:B0-----:R-:W-:Y:S01]  /*9120*/  MOV R39, 0xffff ;  /* 0x0000ffff00277802 */ /* 0x001fe20000000f00 */
[----:B------:R-:W0:Y:S01]  /*9130*/  SHFL.BFLY PT, R38, R23, 0x8, 0x101f ;  /* 0x0d101f0017267f89 */ /* 0x000e2200000e0000 */
[----:B------:R-:W-:Y:S02]  /*9140*/  MOV R40, 0xffff ;  /* 0x0000ffff00287802 */ /* 0x000fe40000000f00 */
[----:B------:R-:W-:Y:S01]  /*9150*/  MOV R43, 0xffff ;  /* 0x0000ffff002b7802 */ /* 0x000fe20000000f00 */
[----:B------:R-:W0:Y:S01]  /*9160*/  SHFL.BFLY PT, R37, R24, 0x8, 0x101f ;  /* 0x0d101f0018257f89 */ /* 0x000e2200000e0000 */
[----:B----4-:R-:W-:Y:S02]  /*9170*/  @P0 MOV R21, R22 ;  /* 0x0000001600150202 */ /* 0x010fe40000000f00 */
[----:B------:R-:W-:Y:S01]  /*9180*/  MOV R22, 0xffff ;  /* 0x0000ffff00167802 */ /* 0x000fe20000000f00 */
[----:B-1----:R-:W-:Y:S02]  /*9190*/  FADD.FTZ R31, R31, R32 ;  /* 0x000000201f1f7221 */ /* 0x002fe40000010000 */
[----:B------:R-:W1:Y:S01]  /*91a0*/  SHFL.BFLY PT, R42, R21, 0x8, 0x101f ;  /* 0x0d101f00152a7f89 */ /* 0x000e6200000e0000 */
[----:B--2---:R-:W-:Y:S01]  /*91b0*/  FADD.FTZ R19, R25, R16 ;  /* 0x0000001019137221 */ /* 0x004fe20000010000 */
[----:B---3--:R-:W-:-:S04]  /*91c0*/  FADD.FTZ R33, R33, R34 ;  /* 0x0000002221217221 */ /* 0x008fc80000010000 */
[----:B------:R-:W2:Y:S01]  /*91d0*/  SHFL.BFLY PT, R16, R19, 0x2, 0x101f ;  /* 0x0c501f0013107f89 */ /* 0x000ea200000e0000 */
[----:B------:R-:W-:Y:S02]  /*91e0*/  MOV R34, 0xffff ;  /* 0x0000ffff00227802 */ /* 0x000fe40000000f00 */
[----:B------:R-:W-:Y:S01]  /*91f0*/  @P0 MOV R18, R20 ;  /* 0x0000001400120202 */ /* 0x000fe20000000f00 */
[----:B-----5:R-:W-:Y:S01]  /*9200*/  FADD.FTZ R14, R17, R30 ;  /* 0x0000001e110e7221 */ /* 0x020fe20000010000 */
[----:B------:R-:W-:Y:S01]  /*9210*/  MOV R20, 0xffff ;  /* 0x0000ffff00147802 */ /* 0x000fe20000000f00 */
[----:B0-----:R-:W-:Y:S01]  /*9220*/  FADD.FTZ R32, R38, R23 ;  /* 0x0000001726207221 */ /* 0x001fe20000010000 */
[----:B------:R-:W-:Y:S02]  /*9230*/  MOV R23, 0xffff ;  /* 0x0000ffff00177802 */ /* 0x000fe40000000f00 */
[----:B------:R-:W-:Y:S01]  /*9240*/  MOV R17, 0xffff ;  /* 0x0000ffff00117802 */ /* 0x000fe20000000f00 */
[----:B------:R-:W-:Y:S01]  /*9250*/  FADD.FTZ R25, R37, R24 ;  /* 0x0000001825197221 */ /* 0x000fe20000010000 */
[----:B------:R-:W-:Y:S01]  /*9260*/  MOV R24, 0xffff ;  /* 0x0000ffff00187802 */ /* 0x000fe20000000f00 */
[----:B------:R-:W0:Y:S01]  /*9270*/  SHFL.BFLY PT, R20, R31, 0x4, 0x101f ;  /* 0x0c901f001f147f89 */ /* 0x000e2200000e0000 */
[----:B------:R-:W-:-:S03]  /*9280*/  ISETP.NE.AND P0, PT, R10, RZ, PT ;  /* 0x000000ff0a00720c */ /* 0x000fc60003f05270 */
[----:B------:R-:W3:Y:S01]  /*9290*/  SHFL.BFLY PT, R23, R18, 0x8, 0x101f ;  /* 0x0d101f0012177f89 */ /* 0x000ee200000e0000 */
[----:B-1----:R-:W-:Y:S01]  /*92a0*/  FADD.FTZ R42, R42, R21 ;  /* 0x000000152a2a7221 */ /* 0x002fe20000010000 */
[----:B------:R-:W-:Y:S02]  /*92b0*/  MOV R21, 0xffff ;  /* 0x0000ffff00157802 */ /* 0x000fe40000000f00 */
[----:B------:R-:W1:Y:S01]  /*92c0*/  SHFL.BFLY PT, R36, R33, 0x4, 0x101f ;  /* 0x0c901f0021247f89 */ /* 0x000e6200000e0000 */
[----:B--2---:R-:W-:-:S03]  /*92d0*/  FADD.FTZ R16, R19, R16 ;  /* 0x0000001013107221 */ /* 0x004fc60000010000 */
[----:B------:R-:W2:Y:S01]  /*92e0*/  SHFL.BFLY PT, R38, R25, 0x4, 0x101f ;  /* 0x0c901f0019267f89 */ /* 0x000ea200000e0000 */
[----:B------:R-:W-:-:S03]  /*92f0*/  MOV R19, 0xffff ;  /* 0x0000ffff00137802 */ /* 0x000fc60000000f00 */
[----:B------:R-:W4:Y:S04]  /*9300*/  SHFL.BFLY PT, R37, R32, 0x4, 0x101f ;  /* 0x0c901f0020257f89 */ /* 0x000f2800000e0000 */
[----:B------:R-:W5:Y:S01]  /*9310*/  SHFL.BFLY PT, R30, R14, 0x2, 0x101f ;  /* 0x0c501f000e1e7f89 */ /* 0x000f6200000e0000 */
[----:B0-----:R-:W-:Y:S01]  /*9320*/  FADD.FTZ R35, R31, R20 ;  /* 0x000000141f237221 */ /* 0x001fe20000010000 */
[----:B------:R-:W-:Y:S02]  /*9330*/  MOV R20, 0xffff ;  /* 0x0000ffff00147802 */ /* 0x000fe40000000f00 */
[----:B------:R-:W0:Y:S01]  /*9340*/  SHFL.BFLY PT, R41, R42, 0x4, 0x101f ;  /* 0x0c901f002a297f89 */ /* 0x000e2200000e0000 */
[----:B---3--:R-:W-:Y:S01]  /*9350*/  FADD.FTZ R31, R23, R18 ;  /* 0x00000012171f7221 */ /* 0x008fe20000010000 */
[----:B------:R-:W-:-:S02]  /*9360*/  MOV R18, 0xffff ;  /* 0x0000ffff00127802 */ /* 0x000fc40000000f00 */
[----:B------:R-:W3:Y:S01]  /*9370*/  SHFL.BFLY PT, R19, R16, 0x1, 0x101f ;  /* 0x0c301f0010137f89 */ /* 0x000ee200000e0000 */
[----:B------:R-:W-:Y:S01]  /*9380*/  MOV R23, 0xffff ;  /* 0x0000ffff00177802 */ /* 0x000fe20000000f00 */
[----:B-1----:R-:W-:Y:S01]  /*9390*/  FADD.FTZ R36, R33, R36 ;  /* 0x0000002421247221 */ /* 0x002fe20000010000 */
[----:B------:R-:W-:Y:S01]  /*93a0*/  MOV R33, 0xffff ;  /* 0x0000ffff00217802 */ /* 0x000fe20000000f00 */
[----:B------:R-:W1:Y:S01]  /*93b0*/  SHFL.BFLY PT, R20, R31, 0x4, 0x101f ;  /* 0x0c901f001f147f89 */ /* 0x000e6200000e0000 */
[----:B--2---:R-:W-:-:S03]  /*93c0*/  FADD.FTZ R38, R25, R38 ;  /* 0x0000002619267221 */ /* 0x004fc60000010000 */
[----:B------:R-:W2:Y:S01]  /*93d0*/  SHFL.BFLY PT, R18, R35, 0x2, 0x101f ;  /* 0x0c501f0023127f89 */ /* 0x000ea200000e0000 */
[----:B----4-:R-:W-:Y:S01]  /*93e0*/  FADD.FTZ R37, R32, R37 ;  /* 0x0000002520257221 */ /* 0x010fe20000010000 */
[----:B------:R-:W-:Y:S02]  /*93f0*/  MOV R32, 0xffff ;  /* 0x0000ffff00207802 */ /* 0x000fe40000000f00 */
[----:B------:R-:W4:Y:S01]  /*9400*/  SHFL.BFLY PT, R21, R36, 0x2, 0x101f ;  /* 0x0c501f0024157f89 */ /* 0x000f2200000e0000 */
[----:B-----5:R-:W-:Y:S01]  /*9410*/  FADD.FTZ R17, R14, R30 ;  /* 0x0000001e0e117221 */ /* 0x020fe20000010000 */
[----:B------:R-:W-:Y:S02]  /*9420*/  MOV R14, 0xffff ;  /* 0x0000ffff000e7802 */ /* 0x000fe40000000f00 */
[----:B------:R-:W5:Y:S04]  /*9430*/  SHFL.BFLY PT, R23, R38, 0x2, 0x101f ;  /* 0x0c501f0026177f89 */ /* 0x000f6800000e0000 */
[----:B------:R-:W5:Y:S01]  /*9440*/  SHFL.BFLY PT, R24, R37, 0x2, 0x101f ;  /* 0x0c501f0025187f89 */ /* 0x000f6200000e0000 */
[----:B0-----:R-:W-:Y:S01]  /*9450*/  FADD.FTZ R42, R42, R41 ;  /* 0x000000292a2a7221 */ /* 0x001fe20000010000 */
[----:B------:R-:W-:-:S02]  /*9460*/  IADD3 R41, R15, R8, RZ ;  /* 0x000000080f297210 */ /* 0x000fc40007ffe0ff */
[----:B------:R-:W0:Y:S01]  /*9470*/  SHFL.BFLY PT, R14, R17, 0x1, 0x101f ;  /* 0x0c301f00110e7f89 */ /* 0x000e2200000e0000 */
[----:B---3--:R-:W-:Y:S01]  /*9480*/  FADD.FTZ R16, R16, R19 ;  /* 0x0000001310107221 */ /* 0x008fe20000010000 */
[----:B-1----:R-:W-:Y:S02]  /*9490*/  FADD.FTZ R31, R31, R20 ;  /* 0x000000141f1f7221 */ /* 0x002fe40000010000 */
[----:B------:R-:W1:Y:S02]  /*94a0*/  SHFL.BFLY PT, R43, R42, 0x2, 0x101f ;  /* 0x0c501f002a2b7f89 */ /* 0x000e6400000e0000 */
[----:B------:R-:W-:Y:S01]  /*94b0*/  @!P0 F2FP.BF16.F32.PACK_AB R30, RZ, R16 ;  /* 0x00000010ff1e823e */ /* 0x000fe200000010ff */
[----:B--2---:R-:W-:Y:S01]  /*94c0*/  FADD.FTZ R35, R35, R18 ;  /* 0x0000001223237221 */ /* 0x004fe20000010000 */
[----:B------:R-:W2:Y:S01]  /*94d0*/  SHFL.BFLY PT, R32, R31, 0x2, 0x101f ;  /* 0x0c501f001f207f89 */ /* 0x000ea200000e0000 */
[----:B------:R-:W3:Y:S01]  /*94e0*/  @!P0 LDC.64 R18, c[0x0][0x220] ;  /* 0x00008800ff128b82 */ /* 0x000ee20000000a00 */
[----:B----4-:R-:W-:-:S02]  /*94f0*/  FADD.FTZ R36, R36, R21 ;  /* 0x0000001524247221 */ /* 0x010fc40000010000 */
[----:B------:R-:W4:Y:S01]  /*9500*/  SHFL.BFLY PT, R34, R35, 0x1, 0x101f ;  /* 0x0c301f0023227f89 */ /* 0x000f2200000e0000 */
[----:B-----5:R-:W-:-:S03]  /*9510*/  FADD.FTZ R38, R38, R23 ;  /* 0x0000001726267221 */ /* 0x020fc60000010000 */
[----:B------:R-:W5:Y:S01]  /*9520*/  SHFL.BFLY PT, R33, R36, 0x1, 0x101f ;  /* 0x0c301f0024217f89 */ /* 0x000f6200000e0000 */
[----:B------:R-:W5:Y:S01]  /*9530*/  @!P0 LDC.64 R22, c[0x0][0x220] ;  /* 0x00008800ff168b82 */ /* 0x000f620000000a00 */
[----:B------:R-:W-:Y:S02]  /*9540*/  FADD.FTZ R37, R37, R24 ;  /* 0x0000001825257221 */ /* 0x000fe40000010000 */
[----:B------:R-:W5:Y:S01]  /*9550*/  SHFL.BFLY PT, R39, R38, 0x1, 0x101f ;  /* 0x0c301f0026277f89 */ /* 0x000f6200000e0000 */
[----:B0-----:R-:W-:-:S03]  /*9560*/  FADD.FTZ R44, R17, R14 ;  /* 0x0000000e112c7221 */ /* 0x001fc60000010000 */
[----:B------:R-:W0:Y:S01]  /*9570*/  SHFL.BFLY PT, R40, R37, 0x1, 0x101f ;  /* 0x0c301f0025287f89 */ /* 0x000e2200000e0000 */
[----:B------:R-:W0:Y:S01]  /*9580*/  @!P0 LDC.64 R24, c[0x0][0x218] ;  /* 0x00008600ff188b82 */ /* 0x000e220000000a00 */
[----:B------:R-:W-:Y:S01]  /*9590*/  @!P0 F2FP.BF16.F32.PACK_AB R44, RZ, R44 ;  /* 0x0000002cff2c823e */ /* 0x000fe200000010ff */
[----:B-1----:R-:W-:Y:S01]  /*95a0*/  FADD.FTZ R42, R42, R43 ;  /* 0x0000002b2a2a7221 */ /* 0x002fe20000010000 */
[----:B--2---:R-:W-:-:S05]  /*95b0*/  FADD.FTZ R31, R31, R32 ;  /* 0x000000201f1f7221 */ /* 0x004fca0000010000 */
[----:B------:R-:W1:Y:S01]  /*95c0*/  @!P0 LDC.64 R20, c[0x0][0x218] ;  /* 0x00008600ff148b82 */ /* 0x000e620000000a00 */
[----:B---3--:R-:W-:-:S04]  /*95d0*/  @!P0 IMAD.WIDE R18, R41, 0x2, R18 ;  /* 0x0000000229128825 */ /* 0x008fc800078e0212 */
[----:B----4-:R-:W-:Y:S01]  /*95e0*/  FADD.FTZ R34, R35, R34 ;  /* 0x0000002223227221 */ /* 0x010fe20000010000 */
[----:B------:R-:W-:Y:S01]  /*95f0*/  MOV R35, 0xffff ;  /* 0x0000ffff00237802 */ /* 0x000fe20000000f00 */
[----:B-----5:R-:W-:Y:S01]  /*9600*/  FADD.FTZ R33, R36, R33 ;  /* 0x0000002124217221 */ /* 0x020fe20000010000 */
[----:B------:R-:W2:Y:S01]  /*9610*/  @!P0 LDC.64 R16, c[0x0][0x218] ;  /* 0x00008600ff108b82 */ /* 0x000ea20000000a00 */
[----:B------:R-:W-:-:S03]  /*9620*/  @!P0 IMAD.WIDE R22, R41, 0x2, R22 ;  /* 0x0000000229168825 */ /* 0x000fc600078e0216 */
[----:B------:R-:W3:Y:S01]  /*9630*/  SHFL.BFLY PT, R35, R42, 0x1, 0x101f ;  /* 0x0c301f002a237f89 */ /* 0x000ee200000e0000 */
[----:B------:R-:W-:Y:S01]  /*9640*/  FADD.FTZ R38, R38, R39 ;  /* 0x0000002726267221 */ /* 0x000fe20000010000 */
[----:B0-----:R-:W-:Y:S02]  /*9650*/  FADD.FTZ R37, R37, R40 ;  /* 0x0000002825257221 */ /* 0x001fe40000010000 */
[----:B------:R-:W0:Y:S01]  /*9660*/  @!P0 LDC.64 R14, c[0x0][0x220] ;  /* 0x00008800ff0e8b82 */ /* 0x000e220000000a00 */
[----:B------:R-:W-:Y:S01]  /*9670*/  @!P0 IMAD.WIDE R24, R41, 0x2, R24 ;  /* 0x0000000229188825 */ /* 0x000fe200078e0218 */
[----:B------:R-:W-:-:S04]  /*9680*/  @!P0 F2FP.BF16.F32.PACK_AB R26, RZ, R38 ;  /* 0x00000026ff1a823e */ /* 0x000fc800000010ff */
[----:B------:R4:W-:Y:S01]  /*9690*/  @!P0 STG.E.U16 desc[UR16][R24.64], R30 ;  /* 0x0000001e18008986 */ /* 0x0009e2000c101510 */
[----:B-1----:R-:W-:-:S03]  /*96a0*/  @!P0 IMAD.WIDE R20, R41, 0x2, R20 ;  /* 0x0000000229148825 */ /* 0x002fc600078e0214 */
[----:B------:R1:W-:Y:S01]  /*96b0*/  @!P0 STG.E.U16 desc[UR16][R22.64], R44 ;  /* 0x0000002c16008986 */ /* 0x0003e2000c101510 */
[----:B--2---:R-:W-:Y:S01]  /*96c0*/  @!P0 IMAD.WIDE R16, R41, 0x2, R16 ;  /* 0x0000000229108825 */ /* 0x004fe200078e0210 */
[----:B----4-:R-:W-:-:S03]  /*96d0*/  @!P0 F2FP.BF16.F32.PACK_AB R25, RZ, R33 ;  /* 0x00000021ff19823e */ /* 0x010fc600000010ff */
[----:B---3--:R-:W-:Y:S01]  /*96e0*/  FADD.FTZ R35, R42, R35 ;  /* 0x000000232a237221 */ /* 0x008fe20000010000 */
[----:B------:R-:W-:Y:S02]  /*96f0*/  MOV R30, 0xffff ;  /* 0x0000ffff001e7802 */ /* 0x000fe40000000f00 */
[----:B-1----:R-:W-:Y:S02]  /*9700*/  @!P0 F2FP.BF16.F32.PACK_AB R23, RZ, R34 ;  /* 0x00000022ff17823e */ /* 0x002fe400000010ff */
[----:B------:R-:W-:Y:S01]  /*9710*/  @!P0 F2FP.BF16.F32.PACK_AB R33, RZ, R37 ;  /* 0x00000025ff21823e */ /* 0x000fe200000010ff */
[----:B0-----:R-:W-:Y:S01]  /*9720*/  @!P0 IMAD.WIDE R14, R41, 0x2, R14 ;  /* 0x00000002290e8825 */ /* 0x001fe200078e020e */
[----:B------:R0:W1:Y:S04]  /*9730*/  SHFL.BFLY PT, R30, R31, 0x1, 0x101f ;  /* 0x0c301f001f1e7f89 */ /* 0x00006800000e0000 */
[----:B------:R0:W-:Y:S04]  /*9740*/  @!P0 STG.E.U16 desc[UR16][R20.64+0x3c], R23 ;  /* 0x00003c1714008986 */ /* 0x0001e8000c101510 */
[----:B------:R0:W-:Y:S04]  /*9750*/  @!P0 STG.E.U16 desc[UR16][R18.64+0x3c], R25 ;  /* 0x00003c1912008986 */ /* 0x0001e8000c101510 */
[----:B------:R0:W-:Y:S04]  /*9760*/  @!P0 STG.E.U16 desc[UR16][R16.64+0x78], R26 ;  /* 0x0000781a10008986 */ /* 0x0001e8000c101510 */
[----:B------:R0:W-:Y:S02]  /*9770*/  @!P0 STG.E.U16 desc[UR16][R14.64+0x78], R33 ;  /* 0x000078210e008986 */ /* 0x0001e4000c101510 */
.L_x_879:
[----:B0-----:R-:W0:Y:S01]  /*9780*/  @!P0 LDC.64 R14, c[0x0][0x218] ;  /* 0x00008600ff0e8b82 */ /* 0x001e220000000a00 */
[----:B-1----:R-:W-:Y:S01]  /*9790*/  FADD.FTZ R19, R31, R30 ;  /* 0x0000001e1f137221 */ /* 0x002fe20000010000 */
[----:B------:R-:W-:-:S04]  /*97a0*/  @!P0 F2FP.BF16.F32.PACK_AB R18, RZ, R35 ;  /* 0x00000023ff12823e */ /* 0x000fc800000010ff */
[----:B------:R-:W-:Y:S02]  /*97b0*/  @!P0 F2FP.BF16.F32.PACK_AB R19, RZ, R19 ;  /* 0x00000013ff13823e */ /* 0x000fe400000010ff */
[----:B------:R-:W1:Y:S01]  /*97c0*/  @!P0 LDC.64 R16, c[0x0][0x220] ;  /* 0x00008800ff108b82 */ /* 0x000e620000000a00 */
[----:B0-----:R-:W-:-:S05]  /*97d0*/  @!P0 IMAD.WIDE R14, R41, 0x2, R14 ;  /* 0x00000002290e8825 */ /* 0x001fca00078e020e */
[----:B------:R4:W-:Y:S01]  /*97e0*/  @!P0 STG.E.U16 desc[UR16][R14.64+0xb4], R18 ;  /* 0x0000b4120e008986 */ /* 0x0009e2000c101510 */
[----:B-1----:R-:W-:-:S05]  /*97f0*/  @!P0 IMAD.WIDE R16, R41, 0x2, R16 ;  /* 0x0000000229108825 */ /* 0x002fca00078e0210 */
[----:B------:R4:W-:Y:S02]  /*9800*/  @!P0 STG.E.U16 desc[UR16][R16.64+0xb4], R19 ;  /* 0x0000b41310008986 */ /* 0x0009e4000c101510 */
.L_x_809:
[----:B------:R-:W-:Y:S05]  /*9810*/  WARPSYNC.ALL ;  /* 0x0000000000007948 */ /* 0x000fea0003800000 */
[----:B------:R-:W-:Y:S01]  /*9820*/  BAR.SYNC.DEFER_BLOCKING 0x0 ;  /* 0x0000000000007b1d */ /* 0x000fe20000010000 */
[C---:B------:R-:W-:Y:S02]  /*9830*/  ISETP.GE.AND P0, PT, R8.reuse, -0x1080, PT ;  /* 0xffffef800800780c */ /* 0x040fe40003f06270 */
[----:B------:R-:W-:-:S11]  /*9840*/  IADD3 R8, R8, 0x1800, RZ ;  /* 0x0000180008087810 */ /* 0x000fd60007ffe0ff */
[----:B------:R-:W-:Y:S05]  /*9850*/  @!P0 BRA `(.L_x_816) ;  /* 0xffffffe000408947 */ /* 0x000fea000383ffff */
[----:B------:R-:W-:Y:S05]  /*9860*/  EXIT ;  /* 0x000000000000794d */ /* 0x000fea0003800000 */
.L_x_812:
[----:B------:R-:W-:Y:S01]  /*9870*/  HFMA2.MMA R28, -RZ, RZ, 0, 4.76837158203125e-07 ;  /* 0x00000008ff1c7435 */ /* 0x000fe200000001ff */
[----:B-1----:R-:W-:Y:S02]  /*9880*/  MOV R29, R14 ;  /* 0x0000000e001d7202 */ /* 0x002fe40000000f00 */
[----:B------:R-:W-:Y:S02]  /*9890*/  MOV R27, 0x101f ;  /* 0x0000101f001b7802 */ /* 0x000fe40000000f00 */
[----:B------:R-:W-:-:S07]  /*98a0*/  MOV R26, 0xffff ;  /* 0x0000ffff001a7802 */ /* 0x000fce0000000f00 */
[----:B0-2---:R-:W-:Y:S05]  /*98b0*/  WARPSYNC.COLLECTIVE R26, `(.L_x_817) ;  /* 0x000000001a087348 */ /* 0x005fea0003c00000 */
[----:B------:R1:W3:Y:S02]  /*98c0*/  SHFL.BFLY P2, R30, R29, R28, R27 ;  /* 0x0c00001c1d1e7389 */ /* 0x0002e4000004001b */
[----:B0123--:R-:W-:Y:S01]  /*98d0*/  ENDCOLLECTIVE ;  /* 0x000000000000791b */ /* 0x00ffe20003800000 */
.L_x_817:
[----:B------:R-:W-:Y:S02]  /*98e0*/  MOV R29, R15 ;  /* 0x0000000f001d7202 */ /* 0x000fe40000000f00 */
[----:B------:R-:W-:-:S07]  /*98f0*/  MOV R17, R30 ;  /* 0x0000001e00117202 */ /* 0x000fce0000000f00 */
[----:B------:R-:W-:Y:S05]  /*9900*/  WARPSYNC.COLLECTIVE R26, `(.L_x_818) ;  /* 0x000000001a087348 */ /* 0x000fea0003c00000 */
[----:B------:R0:W1:Y:S02]  /*9910*/  SHFL.BFLY P2, R30, R29, R28, R27 ;  /* 0x0c00001c1d1e7389 */ /* 0x000064000004001b */
[----:B01----:R-:W-:Y:S01]  /*9920*/  ENDCOLLECTIVE ;  /* 0x000000000000791b */ /* 0x003fe20003800000 */
.L_x_818:
[----:B------:R-:W-:Y:S01]  /*9930*/  FADD.FTZ R17, R17, R14 ;  /* 0x0000000e11117221 */ /* 0x000fe20000010000 */
[----:B------:R-:W-:-:S04]  /*9940*/  HFMA2.MMA R28, -RZ, RZ, 0, 2.384185791015625e-07 ;  /* 0x00000004ff1c7435 */ /* 0x000fc800000001ff */
[----:B------:R-:W-:Y:S02]  /*9950*/  MOV R29, R17 ;  /* 0x00000011001d7202 */ /* 0x000fe40000000f00 */
[----:B------:R-:W-:-:S07]  /*9960*/  MOV R16, R30 ;  /* 0x0000001e00107202 */ /* 0x000fce0000000f00 */
[----:B------:R-:W-:Y:S05]  /*9970*/  WARPSYNC.COLLECTIVE R26, `(.L_x_819) ;  /* 0x000000001a087348 */ /* 0x000fea0003c00000 */
[----:B------:R0:W1:Y:S02]  /*9980*/  SHFL.BFLY P2, R30, R29, R28, R27 ;  /* 0x0c00001c1d1e7389 */ /* 0x000064000004001b */
[----:B01----:R-:W-:Y:S01]  /*9990*/  ENDCOLLECTIVE ;  /* 0x000000000000791b */ /* 0x003fe20003800000 */
.L_x_819:
[----:B------:R-:W-:-:S05]  /*99a0*/  FADD.FTZ R16, R16, R15 ;  /* 0x0000000f10107221 */ /* 0x000fca0000010000 */
[----:B------:R-:W-:Y:S02]  /*99b0*/  MOV R29, R16 ;  /* 0x00000010001d7202 */ /* 0x000fe40000000f00 */
[----:B------:R-:W-:-:S07]  /*99c0*/  MOV R18, R30 ;  /* 0x0000001e00127202 */ /* 0x000fce0000000f00 */
[----:B------:R-:W-:Y:S05]  /*99d0*/  WARPSYNC.COLLECTIVE R26, `(.L_x_820) ;  /* 0x000000001a087348 */ /* 0x000fea0003c00000 */
[----:B------:R0:W1:Y:S02]  /*99e0*/  SHFL.BFLY P2, R30, R29, R28, R27 ;  /* 0x0c00001c1d1e7389 */ /* 0x000064000004001b */
[----:B01----:R-:W-:Y:S01]  /*99f0*/  ENDCOLLECTIVE ;  /* 0x000000000000791b */ /* 0x003fe20003800000 */
.L_x_820:
[----:B------:R-:W-:Y:S01]  /*9a00*/  FADD.FTZ R18, R17, R18 ;  /* 0x0000001211127221 */ /* 0x000fe20000010000 */
[----:B------:R-:W-:-:S04]  /*9a10*/  HFMA2.MMA R28, -RZ, RZ, 0, 1.1920928955078125e-07 ;  /* 0x00000002ff1c7435 */ /* 0x000fc800000001ff */
[----:B------:R-:W-:Y:S02]  /*9a20*/  MOV R29, R18 ;  /* 0x00000012001d7202 */ /* 0x000fe40000000f00 */
[----:B------:R-:W-:-:S07]  /*9a30*/  MOV R19, R30 ;  /* 0x0000001e00137202 */ /* 0x000fce0000000f00 */
[----:B------:R-:W-:Y:S05]  /*9a40*/  WARPSYNC.COLLECTIVE R26, `(.L_x_821) ;  /* 0x000000001a087348 */ /* 0x000fea0003c00000 */
[----:B------:R0:W1:Y:S02]  /*9a50*/  SHFL.BFLY P2, R30, R29, R28, R27 ;  /* 0x0c00001c1d1e7389 */ /* 0x000064000004001b */
[----:B01----:R-:W-:Y:S01]  /*9a60*/  ENDCOLLECTIVE ;  /* 0x000000000000791b */ /* 0x003fe20003800000 */
.L_x_821:
[----:B------:R-:W-:-:S05]  /*9a70*/  FADD.FTZ R19, R16, R19 ;  /* 0x0000001310137221 */ /* 0x000fca0000010000 */
[----:B------:R-:W-:Y:S02]  /*9a80*/  MOV R29, R19 ;  /* 0x00000013001d7202 */ /* 0x000fe40000000f00 */
[----:B------:R-:W-:-:S07]  /*9a90*/  MOV R21, R30 ;  /* 0x0000001e00157202 */ /* 0x000fce0000000f00 */
[----:B------:R-:W-:Y:S05]  /*9aa0*/  WARPSYNC.COLLECTIVE R26, `(.L_x_822) ;  /* 0x000000001a087348 */ /* 0x000fea0003c00000 */
[----:B------:R0:W1:Y:S02]  /*9ab0*/  SHFL.BFLY P2, R30, R29, R28, R27 ;  /* 0x0c00001c1d1e7389 */ /* 0x000064000004001b */
[----:B01----:R-:W-:Y:S01]  /*9ac0*/  ENDCOLLECTIVE ;  /* 0x000000000000791b */ /* 0x003fe20003800000 */
.L_x_822:
[----:B------:R-:W-:Y:S01]  /*9ad0*/  FADD.FTZ R21, R18, R21 ;  /* 0x0000001512157221 */ /* 0x000fe20000010000 */
[----:B------:R-:W-:-:S04]  /*9ae0*/  HFMA2.MMA R28, -RZ, RZ, 0, 5.9604644775390625e-08 ;  /* 0x00000001ff1c7435 */ /* 0x000fc800000001ff */
[----:B------:R-:W-:Y:S02]  /*9af0*/  MOV R29, R21 ;  /* 0x00000015001d7202 */ /* 0x000fe40000000f00 */
[----:B------:R-:W-:-:S07]  /*9b00*/  MOV R14, R30 ;  /* 0x0000001e000e7202 */ /* 0x000fce0000000f00 */
[----:B------:R-:W-:Y:S05]  /*9b10*/  WARPSYNC.COLLECTIVE R26, `(.L_x_823) ;  /* 0x000000001a087348 */ /* 0x000fea0003c00000 */
[----:B------:R0:W1:Y:S02]  /*9b20*/  SHFL.BFLY P2, R30, R29, R28, R27 ;  /* 0x0c00001c1d1e7389 */ /* 0x000064000004001b */
[----:B01----:R-:W-:Y:S01]  /*9b30*/  ENDCOLLECTIVE ;  /* 0x000000000000791b */ /* 0x003fe20003800000 */
.L_x_823:
[----:B------:R-:W-:-:S05]  /*9b40*/  FADD.FTZ R14, R19, R14 ;  /* 0x0000000e130e7221 */ /* 0x000fca0000010000 */
[----:B------:R-:W-:Y:S02]  /*9b50*/  MOV R29, R14 ;  /* 0x0000000e001d7202 */ /* 0x000fe40000000f00 */
[----:B------:R-:W-:-:S07]  /*9b60*/  MOV R20, R30 ;  /* 0x0000001e00147202 */ /* 0x000fce0000000f00 */
[----:B------:R-:W-:Y:S05]  /*9b70*/  WARPSYNC.COLLECTIVE R26, `(.L_x_824) ;  /* 0x000000001a087348 */ /* 0x000fea0003c00000 */
[----:B------:R0:W1:Y:S02]  /*9b80*/  SHFL.BFLY P2, R30, R29, R28, R27 ;  /* 0x0c00001c1d1e7389 */ /* 0x000064000004001b */
[----:B01----:R-:W-:Y:S01]  /*9b90*/  ENDCOLLECTIVE ;  /* 0x000000000000791b */ /* 0x003fe20003800000 */
.L_x_824:
[----:B------:R-:W-:Y:S01]  /*9ba0*/  FADD.FTZ R20, R21, R20 ;  /* 0x0000001415147221 */ /* 0x000fe20000010000 */
[----:B------:R-:W-:Y:S06]  /*9bb0*/  BRA `(.L_x_825) ;  /* 0xffffffe800e07947 */ /* 0x000fec000383ffff */
.L_x_813:
[----:B------:R-:W-:Y:S01]  /*9bc0*/  HFMA2.MMA R28, -RZ, RZ, 0, 4.76837158203125e-07 ;  /* 0x00000008ff1c7435 */ /* 0x000fe200000001ff */
[----:B------:R-:W-:Y:S01]  /*9bd0*/  BSSY B1, `(.L_x_826) ;  /* 0x0000007000017945 */ /* 0x000fe20003800000 */
[----:B-1----:R-:W-:Y:S02]  /*9be0*/  MOV R29, R14 ;  /* 0x0000000e001d7202 */ /* 0x002fe40000000f00 */
[----:B------:R-:W-:Y:S02]  /*9bf0*/  MOV R27, 0x101f ;  /* 0x0000101f001b7802 */ /* 0x000fe40000000f00 */
[----:B------:R-:W-:-:S07]  /*9c00*/  MOV R26, 0xffff ;  /* 0x0000ffff001a7802 */ /* 0x000fce0000000f00 */
[----:B0-2---:R-:W-:Y:S05]  /*9c10*/  WARPSYNC.COLLECTIVE R26, `(.L_x_827) ;  /* 0x000000001a087348 */ /* 0x005fea0003c00000 */
[----:B------:R1:W3:Y:S02]  /*9c20*/  SHFL.BFLY P2, R30, R29, R28, R27 ;  /* 0x0c00001c1d1e7389 */ /* 0x0002e4000004001b */
[----:B0123--:R-:W-:Y:S01]  /*9c30*/  ENDCOLLECTIVE ;  /* 0x000000000000791b */ /* 0x00ffe20003800000 */
.L_x_827:
[----:B------:R-:W-:Y:S05]  /*9c40*/  BSYNC B1 ;  /* 0x0000000000017941 */ /* 0x000fea0003800000 */
.L_x_826:
        /* <DEDUP_REMOVED lines=8> */
.L_x_828:
[----:B------:R-:W-:Y:S01]  /*9cd0*/  FADD.FTZ R21, R21, R14 ;  /* 0x0000000e15157221 */ /* 0x000fe20000010000 */
[----:B------:R-:W-:-:S04]  /*9ce0*/  HFMA2.MMA R28, -RZ, RZ, 0, 2.384185791015625e-07 ;  /* 0x00000004ff1c7435 */ /* 0x000fc800000001ff */
[----:B------:R-:W-:Y:S02]  /*9cf0*/  MOV R29, R21 ;  /* 0x00000015001d7202 */ /* 0x000fe40000000f00 */
[----:B------:R-:W-:-:S07]  /*9d00*/  MOV R20, R30 ;  /* 0x0000001e00147202 */ /* 0x000fce0000000f00 */
[----:B------:R-:W-:Y:S05]  /*9d10*/  WARPSYNC.COLLECTIVE R26, `(.L_x_829) ;  /* 0x000000001a087348 */ /* 0x000fea0003c00000 */
[----:B------:R0:W1:Y:S02]  /*9d20*/  SHFL.BFLY P2, R30, R29, R28, R27 ;  /* 0x0c00001c1d1e7389 */ /* 0x000064000004001b */
[----:B01----:R-:W-:Y:S01]  /*9d30*/  ENDCOLLECTIVE ;  /* 0x000000000000791b */ /* 0x003fe20003800000 */
.L_x_829:
[----:B------:R-:W-:-:S05]  /*9d40*/  FADD.FTZ R20, R20, R15 ;  /* 0x0000000f14147221 */ /* 0x000fca0000010000 */
[----:B------:R-:W-:Y:S02]  /*9d50*/  MOV R29, R20 ;  /* 0x00000014001d7202 */ /* 0x000fe40000000f00 */
[----:B------:R-:W-:-:S07]  /*9d60*/  MOV R22, R30 ;  /* 0x0000001e00167202 */ /* 0x000fce0000000f00 */
[----:B------:R-:W-:Y:S05]  /*9d70*/  WARPSYNC.COLLECTIVE R26, `(.L_x_830) ;  /* 0x000000001a087348 */ /* 0x000fea0003c00000 */
[----:B------:R0:W1:Y:S02]  /*9d80*/  SHFL.BFLY P2, R30, R29, R28, R27 ;  /* 0x0c00001c1d1e7389 */ /* 0x000064000004001b */
[----:B01----:R-:W-:Y:S01]  /*9d90*/  ENDCOLLECTIVE ;  /* 0x000000000000791b */ /* 0x003fe20003800000 */
.L_x_830:
[----:B------:R-:W-:Y:S01]  /*9da0*/  FADD.FTZ R22, R21, R22 ;  /* 0x0000001615167221 */ /* 0x000fe20000010000 */
[----:B------:R-:W-:-:S04]  /*9db0*/  HFMA2.MMA R28, -RZ, RZ, 0, 1.1920928955078125e-07 ;  /* 0x00000002ff1c7435 */ /* 0x000fc800000001ff */
[----:B------:R-:W-:Y:S02]  /*9dc0*/  MOV R29, R22 ;  /* 0x00000016001d7202 */ /* 0x000fe40000000f00 */
[----:B------:R-:W-:-:S07]  /*9dd0*/  MOV R23, R30 ;  /* 0x0000001e00177202 */ /* 0x000fce0000000f00 */
[----:B------:R-:W-:Y:S05]  /*9de0*/  WARPSYNC.COLLECTIVE R26, `(.L_x_831) ;  /* 0x000000001a087348 */ /* 0x000fea0003c00000 */
[----:B------:R0:W1:Y:S02]  /*9df0*/  SHFL.BFLY P2, R30, R29, R28, R27 ;  /* 0x0c00001c1d1e7389 */ /* 0x000064000004001b */
[----:B01----:R-:W-:Y:S01]  /*9e00*/  ENDCOLLECTIVE ;  /* 0x000000000000791b */ /* 0x003fe20003800000 */
.L_x_831:
[----:B------:R-:W-:-:S05]  /*9e10*/  FADD.FTZ R23, R20, R23 ;  /* 0x0000001714177221 */ /* 0x000fca0000010000 */
[----:B------:R-:W-:Y:S02]  /*9e20*/  MOV R29, R23 ;  /* 0x00000017001d7202 */ /* 0x000fe40000000f00 */
[----:B------:R-:W-:-:S07]  /*9e30*/  MOV R25, R30 ;  /* 0x0000001e00197202 */ /* 0x000fce0000000f00 */
[----:B------:R-:W-:Y:S05]  /*9e40*/  WARPSYNC.COLLECTIVE R26, `(.L_x_832) ;  /* 0x000000001a087348 */ /* 0x000fea0003c00000 */
[----:B------:R0:W1:Y:S02]  /*9e50*/  SHFL.BFLY P2, R30, R29, R28, R27 ;  /* 0x0c00001c1d1e7389 */ /* 0x000064000004001b */
[----:B01----:R-:W-:Y:S01]  /*9e60*/  ENDCOLLECTIVE ;  /* 0x000000000000791b */ /* 0x003fe20003800000 */
.L_x_832:
[----:B------:R-:W-:Y:S01]  /*9e70*/  FADD.FTZ R25, R22, R25 ;  /* 0x0000001916197221 */ /* 0x000fe20000010000 */
[----:B------:R-:W-:-:S04]  /*9e80*/  HFMA2.MMA R28, -RZ, RZ, 0, 5.9604644775390625e-08 ;  /* 0x00000001ff1c7435 */ /* 0x000fc800000001ff */
[----:B------:R-:W-:Y:S02]  /*9e90*/  MOV R29, R25 ;  /* 0x00000019001d7202 */ /* 0x000fe40000000f00 */
[----:B------:R-:W-:-:S07]  /*9ea0*/  MOV R14, R30 ;  /* 0x0000001e000e7202 */ /* 0x000fce0000000f00 */
[----:B------:R-:W-:Y:S05]  /*9eb0*/  WARPSYNC.COLLECTIVE R26, `(.L_x_833) ;  /* 0x000000001a087348 */ /* 0x000fea0003c00000 */
[----:B------:R0:W1:Y:S02]  /*9ec0*/  SHFL.BFLY P2, R30, R29, R28, R27 ;  /* 0x0c00001c1d1e7389 */ /* 0x000064000004001b */
[----:B01----:R-:W-:Y:S01]  /*9ed0*/  ENDCOLLECTIVE ;  /* 0x000000000000791b */ /* 0x003fe20003800000 */
.L_x_833:
[----:B------:R-:W-:-:S05]  /*9ee0*/  FADD.FTZ R14, R23, R14 ;  /* 0x0000000e170e7221 */ /* 0x000fca0000010000 */
[----:B------:R-:W-:Y:S02]  /*9ef0*/  MOV R29, R14 ;  /* 0x0000000e001d7202 */ /* 0x000fe40000000f00 */
[----:B------:R-:W-:-:S07]  /*9f00*/  MOV R24, R30 ;  /* 0x0000001e00187202 */ /* 0x000fce0000000f00 */
[----:B------:R-:W-:Y:S05]  /*9f10*/  WARPSYNC.COLLECTIVE R26, `(.L_x_834) ;  /* 0x000000001a087348 */ /* 0x000fea0003c00000 */
[----:B------:R0:W1:Y:S02]  /*9f20*/  SHFL.BFLY P2, R30, R29, R28, R27 ;  /* 0x0c00001c1d1e7389 */ /* 0x000064000004001b */
[----:B01----:R-:W-:Y:S01]  /*9f30*/  ENDCOLLECTIVE ;  /* 0x000000000000791b */ /* 0x003fe20003800000 */
.L_x_834:
[----:B------:R-:W-:Y:S01]  /*9f40*/  FADD.FTZ R24, R25, R24 ;  /* 0x0000001819187221 */ /* 0x000fe20000010000 */
[----:B------:R-:W-:Y:S06]  /*9f50*/  BRA `(.L_x_835) ;  /* 0xffffffe800b07947 */ /* 0x000fec000383ffff */
.L_x_814:
        /* <DEDUP_REMOVED lines=8> */
.L_x_837:
[----:B------:R-:W-:Y:S05]  /*9fe0*/  BSYNC B1 ;  /* 0x0000000000017941 */ /* 0x000fea0003800000 */
.L_x_836:
        /* <DEDUP_REMOVED lines=8> */
.L_x_838:
[----:B------:R-:W-:Y:S01]  /*a070*/  FADD.FTZ R21, R21, R14 ;  /* 0x0000000e15157221 */ /* 0x000fe20000010000 */
[----:B------:R-:W-:-:S04]  /*a080*/  HFMA2.MMA R28, -RZ, RZ, 0, 2.384185791015625e-07 ;  /* 0x00000004ff1c7435 */ /* 0x000fc800000001ff */
[----:B------:R-:W-:Y:S02]  /*a090*/  MOV R29, R21 ;  /* 0x00000015001d7202 */ /* 0x000fe40000000f00 */
[----:B------:R-:W-:-:S07]  /*a0a0*/  MOV R20, R30 ;  /* 0x0000001e00147202 */ /* 0x000fce0000000f00 */
[----:B------:R-:W-:Y:S05]  /*a0b0*/  WARPSYNC.COLLECTIVE R26, `(.L_x_839) ;  /* 0x000000001a087348 */ /* 0x000fea0003c00000 */
[----:B------:R0:W1:Y:S02]  /*a0c0*/  SHFL.BFLY P2, R30, R29, R28, R27 ;  /* 0x0c00001c1d1e7389 */ /* 0x000064000004001b */
[----:B01----:R-:W-:Y:S01]  /*a0d0*/  ENDCOLLECTIVE ;  /* 0x000000000000791b */ /* 0x003fe20003800000 */
.L_x_839:
[----:B------:R-:W-:-:S05]  /*a0e0*/  FADD.FTZ R20, R20, R15 ;  /* 0x0000000f14147221 */ /* 0x000fca0000010000 */
[----:B------:R-:W-:Y:S02]  /*a0f0*/  MOV R29, R20 ;  /* 0x00000014001d7202 */ /* 0x000fe40000000f00 */
[----:B------:R-:W-:-:S07]  /*a100*/  MOV R22, R30 ;  /* 0x0000001e00167202 */ /* 0x000fce0000000f00 */
[----:B------:R-:W-:Y:S05]  /*a110*/  WARPSYNC.COLLECTIVE R26, `(.L_x_840) ;  /* 0x000000001a087348 */ /* 0x000fea0003c00000 */
[----:B------:R0:W1:Y:S02]  /*a120*/  SHFL.BFLY P2, R30, R29, R28, R27 ;  /* 0x0c00001c1d1e7389 */ /* 0x000064000004001b */
[----:B01----:R-:W-:Y:S01]  /*a130*/  ENDCOLLECTIVE ;  /* 0x000000000000791b */ /* 0x003fe20003800000 */
.L_x_840:
[----:B------:R-:W-:Y:S01]  /*a140*/  FADD.FTZ R22, R21, R22 ;  /* 0x0000001615167221 */ /* 0x000fe20000010000 */
[----:B------:R-:W-:-:S04]  /*a150*/  HFMA2.MMA R28, -RZ, RZ, 0, 1.1920928955078125e-07 ;  /* 0x00000002ff1c7435 */ /* 0x000fc800000001ff */
[----:B------:R-:W-:Y:S02]  /*a160*/  MOV R29, R22 ;  /* 0x00000016001d7202 */ /* 0x000fe40000000f00 */
[----:B------:R-:W-:-:S07]  /*a170*/  MOV R23, R30 ;  /* 0x0000001e00177202 */ /* 0x000fce0000000f00 */
[----:B------:R-:W-:Y:S05]  /*a180*/  WARPSYNC.COLLECTIVE R26, `(.L_x_841) ;  /* 0x000000001a087348 */ /* 0x000fea0003c00000 */
[----:B------:R0:W1:Y:S02]  /*a190*/  SHFL.BFLY P2, R30, R29, R28, R27 ;  /* 0x0c00001c1d1e7389 */ /* 0x000064000004001b */
[----:B01----:R-:W-:Y:S01]  /*a1a0*/  ENDCOLLECTIVE ;  /* 0x000000000000791b */ /* 0x003fe20003800000 */
.L_x_841:
[----:B------:R-:W-:-:S05]  /*a1b0*/  FADD.FTZ R23, R20, R23 ;  /* 0x0000001714177221 */ /* 0x000fca0000010000 */
[----:B------:R-:W-:Y:S02]  /*a1c0*/  MOV R29, R23 ;  /* 0x00000017001d7202 */ /* 0x000fe40000000f00 */
[----:B------:R-:W-:-:S07]  /*a1d0*/  MOV R25, R30 ;  /* 0x0000001e00197202 */ /* 0x000fce0000000f00 */
[----:B------:R-:W-:Y:S05]  /*a1e0*/  WARPSYNC.COLLECTIVE R26, `(.L_x_842) ;  /* 0x000000001a087348 */ /* 0x000fea0003c00000 */
[----:B------:R0:W1:Y:S02]  /*a1f0*/  SHFL.BFLY P2, R30, R29, R28, R27 ;  /* 0x0c00001c1d1e7389 */ /* 0x000064000004001b */
[----:B01----:R-:W-:Y:S01]  /*a200*/  ENDCOLLECTIVE ;  /* 0x000000000000791b */ /* 0x003fe20003800000 */
.L_x_842:
[----:B------:R-:W-:Y:S01]  /*a210*/  FADD.FTZ R25, R22, R25 ;  /* 0x0000001916197221 */ /* 0x000fe20000010000 */
[----:B------:R-:W-:-:S04]  /*a220*/  HFMA2.MMA R28, -RZ, RZ, 0, 5.9604644775390625e-08 ;  /* 0x00000001ff1c7435 */ /* 0x000fc800000001ff */
[----:B------:R-:W-:Y:S02]  /*a230*/  MOV R29, R25 ;  /* 0x00000019001d7202 */ /* 0x000fe40000000f00 */
[----:B------:R-:W-:-:S07]  /*a240*/  MOV R14, R30 ;  /* 0x0000001e000e7202 */ /* 0x000fce0000000f00 */
[----:B------:R-:W-:Y:S05]  /*a250*/  WARPSYNC.COLLECTIVE R26, `(.L_x_843) ;  /* 0x000000001a087348 */ /* 0x000fea0003c00000 */
[----:B------:R0:W1:Y:S02]  /*a260*/  SHFL.BFLY P2, R30, R29, R28, R27 ;  /* 0x0c00001c1d1e7389 */ /* 0x000064000004001b */
[----:B01----:R-:W-:Y:S01]  /*a270*/  ENDCOLLECTIVE ;  /* 0x000000000000791b */ /* 0x003fe20003800000 */
.L_x_843:
[----:B------:R-:W-:-:S05]  /*a280*/  FADD.FTZ R14, R23, R14 ;  /* 0x0000000e170e7221 */ /* 0x000fca0000010000 */
[----:B------:R-:W-:Y:S02]  /*a290*/  MOV R29, R14 ;  /* 0x0000000e001d7202 */ /* 0x000fe40000000f00 */
[----:B------:R-:W-:-:S07]  /*a2a0*/  MOV R24, R30 ;  /* 0x0000001e00187202 */ /* 0x000fce0000000f00 */
[----:B------:R-:W-:Y:S05]  /*a2b0*/  WARPSYNC.COLLECTIVE R26, `(.L_x_844) ;  /* 0x000000001a087348 */ /* 0x000fea0003c00000 */
[----:B------:R0:W1:Y:S02]  /*a2c0*/  SHFL.BFLY P2, R30, R29, R28, R27 ;  /* 0x0c00001c1d1e7389 */ /* 0x000064000004001b */
[----:B01----:R-:W-:Y:S01]  /*a2d0*/  ENDCOLLECTIVE ;  /* 0x000000000000791b */ /* 0x003fe20003800000 */
.L_x_844:
[----:B------:R-:W-:Y:S01]  /*a2e0*/  FADD.FTZ R24, R25, R24 ;  /* 0x0000001819187221 */ /* 0x000fe20000010000 */
[----:B------:R-:W-:Y:S06]  /*a2f0*/  BRA `(.L_x_845) ;  /* 0xffffffe8006c7947 */ /* 0x000fec000383ffff */
.L_x_815:
[----:B------:R-:W-:Y:S01]  /*a300*/  BSSY B0, `(.L_x_846) ;  /* 0x0000008000007945 */ /* 0x000fe20003800000 */
[----:B-1----:R-:W-:Y:S02]  /*a310*/  MOV R29, R16 ;  /* 0x00000010001d7202 */ /* 0x002fe40000000f00 */
[----:B------:R-:W-:Y:S02]  /*a320*/  MOV R28, 0x8 ;  /* 0x00000008001c7802 */ /* 0x000fe40000000f00 */
[----:B------:R-:W-:Y:S02]  /*a330*/  MOV R27, 0x101f ;  /* 0x0000101f001b7802 */ /* 0x000fe40000000f00 */
[----:B------:R-:W-:-:S07]  /*a340*/  MOV R26, 0xffff ;  /* 0x0000ffff001a7802 */ /* 0x000fce0000000f00 */
[----:B0-2---:R-:W-:Y:S05]  /*a350*/  WARPSYNC.COLLECTIVE R26, `(.L_x_847) ;  /* 0x000000001a087348 */ /* 0x005fea0003c00000 */
[----:B------:R1:W3:Y:S02]  /*a360*/  SHFL.BFLY P2, R30, R29, R28, R27 ;  /* 0x0c00001c1d1e7389 */ /* 0x0002e4000004001b */
[----:B0123--:R-:W-:Y:S01]  /*a370*/  ENDCOLLECTIVE ;  /* 0x000000000000791b */ /* 0x00ffe20003800000 */
.L_x_847:
[----:B------:R-:W-:Y:S05]  /*a380*/  BSYNC B0 ;  /* 0x0000000000007941 */ /* 0x000fea0003800000 */
.L_x_846:
[----:B------:R-:W-:Y:S01]  /*a390*/  HFMA2.MMA R28, -RZ, RZ, 0, 4.76837158203125e-07 ;  /* 0x00000008ff1c7435 */ /* 0x000fe200000001ff */
[----:B------:R-:W-:Y:S01]  /*a3a0*/  MOV R29, R14 ;  /* 0x0000000e001d7202 */ /* 0x000fe20000000f00 */
[----:B------:R-:W-:Y:S01]  /*a3b0*/  HFMA2.MMA R32, -RZ, RZ, 0, 0 ;  /* 0x00000000ff207435 */ /* 0x000fe200000001ff */
[----:B------:R-:W-:Y:S02]  /*a3c0*/  MOV R27, 0x101f ;  /* 0x0000101f001b7802 */ /* 0x000fe40000000f00 */
[----:B------:R-:W-:Y:S02]  /*a3d0*/  MOV R26, 0xffff ;  /* 0x0000ffff001a7802 */ /* 0x000fe40000000f00 */
[----:B------:R-:W-:Y:S02]  /*a3e0*/  MOV R17, R30 ;  /* 0x0000001e00117202 */ /* 0x000fe40000000f00 */
[----:B------:R-:W-:-:S07]  /*a3f0*/  @P0 SHF.L.U32 R19, R10, 0x1, RZ ;  /* 0x000000010a130819 */ /* 0x000fce00000006ff */
[----:B------:R-:W-:Y:S05]  /*a400*/  WARPSYNC.COLLECTIVE R26, `(.L_x_848) ;  /* 0x000000001a087348 */ /* 0x000fea0003c00000 */
[----:B------:R0:W1:Y:S02]  /*a410*/  SHFL.BFLY P2, R30, R29, R28, R27 ;  /* 0x0c00001c1d1e7389 */ /* 0x000064000004001b */
[----:B01----:R-:W-:Y:S01]  /*a420*/  ENDCOLLECTIVE ;  /* 0x000000000000791b */ /* 0x003fe20003800000 */
.L_x_848:
[----:B------:R-:W-:Y:S01]  /*a430*/  @P0 IADD3 R18, R15, 0x1e, RZ ;  /* 0x0000001e0f120810 */ /* 0x000fe20007ffe0ff */
[----:B------:R-:W-:Y:S01]  /*a440*/  FADD.FTZ R25, R17, R16 ;  /* 0x0000001011197221 */ /* 0x000fe20000010000 */
[----:B------:R-:W-:Y:S02]  /*a450*/  @P0 LEA R23, R10, UR4, 0x7 ;  /* 0x000000040a170c11 */ /* 0x000fe4000f8e38ff */
[----:B------:R-:W-:Y:S02]  /*a460*/  @P0 LOP3.LUT R18, R18, R19, RZ, 0x3c, !PT ;  /* 0x0000001312120212 */ /* 0x000fe400078e3cff */
[----:B------:R-:W-:Y:S02]  /*a470*/  MOV R34, RZ ;  /* 0x000000ff00227202 */ /* 0x000fe40000000f00 */
[----:B------:R-:W-:Y:S02]  /*a480*/  @P0 LEA R18, R18, R23, 0x2 ;  /* 0x0000001712120211 */ /* 0x000fe400078e10ff */
[----:B------:R-:W-:-:S02]  /*a490*/  @P0 SHF.L.U32 R22, R10, 0x1, RZ ;  /* 0x000000010a160819 */ /* 0x000fc400000006ff */
[----:B------:R-:W-:Y:S01]  /*a4a0*/  @P0 LEA R24, R10, UR4, 0x7 ;  /* 0x000000040a180c11 */ /* 0x000fe2000f8e38ff */
[----:B------:R-:W-:Y:S01]  /*a4b0*/  HFMA2.MMA R28, -RZ, RZ, 0, 2.384185791015625e-07 ;  /* 0x00000004ff1c7435 */ /* 0x000fe200000001ff */
[----:B------:R-:W-:Y:S01]  /*a4c0*/  MOV R29, R25 ;  /* 0x00000019001d7202 */ /* 0x000fe20000000f00 */
[----:B------:R0:W1:Y:S01]  /*a4d0*/  @P0 LDS R20, [R18] ;  /* 0x0000000012140984 */ /* 0x0000620000000800 */
[----:B------:R-:W-:-:S03]  /*a4e0*/  MOV R23, RZ ;  /* 0x000000ff00177202 */ /* 0x000fc60000000f00 */
[----:B------:R0:W2:Y:S01]  /*a4f0*/  @P0 LDS R21, [R18+0x780] ;  /* 0x0007800012150984 */ /* 0x0000a20000000800 */
[----:B------:R-:W-:-:S07]  /*a500*/  FADD.FTZ R17, R30, R14 ;  /* 0x0000000e1e117221 */ /* 0x000fce0000010000 */
[----:B012---:R-:W-:Y:S05]  /*a510*/  WARPSYNC.COLLECTIVE R26, `(.L_x_849) ;  /* 0x000000001a087348 */ /* 0x007fea0003c00000 */
[----:B------:R3:W4:Y:S02]  /*a520*/  SHFL.BFLY P2, R30, R29, R28, R27 ;  /* 0x0c00001c1d1e7389 */ /* 0x000724000004001b */
[----:B01234-:R-:W-:Y:S01]  /*a530*/  ENDCOLLECTIVE ;  /* 0x000000000000791b */ /* 0x01ffe20003800000 */
.L_x_849:
[----:B------:R-:W-:Y:S02]  /*a540*/  MOV R29, R17 ;  /* 0x00000011001d7202 */ /* 0x000fe40000000f00 */
[----:B------:R-:W-:-:S07]  /*a550*/  MOV R16, R30 ;  /* 0x0000001e00107202 */ /* 0x000fce0000000f00 */
[----:B------:R-:W-:Y:S05]  /*a560*/  WARPSYNC.COLLECTIVE R26, `(.L_x_850) ;  /* 0x000000001a087348 */ /* 0x000fea0003c00000 */
[----:B------:R0:W1:Y:S02]  /*a570*/  SHFL.BFLY P2, R30, R29, R28, R27 ;  /* 0x0c00001c1d1e7389 */ /* 0x000064000004001b */
[----:B01----:R-:W-:Y:S01]  /*a580*/  ENDCOLLECTIVE ;  /* 0x000000000000791b */ /* 0x003fe20003800000 */
.L_x_850:
[----:B------:R-:W-:Y:S01]  /*a590*/  FADD.FTZ R19, R25, R16 ;  /* 0x0000001019137221 */ /* 0x000fe20000010000 */
[----:B------:R-:W-:Y:S02]  /*a5a0*/  @P0 MOV R32, R20 ;  /* 0x0000001400200202 */ /* 0x000fe40000000f00 */
[----:B------:R-:W-:Y:S02]  /*a5b0*/  @P0 MOV R34, R21 ;  /* 0x0000001500220202 */ /* 0x000fe40000000f00 */
[----:B------:R-:W-:Y:S01]  /*a5c0*/  @P0 IADD3 R21, R15, 0x3c, RZ ;  /* 0x0000003c0f150810 */ /* 0x000fe20007ffe0ff */
[----:B------:R-:W-:Y:S01]  /*a5d0*/  HFMA2.MMA R28, -RZ, RZ, 0, 1.1920928955078125e-07 ;  /* 0x00000002ff1c7435 */ /* 0x000fe200000001ff */
[----:B------:R-:W-:Y:S02]  /*a5e0*/  MOV R29, R19 ;  /* 0x00000013001d7202 */ /* 0x000fe40000000f00 */
[----:B------:R-:W-:-:S04]  /*a5f0*/  @P0 LOP3.LUT R21, R21, R22, RZ, 0x3c, !PT ;  /* 0x0000001615150212 */ /* 0x000fc800078e3cff */
[----:B------:R-:W-:Y:S01]  /*a600*/  @P0 LEA R22, R21, R24, 0x2 ;  /* 0x0000001815160211 */ /* 0x000fe200078e10ff */
[----:B------:R-:W-:Y:S01]  /*a610*/  HFMA2.MMA R24, -RZ, RZ, 0, 0 ;  /* 0x00000000ff187435 */ /* 0x000fe200000001ff */
[----:B------:R-:W-:-:S10]  /*a620*/  FADD.FTZ R14, R17, R30 ;  /* 0x0000001e110e7221 */ /* 0x000fd40000010000 */
[----:B------:R-:W-:Y:S05]  /*a630*/  WARPSYNC.COLLECTIVE R26, `(.L_x_851) ;  /* 0x000000001a087348 */ /* 0x000fea0003c00000 */
[----:B------:R0:W1:Y:S02]  /*a640*/  SHFL.BFLY P2, R30, R29, R28, R27 ;  /* 0x0c00001c1d1e7389 */ /* 0x000064000004001b */
[----:B01----:R-:W-:Y:S01]  /*a650*/  ENDCOLLECTIVE ;  /* 0x000000000000791b */ /* 0x003fe20003800000 */
.L_x_851:
[----:B------:R0:W1:Y:S04]  /*a660*/  @P0 LDS R37, [R22] ;  /* 0x0000000016250984 */ /* 0x0000680000000800 */
[----:B------:R0:W2:Y:S01]  /*a670*/  @P0 LDS R38, [R22+0x780] ;  /* 0x0007800016260984 */ /* 0x0000a20000000800 */
[----:B------:R-:W-:Y:S02]  /*a680*/  MOV R29, R14 ;  /* 0x0000000e001d7202 */ /* 0x000fe40000000f00 */
[----:B------:R-:W-:-:S07]  /*a690*/  MOV R16, R30 ;  /* 0x0000001e00107202 */ /* 0x000fce0000000f00 */
[----:B012---:R-:W-:Y:S05]  /*a6a0*/  WARPSYNC.COLLECTIVE R26, `(.L_x_852) ;  /* 0x000000001a087348 */ /* 0x007fea0003c00000 */
[----:B------:R3:W4:Y:S02]  /*a6b0*/  SHFL.BFLY P2, R30, R29, R28, R27 ;  /* 0x0c00001c1d1e7389 */ /* 0x000724000004001b */
[----:B01234-:R-:W-:Y:S01]  /*a6c0*/  ENDCOLLECTIVE ;  /* 0x000000000000791b */ /* 0x01ffe20003800000 */
.L_x_852:
[----:B------:R-:W-:Y:S01]  /*a6d0*/  FADD.FTZ R16, R19, R16 ;  /* 0x0000001013107221 */ /* 0x000fe20000010000 */
[----:B------:R-:W-:-:S04]  /*a6e0*/  HFMA2.MMA R28, -RZ, RZ, 0, 5.9604644775390625e-08 ;  /* 0x00000001ff1c7435 */ /* 0x000fc800000001ff */
[----:B------:R-:W-:Y:S02]  /*a6f0*/  MOV R29, R16 ;  /* 0x00000010001d7202 */ /* 0x000fe40000000f00 */
[----:B------:R-:W-:Y:S02]  /*a700*/  @P0 MOV R24, R37 ;  /* 0x0000002500180202 */ /* 0x000fe40000000f00 */
[----:B------:R-:W-:Y:S01]  /*a710*/  @P0 MOV R23, R38 ;  /* 0x0000002600170202 */ /* 0x000fe20000000f00 */
[----:B------:R-:W-:-:S07]  /*a720*/  FADD.FTZ R17, R14, R30 ;  /* 0x0000001e0e117221 */ /* 0x000fce0000010000 */
[----:B------:R-:W-:Y:S05]  /*a730*/  WARPSYNC.COLLECTIVE R26, `(.L_x_853) ;  /* 0x000000001a087348 */ /* 0x000fea0003c00000 */
[----:B------:R0:W1:Y:S02]  /*a740*/  SHFL.BFLY P2, R30, R29, R28, R27 ;  /* 0x0c00001c1d1e7389 */ /* 0x000064000004001b */
[----:B01----:R-:W-:Y:S01]  /*a750*/  ENDCOLLECTIVE ;  /* 0x000000000000791b */ /* 0x003fe20003800000 */
.L_x_853:
[----:B------:R-:W-:Y:S02]  /*a760*/  MOV R29, R17 ;  /* 0x00000011001d7202 */ /* 0x000fe40000000f00 */
[----:B------:R-:W-:-:S07]  /*a770*/  MOV R19, R30 ;  /* 0x0000001e00137202 */ /* 0x000fce0000000f00 */
[----:B------:R-:W-:Y:S05]  /*a780*/  WARPSYNC.COLLECTIVE R26, `(.L_x_854) ;  /* 0x000000001a087348 */ /* 0x000fea0003c00000 */
[----:B------:R0:W1:Y:S02]  /*a790*/  SHFL.BFLY P2, R30, R29, R28, R27 ;  /* 0x0c00001c1d1e7389 */ /* 0x000064000004001b */
[----:B01----:R-:W-:Y:S01]  /*a7a0*/  ENDCOLLECTIVE ;  /* 0x000000000000791b */ /* 0x003fe20003800000 */
.L_x_854:
[----:B------:R-:W-:Y:S01]  /*a7b0*/  FADD.FTZ R16, R16, R19 ;  /* 0x0000001310107221 */ /* 0x000fe20000010000 */
[----:B------:R-:W-:Y:S01]  /*a7c0*/  HFMA2.MMA R28, -RZ, RZ, 0, 4.76837158203125e-07 ;  /* 0x00000008ff1c7435 */ /* 0x000fe200000001ff */
[----:B------:R-:W-:Y:S02]  /*a7d0*/  MOV R29, R32 ;  /* 0x00000020001d7202 */ /* 0x000fe40000000f00 */
[----:B------:R-:W-:-:S08]  /*a7e0*/  MOV R14, R30 ;  /* 0x0000001e000e7202 */ /* 0x000fd00000000f00 */
[----:B------:R-:W-:Y:S05]  /*a7f0*/  WARPSYNC.COLLECTIVE R26, `(.L_x_855) ;  /* 0x000000001a087348 */ /* 0x000fea0003c00000 */
[----:B------:R0:W1:Y:S02]  /*a800*/  SHFL.BFLY P2, R30, R29, R28, R27 ;  /* 0x0c00001c1d1e7389 */ /* 0x000064000004001b */
[----:B01----:R-:W-:Y:S01]  /*a810*/  ENDCOLLECTIVE ;  /* 0x000000000000791b */ /* 0x003fe20003800000 */
.L_x_855:
[----:B------:R-:W-:Y:S01]  /*a820*/  FADD.FTZ R44, R17, R14 ;  /* 0x0000000e112c7221 */ /* 0x000fe20000010000 */
[----:B------:R-:W-:Y:S02]  /*a830*/  MOV R29, R34 ;  /* 0x00000022001d7202 */ /* 0x000fe40000000f00 */
[----:B------:R-:W-:-:S07]  /*a840*/  MOV R31, R30 ;  /* 0x0000001e001f7202 */ /* 0x000fce0000000f00 */
[----:B------:R-:W-:Y:S05]  /*a850*/  WARPSYNC.COLLECTIVE R26, `(.L_x_856) ;  /* 0x000000001a087348 */ /* 0x000fea0003c00000 */
[----:B------:R0:W1:Y:S02]  /*a860*/  SHFL.BFLY P2, R30, R29, R28, R27 ;  /* 0x0c00001c1d1e7389 */ /* 0x000064000004001b */
[----:B01----:R-:W-:Y:S01]  /*a870*/  ENDCOLLECTIVE ;  /* 0x000000000000791b */ /* 0x003fe20003800000 */
.L_x_856:
[----:B------:R-:W-:Y:S01]  /*a880*/  FADD.FTZ R31, R31, R32 ;  /* 0x000000201f1f7221 */ /* 0x000fe20000010000 */
[----:B------:R-:W-:-:S04]  /*a890*/  HFMA2.MMA R28, -RZ, RZ, 0, 2.384185791015625e-07 ;  /* 0x00000004ff1c7435 */ /* 0x000fc800000001ff */
[----:B------:R-:W-:Y:S02]  /*a8a0*/  MOV R29, R31 ;  /* 0x0000001f001d7202 */ /* 0x000fe40000000f00 */
[----:B------:R-:W-:-:S07]  /*a8b0*/  MOV R33, R30 ;  /* 0x0000001e00217202 */ /* 0x000fce0000000f00 */
[----:B------:R-:W-:Y:S05]  /*a8c0*/  WARPSYNC.COLLECTIVE R26, `(.L_x_857) ;  /* 0x000000001a087348 */ /* 0x000fea0003c00000 */
[----:B------:R0:W1:Y:S02]  /*a8d0*/  SHFL.BFLY P2, R30, R29, R28, R27 ;  /* 0x0c00001c1d1e7389 */ /* 0x000064000004001b */
[----:B01----:R-:W-:Y:S01]  /*a8e0*/  ENDCOLLECTIVE ;  /* 0x000000000000791b */ /* 0x003fe20003800000 */
.L_x_857:
[----:B------:R-:W-:-:S05]  /*a8f0*/  FADD.FTZ R33, R33, R34 ;  /* 0x0000002221217221 */ /* 0x000fca0000010000 */
[----:B------:R-:W-:Y:S02]  /*a900*/  MOV R29, R33 ;  /* 0x00000021001d7202 */ /* 0x000fe40000000f00 */
[----:B------:R-:W-:-:S07]  /*a910*/  MOV R20, R30 ;  /* 0x0000001e00147202 */ /* 0x000fce0000000f00 */
[----:B------:R-:W-:Y:S05]  /*a920*/  WARPSYNC.COLLECTIVE R26, `(.L_x_858) ;  /* 0x000000001a087348 */ /* 0x000fea0003c00000 */
[----:B------:R0:W1:Y:S02]  /*a930*/  SHFL.BFLY P2, R30, R29, R28, R27 ;  /* 0x0c00001c1d1e7389 */ /* 0x000064000004001b */
[----:B01----:R-:W-:Y:S01]  /*a940*/  ENDCOLLECTIVE ;  /* 0x000000000000791b */ /* 0x003fe20003800000 */
.L_x_858:
[----:B------:R-:W-:Y:S01]  /*a950*/  FADD.FTZ R35, R31, R20 ;  /* 0x000000141f237221 */ /* 0x000fe20000010000 */
[----:B------:R-:W-:-:S04]  /*a960*/  HFMA2.MMA R28, -RZ, RZ, 0, 1.1920928955078125e-07 ;  /* 0x00000002ff1c7435 */ /* 0x000fc800000001ff */
[----:B------:R-:W-:Y:S02]  /*a970*/  MOV R29, R35 ;  /* 0x00000023001d7202 */ /* 0x000fe40000000f00 */
[----:B------:R-:W-:-:S07]  /*a980*/  MOV R36, R30 ;  /* 0x0000001e00247202 */ /* 0x000fce0000000f00 */
[----:B------:R-:W-:Y:S05]  /*a990*/  WARPSYNC.COLLECTIVE R26, `(.L_x_859) ;  /* 0x000000001a087348 */ /* 0x000fea0003c00000 */
[----:B------:R0:W1:Y:S02]  /*a9a0*/  SHFL.BFLY P2, R30, R29, R28, R27 ;  /* 0x0c00001c1d1e7389 */ /* 0x000064000004001b */
[----:B01----:R-:W-:Y:S01]  /*a9b0*/  ENDCOLLECTIVE ;  /* 0x000000000000791b */ /* 0x003fe20003800000 */
.L_x_859:
[----:B------:R-:W-:-:S05]  /*a9c0*/  FADD.FTZ R36, R33, R36 ;  /* 0x0000002421247221 */ /* 0x000fca0000010000 */
[----:B------:R-:W-:Y:S02]  /*a9d0*/  MOV R29, R36 ;  /* 0x00000024001d7202 */ /* 0x000fe40000000f00 */
[----:B------:R-:W-:-:S07]  /*a9e0*/  MOV R18, R30 ;  /* 0x0000001e00127202 */ /* 0x000fce0000000f00 */
[----:B------:R-:W-:Y:S05]  /*a9f0*/  WARPSYNC.COLLECTIVE R26, `(.L_x_860) ;  /* 0x000000001a087348 */ /* 0x000fea0003c00000 */
[----:B------:R0:W1:Y:S02]  /*aa00*/  SHFL.BFLY P2, R30, R29, R28, R27 ;  /* 0x0c00001c1d1e7389 */ /* 0x000064000004001b */
[----:B01----:R-:W-:Y:S01]  /*aa10*/  ENDCOLLECTIVE ;  /* 0x000000000000791b */ /* 0x003fe20003800000 */
.L_x_860:
[----:B------:R-:W-:Y:S01]  /*aa20*/  FADD.FTZ R35, R35, R18 ;  /* 0x0000001223237221 */ /* 0x000fe20000010000 */
[----:B------:R-:W-:Y:S02]  /*aa30*/  HFMA2.MMA R18, -RZ, RZ, 0, 0 ;  /* 0x00000000ff127435 */ /* 0x000fe400000001ff */
[----:B------:R-:W-:Y:S02]  /*aa40*/  HFMA2.MMA R28, -RZ, RZ, 0, 5.9604644775390625e-08 ;  /* 0x00000001ff1c7435 */ /* 0x000fe400000001ff */
[----:B------:R-:W-:Y:S02]  /*aa50*/  MOV R29, R35 ;  /* 0x00000023001d7202 */ /* 0x000fe40000000f00 */
[----:B------:R-:W-:-:S07]  /*aa60*/  MOV R21, R30 ;  /* 0x0000001e00157202 */ /* 0x000fce0000000f00 */
[----:B------:R-:W-:Y:S05]  /*aa70*/  WARPSYNC.COLLECTIVE R26, `(.L_x_861) ;  /* 0x000000001a087348 */ /* 0x000fea0003c00000 */
[----:B------:R0:W1:Y:S02]  /*aa80*/  SHFL.BFLY P2, R30, R29, R28, R27 ;  /* 0x0c00001c1d1e7389 */ /* 0x000064000004001b */
[----:B01----:R-:W-:Y:S01]  /*aa90*/  ENDCOLLECTIVE ;  /* 0x000000000000791b */ /* 0x003fe20003800000 */
.L_x_861:
[----:B------:R-:W-:Y:S01]  /*aaa0*/  FADD.FTZ R36, R36, R21 ;  /* 0x0000001524247221 */ /* 0x000fe20000010000 */
[----:B------:R-:W-:-:S04]  /*aab0*/  HFMA2.MMA R21, -RZ, RZ, 0, 0 ;  /* 0x00000000ff157435 */ /* 0x000fc800000001ff */
[----:B------:R-:W-:Y:S02]  /*aac0*/  MOV R29, R36 ;  /* 0x00000024001d7202 */ /* 0x000fe40000000f00 */
[----:B------:R-:W-:-:S07]  /*aad0*/  MOV R34, R30 ;  /* 0x0000001e00227202 */ /* 0x000fce0000000f00 */
[----:B------:R-:W-:Y:S05]  /*aae0*/  WARPSYNC.COLLECTIVE R26, `(.L_x_862) ;  /* 0x000000001a087348 */ /* 0x000fea0003c00000 */
[----:B------:R0:W1:Y:S02]  /*aaf0*/  SHFL.BFLY P2, R30, R29, R28, R27 ;  /* 0x0c00001c1d1e7389 */ /* 0x000064000004001b */
[----:B01----:R-:W-:Y:S01]  /*ab00*/  ENDCOLLECTIVE ;  /* 0x000000000000791b */ /* 0x003fe20003800000 */
.L_x_862:
[----:B------:R-:W-:Y:S01]  /*ab10*/  FADD.FTZ R34, R35, R34 ;  /* 0x0000002223227221 */ /* 0x000fe20000010000 */
[----:B------:R-:W-:Y:S01]  /*ab20*/  HFMA2.MMA R28, -RZ, RZ, 0, 4.76837158203125e-07 ;  /* 0x00000008ff1c7435 */ /* 0x000fe200000001ff */
[----:B------:R-:W-:Y:S02]  /*ab30*/  MOV R29, R24 ;  /* 0x00000018001d7202 */ /* 0x000fe40000000f00 */
[----:B------:R-:W-:-:S08]  /*ab40*/  MOV R33, R30 ;  /* 0x0000001e00217202 */ /* 0x000fd00000000f00 */
[----:B------:R-:W-:Y:S05]  /*ab50*/  WARPSYNC.COLLECTIVE R26, `(.L_x_863) ;  /* 0x000000001a087348 */ /* 0x000fea0003c00000 */
[----:B------:R0:W1:Y:S02]  /*ab60*/  SHFL.BFLY P2, R30, R29, R28, R27 ;  /* 0x0c00001c1d1e7389 */ /* 0x000064000004001b */
[----:B01----:R-:W-:Y:S01]  /*ab70*/  ENDCOLLECTIVE ;  /* 0x000000000000791b */ /* 0x003fe20003800000 */
.L_x_863:
[----:B------:R-:W-:Y:S01]  /*ab80*/  FADD.FTZ R33, R36, R33 ;  /* 0x0000002124217221 */ /* 0x000fe20000010000 */
[----:B------:R-:W-:Y:S02]  /*ab90*/  MOV R29, R23 ;  /* 0x00000017001d7202 */ /* 0x000fe40000000f00 */
[----:B------:R-:W-:-:S07]  /*aba0*/  MOV R37, R30 ;  /* 0x0000001e00257202 */ /* 0x000fce0000000f00 */
[----:B------:R-:W-:Y:S05]  /*abb0*/  WARPSYNC.COLLECTIVE R26, `(.L_x_864) ;  /* 0x000000001a087348 */ /* 0x000fea0003c00000 */
[----:B------:R0:W1:Y:S02]  /*abc0*/  SHFL.BFLY P2, R30, R29, R28, R27 ;  /* 0x0c00001c1d1e7389 */ /* 0x000064000004001b */
[----:B01----:R-:W-:Y:S01]  /*abd0*/  ENDCOLLECTIVE ;  /* 0x000000000000791b */ /* 0x003fe20003800000 */
.L_x_864:
[----:B------:R-:W-:Y:S01]  /*abe0*/  FADD.FTZ R25, R37, R24 ;  /* 0x0000001825197221 */ /* 0x000fe20000010000 */
[----:B------:R-:W-:Y:S01]  /*abf0*/  @P0 SHF.L.U32 R24, R10, 0x1, RZ ;  /* 0x000000010a180819 */ /* 0x000fe200000006ff */
[----:B------:R-:W-:-:S03]  /*ac00*/  HFMA2.MMA R28, -RZ, RZ, 0, 2.384185791015625e-07 ;  /* 0x00000004ff1c7435 */ /* 0x000fc600000001ff */
[----:B------:R-:W-:Y:S02]  /*ac10*/  MOV R29, R25 ;  /* 0x00000019001d7202 */ /* 0x000fe40000000f00 */
[----:B------:R-:W-:-:S07]  /*ac20*/  MOV R38, R30 ;  /* 0x0000001e00267202 */ /* 0x000fce0000000f00 */
[----:B------:R-:W-:Y:S05]  /*ac30*/  WARPSYNC.COLLECTIVE R26, `(.L_x_865) ;  /* 0x000000001a087348 */ /* 0x000fea0003c00000 */
[----:B------:R0:W1:Y:S02]  /*ac40*/  SHFL.BFLY P2, R30, R29, R28, R27 ;  /* 0x0c00001c1d1e7389 */ /* 0x000064000004001b */
[----:B01----:R-:W-:Y:S01]  /*ac50*/  ENDCOLLECTIVE ;  /* 0x000000000000791b */ /* 0x003fe20003800000 */
.L_x_865:
[----:B------:R-:W-:Y:S01]  /*ac60*/  FADD.FTZ R32, R38, R23 ;  /* 0x0000001726207221 */ /* 0x000fe20000010000 */
[----:B------:R-:W-:-:S04]  /*ac70*/  @P0 IADD3 R23, R15, 0x5a, RZ ;  /* 0x0000005a0f170810 */ /* 0x000fc80007ffe0ff */
[----:B------:R-:W-:Y:S02]  /*ac80*/  @P0 LOP3.LUT R23, R23, R24, RZ, 0x3c, !PT ;  /* 0x0000001817170212 */ /* 0x000fe400078e3cff */
[----:B------:R-:W-:Y:S02]  /*ac90*/  MOV R29, R32 ;  /* 0x00000020001d7202 */ /* 0x000fe40000000f00 */
[----:B------:R-:W-:-:S07]  /*aca0*/  MOV R38, R30 ;  /* 0x0000001e00267202 */ /* 0x000fce0000000f00 */
[----:B------:R-:W-:Y:S05]  /*acb0*/  WARPSYNC.COLLECTIVE R26, `(.L_x_866) ;  /* 0x000000001a087348 */ /* 0x000fea0003c00000 */
[----:B------:R0:W1:Y:S02]  /*acc0*/  SHFL.BFLY P2, R30, R29, R28, R27 ;  /* 0x0c00001c1d1e7389 */ /* 0x000064000004001b */
[----:B01----:R-:W-:Y:S01]  /*acd0*/  ENDCOLLECTIVE ;  /* 0x000000000000791b */ /* 0x003fe20003800000 */
.L_x_866:
[----:B------:R-:W-:Y:S01]  /*ace0*/  FADD.FTZ R38, R25, R38 ;  /* 0x0000002619267221 */ /* 0x000fe20000010000 */
[----:B------:R-:W-:-:S04]  /*acf0*/  HFMA2.MMA R28, -RZ, RZ, 0, 1.1920928955078125e-07 ;  /* 0x00000002ff1c7435 */ /* 0x000fc800000001ff */
[----:B------:R-:W-:Y:S02]  /*ad00*/  MOV R29, R38 ;  /* 0x00000026001d7202 */ /* 0x000fe40000000f00 */
[----:B------:R-:W-:Y:S02]  /*ad10*/  MOV R37, R30 ;  /* 0x0000001e00257202 */ /* 0x000fe40000000f00 */
[----:B------:R-:W-:-:S03]  /*ad20*/  @P0 LEA R30, R10, UR4, 0x7 ;  /* 0x000000040a1e0c11 */ /* 0x000fc6000f8e38ff */
[----:B------:R-:W-:Y:S01]  /*ad30*/  FADD.FTZ R37, R32, R37 ;  /* 0x0000002520257221 */ /* 0x000fe20000010000 */
[----:B------:R-:W-:-:S07]  /*ad40*/  @P0 LEA R39, R23, R30, 0x2 ;  /* 0x0000001e17270211 */ /* 0x000fce00078e10ff */
[----:B------:R-:W-:Y:S05]  /*ad50*/  WARPSYNC.COLLECTIVE R26, `(.L_x_867) ;  /* 0x000000001a087348 */ /* 0x000fea0003c00000 */
[----:B------:R0:W1:Y:S02]  /*ad60*/  SHFL.BFLY P2, R30, R29, R28, R27 ;  /* 0x0c00001c1d1e7389 */ /* 0x000064000004001b */
[----:B01----:R-:W-:Y:S01]  /*ad70*/  ENDCOLLECTIVE ;  /* 0x000000000000791b */ /* 0x003fe20003800000 */
.L_x_867:
[----:B------:R0:W1:Y:S04]  /*ad80*/  @P0 LDS R22, [R39] ;  /* 0x0000000027160984 */ /* 0x0000680000000800 */
[----:B------:R0:W2:Y:S01]  /*ad90*/  @P0 LDS R20, [R39+0x780] ;  /* 0x0007800027140984 */ /* 0x0000a20000000800 */
[----:B------:R-:W-:Y:S02]  /*ada0*/  MOV R29, R37 ;  /* 0x00000025001d7202 */ /* 0x000fe40000000f00 */
[----:B------:R-:W-:-:S07]  /*adb0*/  MOV R23, R30 ;  /* 0x0000001e00177202 */ /* 0x000fce0000000f00 */
[----:B012---:R-:W-:Y:S05]  /*adc0*/  WARPSYNC.COLLECTIVE R26, `(.L_x_868) ;  /* 0x000000001a087348 */ /* 0x007fea0003c00000 */
[----:B------:R3:W4:Y:S02]  /*add0*/  SHFL.BFLY P2, R30, R29, R28, R27 ;  /* 0x0c00001c1d1e7389 */ /* 0x000724000004001b */
[----:B01234-:R-:W-:Y:S01]  /*ade0*/  ENDCOLLECTIVE ;  /* 0x000000000000791b */ /* 0x01ffe20003800000 */
.L_x_868:
        /* <DEDUP_REMOVED lines=9> */
.L_x_869:
[----:B------:R-:W-:Y:S01]  /*ae80*/  ISETP.NE.AND P0, PT, R10, RZ, PT ;  /* 0x000000ff0a00720c */ /* 0x000fe20003f05270 */
[----:B------:R-:W-:-:S05]  /*ae90*/  FADD.FTZ R37, R37, R24 ;  /* 0x0000001825257221 */ /* 0x000fca0000010000 */
[----:B------:R-:W-:-:S07]  /*aea0*/  MOV R29, R37 ;  /* 0x00000025001d7202 */ /* 0x000fce0000000f00 */
[----:B------:R-:W0:Y:S01]  /*aeb0*/  @!P0 LDC.64 R24, c[0x0][0x218] ;  /* 0x00008600ff188b82 */ /* 0x000e220000000a00 */
[----:B------:R-:W-:Y:S02]  /*aec0*/  @!P0 F2FP.BF16.F32.PACK_AB R44, RZ, R44 ;  /* 0x0000002cff2c823e */ /* 0x000fe400000010ff */
[----:B------:R-:W-:-:S07]  /*aed0*/  MOV R39, R30 ;  /* 0x0000001e00277202 */ /* 0x000fce0000000f00 */
[----:B0-----:R-:W-:Y:S05]  /*aee0*/  WARPSYNC.COLLECTIVE R26, `(.L_x_870) ;  /* 0x000000001a087348 */ /* 0x001fea0003c00000 */
[----:B------:R1:W2:Y:S02]  /*aef0*/  SHFL.BFLY P2, R30, R29, R28, R27 ;  /* 0x0c00001c1d1e7389 */ /* 0x0002a4000004001b */
[----:B012---:R-:W-:Y:S01]  /*af00*/  ENDCOLLECTIVE ;  /* 0x000000000000791b */ /* 0x007fe20003800000 */
.L_x_870:
[----:B------:R-:W-:Y:S01]  /*af10*/  FADD.FTZ R38, R38, R39 ;  /* 0x0000002726267221 */ /* 0x000fe20000010000 */
[----:B------:R-:W-:Y:S01]  /*af20*/  HFMA2.MMA R28, -RZ, RZ, 0, 4.76837158203125e-07 ;  /* 0x00000008ff1c7435 */ /* 0x000fe200000001ff */
[----:B------:R-:W-:Y:S02]  /*af30*/  MOV R29, R21 ;  /* 0x00000015001d7202 */ /* 0x000fe40000000f00 */
[----:B------:R-:W-:-:S08]  /*af40*/  MOV R40, R30 ;  /* 0x0000001e00287202 */ /* 0x000fd00000000f00 */
[----:B------:R-:W-:Y:S05]  /*af50*/  WARPSYNC.COLLECTIVE R26, `(.L_x_871) ;  /* 0x000000001a087348 */ /* 0x000fea0003c00000 */
[----:B------:R0:W1:Y:S02]  /*af60*/  SHFL.BFLY P2, R30, R29, R28, R27 ;  /* 0x0c00001c1d1e7389 */ /* 0x000064000004001b */
[----:B01----:R-:W-:Y:S01]  /*af70*/  ENDCOLLECTIVE ;  /* 0x000000000000791b */ /* 0x003fe20003800000 */
.L_x_871:
[----:B------:R-:W-:Y:S01]  /*af80*/  FADD.FTZ R37, R37, R40 ;  /* 0x0000002825257221 */ /* 0x000fe20000010000 */
[----:B------:R-:W-:Y:S02]  /*af90*/  MOV R29, R18 ;  /* 0x00000012001d7202 */ /* 0x000fe40000000f00 */
[----:B------:R-:W-:-:S07]  /*afa0*/  MOV R42, R30 ;  /* 0x0000001e002a7202 */ /* 0x000fce0000000f00 */
[----:B------:R-:W-:Y:S05]  /*afb0*/  WARPSYNC.COLLECTIVE R26, `(.L_x_872) ;  /* 0x000000001a087348 */ /* 0x000fea0003c00000 */
[----:B------:R0:W1:Y:S02]  /*afc0*/  SHFL.BFLY P2, R30, R29, R28, R27 ;  /* 0x0c00001c1d1e7389 */ /* 0x000064000004001b */
[----:B01----:R-:W-:Y:S01]  /*afd0*/  ENDCOLLECTIVE ;  /* 0x000000000000791b */ /* 0x003fe20003800000 */
.L_x_872:
[----:B------:R-:W-:Y:S01]  /*afe0*/  FADD.FTZ R42, R42, R21 ;  /* 0x000000152a2a7221 */ /* 0x000fe20000010000 */
[----:B------:R-:W-:-:S04]  /*aff0*/  HFMA2.MMA R28, -RZ, RZ, 0, 2.384185791015625e-07 ;  /* 0x00000004ff1c7435 */ /* 0x000fc800000001ff */
[----:B------:R-:W-:Y:S02]  /*b000*/  MOV R29, R42 ;  /* 0x0000002a001d7202 */ /* 0x000fe40000000f00 */
[----:B------:R-:W-:-:S07]  /*b010*/  MOV R23, R30 ;  /* 0x0000001e00177202 */ /* 0x000fce0000000f00 */
[----:B------:R-:W-:Y:S05]  /*b020*/  WARPSYNC.COLLECTIVE R26, `(.L_x_873) ;  /* 0x000000001a087348 */ /* 0x000fea0003c00000 */
[----:B------:R0:W1:Y:S02]  /*b030*/  SHFL.BFLY P2, R30, R29, R28, R27 ;  /* 0x0c00001c1d1e7389 */ /* 0x000064000004001b */
[----:B01----:R-:W-:Y:S01]  /*b040*/  ENDCOLLECTIVE ;  /* 0x000000000000791b */ /* 0x003fe20003800000 */
.L_x_873:
        /* <DEDUP_REMOVED lines=8> */
.L_x_874:
[----:B------:R-:W-:Y:S01]  /*b0d0*/  FADD.FTZ R42, R42, R41 ;  /* 0x000000292a2a7221 */ /* 0x000fe20000010000 */
[----:B------:R-:W-:Y:S02]  /*b0e0*/  IADD3 R41, R15, R8, RZ ;  /* 0x000000080f297210 */ /* 0x000fe40007ffe0ff */
[----:B------:R-:W0:Y:S03]  /*b0f0*/  @!P0 LDC.64 R14, c[0x0][0x220] ;  /* 0x00008800ff0e8b82 */ /* 0x000e260000000a00 */
[----:B------:R-:W-:-:S04]  /*b100*/  @!P0 IMAD.WIDE R24, R41, 0x2, R24 ;  /* 0x0000000229188825 */ /* 0x000fc800078e0218 */
[C---:B------:R-:W-:Y:S01]  /*b110*/  @!P0 IMAD.WIDE R22, R41.reuse, 0x2, R22 ;  /* 0x0000000229168825 */ /* 0x040fe200078e0216 */
[----:B------:R-:W-:Y:S01]  /*b120*/  HFMA2.MMA R28, -RZ, RZ, 0, 1.1920928955078125e-07 ;  /* 0x00000002ff1c7435 */ /* 0x000fe200000001ff */
[----:B------:R-:W-:Y:S02]  /*b130*/  MOV R29, R42 ;  /* 0x0000002a001d7202 */ /* 0x000fe40000000f00 */
[----:B------:R-:W-:Y:S01]  /*b140*/  @!P0 IMAD.WIDE R18, R41, 0x2, R18 ;  /* 0x0000000229128825 */ /* 0x000fe200078e0212 */
[----:B------:R-:W-:-:S07]  /*b150*/  MOV R20, R30 ;  /* 0x0000001e00147202 */ /* 0x000fce0000000f00 */
[----:B0-----:R-:W-:Y:S05]  /*b160*/  WARPSYNC.COLLECTIVE R26, `(.L_x_875) ;  /* 0x000000001a087348 */ /* 0x001fea0003c00000 */
[----:B------:R1:W2:Y:S02]  /*b170*/  SHFL.BFLY P2, R30, R29, R28, R27 ;  /* 0x0c00001c1d1e7389 */ /* 0x0002a4000004001b */
[----:B012---:R-:W-:Y:S01]  /*b180*/  ENDCOLLECTIVE ;  /* 0x000000000000791b */ /* 0x007fe20003800000 */
.L_x_875:
[----:B------:R-:W-:Y:S01]  /*b190*/  FADD.FTZ R31, R31, R20 ;  /* 0x000000141f1f7221 */ /* 0x000fe20000010000 */
[C---:B------:R-:W-:Y:S01]  /*b1a0*/  @!P0 IMAD.WIDE R14, R41.reuse, 0x2, R14 ;  /* 0x00000002290e8825 */ /* 0x040fe200078e020e */
[----:B------:R-:W0:Y:S03]  /*b1b0*/  @!P0 LDC.64 R20, c[0x0][0x218] ;  /* 0x00008600ff148b82 */ /* 0x000e260000000a00 */
        /* <DEDUP_REMOVED lines=10> */
.L_x_876:
[----:B------:R0:W-:Y:S04]  /*b260*/  @!P0 STG.E.U16 desc[UR16][R24.64], R45 ;  /* 0x0000002d18008986 */ /* 0x0001e8000c101510 */
[----:B------:R1:W-:Y:S01]  /*b270*/  @!P0 STG.E.U16 desc[UR16][R22.64], R44 ;  /* 0x0000002c16008986 */ /* 0x0003e2000c101510 */
[----:B------:R-:W-:Y:S01]  /*b280*/  @!P0 F2FP.BF16.F32.PACK_AB R26, RZ, R38 ;  /* 0x00000026ff1a823e */ /* 0x000fe200000010ff */
[----:B------:R-:W-:Y:S01]  /*b290*/  HFMA2.MMA R28, -RZ, RZ, 0, 5.9604644775390625e-08 ;  /* 0x00000001ff1c7435 */ /* 0x000fe200000001ff */
        /* <DEDUP_REMOVED lines=10> */
.L_x_877:
        /* <DEDUP_REMOVED lines=11> */
.L_x_878:
[----:B------:R-:W-:Y:S01]  /*b3f0*/  FADD.FTZ R35, R42, R35 ;  /* 0x000000232a237221 */ /* 0x000fe20000010000 */
[----:B------:R-:W-:Y:S06]  /*b400*/  BRA `(.L_x_879) ;  /* 0xffffffe000dc7947 */ /* 0x000fec000383ffff */
.L_x_880:
        /* <DEDUP_REMOVED lines=15> */
.L_x_2236:


//--------------------- .text._ZN13group_norm_v218gn_bwd_cuda_kernelI13__nv_bfloat16Li480ELi2ELi16ELi120ELi1024ELb1ELb1ELi16ELi960ELi960ELi4ELb1ELi4ELb0ELb0ELNS_15WgradSyncMethodE3ENS_16CompileConditionILi900EEEEEvPT_S6_S6_PKS5_S8_S8_S8_PKfflPfPj --------------------------
	.section	.text._ZN13group_norm_v218gn_bwd_cuda_kernelI13__nv_bfloat16Li480ELi2ELi16ELi120ELi1024ELb1ELb1ELi16ELi960ELi960ELi4ELb1ELi4ELb0ELb0ELNS_15WgradSyncMethodE3ENS_16CompileConditionILi900EEEEEvPT_S6_S6_PKS5_S8_S8_S8_PKfflPfPj,"ax",@progbits
	.align	128
        .global         _ZN13group_norm_v218gn_bwd_cuda_kernelI13__nv_bfloat16Li480ELi2ELi16ELi120ELi1024ELb1ELb1ELi16ELi960ELi960ELi4ELb1ELi4ELb0ELb0ELNS_15WgradSyncMethodE3ENS_16CompileConditionILi900EEEEEvPT_S6_S6_PKS5_S8_S8_S8_PKfflPfPj
        .type           _ZN13group_norm_v218gn_bwd_cuda_kernelI13__nv_bfloat16Li480ELi2ELi16ELi120ELi1024ELb1ELb1ELi16ELi960ELi960ELi4ELb1ELi4ELb0ELb0ELNS_15WgradSyncMethodE3ENS_16CompileConditionILi900EEEEEvPT_S6_S6_PKS5_S8_S8_S8_PKfflPfPj,@function
        .size           _ZN13group_norm_v218gn_bwd_cuda_kernelI13__nv_bfloat16Li480ELi2ELi16ELi120ELi1024ELb1ELb1ELi16ELi960ELi960ELi4ELb1ELi4ELb0ELb0ELNS_15WgradSyncMethodE3ENS_16CompileConditionILi900EEEEEvPT_S6_S6_PKS5_S8_S8_S8_PKfflPfPj,(.L_x_2237 - _ZN13group_norm_v218gn_bwd_cuda_kernelI13__nv_bfloat16Li480ELi2ELi16ELi120ELi1024ELb1ELb1ELi16ELi960ELi960ELi4ELb1ELi4ELb0ELb0ELNS_15WgradSyncMethodE3ENS_16CompileConditionILi900EEEEEvPT_S6_S6_PKS5_S8_S8_S8_PKfflPfPj)
        .other          _ZN13group_norm_v218gn_bwd_cuda_kernelI13__nv_bfloat16Li480ELi2ELi16ELi120ELi1024ELb1ELb1ELi16ELi960ELi960ELi4ELb1ELi4ELb0ELb0ELNS_15WgradSyncMethodE3ENS_16CompileConditionILi900EEEEEvPT_S6_S6_PKS5_S8_S8_S8_PKfflPfPj,@"STO_CUDA_ENTRY STV_DEFAULT"
_ZN13group_norm_v218gn_bwd_cuda_kernelI13__nv_bfloat16Li480ELi2ELi16ELi120ELi1024ELb1ELb1ELi16ELi960ELi960ELi4ELb1ELi4ELb0ELb0ELNS_15WgradSyncMethodE3ENS_16CompileConditionILi900EEEEEvPT_S6_S6_PKS5_S8_S8_S8_PKfflPfPj:
.text._ZN13group_norm_v218gn_bwd_cuda_kernelI13__nv_bfloat16Li480ELi2ELi16ELi120ELi1024ELb1ELb1ELi16ELi960ELi960ELi4ELb1ELi4ELb0ELb0ELNS_15WgradSyncMethodE3ENS_16CompileConditionILi900EEEEEvPT_S6_S6_PKS5_S8_S8_S8_PKfflPfPj:
        /* <DEDUP_REMOVED lines=20> */
[----:B------:R-:W-:Y:S01]  /*0140*/  MOV R5, 0x7fffff81 ;  /* 0x7fffff8100057802 */ /* 0x000fe20000000f00 */
        /* <DEDUP_REMOVED lines=11> */
.L_x_883:
[----:B------:R-:W2:Y:S04]  /*0200*/  LD.E.STRONG.GPU R0, desc[UR12][R2.64] ;  /* 0x0000000c02007980 */ /* 0x000ea8000c10f900 */
[----:B--2---:R-:W-:Y:S01]  /*0210*/  CCTL.IVALL ;  /* 0x00000000ff00798f */ /* 0x004fe20002000000 */
[----:B------:R-:W-:Y:S05]  /*0220*/  YIELD ;  /* 0x0000000000007946 */ /* 0x000fea0003800000 */
[----:B-----5:R-:W-:-:S04]  /*0230*/  LOP3.LUT R0, R0, R5, RZ, 0x3c, !PT ;  /* 0x0000000500007212 */ /* 0x020fc800078e3cff */
[----:B------:R-:W-:-:S13]  /*0240*/  ISETP.GT.AND P0, PT, R0, -0x1, PT ;  /* 0xffffffff0000780c */ /* 0x000fda0003f04270 */
[----:B------:R-:W-:Y:S05]  /*0250*/  @P0 BRA `(.L_x_883) ;  /* 0xfffffffc00e80947 */ /* 0x000fea000383ffff */
.L_x_882:
[----:B------:R-:W-:Y:S05]  /*0260*/  WARPSYNC.ALL ;  /* 0x0000000000007948 */ /* 0x000fea0003800000 */
[----:B------:R-:W-:Y:S06]  /*0270*/  BAR.SYNC.DEFER_BLOCKING 0x0 ;  /* 0x0000000000007b1d */ /* 0x000fec0000010000 */
[----:B------:R-:W-:Y:S05]  /*0280*/  BRA `(.L_x_884) ;  /* 0x0000007400287947 */ /* 0x000fea0003800000 */
.L_x_881:
[----:B------:R-:W0:Y:S01]  /*0290*/  S2R R11, SR_TID.X ;  /* 0x00000000000b7919 */ /* 0x000e220000002100 */
[----:B------:R-:W-:Y:S02]  /*02a0*/  MOV R0, 0x400 ;  /* 0x0000040000007802 */ /* 0x000fe40000000f00 */
[----:B------:R-:W-:Y:S02]  /*02b0*/  CS2R R46, SRZ ;  /* 0x00000000002e7805 */ /* 0x000fe4000001ff00 */
[----:B------:R-:W-:Y:S01]  /*02c0*/  CS2R R44, SRZ ;  /* 0x00000000002c7805 */ /* 0x000fe2000001ff00 */
[----:B------:R-:W1:Y:S01]  /*02d0*/  S2R R9, SR_CgaCtaId ;  /* 0x0000000000097919 */ /* 0x000e620000008800 */
[----:B------:R-:W-:Y:S01]  /*02e0*/  IADD3 R0, R0, 0x3c00, RZ ;  /* 0x00003c0000007810 */ /* 0x000fe20007ffe0ff */
[----:B------:R-:W-:Y:S01]  /*02f0*/  UMOV UR4, URZ ;  /* 0x0000003f00047c82 */ /* 0x000fe20008000000 */
[----:B0-----:R-:W-:Y:S02]  /*0300*/  IADD3 R5, R11, 0x1e0, RZ ;  /* 0x000001e00b057810 */ /* 0x001fe40007ffe0ff */
[----:B------:R-:W-:-:S02]  /*0310*/  SHF.R.S32.HI R3, RZ, 0x1f, R11 ;  /* 0x0000001fff037819 */ /* 0x000fc4000001140b */
[----:B------:R-:W-:Y:S02]  /*0320*/  SHF.R.S32.HI R6, RZ, 0x1f, R5 ;  /* 0x0000001fff067819 */ /* 0x000fe40000011405 */
[----:B------:R-:W-:Y:S02]  /*0330*/  LEA.HI R4, R3, R11, RZ, 0x2 ;  /* 0x0000000b03047211 */ /* 0x000fe400078f10ff */
[----:B------:R-:W-:Y:S02]  /*0340*/  LEA.HI R7, R6, R5, RZ, 0x2 ;  /* 0x0000000506077211 */ /* 0x000fe400078f10ff */
[----:B------:R-:W-:Y:S02]  /*0350*/  SHF.R.S32.HI R12, RZ, 0x2, R4 ;  /* 0x00000002ff0c7819 */ /* 0x000fe40000011404 */
[----:B------:R-:W-:Y:S02]  /*0360*/  SHF.R.S32.HI R10, RZ, 0x2, R7 ;  /* 0x00000002ff0a7819 */ /* 0x000fe40000011407 */
[----:B-1----:R-:W-:-:S02]  /*0370*/  LEA R2, R9, R0, 0x18 ;  /* 0x0000000009027211 */ /* 0x002fc400078ec0ff */
[----:B------:R-:W-:Y:S02]  /*0380*/  LOP3.LUT R8, R7, 0xfffffffc, RZ, 0xc0, !PT ;  /* 0xfffffffc07087812 */ /* 0x000fe400078ec0ff */
[----:B------:R-:W-:Y:S02]  /*0390*/  IADD3 R0, R12, 0xf0, RZ ;  /* 0x000000f00c007810 */ /* 0x000fe40007ffe0ff */
[----:B------:R-:W-:Y:S02]  /*03a0*/  IADD3 R7, R10, 0xf0, RZ ;  /* 0x000000f00a077810 */ /* 0x000fe40007ffe0ff */
[----:B------:R-:W-:Y:S02]  /*03b0*/  LEA.HI R6, R6, R5, RZ, 0x4 ;  /* 0x0000000506067211 */ /* 0x000fe400078f20ff */
[----:B------:R-:W-:Y:S02]  /*03c0*/  IADD3 R8, R5, -R8, RZ ;  /* 0x8000000805087210 */ /* 0x000fe40007ffe0ff */
[----:B------:R-:W-:-:S02]  /*03d0*/  SHF.R.S32.HI R5, RZ, 0x1f, R0 ;  /* 0x0000001fff057819 */ /* 0x000fc40000011400 */
[-C--:B------:R-:W-:Y:S02]  /*03e0*/  LEA.HI R3, R3, R11.reuse, RZ, 0x4 ;  /* 0x0000000b03037211 */ /* 0x080fe400078f20ff */
[----:B------:R-:W-:Y:S02]  /*03f0*/  LOP3.LUT R4, R4, 0xfffffffc, RZ, 0xc0, !PT ;  /* 0xfffffffc04047812 */ /* 0x000fe400078ec0ff */
[----:B------:R-:W-:Y:S02]  /*0400*/  SHF.R.S32.HI R10, RZ, 0x1f, R7 ;  /* 0x0000001fff0a7819 */ /* 0x000fe40000011407 */
[----:B------:R-:W-:Y:S02]  /*0410*/  LEA.HI R5, R5, R0, RZ, 0x2 ;  /* 0x0000000005057211 */ /* 0x000fe400078f10ff */
[----:B------:R-:W-:Y:S02]  /*0420*/  SHF.R.U32.HI R3, RZ, 0x4, R3 ;  /* 0x00000004ff037819 */ /* 0x000fe40000011603 */
[----:B------:R-:W-:-:S02]  /*0430*/  IADD3 R4, -R4, R11, RZ ;  /* 0x0000000b04047210 */ /* 0x000fc40007ffe1ff */
[----:B------:R-:W-:Y:S02]  /*0440*/  LEA.HI R10, R10, R7, RZ, 0x2 ;  /* 0x000000070a0a7211 */ /* 0x000fe400078f10ff */
[----:B------:R-:W-:Y:S02]  /*0450*/  SHF.R.U32.HI R5, RZ, 0x2, R5 ;  /* 0x00000002ff057819 */ /* 0x000fe40000011605 */
[----:B------:R-:W-:Y:S02]  /*0460*/  SHF.R.U32.HI R7, RZ, 0x4, R6 ;  /* 0x00000004ff077819 */ /* 0x000fe40000011606 */
        /* <DEDUP_REMOVED lines=12> */
[----:B------:R1:W-:Y:S02]  /*0530*/  STL [R1+0x80], RZ ;  /* 0x000080ff01007387 */ /* 0x0003e40000100800 */
.L_x_896:
[----:B-12---:R-:W0:Y:S01]  /*0540*/  S2R R0, SR_TID.X ;  /* 0x0000000000007919 */ /* 0x006e220000002100 */
[----:B------:R-:W1:Y:S01]  /*0550*/  LDC.64 R14, c[0x0][0x238] ;  /* 0x00008e00ff0e7b82 */ /* 0x000e620000000a00 */
[----:B------:R-:W-:Y:S02]  /*0560*/  ULOP3.LUT UR7, UR10, 0x1, URZ, 0xc0, !UPT ;  /* 0x000000010a077892 */ /* 0x000fe4000f8ec03f */
[----:B------:R-:W-:Y:S01]  /*0570*/  USHF.R.U64 UR8, UR10, 0x1, UR5 ;  /* 0x000000010a087899 */ /* 0x000fe20008001205 */
[----:B------:R-:W-:Y:S01]  /*0580*/  STL [R1+0x138], R45 ;  /* 0x0001382d01007387 */ /* 0x000fe20000100800 */
[----:B------:R-:W-:Y:S02]  /*0590*/  UIMAD UR14, UR7, 0x3c0, URZ ;  /* 0x000003c0070e78a4 */ /* 0x000fe4000f8e023f */
[----:B------:R-:W-:Y:S01]  /*05a0*/  USHF.L.U32 UR7, UR16, 0x4, URZ ;  /* 0x0000000410077899 */ /* 0x000fe2000800063f */
[----:B------:R-:W2:Y:S01]  /*05b0*/  LDC.64 R8, c[0x0][0x240] ;  /* 0x00009000ff087b82 */ /* 0x000ea20000000a00 */
[----:B------:R-:W-:Y:S01]  /*05c0*/  USHF.R.U32.HI UR9, URZ, 0x1, UR5 ;  /* 0x000000013f097899 */ /* 0x000fe20008011605 */
[----:B------:R-:W-:Y:S01]  /*05d0*/  MOV R3, UR8 ;  /* 0x0000000800037c02 */ /* 0x000fe20008000f00 */
[----:B------:R-:W-:-:S02]  /*05e0*/  ULOP3.LUT UR7, UR7, 0x3f0, URZ, 0xc0, !UPT ;  /* 0x000003f007077892 */ /* 0x000fc4000f8ec03f */
[----:B------:R-:W-:Y:S01]  /*05f0*/  UIMAD UR17, UR9, 0x1e0000, URZ ;  /* 0x001e0000091178a4 */ /* 0x000fe2000f8e023f */
[----:B------:R-:W-:Y:S01]  /*0600*/  ULDC.64 UR18, c[0x0][0x228] ;  /* 0x00008a0000127ab9 */ /* 0x000fe20000000a00 */
[----:B0-----:R-:W-:-:S05]  /*0610*/  IMAD.WIDE.U32 R16, R0, -0x77777777, RZ ;  /* 0x8888888900107825 */ /* 0x001fca00078e00ff */
[----:B------:R-:W-:-:S04]  /*0620*/  SHF.R.U32.HI R16, RZ, 0x7, R17 ;  /* 0x00000007ff107819 */ /* 0x000fc80000011611 */
[C---:B------:R-:W-:Y:S01]  /*0630*/  IADD3 R20, R16.reuse, UR7, RZ ;  /* 0x0000000710147c10 */ /* 0x040fe2000fffe0ff */
[----:B------:R-:W-:Y:S01]  /*0640*/  IMAD R10, R16, -0xf0, R0 ;  /* 0xffffff10100a7824 */ /* 0x000fe200078e0200 */
[----:B------:R-:W-:Y:S01]  /*0650*/  MOV R0, UR9 ;  /* 0x0000000900007c02 */ /* 0x000fe20008000f00 */
[----:B------:R-:W-:Y:S01]  /*0660*/  ULDC.64 UR8, c[0x0][0x248] ;  /* 0x0000920000087ab9 */ /* 0x000fe20000000a00 */
[----:B------:R-:W-:Y:S01]  /*0670*/  ULDC UR7, c[0x0][0x250] ;  /* 0x0000940000077ab9 */ /* 0x000fe20000000800 */
[----:B------:R-:W-:Y:S01]  /*0680*/  IMAD R20, R20, 0x780, RZ ;  /* 0x0000078014147824 */ /* 0x000fe200078e02ff */
[----:B------:R-:W-:-:S04]  /*0690*/  LEA R4, R10, UR14, 0x2 ;  /* 0x0000000e0a047c11 */ /* 0x000fc8000f8e10ff */
[----:B------:R-:W-:Y:S01]  /*06a0*/  SHF.R.S32.HI R5, RZ, 0x1f, R4 ;  /* 0x0000001fff057819 */ /* 0x000fe20000011404 */
[----:B-1----:R-:W-:-:S04]  /*06b0*/  IMAD.WIDE R14, R4, 0x2, R14 ;  /* 0x00000002040e7825 */ /* 0x002fc800078e020e */
[----:B------:R-:W-:Y:S01]  /*06c0*/  IMAD.WIDE.U32 R6, R4, -0x77777777, RZ ;  /* 0x8888888904067825 */ /* 0x000fe200078e00ff */
[----:B------:R-:W3:Y:S03]  /*06d0*/  LDG.E.64.CONSTANT R24, desc[UR12][R14.64] ;  /* 0x0000000c0e187981 */ /* 0x000ee6000c1e9b00 */
[----:B------:R-:W-:Y:S01]  /*06e0*/  IMAD.WIDE.U32 R12, R3, 0x1e0000, R4 ;  /* 0x001e0000030c7825 */ /* 0x000fe200078e0004 */
[----:B------:R-:W-:-:S04]  /*06f0*/  SHF.R.U32.HI R11, RZ, 0x6, R7 ;  /* 0x00000006ff0b7819 */ /* 0x000fc80000011607 */
[C---:B------:R-:W-:Y:S01]  /*0700*/  LEA R6, P0, R3.reuse, R11, 0x4 ;  /* 0x0000000b03067211 */ /* 0x040fe200078020ff */
[----:B------:R0:W-:Y:S03]  /*0710*/  STL [R1+0xd0], R11 ;  /* 0x0000d00b01007387 */ /* 0x0001e60000100800 */
[----:B------:R-:W-:Y:S02]  /*0720*/  LEA.HI.X R5, R3, RZ, R0, 0x4, P0 ;  /* 0x000000ff03057211 */ /* 0x000fe400000f2400 */
[----:B------:R-:W-:Y:S02]  /*0730*/  IADD3 R0, P1, R20, R12, RZ ;  /* 0x0000000c14007210 */ /* 0x000fe40007f3e0ff */
[----:B------:R-:W-:Y:S02]  /*0740*/  LEA R42, P0, R6, UR8, 0x3 ;  /* 0x00000008062a7c11 */ /* 0x000fe4000f8018ff */
[----:B------:R-:W-:-:S02]  /*0750*/  SHF.L.U32 R22, R0, 0x1, RZ ;  /* 0x0000000100167819 */ /* 0x000fc400000006ff */
[----:B0-----:R-:W-:Y:S02]  /*0760*/  IADD3 R11, R13, UR17, RZ ;  /* 0x000000110d0b7c10 */ /* 0x001fe4000fffe0ff */
[----:B------:R-:W-:Y:S01]  /*0770*/  LEA.HI.X R43, R6, UR9, R5, 0x3, P0 ;  /* 0x00000009062b7c11 */ /* 0x000fe200080f1c05 */
[----:B------:R-:W-:Y:S01]  /*0780*/  ULDC.64 UR8, c[0x0][0x230] ;  /* 0x00008c0000087ab9 */ /* 0x000fe20000000a00 */
[----:B------:R-:W-:Y:S02]  /*0790*/  IADD3.X R3, RZ, R11, RZ, P1, !PT ;  /* 0x0000000bff037210 */ /* 0x000fe40000ffe4ff */
[----:B------:R-:W-:Y:S02]  /*07a0*/  IADD3 R6, P0, R22, UR8, RZ ;  /* 0x0000000816067c10 */ /* 0x000fe4000ff1e0ff */
[----:B------:R-:W-:Y:S01]  /*07b0*/  SHF.L.U64.HI R21, R0, 0x1, R3 ;  /* 0x0000000100157819 */ /* 0x000fe20000010203 */
[----:B--2---:R-:W-:Y:S01]  /*07c0*/  IMAD.WIDE R8, R4, 0x2, R8 ;  /* 0x0000000204087825 */ /* 0x004fe200078e0208 */
[----:B------:R-:W2:Y:S01]  /*07d0*/  LDG.E.64.CONSTANT R42, desc[UR12][R42.64] ;  /* 0x0000000c2a2a7981 */ /* 0x000ea2000c1e9b00 */
[----:B------:R-:W-:-:S02]  /*07e0*/  IADD3 R3, R20, 0xf00, RZ ;  /* 0x00000f0014037810 */ /* 0x000fc40007ffe0ff */
[----:B------:R-:W-:Y:S01]  /*07f0*/  IADD3.X R7, R21, UR9, RZ, P0, !PT ;  /* 0x0000000915077c10 */ /* 0x000fe200087fe4ff */
[----:B------:R-:W-:Y:S04]  /*0800*/  STL [R1+0xc8], R21 ;  /* 0x0000c81501007387 */ /* 0x000fe80000100800 */
[----:B------:R-:W-:Y:S04]  /*0810*/  STL [R1+0xa8], R22 ;  /* 0x0000a81601007387 */ /* 0x000fe80000100800 */
[----:B------:R-:W4:Y:S01]  /*0820*/  LDG.E.64.CONSTANT R40, desc[UR12][R8.64] ;  /* 0x0000000c08287981 */ /* 0x000f22000c1e9b00 */
[----:B---3--:R-:W-:-:S03]  /*0830*/  MOV R19, R24 ;  /* 0x0000001800137202 */ /* 0x008fc60000000f00 */
[----:B------:R0:W-:Y:S01]  /*0840*/  STL.64 [R1+0x18], R24 ;  /* 0x0000181801007387 */ /* 0x0001e20000100a00 */
[----:B------:R-:W-:-:S03]  /*0850*/  MOV R17, R25 ;  /* 0x0000001900117202 */ /* 0x000fc60000000f00 */
[----:B0-----:R0:W3:Y:S01]  /*0860*/  LDG.E.64.CONSTANT R24, desc[UR12][R6.64] ;  /* 0x0000000c06187981 */ /* 0x0010e2000c1e9b00 */
[----:B------:R-:W-:-:S04]  /*0870*/  IADD3 R3, P1, R3, R12, RZ ;  /* 0x0000000c03037210 */ /* 0x000fc80007f3e0ff */
[----:B------:R-:W-:Y:S02]  /*0880*/  IADD3.X R0, RZ, R11, RZ, P1, !PT ;  /* 0x0000000bff007210 */ /* 0x000fe40000ffe4ff */
[C---:B------:R-:W-:Y:S02]  /*0890*/  SHF.L.U32 R18, R3.reuse, 0x1, RZ ;  /* 0x0000000103127819 */ /* 0x040fe400000006ff */
[----:B0-----:R-:W-:Y:S02]  /*08a0*/  SHF.L.U64.HI R6, R3, 0x1, R0 ;  /* 0x0000000103067819 */ /* 0x001fe40000010200 */
[----:B------:R-:W-:Y:S02]  /*08b0*/  IADD3 R38, P0, R18, UR8, RZ ;  /* 0x0000000812267c10 */ /* 0x000fe4000ff1e0ff */
[----:B------:R-:W-:Y:S02]  /*08c0*/  IADD3 R3, R20, 0x1e00, RZ ;  /* 0x00001e0014037810 */ /* 0x000fe40007ffe0ff */
[----:B------:R-:W-:-:S02]  /*08d0*/  IADD3.X R39, R6, UR9, RZ, P0, !PT ;  /* 0x0000000906277c10 */ /* 0x000fc400087fe4ff */
[----:B------:R-:W-:-:S04]  /*08e0*/  IADD3 R36, P0, R22, UR18, RZ ;  /* 0x0000001216247c10 */ /* 0x000fc8000ff1e0ff */
[----:B------:R-:W-:Y:S01]  /*08f0*/  IADD3.X R37, R21, UR19, RZ, P0, !PT ;  /* 0x0000001315257c10 */ /* 0x000fe200087fe4ff */
[----:B------:R-:W4:Y:S01]  /*0900*/  LDG.E.64.CONSTANT R38, desc[UR12][R38.64] ;  /* 0x0000000c26267981 */ /* 0x000f22000c1e9b00 */
[----:B------:R-:W-:-:S04]  /*0910*/  IADD3 R3, P0, R3, R12, RZ ;  /* 0x0000000c03037210 */ /* 0x000fc80007f1e0ff */
[----:B------:R-:W-:Y:S01]  /*0920*/  IADD3.X R0, RZ, R11, RZ, P0, !PT ;  /* 0x0000000bff007210 */ /* 0x000fe200007fe4ff */
[----:B------:R-:W4:Y:S01]  /*0930*/  LDG.E.64.CONSTANT R36, desc[UR12][R36.64] ;  /* 0x0000000c24247981 */ /* 0x000f22000c1e9b00 */
[C---:B------:R-:W-:Y:S02]  /*0940*/  SHF.L.U32 R5, R3.reuse, 0x1, RZ ;  /* 0x0000000103057819 */ /* 0x040fe400000006ff */
[----:B------:R-:W-:Y:S02]  /*0950*/  SHF.L.U64.HI R4, R3, 0x1, R0 ;  /* 0x0000000103047819 */ /* 0x000fe40000010200 */
[----:B------:R-:W-:Y:S02]  /*0960*/  IADD3 R34, P0, R5, UR8, RZ ;  /* 0x0000000805227c10 */ /* 0x000fe4000ff1e0ff */
[----:B------:R-:W-:Y:S02]  /*0970*/  IADD3 R3, R20, 0x2d00, RZ ;  /* 0x00002d0014037810 */ /* 0x000fe40007ffe0ff */
[----:B------:R-:W-:-:S02]  /*0980*/  IADD3.X R35, R4, UR9, RZ, P0, !PT ;  /* 0x0000000904237c10 */ /* 0x000fc400087fe4ff */
[----:B------:R-:W-:-:S04]  /*0990*/  IADD3 R32, P0, R18, UR18, RZ ;  /* 0x0000001212207c10 */ /* 0x000fc8000ff1e0ff */
[----:B------:R-:W-:Y:S01]  /*09a0*/  IADD3.X R33, R6, UR19, RZ, P0, !PT ;  /* 0x0000001306217c10 */ /* 0x000fe200087fe4ff */
[----:B-----5:R-:W-:Y:S01]  /*09b0*/  IMAD R10, R10, 0x18, R2 ;  /* 0x000000180a0a7824 */ /* 0x020fe200078e0202 */
[----:B------:R-:W-:Y:S01]  /*09c0*/  IADD3 R3, P0, R3, R12, RZ ;  /* 0x0000000c03037210 */ /* 0x000fe20007f1e0ff */
[----:B------:R-:W4:Y:S03]  /*09d0*/  LDG.E.64.CONSTANT R34, desc[UR12][R34.64] ;  /* 0x0000000c22227981 */ /* 0x000f26000c1e9b00 */
[----:B------:R-:W-:Y:S01]  /*09e0*/  IADD3.X R0, RZ, R11, RZ, P0, !PT ;  /* 0x0000000bff007210 */ /* 0x000fe200007fe4ff */
[----:B------:R-:W4:Y:S03]  /*09f0*/  LDG.E.64.CONSTANT R32, desc[UR12][R32.64] ;  /* 0x0000000c20207981 */ /* 0x000f26000c1e9b00 */
[C---:B------:R-:W-:Y:S01]  /*0a00*/  SHF.L.U64.HI R7, R3.reuse, 0x1, R0 ;  /* 0x0000000103077819 */ /* 0x040fe20000010200 */
[----:B---3--:R-:W-:Y:S04]  /*0a10*/  STL.64 [R1+0x8], R24 ;  /* 0x0000081801007387 */ /* 0x008fe80000100a00 */
[----:B------:R0:W-:Y:S02]  /*0a20*/  STL [R1+0xc0], R18 ;  /* 0x0000c01201007387 */ /* 0x0001e40000100800 */
[----:B0-----:R-:W-:-:S04]  /*0a30*/  SHF.L.U32 R18, R3, 0x1, RZ ;  /* 0x0000000103127819 */ /* 0x001fc800000006ff */
[----:B------:R-:W-:-:S04]  /*0a40*/  IADD3 R30, P0, R18, UR8, RZ ;  /* 0x00000008121e7c10 */ /* 0x000fc8000ff1e0ff */
[----:B------:R-:W-:Y:S02]  /*0a50*/  IADD3.X R31, R7, UR9, RZ, P0, !PT ;  /* 0x00000009071f7c10 */ /* 0x000fe400087fe4ff */
[----:B------:R-:W-:-:S04]  /*0a60*/  IADD3 R28, P0, R5, UR18, RZ ;  /* 0x00000012051c7c10 */ /* 0x000fc8000ff1e0ff */
[----:B------:R-:W-:Y:S01]  /*0a70*/  IADD3.X R29, R4, UR19, RZ, P0, !PT ;  /* 0x00000013041d7c10 */ /* 0x000fe200087fe4ff */
[----:B------:R-:W3:Y:S05]  /*0a80*/  LDG.E.64.CONSTANT R30, desc[UR12][R30.64] ;  /* 0x0000000c1e1e7981 */ /* 0x000eea000c1e9b00 */
[----:B------:R-:W3:Y:S01]  /*0a90*/  LDG.E.64.CONSTANT R28, desc[UR12][R28.64] ;  /* 0x0000000c1c1c7981 */ /* 0x000ee2000c1e9b00 */
[----:B------:R-:W-:-:S04]  /*0aa0*/  IADD3 R3, R20, 0x3c00, RZ ;  /* 0x00003c0014037810 */ /* 0x000fc80007ffe0ff */
[----:B------:R-:W-:Y:S01]  /*0ab0*/  IADD3 R0, P0, R3, R12, RZ ;  /* 0x0000000c03007210 */ /* 0x000fe20007f1e0ff */
[----:B--2---:R-:W-:Y:S01]  /*0ac0*/  FADD.FTZ R3, R43, UR7 ;  /* 0x000000072b037e21 */ /* 0x004fe20008010000 */
[----:B------:R-:W-:-:S05]  /*0ad0*/  MOV R15, R24 ;  /* 0x00000018000f7202 */ /* 0x000fca0000000f00 */
[----:B------:R-:W0:Y:S01]  /*0ae0*/  MUFU.RSQ R3, R3 ;  /* 0x0000000300037308 */ /* 0x000e220000001400 */
[----:B------:R-:W-:Y:S01]  /*0af0*/  MOV R14, R25 ;  /* 0x00000019000e7202 */ /* 0x000fe20000000f00 */
[----:B------:R1:W-:Y:S04]  /*0b00*/  STL [R1+0xc4], R6 ;  /* 0x0000c40601007387 */ /* 0x0003e80000100800 */
[----:B------:R2:W-:Y:S01]  /*0b10*/  STL [R1+0xb8], R5 ;  /* 0x0000b80501007387 */ /* 0x0005e20000100800 */
[----:B------:R-:W-:-:S03]  /*0b20*/  PRMT R13, R14, 0x7632, R13 ;  /* 0x000076320e0d7816 */ /* 0x000fc6000000000d */
[----:B------:R4:W-:Y:S01]  /*0b30*/  STL [R1+0xbc], R4 ;  /* 0x0000bc0401007387 */ /* 0x0009e20000100800 */
[----:B-1----:R-:W-:-:S03]  /*0b40*/  SHF.L.U32 R6, R15, 0x10, RZ ;  /* 0x000000100f067819 */ /* 0x002fc600000006ff */
[----:B------:R1:W-:Y:S01]  /*0b50*/  STL [R1+0xb4], R18 ;  /* 0x0000b41201007387 */ /* 0x0003e20000100800 */
[----:B--2---:R-:W-:Y:S01]  /*0b60*/  IADD3.X R5, RZ, R11, RZ, P0, !PT ;  /* 0x0000000bff057210 */ /* 0x004fe200007fe4ff */
[----:B------:R-:W-:Y:S02]  /*0b70*/  FADD.FTZ R6, -R42, R6 ;  /* 0x000000062a067221 */ /* 0x000fe40000010100 */
[----:B------:R-:W-:Y:S01]  /*0b80*/  STL [R1+0xcc], R7 ;  /* 0x0000cc0701007387 */ /* 0x000fe20000100800 */
[C---:B------:R-:W-:Y:S02]  /*0b90*/  SHF.L.U32 R21, R0.reuse, 0x1, RZ ;  /* 0x0000000100157819 */ /* 0x040fe400000006ff */
[----:B------:R-:W-:Y:S02]  /*0ba0*/  SHF.L.U64.HI R54, R0, 0x1, R5 ;  /* 0x0000000100367819 */ /* 0x000fe40000010205 */
[----:B------:R-:W-:Y:S01]  /*0bb0*/  SHF.L.U32 R13, R13, 0x10, RZ ;  /* 0x000000100d0d7819 */ /* 0x000fe200000006ff */
[----:B0-----:R-:W-:Y:S01]  /*0bc0*/  FMUL.FTZ R45, R3, R6 ;  /* 0x00000006032d7220 */ /* 0x001fe20000410000 */
[----:B------:R-:W-:-:S02]  /*0bd0*/  SHF.L.U32 R0, R19, 0x10, RZ ;  /* 0x0000001013007819 */ /* 0x000fc400000006ff */
[----:B------:R-:W-:Y:S01]  /*0be0*/  PRMT R48, R17, 0x7632, R48 ;  /* 0x0000763211307816 */ /* 0x000fe20000000030 */
[----:B------:R-:W-:Y:S01]  /*0bf0*/  FADD.FTZ R13, -R42, R13 ;  /* 0x0000000d2a0d7221 */ /* 0x000fe20000010100 */
[----:B----4-:R-:W-:Y:S02]  /*0c00*/  PRMT R8, R41, 0x7632, R8 ;  /* 0x0000763229087816 */ /* 0x010fe40000000008 */
[----:B------:R-:W-:Y:S01]  /*0c10*/  IADD3 R26, P0, R21, UR8, RZ ;  /* 0x00000008151a7c10 */ /* 0x000fe2000ff1e0ff */
[----:B------:R-:W-:Y:S01]  /*0c20*/  FMUL.FTZ R13, R3, R13 ;  /* 0x0000000d030d7220 */ /* 0x000fe20000410000 */
[----:B------:R-:W-:Y:S02]  /*0c30*/  SHF.L.U32 R48, R48, 0x10, RZ ;  /* 0x0000001030307819 */ /* 0x000fe400000006ff */
[----:B------:R-:W-:Y:S02]  /*0c40*/  SHF.L.U32 R8, R8, 0x10, RZ ;  /* 0x0000001008087819 */ /* 0x000fe400000006ff */
[----:B------:R-:W-:-:S02]  /*0c50*/  SHF.L.U32 R4, R17, 0x10, RZ ;  /* 0x0000001011047819 */ /* 0x000fc400000006ff */
[----:B------:R-:W-:Y:S02]  /*0c60*/  IADD3.X R27, R54, UR9, RZ, P0, !PT ;  /* 0x00000009361b7c10 */ /* 0x000fe400087fe4ff */
[----:B------:R-:W-:Y:S01]  /*0c70*/  IADD3 R24, P0, R18, UR18, RZ ;  /* 0x0000001212187c10 */ /* 0x000fe2000ff1e0ff */
[----:B-1----:R-:W-:Y:S01]  /*0c80*/  FFMA.FTZ R18, R13, R48, R8 ;  /* 0x000000300d127223 */ /* 0x002fe20000010008 */
[----:B------:R-:W-:Y:S02]  /*0c90*/  SHF.L.U32 R5, R14, 0x10, RZ ;  /* 0x000000100e057819 */ /* 0x000fe400000006ff */
[----:B------:R-:W-:Y:S01]  /*0ca0*/  SHF.L.U32 R6, R38, 0x10, RZ ;  /* 0x0000001026067819 */ /* 0x000fe200000006ff */
[----:B------:R-:W-:Y:S01]  /*0cb0*/  FMUL.FTZ R50, R18, -1.4426950216293334961 ;  /* 0xbfb8aa3b12327820 */ /* 0x000fe20000410000 */
[----:B------:R-:W-:Y:S01]  /*0cc0*/  SHF.L.U32 R60, R41, 0x10, RZ ;  /* 0x00000010293c7819 */ /* 0x000fe200000006ff */
[----:B------:R-:W-:Y:S01]  /*0cd0*/  FADD.FTZ R5, -R42, R5 ;  /* 0x000000052a057221 */ /* 0x000fe20000010100 */
[----:B------:R-:W-:Y:S01]  /*0ce0*/  PRMT R9, R40, 0x7632, R9 ;  /* 0x0000763228097816 */ /* 0x000fe20000000009 */
[----:B------:R-:W2:Y:S02]  /*0cf0*/  LDG.E.64.CONSTANT R26, desc[UR12][R26.64] ;  /* 0x0000000c1a1a7981 */ /* 0x000ea4000c1e9b00 */
[----:B------:R-:W0:Y:S01]  /*0d00*/  MUFU.EX2 R50, R50 ;  /* 0x0000003200327308 */ /* 0x000e220000000800 */
[----:B------:R-:W-:Y:S01]  /*0d10*/  FMUL.FTZ R61, R3, R5 ;  /* 0x00000005033d7220 */ /* 0x000fe20000410000 */
[----:B------:R-:W-:Y:S01]  /*0d20*/  SHF.L.U32 R5, R39, 0x10, RZ ;  /* 0x0000001027057819 */ /* 0x000fe200000006ff */
[----:B------:R-:W-:-:S02]  /*0d30*/  FADD.FTZ R6, -R42, R6 ;  /* 0x000000062a067221 */ /* 0x000fc40000010100 */
[----:B------:R-:W-:Y:S02]  /*0d40*/  FFMA.FTZ R53, R61, R4, R60 ;  /* 0x000000043d357223 */ /* 0x000fe4000001003c */
[----:B------:R-:W-:Y:S01]  /*0d50*/  FADD.FTZ R5, -R42, R5 ;  /* 0x000000052a057221 */ /* 0x000fe20000010100 */
[----:B------:R-:W-:Y:S01]  /*0d60*/  PRMT R51, R15, 0x7632, R51 ;  /* 0x000076320f337816 */ /* 0x000fe20000000033 */
[----:B0-----:R-:W-:Y:S01]  /*0d70*/  FADD.FTZ R50, R50, 1 ;  /* 0x3f80000032327421 */ /* 0x001fe20000010000 */
[----:B------:R-:W-:-:S05]  /*0d80*/  IADD3.X R25, R7, UR19, RZ, P0, !PT ;  /* 0x0000001307197c10 */ /* 0x000fca00087fe4ff */
[----:B------:R-:W-:Y:S01]  /*0d90*/  MUFU.RCP R50, R50 ;  /* 0x0000003200327308 */ /* 0x000fe20000001000 */
[----:B------:R-:W-:Y:S01]  /*0da0*/  PRMT R43, R19, 0x7632, R43 ;  /* 0x00007632132b7816 */ /* 0x000fe2000000002b */
[----:B------:R-:W4:Y:S04]  /*0db0*/  LDG.E.64.CONSTANT R24, desc[UR12][R24.64] ;  /* 0x0000000c18187981 */ /* 0x000f28000c1e9b00 */
[----:B---3--:R-:W-:Y:S04]  /*0dc0*/  STL [R1+0x134], R30 ;  /* 0x0001341e01007387 */ /* 0x008fe80000100800 */
[----:B------:R-:W-:Y:S04]  /*0dd0*/  STL [R1+0x130], R31 ;  /* 0x0001301f01007387 */ /* 0x000fe80000100800 */
[----:B------:R0:W-:Y:S02]  /*0de0*/  STL [R1+0x12c], R29 ;  /* 0x00012c1d01007387 */ /* 0x0001e40000100800 */
[----:B0-----:R-:W-:-:S05]  /*0df0*/  SHF.L.U32 R29, R40, 0x10, RZ ;  /* 0x00000010281d7819 */ /* 0x001fca00000006ff */
[----:B------:R-:W-:-:S04]  /*0e00*/  FFMA.FTZ R57, R45, R0, R29 ;  /* 0x000000002d397223 */ /* 0x000fc8000001001d */
[----:B------:R-:W-:-:S06]  /*0e10*/  FMUL.FTZ R17, R57, -1.4426950216293334961 ;  /* 0xbfb8aa3b39117820 */ /* 0x000fcc0000410000 */
[----:B------:R-:W0:Y:S01]  /*0e20*/  MUFU.EX2 R17, R17 ;  /* 0x0000001100117308 */ /* 0x000e220000000800 */
[----:B------:R-:W-:Y:S04]  /*0e30*/  STL [R1+0xac], R21 ;  /* 0x0000ac1501007387 */ /* 0x000fe80000100800 */
[----:B------:R-:W-:Y:S04]  /*0e40*/  STL [R1+0xb0], R54 ;  /* 0x0000b03601007387 */ /* 0x000fe80000100800 */
[----:B------:R1:W-:Y:S01]  /*0e50*/  STL [R1+0xe4], R40 ;  /* 0x0000e42801007387 */ /* 0x0003e20000100800 */
[----:B0-----:R-:W-:-:S03]  /*0e60*/  FADD.FTZ R17, R17, 1 ;  /* 0x3f80000011117421 */ /* 0x001fc60000010000 */
[----:B------:R-:W-:Y:S01]  /*0e70*/  STL [R1+0x34], R29 ;  /* 0x0000341d01007387 */ /* 0x000fe20000100800 */
[----:B------:R-:W0:Y:S03]  /*0e80*/  MUFU.RCP R49, R17 ;  /* 0x0000001100317308 */ /* 0x000e260000001000 */
[----:B------:R-:W-:Y:S01]  /*0e90*/  STL [R1+0x50], R60 ;  /* 0x0000503c01007387 */ /* 0x000fe20000100800 */
[----:B-1----:R-:W-:-:S03]  /*0ea0*/  FMUL.FTZ R40, R3, R5 ;  /* 0x0000000503287220 */ /* 0x002fc60000410000 */
[----:B------:R1:W-:Y:S01]  /*0eb0*/  STL [R1+0xe8], R41 ;  /* 0x0000e82901007387 */ /* 0x0003e20000100800 */
[----:B------:R-:W-:Y:S01]  /*0ec0*/  FFMA.FTZ R15, R4, R40, R60 ;  /* 0x00000028040f7223 */ /* 0x000fe2000001003c */
[----:B-1----:R-:W-:Y:S01]  /*0ed0*/  FMUL.FTZ R41, R3, R6 ;  /* 0x0000000603297220 */ /* 0x002fe20000410000 */
[----:B------:R-:W-:Y:S02]  /*0ee0*/  FMUL.FTZ R6, R53, -1.4426950216293334961 ;  /* 0xbfb8aa3b35067820 */ /* 0x000fe40000410000 */
[----:B------:R-:W-:-:S04]  /*0ef0*/  FMUL.FTZ R7, R15, -1.4426950216293334961 ;  /* 0xbfb8aa3b0f077820 */ /* 0x000fc80000410000 */
[----:B------:R-:W1:Y:S01]  /*0f00*/  MUFU.EX2 R6, R6 ;  /* 0x0000000600067308 */ /* 0x000e620000000800 */
[----:B------:R-:W-:Y:S01]  /*0f10*/  STL [R1+0x6c], R45 ;  /* 0x00006c2d01007387 */ /* 0x000fe20000100800 */
[----:B0-----:R-:W-:-:S03]  /*0f20*/  FADD.FTZ R58, -R49, 1 ;  /* 0x3f800000313a7421 */ /* 0x001fc60000010100 */
[----:B------:R-:W-:Y:S03]  /*0f30*/  STL [R1+0x70], R61 ;  /* 0x0000703d01007387 */ /* 0x000fe60000100800 */
[----:B------:R-:W0:Y:S01]  /*0f40*/  MUFU.EX2 R7, R7 ;  /* 0x0000000700077308 */ /* 0x000e220000000800 */
[----:B------:R-:W-:Y:S01]  /*0f50*/  STL [R1+0x74], R41 ;  /* 0x0000742901007387 */ /* 0x000fe20000100800 */
[----:B------:R-:W-:-:S03]  /*0f60*/  FFMA.FTZ R57, R57, R58, 1 ;  /* 0x3f80000039397423 */ /* 0x000fc6000001003a */
[----:B------:R-:W-:Y:S04]  /*0f70*/  STL [R1+0x78], R40 ;  /* 0x0000782801007387 */ /* 0x000fe80000100800 */
[----:B------:R3:W-:Y:S01]  /*0f80*/  STL [R1+0xec], R2 ;  /* 0x0000ec0201007387 */ /* 0x0007e20000100800 */
[----:B------:R-:W-:Y:S01]  /*0f90*/  FMUL.FTZ R57, R49, R57 ;  /* 0x0000003931397220 */ /* 0x000fe20000410000 */
[----:B------:R-:W-:Y:S01]  /*0fa0*/  FADD.FTZ R49, -R50, 1 ;  /* 0x3f80000032317421 */ /* 0x000fe20000010100 */
[----:B-1----:R-:W-:Y:S01]  /*0fb0*/  FADD.FTZ R19, R6, 1 ;  /* 0x3f80000006137421 */ /* 0x002fe20000010000 */
[----:B---3--:R-:W-:Y:S02]  /*0fc0*/  LEA R2, R16, R10, 0x3 ;  /* 0x0000000a10027211 */ /* 0x008fe400078e18ff */
[----:B------:R-:W-:-:S02]  /*0fd0*/  IADD3 R10, R20, 0x4b00, RZ ;  /* 0x00004b00140a7810 */ /* 0x000fc40007ffe0ff */
[----:B------:R-:W-:Y:S02]  /*0fe0*/  IADD3 R16, R20, 0x5a00, RZ ;  /* 0x00005a0014107810 */ /* 0x000fe40007ffe0ff */
[-C--:B------:R-:W-:Y:S01]  /*0ff0*/  IADD3 R10, P1, R10, R12.reuse, RZ ;  /* 0x0000000c0a0a7210 */ /* 0x080fe20007f3e0ff */
[----:B------:R-:W-:Y:S01]  /*1000*/  FFMA.FTZ R18, R18, R49, 1 ;  /* 0x3f80000012127423 */ /* 0x000fe20000010031 */
[----:B------:R-:W-:Y:S02]  /*1010*/  IADD3 R6, P0, R16, R12, RZ ;  /* 0x0000000c10067210 */ /* 0x000fe40007f1e0ff */
[----:B------:R-:W-:Y:S02]  /*1020*/  IADD3.X R16, RZ, R11, RZ, P1, !PT ;  /* 0x0000000bff107210 */ /* 0x000fe40000ffe4ff */
[----:B------:R-:W-:Y:S01]  /*1030*/  SHF.L.U32 R49, R36, 0x10, RZ ;  /* 0x0000001024317819 */ /* 0x000fe200000006ff */
[----:B------:R-:W-:Y:S01]  /*1040*/  STL [R1+0x9c], R2 ;  /* 0x00009c0201007387 */ /* 0x000fe20000100800 */
[----:B------:R-:W-:Y:S01]  /*1050*/  PRMT R17, R38, 0x7632, R17 ;  /* 0x0000763226117816 */ /* 0x000fe20000000011 */
[----:B0-----:R-:W-:Y:S01]  /*1060*/  FADD.FTZ R7, R7, 1 ;  /* 0x3f80000007077421 */ /* 0x001fe20000010000 */
[C---:B------:R-:W-:Y:S01]  /*1070*/  SHF.L.U64.HI R31, R10.reuse, 0x1, R16 ;  /* 0x000000010a1f7819 */ /* 0x040fe20000010210 */
[----:B------:R0:W-:Y:S01]  /*1080*/  STL [R1+0xf0], R38 ;  /* 0x0000f02601007387 */ /* 0x0001e20000100800 */
[----:B------:R-:W-:Y:S01]  /*1090*/  SHF.L.U32 R30, R10, 0x1, RZ ;  /* 0x000000010a1e7819 */ /* 0x000fe200000006ff */
[----:B------:R-:W-:-:S02]  /*10a0*/  FMUL.FTZ R50, R50, R18 ;  /* 0x0000001232327220 */ /* 0x000fc40000410000 */
[----:B------:R-:W-:Y:S01]  /*10b0*/  STL [R1+0xf4], R39 ;  /* 0x0000f42701007387 */ /* 0x000fe20000100800 */
[----:B------:R1:W-:Y:S01]  /*10c0*/  MUFU.RCP R18, R7 ;  /* 0x0000000700127308 */ /* 0x0003e20000001000 */
[----:B0-----:R-:W-:Y:S02]  /*10d0*/  FMUL.FTZ R38, R49, R57 ;  /* 0x0000003931267220 */ /* 0x001fe40000410000 */
[----:B------:R-:W-:Y:S02]  /*10e0*/  STL [R1+0xa4], R31 ;  /* 0x0000a41f01007387 */ /* 0x000fe40000100800 */
[----:B-1----:R-:W-:Y:S02]  /*10f0*/  FMUL.FTZ R7, R0, R38 ;  /* 0x0000002600077220 */ /* 0x002fe40000410000 */
[----:B------:R-:W-:Y:S04]  /*1100*/  STL [R1+0xa0], R30 ;  /* 0x0000a01e01007387 */ /* 0x000fe80000100800 */
[----:B------:R-:W-:Y:S01]  /*1110*/  STL [R1+0xf8], R36 ;  /* 0x0000f82401007387 */ /* 0x000fe20000100800 */
[----:B------:R-:W-:-:S03]  /*1120*/  FFMA.FTZ R7, R45, R7, RZ ;  /* 0x000000072d077223 */ /* 0x000fc600000100ff */
[----:B------:R-:W-:Y:S04]  /*1130*/  STL [R1+0x48], R38 ;  /* 0x0000482601007387 */ /* 0x000fe80000100800 */
[----:B------:R0:W-:Y:S04]  /*1140*/  STL [R1+0xfc], R37 ;  /* 0x0000fc2501007387 */ /* 0x0001e80000100800 */
[----:B------:R-:W3:Y:S01]  /*1150*/  LDL.LU R45, [R1+0x138] ;  /* 0x00013800012d7983 */ /* 0x000ee20000300800 */
[----:B------:R-:W-:Y:S02]  /*1160*/  SHF.L.U32 R51, R51, 0x10, RZ ;  /* 0x0000001033337819 */ /* 0x000fe400000006ff */
[----:B------:R-:W-:-:S03]  /*1170*/  SHF.L.U32 R43, R43, 0x10, RZ ;  /* 0x000000102b2b7819 */ /* 0x000fc600000006ff */
[----:B------:R-:W-:Y:S01]  /*1180*/  FADD.FTZ R51, -R42, R51 ;  /* 0x000000332a337221 */ /* 0x000fe20000010100 */
[----:B------:R-:W-:-:S03]  /*1190*/  SHF.L.U32 R9, R9, 0x10, RZ ;  /* 0x0000001009097819 */ /* 0x000fc600000006ff */
[----:B------:R-:W-:-:S04]  /*11a0*/  FMUL.FTZ R51, R3, R51 ;  /* 0x0000003303337220 */ /* 0x000fc80000410000 */
[----:B------:R-:W-:-:S04]  /*11b0*/  FFMA.FTZ R56, R51, R43, R9 ;  /* 0x0000002b33387223 */ /* 0x000fc80000010009 */
[----:B------:R-:W-:-:S06]  /*11c0*/  FMUL.FTZ R5, R56, -1.4426950216293334961 ;  /* 0xbfb8aa3b38057820 */ /* 0x000fcc0000410000 */
[----:B------:R-:W1:Y:S01]  /*11d0*/  MUFU.EX2 R5, R5 ;  /* 0x0000000500057308 */ /* 0x000e620000000800 */
[----:B------:R-:W-:Y:S01]  /*11e0*/  SHF.L.U32 R17, R17, 0x10, RZ ;  /* 0x0000001011117819 */ /* 0x000fe200000006ff */
[----:B------:R-:W-:-:S04]  /*11f0*/  FFMA.FTZ R14, R0, R41, R29 ;  /* 0x00000029000e7223 */ /* 0x000fc8000001001d */
[----:B------:R-:W-:Y:S01]  /*1200*/  FADD.FTZ R17, -R42, R17 ;  /* 0x000000112a117221 */ /* 0x000fe20000010100 */
[----:B------:R-:W-:Y:S01]  /*1210*/  FMUL.FTZ R55, R14, -1.4426950216293334961 ;  /* 0xbfb8aa3b0e377820 */ /* 0x000fe20000410000 */
[----:B------:R-:W2:Y:S02]  /*1220*/  MUFU.RCP R19, R19 ;  /* 0x0000001300137308 */ /* 0x000ea40000001000 */
[----:B------:R-:W-:Y:S01]  /*1230*/  FMUL.FTZ R10, R3, R17 ;  /* 0x00000011030a7220 */ /* 0x000fe20000410000 */
[----:B------:R-:W-:Y:S01]  /*1240*/  IADD3 R22, P2, R21, UR18, RZ ;  /* 0x0000001215167c10 */ /* 0x000fe2000ff5e0ff */
[----:B-1----:R-:W-:-:S04]  /*1250*/  FADD.FTZ R52, R5, 1 ;  /* 0x3f80000005347421 */ /* 0x002fc80000010000 */
[----:B------:R-:W1:Y:S01]  /*1260*/  MUFU.EX2 R55, R55 ;  /* 0x0000003700377308 */ /* 0x000e620000000800 */
[----:B------:R-:W-:Y:S01]  /*1270*/  FFMA.FTZ R16, R43, R10, R9 ;  /* 0x0000000a2b107223 */ /* 0x000fe20000010009 */
[----:B------:R-:W-:-:S03]  /*1280*/  IADD3.X R23, R54, UR19, RZ, P2, !PT ;  /* 0x0000001336177c10 */ /* 0x000fc600097fe4ff */
[----:B------:R-:W-:-:S03]  /*1290*/  FMUL.FTZ R54, R16, -1.4426950216293334961 ;  /* 0xbfb8aa3b10367820 */ /* 0x000fc60000410000 */
[----:B------:R-:W4:Y:S01]  /*12a0*/  MUFU.RCP R52, R52 ;  /* 0x0000003400347308 */ /* 0x000f220000001000 */
[----:B--2---:R-:W-:Y:S01]  /*12b0*/  FADD.FTZ R21, -R19, 1 ;  /* 0x3f80000013157421 */ /* 0x004fe20000010100 */
[----:B------:R-:W-:Y:S01]  /*12c0*/  PRMT R5, R39, 0x7632, R5 ;  /* 0x0000763227057816 */ /* 0x000fe20000000005 */
[----:B------:R-:W2:Y:S05]  /*12d0*/  LDG.E.64.CONSTANT R22, desc[UR12][R22.64] ;  /* 0x0000000c16167981 */ /* 0x000eaa000c1e9b00 */
[----:B------:R-:W0:Y:S01]  /*12e0*/  MUFU.EX2 R54, R54 ;  /* 0x0000003600367308 */ /* 0x000e220000000800 */
[----:B------:R-:W-:Y:S01]  /*12f0*/  FFMA.FTZ R53, R53, R21, 1 ;  /* 0x3f80000035357423 */ /* 0x000fe20000010015 */
[----:B-1----:R-:W-:-:S03]  /*1300*/  FADD.FTZ R55, R55, 1 ;  /* 0x3f80000037377421 */ /* 0x002fc60000010000 */
[----:B------:R-:W-:Y:S01]  /*1310*/  FMUL.FTZ R53, R19, R53 ;  /* 0x0000003513357220 */ /* 0x000fe20000410000 */
[----:B----4-:R-:W-:Y:S02]  /*1320*/  FADD.FTZ R58, -R52, 1 ;  /* 0x3f800000343a7421 */ /* 0x010fe40000010100 */
[----:B------:R1:W4:Y:S02]  /*1330*/  MUFU.RCP R19, R55 ;  /* 0x0000003700137308 */ /* 0x0003240000001000 */
[----:B------:R-:W-:Y:S01]  /*1340*/  FFMA.FTZ R58, R56, R58, 1 ;  /* 0x3f800000383a7423 */ /* 0x000fe2000001003a */
[----:B-1----:R-:W-:-:S03]  /*1350*/  PRMT R55, R36, 0x7632, R55 ;  /* 0x0000763224377816 */ /* 0x002fc60000000037 */
[----:B------:R-:W-:Y:S01]  /*1360*/  FMUL.FTZ R58, R52, R58 ;  /* 0x0000003a343a7220 */ /* 0x000fe20000410000 */
[----:B0-----:R-:W-:Y:S01]  /*1370*/  FADD.FTZ R49, R54, 1 ;  /* 0x3f80000036317421 */ /* 0x001fe20000010000 */
[----:B------:R-:W-:Y:S02]  /*1380*/  SHF.L.U32 R55, R55, 0x10, RZ ;  /* 0x0000001037377819 */ /* 0x000fe400000006ff */
[C---:B------:R-:W-:Y:S02]  /*1390*/  SHF.L.U32 R54, R37.reuse, 0x10, RZ ;  /* 0x0000001025367819 */ /* 0x040fe400000006ff */
[----:B------:R-:W-:Y:S01]  /*13a0*/  PRMT R56, R37, 0x7632, R56 ;  /* 0x0000763225387816 */ /* 0x000fe20000000038 */
[----:B------:R-:W-:Y:S01]  /*13b0*/  FMUL.FTZ R55, R55, R58 ;  /* 0x0000003a37377220 */ /* 0x000fe20000410000 */
[----:B------:R-:W0:Y:S01]  /*13c0*/  MUFU.RCP R49, R49 ;  /* 0x0000003100317308 */ /* 0x000e220000001000 */
[----:B------:R-:W-:Y:S01]  /*13d0*/  FMUL.FTZ R2, R54, R53 ;  /* 0x0000003536027220 */ /* 0x000fe20000410000 */
[----:B------:R-:W-:Y:S01]  /*13e0*/  SHF.L.U32 R56, R56, 0x10, RZ ;  /* 0x0000001038387819 */ /* 0x000fe200000006ff */
[----:B------:R-:W-:-:S02]  /*13f0*/  FMUL.FTZ R52, R43, R55 ;  /* 0x000000372b347220 */ /* 0x000fc40000410000 */
[----:B------:R-:W-:Y:S02]  /*1400*/  FMUL.FTZ R54, R4, R2 ;  /* 0x0000000204367220 */ /* 0x000fe40000410000 */
[C---:B------:R-:W-:Y:S01]  /*1410*/  FFMA.FTZ R7, R51.reuse, R52, R7 ;  /* 0x0000003433077223 */ /* 0x040fe20000010007 */
[----:B------:R-:W-:Y:S01]  /*1420*/  FMUL.FTZ R53, R56, R50 ;  /* 0x0000003238357220 */ /* 0x000fe20000410000 */
[----:B------:R-:W-:Y:S01]  /*1430*/  FFMA.FTZ R52, R0, R38, RZ ;  /* 0x0000002600347223 */ /* 0x000fe200000100ff */
[-C--:B------:R-:W-:Y:S01]  /*1440*/  FFMA.FTZ R51, R51, R55.reuse, R46 ;  /* 0x0000003733337223 */ /* 0x080fe2000001002e */
[----:B------:R-:W-:Y:S02]  /*1450*/  FFMA.FTZ R54, R61, R54, R7 ;  /* 0x000000363d367223 */ /* 0x000fe40000010007 */
[----:B------:R-:W-:Y:S01]  /*1460*/  FFMA.FTZ R46, R43, R55, R52 ;  /* 0x000000372b2e7223 */ /* 0x000fe20000010034 */
[----:B------:R-:W-:Y:S01]  /*1470*/  FADD.FTZ R52, R55, R47 ;  /* 0x0000002f37347221 */ /* 0x000fe20000010000 */
[-C--:B------:R-:W-:Y:S01]  /*1480*/  FMUL.FTZ R55, R48, R53.reuse ;  /* 0x0000003530377220 */ /* 0x080fe20000410000 */
[----:B------:R-:W-:Y:S01]  /*1490*/  FFMA.FTZ R61, R13, R53, R44 ;  /* 0x000000350d3d7223 */ /* 0x000fe2000001002c */
[----:B----4-:R-:W-:-:S02]  /*14a0*/  FADD.FTZ R44, -R19, 1 ;  /* 0x3f800000132c7421 */ /* 0x010fc40000010100 */
[----:B------:R-:W-:Y:S01]  /*14b0*/  FFMA.FTZ R55, R13, R55, R54 ;  /* 0x000000370d377223 */ /* 0x000fe20000010036 */
[----:B------:R-:W-:Y:S01]  /*14c0*/  SHF.L.U32 R13, R34, 0x10, RZ ;  /* 0x00000010220d7819 */ /* 0x000fe200000006ff */
[----:B------:R-:W-:-:S04]  /*14d0*/  FFMA.FTZ R44, R14, R44, 1 ;  /* 0x3f8000000e2c7423 */ /* 0x000fc8000001002c */
[----:B------:R-:W-:Y:S01]  /*14e0*/  FADD.FTZ R13, -R42, R13 ;  /* 0x0000000d2a0d7221 */ /* 0x000fe20000010100 */
[----:B------:R-:W-:Y:S01]  /*14f0*/  FMUL.FTZ R19, R19, R44 ;  /* 0x0000002c13137220 */ /* 0x000fe20000410000 */
[----:B------:R-:W-:Y:S02]  /*1500*/  SHF.L.U32 R44, R33, 0x10, RZ ;  /* 0x00000010212c7819 */ /* 0x000fe400000006ff */
[----:B------:R-:W-:Y:S01]  /*1510*/  FMUL.FTZ R37, R3, R13 ;  /* 0x0000000d03257220 */ /* 0x000fe20000410000 */
[----:B------:R1:W-:Y:S01]  /*1520*/  STL [R1+0x4c], R2 ;  /* 0x00004c0201007387 */ /* 0x0003e20000100800 */
[----:B------:R-:W-:Y:S01]  /*1530*/  FFMA.FTZ R46, R4, R2, R46 ;  /* 0x00000002042e7223 */ /* 0x000fe2000001002e */
[----:B------:R-:W-:Y:S02]  /*1540*/  IADD3 R20, R20, 0x6900, RZ ;  /* 0x0000690014147810 */ /* 0x000fe40007ffe0ff */
[----:B------:R-:W-:Y:S04]  /*1550*/  STL [R1+0x100], R34 ;  /* 0x0001002201007387 */ /* 0x000fe80000100800 */
[----:B------:R-:W-:Y:S04]  /*1560*/  STL [R1+0x64], R37 ;  /* 0x0000642501007387 */ /* 0x000fe80000100800 */
[----:B------:R4:W-:Y:S01]  /*1570*/  STL [R1+0x104], R32 ;  /* 0x0001042001007387 */ /* 0x0009e20000100800 */
[----:B------:R-:W-:-:S03]  /*1580*/  IADD3 R12, P1, R20, R12, RZ ;  /* 0x0000000c140c7210 */ /* 0x000fc60007f3e0ff */
[----:B------:R-:W-:Y:S01]  /*1590*/  STL [R1+0x108], R35 ;  /* 0x0001082301007387 */ /* 0x000fe20000100800 */
[----:B------:R-:W-:Y:S01]  /*15a0*/  IADD3 R20, P3, R30, UR8, RZ ;  /* 0x000000081e147c10 */ /* 0x000fe2000ff7e0ff */
[----:B---3--:R-:W-:Y:S01]  /*15b0*/  FADD.FTZ R7, R53, R45 ;  /* 0x0000002d35077221 */ /* 0x008fe20000010000 */
[----:B------:R-:W-:-:S04]  /*15c0*/  FADD.FTZ R45, -R18, 1 ;  /* 0x3f800000122d7421 */ /* 0x000fc80000010100 */
[----:B------:R-:W-:Y:S01]  /*15d0*/  FFMA.FTZ R45, R15, R45, 1 ;  /* 0x3f8000000f2d7423 */ /* 0x000fe2000001002d */
[----:B0-----:R-:W-:-:S04]  /*15e0*/  FADD.FTZ R15, -R49, 1 ;  /* 0x3f800000310f7421 */ /* 0x001fc80000010100 */
[----:B------:R-:W-:Y:S01]  /*15f0*/  FFMA.FTZ R15, R16, R15, 1 ;  /* 0x3f800000100f7423 */ /* 0x000fe2000001000f */
[----:B------:R-:W-:-:S03]  /*1600*/  SHF.L.U32 R16, R35, 0x10, RZ ;  /* 0x0000001023107819 */ /* 0x000fc600000006ff */
[----:B------:R-:W-:Y:S01]  /*1610*/  FMUL.FTZ R54, R49, R15 ;  /* 0x0000000f31367220 */ /* 0x000fe20000410000 */
[----:B------:R-:W-:Y:S01]  /*1620*/  SHF.L.U32 R49, R32, 0x10, RZ ;  /* 0x0000001020317819 */ /* 0x000fe200000006ff */
[----:B------:R-:W-:Y:S01]  /*1630*/  FADD.FTZ R16, -R42, R16 ;  /* 0x000000102a107221 */ /* 0x000fe20000010100 */
[----:B------:R-:W-:-:S03]  /*1640*/  FMUL.FTZ R18, R18, R45 ;  /* 0x0000002d12127220 */ /* 0x000fc60000410000 */
[----:B-1----:R-:W-:Y:S01]  /*1650*/  FMUL.FTZ R2, R3, R16 ;  /* 0x0000001003027220 */ /* 0x002fe20000410000 */
[----:B------:R-:W-:Y:S01]  /*1660*/  FMUL.FTZ R39, R49, R19 ;  /* 0x0000001331277220 */ /* 0x000fe20000410000 */
[----:B------:R-:W-:Y:S01]  /*1670*/  FMUL.FTZ R38, R44, R18 ;  /* 0x000000122c267220 */ /* 0x000fe20000410000 */
[----:B------:R-:W-:Y:S02]  /*1680*/  IADD3.X R18, RZ, R11, RZ, P0, !PT ;  /* 0x0000000bff127210 */ /* 0x000fe400007fe4ff */
[----:B------:R-:W-:Y:S02]  /*1690*/  STL [R1+0x68], R2 ;  /* 0x0000680201007387 */ /* 0x000fe40000100800 */
[----:B------:R-:W-:Y:S02]  /*16a0*/  SHF.L.U64.HI R36, R6, 0x1, R18 ;  /* 0x0000000106247819 */ /* 0x000fe40000010212 */
[----:B------:R-:W-:Y:S01]  /*16b0*/  STL [R1+0x38], R39 ;  /* 0x0000382701007387 */ /* 0x000fe20000100800 */
[----:B------:R-:W-:-:S03]  /*16c0*/  IADD3 R18, P0, R30, UR18, RZ ;  /* 0x000000121e127c10 */ /* 0x000fc6000ff1e0ff */
[----:B------:R-:W-:Y:S04]  /*16d0*/  STL [R1+0x40], R38 ;  /* 0x0000402601007387 */ /* 0x000fe80000100800 */
[----:B------:R-:W-:Y:S04]  /*16e0*/  STL [R1+0x10c], R33 ;  /* 0x00010c2101007387 */ /* 0x000fe80000100800 */
[----:B------:R-:W3:Y:S01]  /*16f0*/  LDL.LU R30, [R1+0x134] ;  /* 0x00013400011e7983 */ /* 0x000ee20000300800 */
[----:B------:R-:W-:-:S05]  /*1700*/  SHF.L.U32 R5, R5, 0x10, RZ ;  /* 0x0000001005057819 */ /* 0x000fca00000006ff */
[----:B------:R-:W-:-:S04]  /*1710*/  FADD.FTZ R5, -R42, R5 ;  /* 0x000000052a057221 */ /* 0x000fc80000010100 */
[----:B------:R-:W-:-:S04]  /*1720*/  FMUL.FTZ R5, R3, R5 ;  /* 0x0000000503057220 */ /* 0x000fc80000410000 */
[----:B------:R-:W-:-:S04]  /*1730*/  FFMA.FTZ R17, R48, R5, R8 ;  /* 0x0000000530117223 */ /* 0x000fc80000010008 */
[----:B------:R-:W-:-:S06]  /*1740*/  FMUL.FTZ R59, R17, -1.4426950216293334961 ;  /* 0xbfb8aa3b113b7820 */ /* 0x000fcc0000410000 */
[----:B------:R-:W0:Y:S02]  /*1750*/  MUFU.EX2 R59, R59 ;  /* 0x0000003b003b7308 */ /* 0x000e240000000800 */
[----:B0-----:R-:W-:-:S06]  /*1760*/  FADD.FTZ R59, R59, 1 ;  /* 0x3f8000003b3b7421 */ /* 0x001fcc0000010000 */
[----:B------:R-:W0:Y:S01]  /*1770*/  MUFU.RCP R50, R59 ;  /* 0x0000003b00327308 */ /* 0x000e220000001000 */
[----:B------:R-:W-:Y:S01]  /*1780*/  PRMT R13, R32, 0x7632, R13 ;  /* 0x00007632200d7816 */ /* 0x000fe2000000000d */
[----:B0-----:R-:W-:-:S04]  /*1790*/  FADD.FTZ R14, -R50, 1 ;  /* 0x3f800000320e7421 */ /* 0x001fc80000010100 */
[----:B------:R-:W-:-:S04]  /*17a0*/  FFMA.FTZ R14, R17, R14, 1 ;  /* 0x3f800000110e7423 */ /* 0x000fc8000001000e */
[----:B------:R-:W-:Y:S01]  /*17b0*/  FMUL.FTZ R15, R50, R14 ;  /* 0x0000000e320f7220 */ /* 0x000fe20000410000 */
[----:B------:R-:W-:-:S04]  /*17c0*/  PRMT R50, R35, 0x7632, R50 ;  /* 0x0000763223327816 */ /* 0x000fc80000000032 */
[----:B------:R-:W-:Y:S02]  /*17d0*/  SHF.L.U32 R50, R50, 0x10, RZ ;  /* 0x0000001032327819 */ /* 0x000fe400000006ff */
[----:B------:R-:W-:-:S03]  /*17e0*/  SHF.L.U32 R13, R13, 0x10, RZ ;  /* 0x000000100d0d7819 */ /* 0x000fc600000006ff */
[----:B------:R-:W-:Y:S01]  /*17f0*/  FADD.FTZ R50, -R42, R50 ;  /* 0x000000322a327221 */ /* 0x000fe20000010100 */
[----:B------:R-:W-:Y:S01]  /*1800*/  FFMA.FTZ R53, R48, R53, R46 ;  /* 0x0000003530357223 */ /* 0x000fe2000001002e */
[----:B------:R-:W-:Y:S02]  /*1810*/  FFMA.FTZ R46, R4, R2, R60 ;  /* 0x00000002042e7223 */ /* 0x000fe4000001003c */
[----:B------:R-:W-:Y:S01]  /*1820*/  FMUL.FTZ R50, R3, R50 ;  /* 0x0000003203327220 */ /* 0x000fe20000410000 */
[----:B------:R-:W-:Y:S01]  /*1830*/  FMUL.FTZ R54, R13, R54 ;  /* 0x000000360d367220 */ /* 0x000fe20000410000 */
[----:B------:R-:W-:Y:S02]  /*1840*/  FMUL.FTZ R17, R46, -1.4426950216293334961 ;  /* 0xbfb8aa3b2e117820 */ /* 0x000fe40000410000 */
[----:B------:R-:W-:Y:S01]  /*1850*/  FFMA.FTZ R13, R48, R50, R8 ;  /* 0x00000032300d7223 */ /* 0x000fe20000010008 */
[----:B----4-:R-:W-:-:S03]  /*1860*/  SHF.L.U32 R32, R6, 0x1, RZ ;  /* 0x0000000106207819 */ /* 0x010fc600000006ff */
[----:B------:R-:W-:Y:S01]  /*1870*/  FMUL.FTZ R19, R13, -1.4426950216293334961 ;  /* 0xbfb8aa3b0d137820 */ /* 0x000fe20000410000 */
[----:B------:R-:W0:Y:S01]  /*1880*/  MUFU.EX2 R17, R17 ;  /* 0x0000001100117308 */ /* 0x000e220000000800 */
[----:B------:R-:W-:Y:S01]  /*1890*/  IADD3.X R21, R31, UR9, RZ, P3, !PT ;  /* 0x000000091f157c10 */ /* 0x000fe20009ffe4ff */
[----:B------:R-:W-:Y:S01]  /*18a0*/  STL [R1+0x98], R36 ;  /* 0x0000982401007387 */ /* 0x000fe20000100800 */
[----:B------:R-:W-:-:S05]  /*18b0*/  FMUL.FTZ R56, R0, R39 ;  /* 0x0000002700387220 */ /* 0x000fca0000410000 */
[----:B------:R1:W4:Y:S01]  /*18c0*/  MUFU.EX2 R6, R19 ;  /* 0x0000001300067308 */ /* 0x0003220000000800 */
[----:B------:R-:W-:Y:S01]  /*18d0*/  PRMT R44, R33, 0x7632, R44 ;  /* 0x00007632212c7816 */ /* 0x000fe2000000002c */
[----:B------:R-:W-:Y:S01]  /*18e0*/  FFMA.FTZ R51, R10, R54, R51 ;  /* 0x000000360a337223 */ /* 0x000fe20000010033 */
[----:B------:R-:W-:Y:S01]  /*18f0*/  FADD.FTZ R52, R52, R54 ;  /* 0x0000003634347221 */ /* 0x000fe20000010000 */
[----:B------:R-:W-:Y:S01]  /*1900*/  FFMA.FTZ R47, R0, R37, R29 ;  /* 0x00000025002f7223 */ /* 0x000fe2000001001d */
[----:B------:R-:W-:Y:S01]  /*1910*/  PRMT R14, R34, 0x7632, R14 ;  /* 0x00007632220e7816 */ /* 0x000fe2000000000e */
[----:B------:R-:W2:Y:S01]  /*1920*/  LDG.E.64.CONSTANT R20, desc[UR12][R20.64] ;  /* 0x0000000c14147981 */ /* 0x000ea2000c1e9b00 */
[----:B-1----:R-:W-:-:S03]  /*1930*/  IADD3.X R19, R31, UR19, RZ, P0, !PT ;  /* 0x000000131f137c10 */ /* 0x002fc600087fe4ff */
[----:B------:R-:W2:Y:S01]  /*1940*/  LDL.LU R31, [R1+0x130] ;  /* 0x00013000011f7983 */ /* 0x000ea20000300800 */
[----:B------:R-:W-:Y:S01]  /*1950*/  FFMA.FTZ R55, R41, R56, R55 ;  /* 0x0000003829377223 */ /* 0x000fe20000010037 */
[----:B------:R-:W-:Y:S01]  /*1960*/  FMUL.FTZ R56, R43, R54 ;  /* 0x000000362b387220 */ /* 0x000fe20000410000 */
[----:B0-----:R-:W-:Y:S01]  /*1970*/  FADD.FTZ R57, R17, 1 ;  /* 0x3f80000011397421 */ /* 0x001fe20000010000 */
[----:B------:R-:W-:Y:S01]  /*1980*/  SHF.L.U32 R44, R44, 0x10, RZ ;  /* 0x000000102c2c7819 */ /* 0x000fe200000006ff */
[----:B----4-:R-:W-:Y:S01]  /*1990*/  FADD.FTZ R6, R6, 1 ;  /* 0x3f80000006067421 */ /* 0x010fe20000010000 */
[----:B------:R-:W-:Y:S01]  /*19a0*/  FFMA.FTZ R55, R10, R56, R55 ;  /* 0x000000380a377223 */ /* 0x000fe20000010037 */
[----:B------:R-:W-:Y:S01]  /*19b0*/  FFMA.FTZ R56, R0, R39, R53 ;  /* 0x0000002700387223 */ /* 0x000fe20000010035 */
[----:B------:R-:W-:Y:S01]  /*19c0*/  SHF.L.U32 R14, R14, 0x10, RZ ;  /* 0x000000100e0e7819 */ /* 0x000fe200000006ff */
[----:B------:R3:W-:Y:S01]  /*19d0*/  MUFU.RCP R53, R57 ;  /* 0x0000003900357308 */ /* 0x0007e20000001000 */
[----:B------:R-:W-:Y:S01]  /*19e0*/  FMUL.FTZ R10, R4, R38 ;  /* 0x00000026040a7220 */ /* 0x000fe20000410000 */
[----:B------:R-:W-:Y:S01]  /*19f0*/  FFMA.FTZ R56, R43, R54, R56 ;  /* 0x000000362b387223 */ /* 0x000fe20000010038 */
[----:B------:R-:W-:Y:S02]  /*1a00*/  STL [R1+0x94], R32 ;  /* 0x0000942001007387 */ /* 0x000fe40000100800 */
[----:B------:R-:W-:Y:S01]  /*1a10*/  FFMA.FTZ R54, R40, R10, R55 ;  /* 0x0000000a28367223 */ /* 0x000fe20000010037 */
[----:B------:R-:W-:Y:S01]  /*1a20*/  FMUL.FTZ R15, R44, R15 ;  /* 0x0000000f2c0f7220 */ /* 0x000fe20000410000 */
[----:B------:R-:W-:Y:S01]  /*1a30*/  FMUL.FTZ R16, R47, -1.4426950216293334961 ;  /* 0xbfb8aa3b2f107820 */ /* 0x000fe20000410000 */
[----:B------:R-:W4:Y:S02]  /*1a40*/  LDG.E.64.CONSTANT R18, desc[UR12][R18.64] ;  /* 0x0000000c12127981 */ /* 0x000f24000c1e9b00 */
[----:B------:R-:W-:Y:S01]  /*1a50*/  FFMA.FTZ R61, R5, R15, R61 ;  /* 0x0000000f053d7223 */ /* 0x000fe2000001003d */
[----:B------:R-:W-:Y:S01]  /*1a60*/  FADD.FTZ R7, R7, R15 ;  /* 0x0000000f07077221 */ /* 0x000fe20000010000 */
[----:B---3--:R-:W-:Y:S01]  /*1a70*/  SHF.L.U32 R57, R30, 0x10, RZ ;  /* 0x000000101e397819 */ /* 0x008fe200000006ff */
[----:B------:R0:W-:Y:S04]  /*1a80*/  STL [R1+0x110], R30 ;  /* 0x0001101e01007387 */ /* 0x0001e80000100800 */
[----:B------:R-:W-:Y:S01]  /*1a90*/  FADD.FTZ R57, -R42, R57 ;  /* 0x000000392a397221 */ /* 0x000fe20000010100 */
[----:B------:R-:W-:-:S03]  /*1aa0*/  PRMT R10, R30, 0x7632, R10 ;  /* 0x000076321e0a7816 */ /* 0x000fc6000000000a */
[----:B0-----:R-:W-:Y:S02]  /*1ab0*/  FMUL.FTZ R30, R3, R57 ;  /* 0x00000039031e7220 */ /* 0x001fe40000410000 */
[----:B------:R0:W-:Y:S03]  /*1ac0*/  MUFU.RCP R57, R6 ;  /* 0x0000000600397308 */ /* 0x0001e60000001000 */
[----:B------:R-:W-:Y:S01]  /*1ad0*/  STL [R1+0x60], R30 ;  /* 0x0000601e01007387 */ /* 0x000fe20000100800 */
[----:B0-----:R-:W-:Y:S01]  /*1ae0*/  FFMA.FTZ R6, R4, R38, R56 ;  /* 0x0000002604067223 */ /* 0x001fe20000010038 */
[----:B------:R-:W-:-:S03]  /*1af0*/  FMUL.FTZ R56, R48, R15 ;  /* 0x0000000f30387220 */ /* 0x000fc60000410000 */
[----:B------:R-:W-:Y:S01]  /*1b00*/  FFMA.FTZ R15, R48, R15, R6 ;  /* 0x0000000f300f7223 */ /* 0x000fe20000010006 */
[----:B------:R-:W-:Y:S02]  /*1b10*/  FFMA.FTZ R6, R0, R30, R29 ;  /* 0x0000001e00067223 */ /* 0x000fe4000001001d */
[----:B------:R-:W3:Y:S01]  /*1b20*/  LDL.LU R29, [R1+0x12c] ;  /* 0x00012c00011d7983 */ /* 0x000ee20000300800 */
[----:B------:R-:W-:Y:S01]  /*1b30*/  FADD.FTZ R14, -R42, R14 ;  /* 0x0000000e2a0e7221 */ /* 0x000fe20000010100 */
[----:B------:R-:W0:Y:S03]  /*1b40*/  MUFU.EX2 R16, R16 ;  /* 0x0000001000107308 */ /* 0x000e260000000800 */
[----:B------:R-:W-:-:S04]  /*1b50*/  FMUL.FTZ R14, R3, R14 ;  /* 0x0000000e030e7220 */ /* 0x000fc80000410000 */
[----:B------:R-:W-:-:S04]  /*1b60*/  FFMA.FTZ R45, R43, R14, R9 ;  /* 0x0000000e2b2d7223 */ /* 0x000fc80000010009 */
[----:B------:R-:W-:-:S06]  /*1b70*/  FMUL.FTZ R49, R45, -1.4426950216293334961 ;  /* 0xbfb8aa3b2d317820 */ /* 0x000fcc0000410000 */
[----:B------:R-:W1:Y:S01]  /*1b80*/  MUFU.EX2 R49, R49 ;  /* 0x0000003100317308 */ /* 0x000e620000000800 */
[----:B0-----:R-:W-:-:S07]  /*1b90*/  FADD.FTZ R44, R16, 1 ;  /* 0x3f800000102c7421 */ /* 0x001fce0000010000 */
[----:B------:R-:W0:Y:S01]  /*1ba0*/  MUFU.RCP R44, R44 ;  /* 0x0000002c002c7308 */ /* 0x000e220000001000 */
[----:B------:R-:W-:Y:S01]  /*1bb0*/  SHF.L.U32 R10, R10, 0x10, RZ ;  /* 0x000000100a0a7819 */ /* 0x000fe200000006ff */
[----:B------:R-:W-:Y:S01]  /*1bc0*/  FFMA.FTZ R54, R5, R56, R54 ;  /* 0x0000003805367223 */ /* 0x000fe20000010036 */
[----:B------:R-:W-:Y:S01]  /*1bd0*/  FADD.FTZ R59, -R53, 1 ;  /* 0x3f800000353b7421 */ /* 0x000fe20000010100 */
[----:B-1----:R-:W-:Y:S02]  /*1be0*/  FADD.FTZ R49, R49, 1 ;  /* 0x3f80000031317421 */ /* 0x002fe40000010000 */
[----:B------:R-:W-:Y:S01]  /*1bf0*/  FADD.FTZ R10, -R42, R10 ;  /* 0x0000000a2a0a7221 */ /* 0x000fe20000010100 */
[----:B------:R-:W-:Y:S01]  /*1c00*/  FMUL.FTZ R5, R6, -1.4426950216293334961 ;  /* 0xbfb8aa3b06057820 */ /* 0x000fe20000410000 */
[----:B------:R-:W-:Y:S02]  /*1c10*/  FFMA.FTZ R59, R46, R59, 1 ;  /* 0x3f8000002e3b7423 */ /* 0x000fe4000001003b */
[----:B------:R-:W1:Y:S01]  /*1c20*/  MUFU.RCP R49, R49 ;  /* 0x0000003100317308 */ /* 0x000e620000001000 */
[----:B------:R-:W-:Y:S01]  /*1c30*/  FMUL.FTZ R10, R3, R10 ;  /* 0x0000000a030a7220 */ /* 0x000fe20000410000 */
[----:B------:R-:W-:-:S06]  /*1c40*/  FADD.FTZ R58, -R57, 1 ;  /* 0x3f800000393a7421 */ /* 0x000fcc0000010100 */
[----:B------:R-:W1:Y:S01]  /*1c50*/  MUFU.EX2 R5, R5 ;  /* 0x0000000500057308 */ /* 0x000e620000000800 */
[----:B------:R-:W-:Y:S01]  /*1c60*/  FFMA.FTZ R58, R13, R58, 1 ;  /* 0x3f8000000d3a7423 */ /* 0x000fe2000001003a */
[----:B------:R-:W-:Y:S02]  /*1c70*/  SHF.L.U32 R13, R28, 0x10, RZ ;  /* 0x000000101c0d7819 */ /* 0x000fe400000006ff */
[----:B--2---:R-:W-:-:S05]  /*1c80*/  SHF.L.U32 R55, R31, 0x10, RZ ;  /* 0x000000101f377819 */ /* 0x004fca00000006ff */
[----:B------:R-:W-:-:S04]  /*1c90*/  FADD.FTZ R55, -R42, R55 ;  /* 0x000000372a377221 */ /* 0x000fc80000010100 */
[----:B------:R-:W-:Y:S01]  /*1ca0*/  FMUL.FTZ R35, R3, R55 ;  /* 0x0000003703237220 */ /* 0x000fe20000410000 */
[----:B0-----:R-:W-:-:S03]  /*1cb0*/  FADD.FTZ R55, -R44, 1 ;  /* 0x3f8000002c377421 */ /* 0x001fc60000010100 */
[----:B------:R-:W-:Y:S01]  /*1cc0*/  FFMA.FTZ R56, R4, R35, R60 ;  /* 0x0000002304387223 */ /* 0x000fe2000001003c */
[----:B------:R-:W-:-:S03]  /*1cd0*/  FFMA.FTZ R47, R47, R55, 1 ;  /* 0x3f8000002f2f7423 */ /* 0x000fc60000010037 */
[----:B------:R-:W-:Y:S01]  /*1ce0*/  FMUL.FTZ R46, R56, -1.4426950216293334961 ;  /* 0xbfb8aa3b382e7820 */ /* 0x000fe20000410000 */
[----:B------:R-:W-:Y:S01]  /*1cf0*/  FFMA.FTZ R55, R43, R10, R9 ;  /* 0x0000000a2b377223 */ /* 0x000fe20000010009 */
[----:B------:R-:W-:-:S03]  /*1d00*/  FMUL.FTZ R47, R44, R47 ;  /* 0x0000002f2c2f7220 */ /* 0x000fc60000410000 */
[----:B------:R-:W-:Y:S01]  /*1d10*/  FMUL.FTZ R44, R55, -1.4426950216293334961 ;  /* 0xbfb8aa3b372c7820 */ /* 0x000fe20000410000 */
[----:B------:R-:W0:Y:S01]  /*1d20*/  MUFU.EX2 R46, R46 ;  /* 0x0000002e002e7308 */ /* 0x000e220000000800 */
[----:B-1----:R-:W-:Y:S01]  /*1d30*/  FADD.FTZ R60, -R49, 1 ;  /* 0x3f800000313c7421 */ /* 0x002fe20000010100 */
[----:B------:R-:W-:Y:S01]  /*1d40*/  FMUL.FTZ R33, R13, R47 ;  /* 0x0000002f0d217220 */ /* 0x000fe20000410000 */
[----:B------:R-:W-:-:S05]  /*1d50*/  PRMT R13, R28, 0x7632, R13 ;  /* 0x000076321c0d7816 */ /* 0x000fca000000000d */
[----:B------:R-:W1:Y:S01]  /*1d60*/  MUFU.EX2 R44, R44 ;  /* 0x0000002c002c7308 */ /* 0x000e620000000800 */
[----:B------:R-:W-:Y:S01]  /*1d70*/  FFMA.FTZ R60, R45, R60, 1 ;  /* 0x3f8000002d3c7423 */ /* 0x000fe2000001003c */
[----:B------:R-:W-:Y:S01]  /*1d80*/  FADD.FTZ R47, R5, 1 ;  /* 0x3f800000052f7421 */ /* 0x000fe20000010000 */
[----:B------:R-:W-:Y:S01]  /*1d90*/  SHF.L.U32 R13, R13, 0x10, RZ ;  /* 0x000000100d0d7819 */ /* 0x000fe200000006ff */
[----:B------:R-:W-:Y:S01]  /*1da0*/  FMUL.FTZ R59, R53, R59 ;  /* 0x0000003b353b7220 */ /* 0x000fe20000410000 */
[----:B------:R-:W-:Y:S01]  /*1db0*/  FMUL.FTZ R60, R49, R60 ;  /* 0x0000003c313c7220 */ /* 0x000fe20000410000 */
[----:B------:R-:W-:Y:S01]  /*1dc0*/  PRMT R53, R31, 0x7632, R53 ;  /* 0x000076321f357816 */ /* 0x000fe20000000035 */
[----:B------:R-:W-:Y:S01]  /*1dd0*/  STL [R1+0x5c], R35 ;  /* 0x00005c2301007387 */ /* 0x000fe20000100800 */
[----:B0-----:R-:W-:Y:S01]  /*1de0*/  FADD.FTZ R46, R46, 1 ;  /* 0x3f8000002e2e7421 */ /* 0x001fe20000010000 */
[----:B------:R-:W-:Y:S02]  /*1df0*/  FMUL.FTZ R49, R57, R58 ;  /* 0x0000003a39317220 */ /* 0x000fe40000410000 */
[----:B------:R0:W-:Y:S01]  /*1e00*/  STL [R1+0x114], R28 ;  /* 0x0001141c01007387 */ /* 0x0001e20000100800 */
[----:B------:R-:W-:Y:S01]  /*1e10*/  FMUL.FTZ R60, R13, R60 ;  /* 0x0000003c0d3c7220 */ /* 0x000fe20000410000 */
[----:B------:R2:W-:Y:S01]  /*1e20*/  MUFU.RCP R58, R46 ;  /* 0x0000002e003a7308 */ /* 0x0005e20000001000 */
[----:B------:R-:W-:Y:S01]  /*1e30*/  FMUL.FTZ R13, R0, R33 ;  /* 0x00000021000d7220 */ /* 0x000fe20000410000 */
[----:B------:R-:W-:Y:S01]  /*1e40*/  SHF.L.U32 R53, R53, 0x10, RZ ;  /* 0x0000001035357819 */ /* 0x000fe200000006ff */
[----:B------:R-:W-:Y:S01]  /*1e50*/  STL [R1+0x2c], R33 ;  /* 0x00002c2101007387 */ /* 0x000fe20000100800 */
[----:B-1----:R-:W-:Y:S01]  /*1e60*/  FADD.FTZ R44, R44, 1 ;  /* 0x3f8000002c2c7421 */ /* 0x002fe20000010000 */
[----:B------:R-:W-:-:S02]  /*1e70*/  FFMA.FTZ R54, R37, R13, R54 ;  /* 0x0000000d25367223 */ /* 0x000fc40000010036 */
[----:B------:R-:W-:Y:S01]  /*1e80*/  STL [R1+0x118], R31 ;  /* 0x0001181f01007387 */ /* 0x000fe20000100800 */
[----:B--2---:R-:W-:Y:S01]  /*1e90*/  FFMA.FTZ R46, R0, R33, R15 ;  /* 0x00000021002e7223 */ /* 0x004fe2000001000f */
[----:B------:R-:W-:-:S03]  /*1ea0*/  FFMA.FTZ R51, R14, R60, R51 ;  /* 0x0000003c0e337223 */ /* 0x000fc60000010033 */
[----:B------:R-:W-:Y:S01]  /*1eb0*/  FFMA.FTZ R46, R43, R60, R46 ;  /* 0x0000003c2b2e7223 */ /* 0x000fe2000001002e */
[C---:B---3--:R-:W-:Y:S02]  /*1ec0*/  PRMT R45, R29.reuse, 0x7632, R45 ;  /* 0x000076321d2d7816 */ /* 0x048fe4000000002d */
[----:B------:R-:W-:Y:S02]  /*1ed0*/  SHF.L.U32 R5, R29, 0x10, RZ ;  /* 0x000000101d057819 */ /* 0x000fe400000006ff */
[----:B------:R-:W-:-:S03]  /*1ee0*/  SHF.L.U32 R45, R45, 0x10, RZ ;  /* 0x000000102d2d7819 */ /* 0x000fc600000006ff */
[----:B0-----:R-:W-:Y:S01]  /*1ef0*/  FMUL.FTZ R28, R5, R59 ;  /* 0x0000003b051c7220 */ /* 0x001fe20000410000 */
[----:B------:R0:W-:Y:S01]  /*1f00*/  STL [R1+0x11c], R29 ;  /* 0x00011c1d01007387 */ /* 0x0001e20000100800 */
[----:B------:R-:W-:Y:S01]  /*1f10*/  FMUL.FTZ R49, R45, R49 ;  /* 0x000000312d317220 */ /* 0x000fe20000410000 */
[----:B------:R-:W-:Y:S01]  /*1f20*/  FMUL.FTZ R45, R43, R60 ;  /* 0x0000003c2b2d7220 */ /* 0x000fe20000410000 */
[----:B------:R-:W-:Y:S01]  /*1f30*/  FADD.FTZ R5, -R42, R53 ;  /* 0x000000352a057221 */ /* 0x000fe20000010100 */
[----:B------:R-:W-:Y:S01]  /*1f40*/  STL [R1+0x30], R28 ;  /* 0x0000301c01007387 */ /* 0x000fe20000100800 */
[----:B------:R1:W-:Y:S01]  /*1f50*/  MUFU.RCP R53, R44 ;  /* 0x0000002c00357308 */ /* 0x0003e20000001000 */
[-C--:B------:R-:W-:Y:S02]  /*1f60*/  FFMA.FTZ R46, R4, R28.reuse, R46 ;  /* 0x0000001c042e7223 */ /* 0x080fe4000001002e */
[----:B0-----:R-:W2:Y:S01]  /*1f70*/  LDL.LU R29, [R1+0x50] ;  /* 0x00005000011d7983 */ /* 0x001ea20000300800 */
[----:B-1----:R-:W-:Y:S01]  /*1f80*/  FFMA.FTZ R44, R14, R45, R54 ;  /* 0x0000002d0e2c7223 */ /* 0x002fe20000010036 */
[----:B------:R-:W-:-:S02]  /*1f90*/  FMUL.FTZ R14, R4, R28 ;  /* 0x0000001c040e7220 */ /* 0x000fc40000410000 */
[----:B------:R0:W-:Y:S04]  /*1fa0*/  STL [R1+0x120], R28 ;  /* 0x0001201c01007387 */ /* 0x0001e80000100800 */
[----:B0-----:R-:W3:Y:S01]  /*1fb0*/  LDL.LU R28, [R1+0x34] ;  /* 0x00003400011c7983 */ /* 0x001ee20000300800 */
[----:B------:R-:W-:-:S04]  /*1fc0*/  IADD3 R16, P0, R32, UR8, RZ ;  /* 0x0000000820107c10 */ /* 0x000fc8000ff1e0ff */
[----:B------:R-:W-:-:S06]  /*1fd0*/  IADD3.X R17, R36, UR9, RZ, P0, !PT ;  /* 0x0000000924117c10 */ /* 0x000fcc00087fe4ff */
[----:B------:R-:W4:Y:S01]  /*1fe0*/  LDG.E.64.CONSTANT R16, desc[UR12][R16.64] ;  /* 0x0000000c10107981 */ /* 0x000f22000c1e9b00 */
[----:B------:R-:W-:-:S04]  /*1ff0*/  FMUL.FTZ R5, R3, R5 ;  /* 0x0000000503057220 */ /* 0x000fc80000410000 */
[----:B------:R-:W-:-:S04]  /*2000*/  FFMA.FTZ R13, R48, R5, R8 ;  /* 0x00000005300d7223 */ /* 0x000fc80000010008 */
[----:B------:R-:W-:-:S06]  /*2010*/  FMUL.FTZ R15, R13, -1.4426950216293334961 ;  /* 0xbfb8aa3b0d0f7820 */ /* 0x000fcc0000410000 */
[----:B------:R-:W0:Y:S08]  /*2020*/  MUFU.EX2 R15, R15 ;  /* 0x0000000f000f7308 */ /* 0x000e300000000800 */
[----:B------:R-:W1:Y:S01]  /*2030*/  MUFU.RCP R47, R47 ;  /* 0x0000002f002f7308 */ /* 0x000e620000001000 */
[----:B------:R-:W-:Y:S01]  /*2040*/  FFMA.FTZ R44, R2, R14, R44 ;  /* 0x0000000e022c7223 */ /* 0x000fe2000001002c */
[----:B------:R-:W-:Y:S01]  /*2050*/  FMUL.FTZ R45, R48, R49 ;  /* 0x00000031302d7220 */ /* 0x000fe20000410000 */
[----:B0-----:R-:W-:-:S05]  /*2060*/  FADD.FTZ R15, R15, 1 ;  /* 0x3f8000000f0f7421 */ /* 0x001fca0000010000 */
[----:B------:R-:W0:Y:S01]  /*2070*/  MUFU.RCP R54, R15 ;  /* 0x0000000f00367308 */ /* 0x000e220000001000 */
[C---:B------:R-:W-:Y:S01]  /*2080*/  FFMA.FTZ R61, R50.reuse, R49, R61 ;  /* 0x00000031323d7223 */ /* 0x040fe2000001003d */
[----:B-1----:R-:W-:Y:S01]  /*2090*/  FADD.FTZ R14, -R47, 1 ;  /* 0x3f8000002f0e7421 */ /* 0x002fe20000010100 */
[----:B------:R-:W-:-:S03]  /*20a0*/  FFMA.FTZ R50, R50, R45, R44 ;  /* 0x0000002d32327223 */ /* 0x000fc6000001002c */
[----:B------:R-:W-:Y:S01]  /*20b0*/  FFMA.FTZ R44, R6, R14, 1 ;  /* 0x3f800000062c7423 */ /* 0x000fe2000001000e */
[----:B------:R-:W-:-:S04]  /*20c0*/  FADD.FTZ R14, -R53, 1 ;  /* 0x3f800000350e7421 */ /* 0x000fc80000010100 */
[----:B------:R-:W-:Y:S01]  /*20d0*/  FFMA.FTZ R55, R55, R14, 1 ;  /* 0x3f80000037377423 */ /* 0x000fe2000001000e */
[----:B------:R-:W-:Y:S01]  /*20e0*/  IADD3 R14, P0, R32, UR18, RZ ;  /* 0x00000012200e7c10 */ /* 0x000fe2000ff1e0ff */
[----:B------:R-:W-:Y:S01]  /*20f0*/  FADD.FTZ R52, R52, R60 ;  /* 0x0000003c34347221 */ /* 0x000fe20000010000 */
[----:B0-----:R-:W-:Y:S02]  /*2100*/  FADD.FTZ R60, -R54, 1 ;  /* 0x3f800000363c7421 */ /* 0x001fe40000010100 */
[----:B------:R-:W-:Y:S01]  /*2110*/  IADD3.X R15, R36, UR19, RZ, P0, !PT ;  /* 0x00000013240f7c10 */ /* 0x000fe200087fe4ff */
[----:B------:R-:W-:Y:S01]  /*2120*/  FADD.FTZ R2, R7, R49 ;  /* 0x0000003107027221 */ /* 0x000fe20000010000 */
[----:B------:R-:W-:Y:S01]  /*2130*/  FADD.FTZ R7, -R58, 1 ;  /* 0x3f8000003a077421 */ /* 0x000fe20000010100 */
[----:B------:R-:W-:-:S03]  /*2140*/  FFMA.FTZ R13, R13, R60, 1 ;  /* 0x3f8000000d0d7423 */ /* 0x000fc6000001003c */
[----:B------:R-:W4:Y:S01]  /*2150*/  LDG.E.64.CONSTANT R14, desc[UR12][R14.64] ;  /* 0x0000000c0e0e7981 */ /* 0x000f22000c1e9b00 */
[----:B------:R-:W-:Y:S01]  /*2160*/  FMUL.FTZ R54, R54, R13 ;  /* 0x0000000d36367220 */ /* 0x000fe20000410000 */
[----:B------:R-:W-:Y:S01]  /*2170*/  FFMA.FTZ R56, R56, R7, 1 ;  /* 0x3f80000038387423 */ /* 0x000fe20000010007 */
[----:B------:R-:W-:Y:S01]  /*2180*/  FMUL.FTZ R53, R53, R55 ;  /* 0x0000003735357220 */ /* 0x000fe20000410000 */
[----:B------:R-:W-:Y:S01]  /*2190*/  STL [R1+0x124], R26 ;  /* 0x0001241a01007387 */ /* 0x000fe20000100800 */
[----:B------:R-:W-:Y:S02]  /*21a0*/  PRMT R13, R25, 0x7632, R13 ;  /* 0x00007632190d7816 */ /* 0x000fe4000000000d */
[C---:B------:R-:W-:Y:S01]  /*21b0*/  SHF.L.U32 R7, R27.reuse, 0x10, RZ ;  /* 0x000000101b077819 */ /* 0x040fe200000006ff */
[----:B------:R0:W-:Y:S01]  /*21c0*/  STL [R1+0x128], R27 ;  /* 0x0001281b01007387 */ /* 0x0001e20000100800 */
[----:B------:R-:W-:Y:S02]  /*21d0*/  PRMT R57, R27, 0x7632, R57 ;  /* 0x000076321b397816 */ /* 0x000fe40000000039 */
[----:B------:R-:W-:Y:S01]  /*21e0*/  IADD3.X R55, RZ, R11, RZ, P1, !PT ;  /* 0x0000000bff377210 */ /* 0x000fe20000ffe4ff */
[----:B------:R-:W-:Y:S01]  /*21f0*/  FMUL.FTZ R47, R47, R44 ;  /* 0x0000002c2f2f7220 */ /* 0x000fe20000410000 */
[----:B------:R-:W-:-:S02]  /*2200*/  SHF.L.U32 R6, R26, 0x10, RZ ;  /* 0x000000101a067819 */ /* 0x000fc400000006ff */
[----:B------:R-:W-:Y:S02]  /*2210*/  PRMT R44, R26, 0x7632, R44 ;  /* 0x000076321a2c7816 */ /* 0x000fe4000000002c */
[C---:B0-----:R-:W-:Y:S02]  /*2220*/  SHF.L.U32 R27, R12.reuse, 0x1, RZ ;  /* 0x000000010c1b7819 */ /* 0x041fe400000006ff */
[----:B------:R-:W-:Y:S02]  /*2230*/  SHF.L.U32 R13, R13, 0x10, RZ ;  /* 0x000000100d0d7819 */ /* 0x000fe400000006ff */
[----:B------:R-:W-:Y:S02]  /*2240*/  SHF.L.U64.HI R26, R12, 0x1, R55 ;  /* 0x000000010c1a7819 */ /* 0x000fe40000010237 */
[----:B------:R-:W-:Y:S01]  /*2250*/  IADD3 R12, P0, R27, UR8, RZ ;  /* 0x000000081b0c7c10 */ /* 0x000fe2000ff1e0ff */
[----:B------:R-:W-:-:S03]  /*2260*/  FMUL.FTZ R54, R13, R54 ;  /* 0x000000360d367220 */ /* 0x000fc60000410000 */
[----:B------:R-:W-:-:S06]  /*2270*/  IADD3.X R13, R26, UR9, RZ, P0, !PT ;  /* 0x000000091a0d7c10 */ /* 0x000fcc00087fe4ff */
[----:B------:R-:W4:Y:S01]  /*2280*/  LDG.E.64.CONSTANT R12, desc[UR12][R12.64] ;  /* 0x0000000c0c0c7981 */ /* 0x000f22000c1e9b00 */
[----:B------:R-:W-:Y:S01]  /*2290*/  SHF.L.U32 R44, R44, 0x10, RZ ;  /* 0x000000102c2c7819 */ /* 0x000fe200000006ff */
[C---:B------:R-:W-:Y:S01]  /*22a0*/  FADD.FTZ R7, -R42.reuse, R7 ;  /* 0x000000072a077221 */ /* 0x040fe20000010100 */
[C---:B------:R-:W-:Y:S01]  /*22b0*/  FADD.FTZ R6, -R42.reuse, R6 ;  /* 0x000000062a067221 */ /* 0x040fe20000010100 */
[----:B------:R-:W-:Y:S02]  /*22c0*/  SHF.L.U32 R57, R57, 0x10, RZ ;  /* 0x0000001039397819 */ /* 0x000fe400000006ff */
[C---:B------:R-:W-:Y:S01]  /*22d0*/  FMUL.FTZ R36, R3.reuse, R7 ;  /* 0x0000000703247220 */ /* 0x040fe20000410000 */
[----:B------:R-:W-:Y:S01]  /*22e0*/  FADD.FTZ R44, -R42, R44 ;  /* 0x0000002c2a2c7221 */ /* 0x000fe20000010100 */
[----:B------:R-:W-:-:S03]  /*22f0*/  FMUL.FTZ R34, R3, R6 ;  /* 0x0000000603227220 */ /* 0x000fc60000410000 */
[----:B------:R-:W-:Y:S01]  /*2300*/  FMUL.FTZ R44, R3, R44 ;  /* 0x0000002c032c7220 */ /* 0x000fe20000410000 */
[----:B------:R-:W-:-:S03]  /*2310*/  FADD.FTZ R57, -R42, R57 ;  /* 0x000000392a397221 */ /* 0x000fc60000010100 */
[----:B------:R-:W-:Y:S01]  /*2320*/  FFMA.FTZ R45, R43, R44, R9 ;  /* 0x0000002c2b2d7223 */ /* 0x000fe20000010009 */
[----:B------:R-:W-:Y:S01]  /*2330*/  FFMA.FTZ R49, R48, R49, R46 ;  /* 0x0000003130317223 */ /* 0x000fe2000001002e */
[----:B------:R-:W-:Y:S01]  /*2340*/  FMUL.FTZ R56, R58, R56 ;  /* 0x000000383a387220 */ /* 0x000fe20000410000 */
[----:B------:R-:W-:Y:S01]  /*2350*/  FMUL.FTZ R57, R3, R57 ;  /* 0x0000003903397220 */ /* 0x000fe20000410000 */
[----:B------:R-:W-:Y:S01]  /*2360*/  FMUL.FTZ R58, R45, -1.4426950216293334961 ;  /* 0xbfb8aa3b2d3a7820 */ /* 0x000fe20000410000 */
[----:B------:R-:W-:Y:S02]  /*2370*/  PRMT R60, R24, 0x7632, R60 ;  /* 0x00007632183c7816 */ /* 0x000fe4000000003c */
[----:B------:R-:W-:Y:S02]  /*2380*/  FFMA.FTZ R11, R48, R57, R8 ;  /* 0x00000039300b7223 */ /* 0x000fe40000010008 */
[----:B------:R-:W-:Y:S01]  /*2390*/  SHF.L.U32 R60, R60, 0x10, RZ ;  /* 0x000000103c3c7819 */ /* 0x000fe200000006ff */
[----:B------:R-:W0:Y:S01]  /*23a0*/  MUFU.EX2 R58, R58 ;  /* 0x0000003a003a7308 */ /* 0x000e220000000800 */
[----:B------:R-:W-:-:S03]  /*23b0*/  FMUL.FTZ R55, R11, -1.4426950216293334961 ;  /* 0xbfb8aa3b0b377820 */ /* 0x000fc60000410000 */
[----:B------:R-:W-:Y:S01]  /*23c0*/  FMUL.FTZ R53, R60, R53 ;  /* 0x000000353c357220 */ /* 0x000fe20000410000 */
[----:B------:R-:W-:-:S03]  /*23d0*/  SHF.L.U32 R60, R24, 0x10, RZ ;  /* 0x00000010183c7819 */ /* 0x000fc600000006ff */
[----:B------:R-:W-:Y:S02]  /*23e0*/  MUFU.EX2 R55, R55 ;  /* 0x0000003700377308 */ /* 0x000fe40000000800 */
[----:B------:R-:W-:-:S04]  /*23f0*/  FMUL.FTZ R33, R60, R47 ;  /* 0x0000002f3c217220 */ /* 0x000fc80000410000 */
[----:B------:R-:W-:Y:S01]  /*2400*/  FMUL.FTZ R60, R0, R33 ;  /* 0x00000021003c7220 */ /* 0x000fe20000410000 */
[----:B0-----:R-:W-:-:S03]  /*2410*/  FADD.FTZ R58, R58, 1 ;  /* 0x3f8000003a3a7421 */ /* 0x001fc60000010000 */
[----:B------:R-:W-:Y:S02]  /*2420*/  FFMA.FTZ R60, R30, R60, R50 ;  /* 0x0000003c1e3c7223 */ /* 0x000fe40000010032 */
[----:B------:R0:W-:Y:S02]  /*2430*/  MUFU.RCP R50, R58 ;  /* 0x0000003a00327308 */ /* 0x0001e40000001000 */
[----:B0-----:R-:W-:Y:S01]  /*2440*/  FMUL.FTZ R58, R43, R53 ;  /* 0x000000352b3a7220 */ /* 0x001fe20000410000 */
[----:B------:R-:W-:Y:S01]  /*2450*/  FFMA.FTZ R49, R0, R33, R49 ;  /* 0x0000002100317223 */ /* 0x000fe20000010031 */
[----:B------:R-:W-:-:S03]  /*2460*/  FADD.FTZ R52, R52, R53 ;  /* 0x0000003534347221 */ /* 0x000fc60000010000 */
[----:B------:R-:W-:Y:S01]  /*2470*/  FFMA.FTZ R49, R43, R53, R49 ;  /* 0x000000352b317223 */ /* 0x000fe20000010031 */
[----:B--2---:R-:W-:-:S04]  /*2480*/  FFMA.FTZ R7, R4, R36, R29 ;  /* 0x0000002404077223 */ /* 0x004fc8000001001d */
[----:B------:R-:W-:-:S06]  /*2490*/  FMUL.FTZ R59, R7, -1.4426950216293334961 ;  /* 0xbfb8aa3b073b7820 */ /* 0x000fcc0000410000 */
[----:B------:R-:W0:Y:S01]  /*24a0*/  MUFU.EX2 R59, R59 ;  /* 0x0000003b003b7308 */ /* 0x000e220000000800 */
[----:B---3--:R-:W-:-:S04]  /*24b0*/  FFMA.FTZ R6, R0, R34, R28 ;  /* 0x0000002200067223 */ /* 0x008fc8000001001c */
[----:B------:R-:W-:-:S06]  /*24c0*/  FMUL.FTZ R46, R6, -1.4426950216293334961 ;  /* 0xbfb8aa3b062e7820 */ /* 0x000fcc0000410000 */
[----:B------:R-:W1:Y:S01]  /*24d0*/  MUFU.EX2 R46, R46 ;  /* 0x0000002e002e7308 */ /* 0x000e620000000800 */
[----:B0-----:R-:W-:-:S07]  /*24e0*/  FADD.FTZ R59, R59, 1 ;  /* 0x3f8000003b3b7421 */ /* 0x001fce0000010000 */
[----:B------:R0:W-:Y:S01]  /*24f0*/  MUFU.RCP R47, R59 ;  /* 0x0000003b002f7308 */ /* 0x0001e20000001000 */
[----:B-1----:R-:W-:Y:S01]  /*2500*/  FADD.FTZ R46, R46, 1 ;  /* 0x3f8000002e2e7421 */ /* 0x002fe20000010000 */
[----:B0-----:R-:W-:-:S06]  /*2510*/  SHF.L.U32 R59, R25, 0x10, RZ ;  /* 0x00000010193b7819 */ /* 0x001fcc00000006ff */
[----:B------:R-:W0:Y:S01]  /*2520*/  MUFU.RCP R46, R46 ;  /* 0x0000002e002e7308 */ /* 0x000e220000001000 */
[----:B------:R-:W-:Y:S01]  /*2530*/  FMUL.FTZ R32, R59, R56 ;  /* 0x000000383b207220 */ /* 0x000fe20000410000 */
[----:B------:R-:W-:Y:S01]  /*2540*/  FADD.FTZ R56, R55, 1 ;  /* 0x3f80000037387421 */ /* 0x000fe20000010000 */
[C---:B------:R-:W-:Y:S01]  /*2550*/  FFMA.FTZ R55, R10.reuse, R58, R60 ;  /* 0x0000003a0a377223 */ /* 0x040fe2000001003c */
[----:B------:R-:W-:-:S04]  /*2560*/  FFMA.FTZ R10, R10, R53, R51 ;  /* 0x000000350a0a7223 */ /* 0x000fc80000010033 */
[----:B------:R1:W2:Y:S01]  /*2570*/  MUFU.RCP R51, R56 ;  /* 0x0000003800337308 */ /* 0x0002a20000001000 */
[CC--:B------:R-:W-:Y:S01]  /*2580*/  FFMA.FTZ R58, R4.reuse, R32.reuse, R49 ;  /* 0x00000020043a7223 */ /* 0x0c0fe20000010031 */
[----:B-1----:R-:W-:Y:S01]  /*2590*/  FMUL.FTZ R56, R4, R32 ;  /* 0x0000002004387220 */ /* 0x002fe20000410000 */
[----:B0-----:R-:W-:-:S03]  /*25a0*/  FADD.FTZ R53, -R46, 1 ;  /* 0x3f8000002e357421 */ /* 0x001fc60000010100 */
[----:B------:R-:W-:Y:S01]  /*25b0*/  FFMA.FTZ R55, R35, R56, R55 ;  /* 0x0000003823377223 */ /* 0x000fe20000010037 */
[-C--:B------:R-:W-:Y:S01]  /*25c0*/  FMUL.FTZ R56, R48, R54.reuse ;  /* 0x0000003630387220 */ /* 0x080fe20000410000 */
[C---:B------:R-:W-:Y:S01]  /*25d0*/  FFMA.FTZ R49, R5.reuse, R54, R61 ;  /* 0x0000003605317223 */ /* 0x040fe2000001003d */
[----:B------:R-:W-:Y:S02]  /*25e0*/  FFMA.FTZ R53, R6, R53, 1 ;  /* 0x3f80000006357423 */ /* 0x000fe40000010035 */
[----:B------:R-:W-:Y:S01]  /*25f0*/  FFMA.FTZ R55, R5, R56, R55 ;  /* 0x0000003805377223 */ /* 0x000fe20000010037 */
[----:B------:R-:W-:Y:S01]  /*2600*/  FADD.FTZ R5, -R50, 1 ;  /* 0x3f80000032057421 */ /* 0x000fe20000010100 */
[----:B--2---:R-:W-:Y:S01]  /*2610*/  FADD.FTZ R6, -R51, 1 ;  /* 0x3f80000033067421 */ /* 0x004fe20000010100 */
[----:B------:R-:W-:Y:S01]  /*2620*/  FADD.FTZ R61, R2, R54 ;  /* 0x00000036023d7221 */ /* 0x000fe20000010000 */
[----:B------:R-:W-:Y:S01]  /*2630*/  FFMA.FTZ R54, R48, R54, R58 ;  /* 0x0000003630367223 */ /* 0x000fe2000001003a */
[----:B------:R-:W-:Y:S01]  /*2640*/  FFMA.FTZ R5, R45, R5, 1 ;  /* 0x3f8000002d057423 */ /* 0x000fe20000010005 */
[----:B------:R-:W-:Y:S01]  /*2650*/  FADD.FTZ R58, -R47, 1 ;  /* 0x3f8000002f3a7421 */ /* 0x000fe20000010100 */
[----:B------:R-:W-:Y:S01]  /*2660*/  FFMA.FTZ R6, R11, R6, 1 ;  /* 0x3f8000000b067423 */ /* 0x000fe20000010006 */
[----:B------:R-:W-:Y:S01]  /*2670*/  PRMT R11, R22, 0x7632, R11 ;  /* 0x00007632160b7816 */ /* 0x000fe2000000000b */
[----:B------:R-:W-:Y:S01]  /*2680*/  FMUL.FTZ R56, R50, R5 ;  /* 0x0000000532387220 */ /* 0x000fe20000410000 */
[----:B------:R-:W-:Y:S01]  /*2690*/  SHF.L.U32 R45, R22, 0x10, RZ ;  /* 0x00000010162d7819 */ /* 0x000fe200000006ff */
[----:B------:R-:W-:Y:S01]  /*26a0*/  FFMA.FTZ R58, R7, R58, 1 ;  /* 0x3f800000073a7423 */ /* 0x000fe2000001003a */
[----:B------:R-:W-:Y:S01]  /*26b0*/  FMUL.FTZ R53, R46, R53 ;  /* 0x000000352e357220 */ /* 0x000fe20000410000 */
[----:B------:R-:W-:-:S02]  /*26c0*/  SHF.L.U32 R5, R20, 0x10, RZ ;  /* 0x0000001014057819 */ /* 0x000fc400000006ff */
[----:B------:R-:W-:Y:S02]  /*26d0*/  PRMT R7, R23, 0x7632, R7 ;  /* 0x0000763217077816 */ /* 0x000fe40000000007 */
[----:B------:R-:W-:Y:S01]  /*26e0*/  SHF.L.U32 R11, R11, 0x10, RZ ;  /* 0x000000100b0b7819 */ /* 0x000fe200000006ff */
[----:B------:R-:W-:Y:S01]  /*26f0*/  FMUL.FTZ R37, R45, R53 ;  /* 0x000000352d257220 */ /* 0x000fe20000410000 */
[----:B------:R-:W-:Y:S01]  /*2700*/  SHF.L.U32 R7, R7, 0x10, RZ ;  /* 0x0000001007077819 */ /* 0x000fe200000006ff */
[----:B------:R-:W-:Y:S01]  /*2710*/  FADD.FTZ R45, -R42, R5 ;  /* 0x000000052a2d7221 */ /* 0x000fe20000010100 */
[----:B------:R-:W-:Y:S01]  /*2720*/  FMUL.FTZ R6, R51, R6 ;  /* 0x0000000633067220 */ /* 0x000fe20000410000 */
[----:B------:R-:W-:Y:S01]  /*2730*/  FMUL.FTZ R56, R11, R56 ;  /* 0x000000380b387220 */ /* 0x000fe20000410000 */
[----:B------:R-:W-:Y:S02]  /*2740*/  SHF.L.U32 R5, R21, 0x10, RZ ;  /* 0x0000001015057819 */ /* 0x000fe400000006ff */
[----:B------:R-:W-:Y:S01]  /*2750*/  PRMT R11, R20, 0x7632, R11 ;  /* 0x00007632140b7816 */ /* 0x000fe2000000000b */
[----:B------:R-:W-:Y:S01]  /*2760*/  FMUL.FTZ R7, R7, R6 ;  /* 0x0000000607077220 */ /* 0x000fe20000410000 */
[----:B------:R-:W-:Y:S01]  /*2770*/  FMUL.FTZ R38, R3, R45 ;  /* 0x0000002d03267220 */ /* 0x000fe20000410000 */
[----:B------:R-:W-:Y:S01]  /*2780*/  FADD.FTZ R5, -R42, R5 ;  /* 0x000000052a057221 */ /* 0x000fe20000010100 */
[----:B------:R-:W-:Y:S01]  /*2790*/  SHF.L.U32 R6, R11, 0x10, RZ ;  /* 0x000000100b067819 */ /* 0x000fe200000006ff */
[C---:B------:R-:W-:Y:S01]  /*27a0*/  FMUL.FTZ R50, R0.reuse, R37 ;  /* 0x0000002500327220 */ /* 0x040fe20000410000 */
[----:B------:R-:W-:Y:S01]  /*27b0*/  PRMT R45, R21, 0x7632, R45 ;  /* 0x00007632152d7816 */ /* 0x000fe2000000002d */
[----:B------:R-:W-:Y:S01]  /*27c0*/  FFMA.FTZ R53, R0, R38, R28 ;  /* 0x0000002600357223 */ /* 0x000fe2000001001c */
[----:B------:R-:W-:Y:S01]  /*27d0*/  FMUL.FTZ R2, R3, R5 ;  /* 0x0000000503027220 */ /* 0x000fe20000410000 */
[----:B------:R-:W-:Y:S01]  /*27e0*/  FADD.FTZ R6, -R42, R6 ;  /* 0x000000062a067221 */ /* 0x000fe20000010100 */
[----:B------:R-:W-:Y:S01]  /*27f0*/  SHF.L.U32 R45, R45, 0x10, RZ ;  /* 0x000000102d2d7819 */ /* 0x000fe200000006ff */
[----:B------:R-:W-:Y:S01]  /*2800*/  FFMA.FTZ R50, R34, R50, R55 ;  /* 0x0000003222327223 */ /* 0x000fe20000010037 */
[----:B------:R-:W-:Y:S01]  /*2810*/  FMUL.FTZ R11, R43, R56 ;  /* 0x000000382b0b7220 */ /* 0x000fe20000410000 */
[----:B------:R-:W-:Y:S01]  /*2820*/  FMUL.FTZ R59, R53, -1.4426950216293334961 ;  /* 0xbfb8aa3b353b7820 */ /* 0x000fe20000410000 */
[----:B------:R-:W-:Y:S01]  /*2830*/  FFMA.FTZ R5, R4, R2, R29 ;  /* 0x0000000204057223 */ /* 0x000fe2000001001d */
[----:B------:R-:W-:Y:S01]  /*2840*/  FMUL.FTZ R6, R3, R6 ;  /* 0x0000000603067220 */ /* 0x000fe20000410000 */
[----:B------:R-:W-:Y:S01]  /*2850*/  FFMA.FTZ R50, R44, R11, R50 ;  /* 0x0000000b2c327223 */ /* 0x000fe20000010032 */
[----:B------:R-:W-:Y:S01]  /*2860*/  FADD.FTZ R45, -R42, R45 ;  /* 0x0000002d2a2d7221 */ /* 0x000fe20000010100 */
[----:B------:R-:W-:Y:S01]  /*2870*/  FMUL.FTZ R47, R47, R58 ;  /* 0x0000003a2f2f7220 */ /* 0x000fe20000410000 */
[----:B------:R-:W-:Y:S01]  /*2880*/  FFMA.FTZ R44, R44, R56, R10 ;  /* 0x000000382c2c7223 */ /* 0x000fe2000001000a */
[----:B------:R-:W-:Y:S01]  /*2890*/  FMUL.FTZ R58, R5, -1.4426950216293334961 ;  /* 0xbfb8aa3b053a7820 */ /* 0x000fe20000410000 */
[----:B------:R-:W-:Y:S01]  /*28a0*/  SHF.L.U32 R10, R23, 0x10, RZ ;  /* 0x00000010170a7819 */ /* 0x000fe200000006ff */
[----:B------:R-:W0:Y:S01]  /*28b0*/  MUFU.EX2 R59, R59 ;  /* 0x0000003b003b7308 */ /* 0x000e220000000800 */
[----:B------:R-:W-:Y:S01]  /*28c0*/  FFMA.FTZ R46, R43, R6, R9 ;  /* 0x000000062b2e7223 */ /* 0x000fe20000010009 */
[----:B------:R-:W-:-:S02]  /*28d0*/  FMUL.FTZ R45, R3, R45 ;  /* 0x0000002d032d7220 */ /* 0x000fc40000410000 */
[----:B------:R-:W-:Y:S01]  /*28e0*/  FMUL.FTZ R39, R10, R47 ;  /* 0x0000002f0a277220 */ /* 0x000fe20000410000 */
[----:B------:R-:W-:Y:S01]  /*28f0*/  FMUL.FTZ R55, R46, -1.4426950216293334961 ;  /* 0xbfb8aa3b2e377820 */ /* 0x000fe20000410000 */
[----:B------:R-:W-:Y:S02]  /*2900*/  FFMA.FTZ R47, R48, R45, R8 ;  /* 0x0000002d302f7223 */ /* 0x000fe40000010008 */
[----:B------:R-:W1:Y:S02]  /*2910*/  MUFU.EX2 R58, R58 ;  /* 0x0000003a003a7308 */ /* 0x000e640000000800 */
[----:B------:R-:W-:-:S06]  /*2920*/  FMUL.FTZ R51, R47, -1.4426950216293334961 ;  /* 0xbfb8aa3b2f337820 */ /* 0x000fcc0000410000 */
[----:B------:R-:W2:Y:S01]  /*2930*/  MUFU.EX2 R55, R55 ;  /* 0x0000003700377308 */ /* 0x000ea20000000800 */
[----:B0-----:R-:W-:-:S07]  /*2940*/  FADD.FTZ R59, R59, 1 ;  /* 0x3f8000003b3b7421 */ /* 0x001fce0000010000 */
[----:B------:R-:W0:Y:S01]  /*2950*/  MUFU.EX2 R51, R51 ;  /* 0x0000003300337308 */ /* 0x000e220000000800 */
[----:B-1----:R-:W-:Y:S01]  /*2960*/  FADD.FTZ R60, R58, 1 ;  /* 0x3f8000003a3c7421 */ /* 0x002fe20000010000 */
[----:B------:R-:W-:-:S06]  /*2970*/  FMUL.FTZ R58, R4, R39 ;  /* 0x00000027043a7220 */ /* 0x000fcc0000410000 */
[----:B------:R-:W1:Y:S01]  /*2980*/  MUFU.RCP R59, R59 ;  /* 0x0000003b003b7308 */ /* 0x000e620000001000 */
[----:B------:R-:W-:Y:S01]  /*2990*/  FFMA.FTZ R58, R36, R58, R50 ;  /* 0x0000003a243a7223 */ /* 0x000fe20000010032 */
[----:B--2---:R-:W-:-:S06]  /*29a0*/  FADD.FTZ R55, R55, 1 ;  /* 0x3f80000037377421 */ /* 0x004fcc0000010000 */
[----:B------:R-:W2:Y:S01]  /*29b0*/  MUFU.RCP R50, R60 ;  /* 0x0000003c00327308 */ /* 0x000ea20000001000 */
[----:B0-----:R-:W-:Y:S01]  /*29c0*/  FADD.FTZ R51, R51, 1 ;  /* 0x3f80000033337421 */ /* 0x001fe20000010000 */
[----:B------:R-:W-:Y:S01]  /*29d0*/  FFMA.FTZ R54, R0, R37, R54 ;  /* 0x0000002500367223 */ /* 0x000fe20000010036 */
[----:B------:R-:W-:-:S05]  /*29e0*/  FADD.FTZ R52, R52, R56 ;  /* 0x0000003834347221 */ /* 0x000fca0000010000 */
[----:B------:R-:W0:Y:S01]  /*29f0*/  MUFU.RCP R55, R55 ;  /* 0x0000003700377308 */ /* 0x000e220000001000 */
[----:B------:R-:W-:Y:S01]  /*2a00*/  FFMA.FTZ R56, R43, R56, R54 ;  /* 0x000000382b387223 */ /* 0x000fe20000010036 */
[----:B-1----:R-:W-:-:S06]  /*2a10*/  FADD.FTZ R54, -R59, 1 ;  /* 0x3f8000003b367421 */ /* 0x002fcc0000010100 */
[----:B------:R-:W1:Y:S01]  /*2a20*/  MUFU.RCP R51, R51 ;  /* 0x0000003300337308 */ /* 0x000e620000001000 */
[----:B------:R-:W-:Y:S01]  /*2a30*/  FFMA.FTZ R54, R53, R54, 1 ;  /* 0x3f80000035367423 */ /* 0x000fe20000010036 */
[----:B--2---:R-:W-:-:S04]  /*2a40*/  FADD.FTZ R53, -R50, 1 ;  /* 0x3f80000032357421 */ /* 0x004fc80000010100 */
[----:B------:R-:W-:Y:S01]  /*2a50*/  FFMA.FTZ R53, R5, R53, 1 ;  /* 0x3f80000005357423 */ /* 0x000fe20000010035 */
[----:B0-----:R-:W-:-:S04]  /*2a60*/  FADD.FTZ R5, -R55, 1 ;  /* 0x3f80000037057421 */ /* 0x001fc80000010100 */
[----:B------:R-:W-:Y:S01]  /*2a70*/  FFMA.FTZ R5, R46, R5, 1 ;  /* 0x3f8000002e057423 */ /* 0x000fe20000010005 */
[----:B-1----:R-:W-:-:S04]  /*2a80*/  FADD.FTZ R46, -R51, 1 ;  /* 0x3f800000332e7421 */ /* 0x002fc80000010100 */
[----:B------:R-:W-:Y:S01]  /*2a90*/  FFMA.FTZ R46, R47, R46, 1 ;  /* 0x3f8000002f2e7423 */ /* 0x000fe2000001002e */
[----:B----4-:R-:W-:-:S03]  /*2aa0*/  SHF.L.U32 R47, R18, 0x10, RZ ;  /* 0x00000010122f7819 */ /* 0x010fc600000006ff */
[----:B------:R-:W-:Y:S01]  /*2ab0*/  FMUL.FTZ R51, R51, R46 ;  /* 0x0000002e33337220 */ /* 0x000fe20000410000 */
[----:B------:R-:W-:Y:S01]  /*2ac0*/  PRMT R46, R18, 0x7632, R46 ;  /* 0x00007632122e7816 */ /* 0x000fe2000000002e */
[----:B------:R-:W-:Y:S01]  /*2ad0*/  FMUL.FTZ R54, R59, R54 ;  /* 0x000000363b367220 */ /* 0x000fe20000410000 */
[----:B------:R-:W-:Y:S01]  /*2ae0*/  FMUL.FTZ R53, R50, R53 ;  /* 0x0000003532357220 */ /* 0x000fe20000410000 */
[----:B------:R-:W-:Y:S01]  /*2af0*/  FMUL.FTZ R5, R55, R5 ;  /* 0x0000000537057220 */ /* 0x000fe20000410000 */
[----:B------:R-:W-:Y:S02]  /*2b00*/  SHF.L.U32 R46, R46, 0x10, RZ ;  /* 0x000000102e2e7819 */ /* 0x000fe400000006ff */
[----:B------:R-:W-:Y:S01]  /*2b10*/  SHF.L.U32 R50, R19, 0x10, RZ ;  /* 0x0000001013327819 */ /* 0x000fe200000006ff */
[----:B------:R-:W-:Y:S01]  /*2b20*/  FMUL.FTZ R60, R48, R7 ;  /* 0x00000007303c7220 */ /* 0x000fe20000410000 */
[----:B------:R-:W-:Y:S01]  /*2b30*/  FMUL.FTZ R54, R47, R54 ;  /* 0x000000362f367220 */ /* 0x000fe20000410000 */
[----:B------:R-:W-:Y:S01]  /*2b40*/  FMUL.FTZ R46, R46, R5 ;  /* 0x000000052e2e7220 */ /* 0x000fe20000410000 */
[----:B------:R-:W-:Y:S01]  /*2b50*/  PRMT R47, R19, 0x7632, R47 ;  /* 0x00007632132f7816 */ /* 0x000fe2000000002f */
[----:B------:R-:W-:Y:S01]  /*2b60*/  FMUL.FTZ R5, R50, R53 ;  /* 0x0000003532057220 */ /* 0x000fe20000410000 */
[----:B------:R-:W-:Y:S01]  /*2b70*/  FFMA.FTZ R58, R57, R60, R58 ;  /* 0x0000003c393a7223 */ /* 0x000fe2000001003a */
[----:B------:R-:W-:Y:S01]  /*2b80*/  FMUL.FTZ R53, R0, R54 ;  /* 0x0000003600357220 */ /* 0x000fe20000410000 */
[----:B------:R-:W-:Y:S01]  /*2b90*/  SHF.L.U32 R47, R47, 0x10, RZ ;  /* 0x000000102f2f7819 */ /* 0x000fe200000006ff */
[----:B------:R-:W-:-:S02]  /*2ba0*/  FFMA.FTZ R50, R4, R39, R56 ;  /* 0x0000002704327223 */ /* 0x000fc40000010038 */
[----:B------:R-:W-:Y:S01]  /*2bb0*/  FFMA.FTZ R58, R38, R53, R58 ;  /* 0x00000035263a7223 */ /* 0x000fe2000001003a */
[-C--:B------:R-:W-:Y:S01]  /*2bc0*/  FMUL.FTZ R53, R43, R46.reuse ;  /* 0x0000002e2b357220 */ /* 0x080fe20000410000 */
[-C--:B------:R-:W-:Y:S01]  /*2bd0*/  FFMA.FTZ R49, R57, R7.reuse, R49 ;  /* 0x0000000739317223 */ /* 0x080fe20000010031 */
[----:B------:R-:W-:Y:S01]  /*2be0*/  FADD.FTZ R61, R61, R7 ;  /* 0x000000073d3d7221 */ /* 0x000fe20000010000 */
[----:B------:R-:W-:Y:S01]  /*2bf0*/  FFMA.FTZ R50, R48, R7, R50 ;  /* 0x0000000730327223 */ /* 0x000fe20000010032 */
[----:B------:R-:W-:Y:S01]  /*2c00*/  FMUL.FTZ R7, R47, R51 ;  /* 0x000000332f077220 */ /* 0x000fe20000410000 */
[----:B------:R-:W-:Y:S01]  /*2c10*/  FFMA.FTZ R47, R6, R53, R58 ;  /* 0x00000035062f7223 */ /* 0x000fe2000001003a */
[----:B------:R-:W-:Y:S01]  /*2c20*/  FMUL.FTZ R51, R4, R5 ;  /* 0x0000000504337220 */ /* 0x000fe20000410000 */
[----:B------:R-:W-:Y:S01]  /*2c30*/  SHF.L.U32 R53, R16, 0x10, RZ ;  /* 0x0000001010357819 */ /* 0x000fe200000006ff */
[----:B------:R-:W-:Y:S01]  /*2c40*/  FFMA.FTZ R44, R6, R46, R44 ;  /* 0x0000002e062c7223 */ /* 0x000fe2000001002c */
[----:B------:R-:W-:Y:S01]  /*2c50*/  PRMT R6, R16, 0x7632, R6 ;  /* 0x0000763210067816 */ /* 0x000fe20000000006 */
[----:B------:R-:W-:Y:S01]  /*2c60*/  FFMA.FTZ R47, R2, R51, R47 ;  /* 0x00000033022f7223 */ /* 0x000fe2000001002f */
[----:B------:R-:W-:Y:S01]  /*2c70*/  PRMT R51, R17, 0x7632, R51 ;  /* 0x0000763211337816 */ /* 0x000fe20000000033 */
[----:B------:R-:W-:Y:S01]  /*2c80*/  FADD.FTZ R53, -R42, R53 ;  /* 0x000000352a357221 */ /* 0x000fe20000010100 */
[----:B------:R-:W-:Y:S01]  /*2c90*/  SHF.L.U32 R6, R6, 0x10, RZ ;  /* 0x0000001006067819 */ /* 0x000fe200000006ff */
[----:B------:R-:W-:Y:S01]  /*2ca0*/  FMUL.FTZ R55, R48, R7 ;  /* 0x0000000730377220 */ /* 0x000fe20000410000 */
[----:B------:R-:W-:Y:S01]  /*2cb0*/  SHF.L.U32 R51, R51, 0x10, RZ ;  /* 0x0000001033337819 */ /* 0x000fe200000006ff */
[----:B------:R-:W-:-:S02]  /*2cc0*/  FMUL.FTZ R41, R3, R53 ;  /* 0x0000003503297220 */ /* 0x000fc40000410000 */
[----:B------:R-:W-:Y:S01]  /*2cd0*/  FADD.FTZ R6, -R42, R6 ;  /* 0x000000062a067221 */ /* 0x000fe20000010100 */
[C---:B------:R-:W-:Y:S01]  /*2ce0*/  FFMA.FTZ R47, R45.reuse, R55, R47 ;  /* 0x000000372d2f7223 */ /* 0x040fe2000001002f */
[----:B------:R-:W-:Y:S01]  /*2cf0*/  FFMA.FTZ R49, R45, R7, R49 ;  /* 0x000000072d317223 */ /* 0x000fe20000010031 */
[----:B------:R-:W-:Y:S01]  /*2d00*/  FFMA.FTZ R53, R0, R41, R28 ;  /* 0x0000002900357223 */ /* 0x000fe2000001001c */
[C---:B------:R-:W-:Y:S01]  /*2d10*/  FADD.FTZ R45, -R42.reuse, R51 ;  /* 0x000000332a2d7221 */ /* 0x040fe20000010100 */
[----:B------:R-:W-:Y:S01]  /*2d20*/  FMUL.FTZ R51, R3, R6 ;  /* 0x0000000603337220 */ /* 0x000fe20000410000 */
[----:B------:R-:W-:Y:S01]  /*2d30*/  SHF.L.U32 R6, R17, 0x10, RZ ;  /* 0x0000001011067819 */ /* 0x000fe200000006ff */
[----:B------:R-:W-:Y:S01]  /*2d40*/  FMUL.FTZ R59, R53, -1.4426950216293334961 ;  /* 0xbfb8aa3b353b7820 */ /* 0x000fe20000410000 */
[----:B------:R-:W-:Y:S01]  /*2d50*/  FMUL.FTZ R45, R3, R45 ;  /* 0x0000002d032d7220 */ /* 0x000fe20000410000 */
[----:B------:R-:W-:Y:S02]  /*2d60*/  FFMA.FTZ R57, R43, R51, R9 ;  /* 0x000000332b397223 */ /* 0x000fe40000010009 */
[----:B------:R-:W-:Y:S01]  /*2d70*/  FADD.FTZ R6, -R42, R6 ;  /* 0x000000062a067221 */ /* 0x000fe20000010100 */
[----:B------:R-:W-:Y:S01]  /*2d80*/  FFMA.FTZ R55, R48, R45, R8 ;  /* 0x0000002d30377223 */ /* 0x000fe20000010008 */
[----:B------:R-:W-:Y:S01]  /*2d90*/  FMUL.FTZ R58, R57, -1.4426950216293334961 ;  /* 0xbfb8aa3b393a7820 */ /* 0x000fe20000410000 */
[----:B------:R-:W0:Y:S01]  /*2da0*/  MUFU.EX2 R59, R59 ;  /* 0x0000003b003b7308 */ /* 0x000e220000000800 */
[----:B------:R-:W-:Y:S01]  /*2db0*/  FMUL.FTZ R40, R3, R6 ;  /* 0x0000000603287220 */ /* 0x000fe20000410000 */
[----:B------:R-:W-:-:S03]  /*2dc0*/  FMUL.FTZ R60, R55, -1.4426950216293334961 ;  /* 0xbfb8aa3b373c7820 */ /* 0x000fc60000410000 */
[----:B------:R-:W-:-:S03]  /*2dd0*/  FFMA.FTZ R6, R4, R40, R29 ;  /* 0x0000002804067223 */ /* 0x000fc6000001001d */
[----:B------:R-:W1:Y:S01]  /*2de0*/  MUFU.EX2 R58, R58 ;  /* 0x0000003a003a7308 */ /* 0x000e620000000800 */
[----:B------:R-:W-:-:S07]  /*2df0*/  FMUL.FTZ R56, R6, -1.4426950216293334961 ;  /* 0xbfb8aa3b06387820 */ /* 0x000fce0000410000 */
[----:B------:R-:W2:Y:S01]  /*2e00*/  MUFU.EX2 R60, R60 ;  /* 0x0000003c003c7308 */ /* 0x000ea20000000800 */
[----:B0-----:R-:W-:-:S07]  /*2e10*/  FADD.FTZ R59, R59, 1 ;  /* 0x3f8000003b3b7421 */ /* 0x001fce0000010000 */
[----:B------:R-:W0:Y:S01]  /*2e20*/  MUFU.EX2 R56, R56 ;  /* 0x0000003800387308 */ /* 0x000e220000000800 */
[----:B-1----:R-:W-:Y:S01]  /*2e30*/  FADD.FTZ R58, R58, 1 ;  /* 0x3f8000003a3a7421 */ /* 0x002fe20000010000 */
[----:B------:R-:W-:-:S06]  /*2e40*/  IADD3 R10, P0, R27, UR18, RZ ;  /* 0x000000121b0a7c10 */ /* 0x000fcc000ff1e0ff */
[----:B------:R-:W1:Y:S01]  /*2e50*/  MUFU.RCP R59, R59 ;  /* 0x0000003b003b7308 */ /* 0x000e620000001000 */
[----:B--2---:R-:W-:Y:S01]  /*2e60*/  FADD.FTZ R60, R60, 1 ;  /* 0x3f8000003c3c7421 */ /* 0x004fe20000010000 */
[----:B------:R-:W-:Y:S01]  /*2e70*/  STL [R1+0x58], R34 ;  /* 0x0000582201007387 */ /* 0x000fe20000100800 */
[----:B------:R-:W-:-:S03]  /*2e80*/  IADD3.X R11, R26, UR19, RZ, P0, !PT ;  /* 0x000000131a0b7c10 */ /* 0x000fc600087fe4ff */
[----:B------:R-:W-:Y:S02]  /*2e90*/  STL [R1+0x54], R36 ;  /* 0x0000542401007387 */ /* 0x000fe40000100800 */
[----:B------:R-:W2:Y:S02]  /*2ea0*/  MUFU.RCP R58, R58 ;  /* 0x0000003a003a7308 */ /* 0x000ea40000001000 */
[----:B------:R3:W-:Y:S01]  /*2eb0*/  STL [R1+0x90], R26 ;  /* 0x0000901a01007387 */ /* 0x0007e20000100800 */
[----:B------:R-:W-:-:S03]  /*2ec0*/  FFMA.FTZ R50, R0, R54, R50 ;  /* 0x0000003600327223 */ /* 0x000fc60000010032 */
[----:B------:R-:W4:Y:S02]  /*2ed0*/  LDG.E.64.CONSTANT R10, desc[UR12][R10.64] ;  /* 0x0000000c0a0a7981 */ /* 0x000f24000c1e9b00 */
[----:B------:R-:W2:Y:S01]  /*2ee0*/  MUFU.RCP R60, R60 ;  /* 0x0000003c003c7308 */ /* 0x000ea20000001000 */
[----:B---3--:R-:W-:Y:S01]  /*2ef0*/  FADD.FTZ R26, R52, R46 ;  /* 0x0000002e341a7221 */ /* 0x008fe20000010000 */
[----:B0-----:R-:W-:Y:S01]  /*2f00*/  FADD.FTZ R52, R56, 1 ;  /* 0x3f80000038347421 */ /* 0x001fe20000010000 */
[----:B------:R-:W-:Y:S01]  /*2f10*/  FFMA.FTZ R50, R43, R46, R50 ;  /* 0x0000002e2b327223 */ /* 0x000fe20000010032 */
[----:B-1----:R-:W-:-:S04]  /*2f20*/  FADD.FTZ R46, -R59, 1 ;  /* 0x3f8000003b2e7421 */ /* 0x002fc80000010100 */
[----:B------:R-:W0:Y:S01]  /*2f30*/  MUFU.RCP R52, R52 ;  /* 0x0000003400347308 */ /* 0x000e220000001000 */
[----:B------:R-:W-:Y:S01]  /*2f40*/  FFMA.FTZ R53, R53, R46, 1 ;  /* 0x3f80000035357423 */ /* 0x000fe2000001002e */
[----:B--2---:R-:W-:Y:S01]  /*2f50*/  FADD.FTZ R46, -R58, 1 ;  /* 0x3f8000003a2e7421 */ /* 0x004fe20000010100 */
[----:B------:R-:W-:-:S03]  /*2f60*/  FFMA.FTZ R50, R4, R5, R50 ;  /* 0x0000000504327223 */ /* 0x000fc60000010032 */
[----:B------:R-:W-:Y:S01]  /*2f70*/  FFMA.FTZ R57, R57, R46, 1 ;  /* 0x3f80000039397423 */ /* 0x000fe2000001002e */
[----:B------:R-:W-:Y:S01]  /*2f80*/  FADD.FTZ R46, -R60, 1 ;  /* 0x3f8000003c2e7421 */ /* 0x000fe20000010100 */
[----:B------:R1:W-:Y:S03]  /*2f90*/  STL [R1+0x7c], R27 ;  /* 0x00007c1b01007387 */ /* 0x0003e60000100800 */
[----:B------:R-:W-:Y:S01]  /*2fa0*/  FFMA.FTZ R55, R55, R46, 1 ;  /* 0x3f80000037377423 */ /* 0x000fe2000001002e */
[----:B------:R-:W-:Y:S01]  /*2fb0*/  FFMA.FTZ R46, R48, R7, R50 ;  /* 0x00000007302e7223 */ /* 0x000fe20000010032 */
[----:B-1----:R-:W-:Y:S01]  /*2fc0*/  FADD.FTZ R27, R61, R7 ;  /* 0x000000073d1b7221 */ /* 0x002fe20000010000 */
[----:B0-----:R-:W-:-:S04]  /*2fd0*/  FADD.FTZ R7, -R52, 1 ;  /* 0x3f80000034077421 */ /* 0x001fc80000010100 */
[----:B------:R-:W-:Y:S01]  /*2fe0*/  FFMA.FTZ R7, R6, R7, 1 ;  /* 0x3f80000006077423 */ /* 0x000fe20000010007 */
[----:B------:R-:W-:Y:S01]  /*2ff0*/  PRMT R6, R15, 0x7632, R6 ;  /* 0x000076320f067816 */ /* 0x000fe20000000006 */
[----:B------:R-:W-:-:S03]  /*3000*/  FMUL.FTZ R50, R60, R55 ;  /* 0x000000373c327220 */ /* 0x000fc60000410000 */
[----:B------:R-:W-:Y:S01]  /*3010*/  SHF.L.U32 R6, R6, 0x10, RZ ;  /* 0x0000001006067819 */ /* 0x000fe200000006ff */
[----:B------:R-:W-:-:S04]  /*3020*/  FMUL.FTZ R53, R59, R53 ;  /* 0x000000353b357220 */ /* 0x000fc80000410000 */
[----:B------:R-:W-:Y:S01]  /*3030*/  FMUL.FTZ R50, R6, R50 ;  /* 0x0000003206327220 */ /* 0x000fe20000410000 */
[C---:B------:R-:W-:Y:S02]  /*3040*/  SHF.L.U32 R6, R14.reuse, 0x10, RZ ;  /* 0x000000100e067819 */ /* 0x040fe400000006ff */
[----:B------:R-:W-:Y:S01]  /*3050*/  PRMT R55, R14, 0x7632, R55 ;  /* 0x000076320e377816 */ /* 0x000fe20000000037 */
[----:B------:R-:W-:Y:S02]  /*3060*/  FMUL.FTZ R7, R52, R7 ;  /* 0x0000000734077220 */ /* 0x000fe40000410000 */
[----:B------:R-:W-:Y:S01]  /*3070*/  FMUL.FTZ R6, R6, R53 ;  /* 0x0000003506067220 */ /* 0x000fe20000410000 */
[----:B------:R-:W-:Y:S01]  /*3080*/  SHF.L.U32 R53, R15, 0x10, RZ ;  /* 0x000000100f357819 */ /* 0x000fe200000006ff */
[----:B------:R-:W-:Y:S01]  /*3090*/  FMUL.FTZ R57, R58, R57 ;  /* 0x000000393a397220 */ /* 0x000fe20000410000 */
[----:B------:R-:W-:Y:S02]  /*30a0*/  SHF.L.U32 R55, R55, 0x10, RZ ;  /* 0x0000001037377819 */ /* 0x000fe400000006ff */
[----:B------:R-:W-:Y:S01]  /*30b0*/  SHF.L.U32 R56, R12, 0x10, RZ ;  /* 0x000000100c387819 */ /* 0x000fe200000006ff */
[----:B------:R-:W-:Y:S01]  /*30c0*/  FMUL.FTZ R7, R53, R7 ;  /* 0x0000000735077220 */ /* 0x000fe20000410000 */
[----:B------:R-:W-:Y:S01]  /*30d0*/  FMUL.FTZ R53, R0, R6 ;  /* 0x0000000600357220 */ /* 0x000fe20000410000 */
[----:B------:R-:W-:-:S02]  /*30e0*/  FMUL.FTZ R52, R55, R57 ;  /* 0x0000003937347220 */ /* 0x000fc40000410000 */
[----:B------:R-:W-:Y:S01]  /*30f0*/  FADD.FTZ R56, -R42, R56 ;  /* 0x000000382a387221 */ /* 0x000fe20000010100 */
[----:B------:R-:W-:Y:S01]  /*3100*/  FFMA.FTZ R47, R41, R53, R47 ;  /* 0x00000035292f7223 */ /* 0x000fe2000001002f */
[----:B------:R-:W-:Y:S02]  /*3110*/  FMUL.FTZ R53, R43, R52 ;  /* 0x000000342b357220 */ /* 0x000fe40000410000 */
[----:B------:R-:W-:Y:S02]  /*3120*/  FMUL.FTZ R56, R3, R56 ;  /* 0x0000003803387220 */ /* 0x000fe40000410000 */
[----:B------:R-:W-:Y:S02]  /*3130*/  FFMA.FTZ R47, R51, R53, R47 ;  /* 0x00000035332f7223 */ /* 0x000fe4000001002f */
[----:B------:R-:W-:-:S04]  /*3140*/  FFMA.FTZ R53, R0, R56, R28 ;  /* 0x0000003800357223 */ /* 0x000fc8000001001c */
[----:B------:R-:W-:-:S06]  /*3150*/  FMUL.FTZ R57, R53, -1.4426950216293334961 ;  /* 0xbfb8aa3b35397820 */ /* 0x000fcc0000410000 */
[----:B------:R-:W0:Y:S01]  /*3160*/  MUFU.EX2 R57, R57 ;  /* 0x0000003900397308 */ /* 0x000e220000000800 */
[----:B------:R-:W-:Y:S04]  /*3170*/  STL [R1+0x20], R33 ;  /* 0x0000202101007387 */ /* 0x000fe80000100800 */
[----:B------:R-:W-:Y:S04]  /*3180*/  STL [R1+0x10], R32 ;  /* 0x0000102001007387 */ /* 0x000fe80000100800 */
[----:B------:R-:W-:Y:S04]  /*3190*/  STL [R1+0x4], R37 ;  /* 0x0000042501007387 */ /* 0x000fe80000100800 */
[----:B------:R-:W-:Y:S01]  /*31a0*/  STL [R1+0x44], R38 ;  /* 0x0000442601007387 */ /* 0x000fe20000100800 */
[----:B0-----:R-:W-:-:S03]  /*31b0*/  FADD.FTZ R57, R57, 1 ;  /* 0x3f80000039397421 */ /* 0x001fc60000010000 */
[----:B------:R-:W-:Y:S01]  /*31c0*/  STL [R1+0x3c], R2 ;  /* 0x00003c0201007387 */ /* 0x000fe20000100800 */
[----:B------:R0:W-:Y:S03]  /*31d0*/  MUFU.RCP R61, R57 ;  /* 0x00000039003d7308 */ /* 0x0001e60000001000 */
[----:B------:R-:W-:Y:S04]  /*31e0*/  STL [R1], R39 ;  /* 0x0000002701007387 */ /* 0x000fe80000100800 */
[----:B------:R-:W-:Y:S04]  /*31f0*/  STL [R1+0x28], R41 ;  /* 0x0000282901007387 */ /* 0x000fe80000100800 */
[----:B------:R-:W-:Y:S01]  /*3200*/  STL [R1+0x24], R40 ;  /* 0x0000242801007387 */ /* 0x000fe20000100800 */
[----:B0-----:R-:W-:-:S03]  /*3210*/  FADD.FTZ R57, R26, R52 ;  /* 0x000000341a397221 */ /* 0x001fc60000010000 */
[----:B------:R-:W2:Y:S01]  /*3220*/  LDL.LU R26, [R1+0x9c] ;  /* 0x00009c00011a7983 */ /* 0x000ea20000300800 */
[----:B------:R-:W-:Y:S01]  /*3230*/  FFMA.FTZ R31, R51, R52, R44 ;  /* 0x00000034331f7223 */ /* 0x000fe2000001002c */
[----:B------:R-:W-:Y:S01]  /*3240*/  FMUL.FTZ R51, R4, R7 ;  /* 0x0000000704337220 */ /* 0x000fe20000410000 */
[----:B------:R-:W-:Y:S01]  /*3250*/  FMUL.FTZ R44, R48, R50 ;  /* 0x00000032302c7220 */ /* 0x000fe20000410000 */
[----:B------:R-:W-:Y:S01]  /*3260*/  SHF.L.U32 R55, R13, 0x10, RZ ;  /* 0x000000100d377819 */ /* 0x000fe200000006ff */
[----:B------:R-:W-:Y:S01]  /*3270*/  FFMA.FTZ R46, R0, R6, R46 ;  /* 0x00000006002e7223 */ /* 0x000fe2000001002e */
[--C-:B------:R-:W-:Y:S01]  /*3280*/  FFMA.FTZ R51, R40, R51, R47.reuse ;  /* 0x0000003328337223 */ /* 0x100fe2000001002f */
[----:B------:R-:W-:Y:S01]  /*3290*/  PRMT R47, R12, 0x7632, R47 ;  /* 0x000076320c2f7816 */ /* 0x000fe2000000002f */
[----:B------:R-:W3:Y:S02]  /*32a0*/  LDL.LU R28, [R1+0x88] ;  /* 0x00008800011c7983 */ /* 0x000ee40000300800 */
[----:B------:R-:W-:Y:S01]  /*32b0*/  FFMA.FTZ R51, R45, R44, R51 ;  /* 0x0000002c2d337223 */ /* 0x000fe20000010033 */
[----:B------:R-:W-:-:S02]  /*32c0*/  SHF.L.U32 R47, R47, 0x10, RZ ;  /* 0x000000102f2f7819 */ /* 0x000fc400000006ff */
[----:B------:R-:W-:-:S03]  /*32d0*/  PRMT R44, R13, 0x7632, R44 ;  /* 0x000076320d2c7816 */ /* 0x000fc6000000002c */
[----:B------:R-:W-:Y:S01]  /*32e0*/  FADD.FTZ R47, -R42, R47 ;  /* 0x0000002f2a2f7221 */ /* 0x000fe20000010100 */
[----:B------:R-:W-:-:S03]  /*32f0*/  SHF.L.U32 R44, R44, 0x10, RZ ;  /* 0x000000102c2c7819 */ /* 0x000fc600000006ff */
[----:B------:R-:W-:Y:S02]  /*3300*/  FMUL.FTZ R47, R3, R47 ;  /* 0x0000002f032f7220 */ /* 0x000fe40000410000 */
[C---:B------:R-:W-:Y:S02]  /*3310*/  FADD.FTZ R44, -R42.reuse, R44 ;  /* 0x0000002c2a2c7221 */ /* 0x040fe40000010100 */
[----:B------:R-:W-:Y:S02]  /*3320*/  FFMA.FTZ R9, R43, R47, R9 ;  /* 0x0000002f2b097223 */ /* 0x000fe40000010009 */
[----:B------:R-:W-:Y:S02]  /*3330*/  FMUL.FTZ R44, R3, R44 ;  /* 0x0000002c032c7220 */ /* 0x000fe40000410000 */
[----:B------:R-:W-:Y:S01]  /*3340*/  FMUL.FTZ R60, R9, -1.4426950216293334961 ;  /* 0xbfb8aa3b093c7820 */ /* 0x000fe20000410000 */
[----:B------:R-:W-:Y:S01]  /*3350*/  FADD.FTZ R55, -R42, R55 ;  /* 0x000000372a377221 */ /* 0x000fe20000010100 */
[----:B------:R-:W-:-:S03]  /*3360*/  FFMA.FTZ R58, R48, R44, R8 ;  /* 0x0000002c303a7223 */ /* 0x000fc60000010008 */
[----:B------:R-:W-:Y:S01]  /*3370*/  FMUL.FTZ R55, R3, R55 ;  /* 0x0000003703377220 */ /* 0x000fe20000410000 */
[----:B------:R-:W-:Y:S01]  /*3380*/  FMUL.FTZ R59, R58, -1.4426950216293334961 ;  /* 0xbfb8aa3b3a3b7820 */ /* 0x000fe20000410000 */
[----:B------:R-:W0:Y:S02]  /*3390*/  MUFU.EX2 R60, R60 ;  /* 0x0000003c003c7308 */ /* 0x000e240000000800 */
[----:B------:R-:W-:Y:S01]  /*33a0*/  FFMA.FTZ R8, R4, R55, R29 ;  /* 0x0000003704087223 */ /* 0x000fe2000001001d */
[----:B------:R-:W-:Y:S01]  /*33b0*/  FFMA.FTZ R45, R45, R50, R49 ;  /* 0x000000322d2d7223 */ /* 0x000fe20000010031 */
[----:B------:R-:W-:Y:S01]  /*33c0*/  FFMA.FTZ R52, R43, R52, R46 ;  /* 0x000000342b347223 */ /* 0x000fe2000001002e */
[----:B------:R-:W3:Y:S03]  /*33d0*/  LDL.LU R29, [R1+0x8c] ;  /* 0x00008c00011d7983 */ /* 0x000ee60000300800 */
[----:B------:R-:W1:Y:S01]  /*33e0*/  MUFU.EX2 R59, R59 ;  /* 0x0000003b003b7308 */ /* 0x000e620000000800 */
[----:B------:R-:W-:-:S07]  /*33f0*/  FMUL.FTZ R49, R8, -1.4426950216293334961 ;  /* 0xbfb8aa3b08317820 */ /* 0x000fce0000410000 */
[----:B------:R-:W1:Y:S01]  /*3400*/  MUFU.EX2 R49, R49 ;  /* 0x0000003100317308 */ /* 0x000e620000000800 */
[----:B0-----:R-:W-:-:S07]  /*3410*/  FADD.FTZ R60, R60, 1 ;  /* 0x3f8000003c3c7421 */ /* 0x001fce0000010000 */
[----:B------:R-:W0:Y:S01]  /*3420*/  MUFU.RCP R60, R60 ;  /* 0x0000003c003c7308 */ /* 0x000e220000001000 */
[----:B-1----:R-:W-:-:S07]  /*3430*/  FADD.FTZ R59, R59, 1 ;  /* 0x3f8000003b3b7421 */ /* 0x002fce0000010000 */
[----:B------:R-:W1:Y:S01]  /*3440*/  MUFU.RCP R59, R59 ;  /* 0x0000003b003b7308 */ /* 0x000e620000001000 */
[----:B------:R-:W-:Y:S01]  /*3450*/  FADD.FTZ R49, R49, 1 ;  /* 0x3f80000031317421 */ /* 0x000fe20000010000 */
[----:B------:R-:W-:-:S04]  /*3460*/  FADD.FTZ R46, -R61, 1 ;  /* 0x3f8000003d2e7421 */ /* 0x000fc80000010100 */
[----:B------:R-:W-:Y:S02]  /*3470*/  FFMA.FTZ R46, R53, R46, 1 ;  /* 0x3f800000352e7423 */ /* 0x000fe4000001002e */
[----:B------:R-:W1:Y:S01]  /*3480*/  MUFU.RCP R49, R49 ;  /* 0x0000003100317308 */ /* 0x000e620000001000 */
[----:B0-----:R-:W-:-:S04]  /*3490*/  FADD.FTZ R53, -R60, 1 ;  /* 0x3f8000003c357421 */ /* 0x001fc80000010100 */
[----:B------:R-:W-:Y:S01]  /*34a0*/  FFMA.FTZ R53, R9, R53, 1 ;  /* 0x3f80000009357423 */ /* 0x000fe20000010035 */
[----:B-1----:R-:W-:-:S04]  /*34b0*/  FADD.FTZ R9, -R59, 1 ;  /* 0x3f8000003b097421 */ /* 0x002fc80000010100 */
[----:B------:R-:W-:-:S04]  /*34c0*/  FFMA.FTZ R9, R58, R9, 1 ;  /* 0x3f8000003a097423 */ /* 0x000fc80000010009 */
[----:B------:R-:W-:Y:S01]  /*34d0*/  FMUL.FTZ R9, R59, R9 ;  /* 0x000000093b097220 */ /* 0x000fe20000410000 */
[----:B------:R-:W-:-:S04]  /*34e0*/  FADD.FTZ R59, -R49, 1 ;  /* 0x3f800000313b7421 */ /* 0x000fc80000010100 */
[----:B------:R-:W-:Y:S01]  /*34f0*/  FFMA.FTZ R59, R8, R59, 1 ;  /* 0x3f800000083b7423 */ /* 0x000fe2000001003b */
[----:B------:R-:W-:Y:S01]  /*3500*/  FMUL.FTZ R53, R60, R53 ;  /* 0x000000353c357220 */ /* 0x000fe20000410000 */
[----:B------:R-:W-:Y:S01]  /*3510*/  FMUL.FTZ R46, R61, R46 ;  /* 0x0000002e3d2e7220 */ /* 0x000fe20000410000 */
[----:B------:R-:W-:Y:S01]  /*3520*/  FFMA.FTZ R52, R4, R7, R52 ;  /* 0x0000000704347223 */ /* 0x000fe20000010034 */
[----:B------:R-:W-:Y:S01]  /*3530*/  FMUL.FTZ R49, R49, R59 ;  /* 0x0000003b31317220 */ /* 0x000fe20000410000 */
[----:B------:R-:W3:Y:S02]  /*3540*/  LDL R61, [R1+0x4c] ;  /* 0x00004c00013d7983 */ /* 0x000ee40000100800 */
[----:B------:R-:W-:Y:S02]  /*3550*/  FFMA.FTZ R52, R48, R50, R52 ;  /* 0x0000003230347223 */ /* 0x000fe40000010034 */
[----:B------:R-:W3:Y:S01]  /*3560*/  LDL R60, [R1+0x68] ;  /* 0x00006800013c7983 */ /* 0x000ee20000100800 */
[----:B------:R-:W-:-:S03]  /*3570*/  FADD.FTZ R50, R27, R50 ;  /* 0x000000321b327221 */ /* 0x000fc60000010000 */
[----:B------:R-:W3:Y:S01]  /*3580*/  LDL R59, [R1+0x2c] ;  /* 0x00002c00013b7983 */ /* 0x000ee20000100800 */
[----:B----4-:R-:W-:Y:S02]  /*3590*/  PRMT R58, R10, 0x7632, R58 ;  /* 0x000076320a3a7816 */ /* 0x010fe4000000003a */
[----:B------:R-:W-:Y:S02]  /*35a0*/  PRMT R8, R11, 0x7632, R8 ;  /* 0x000076320b087816 */ /* 0x000fe40000000008 */
[----:B------:R-:W-:Y:S02]  /*35b0*/  SHF.L.U32 R58, R58, 0x10, RZ ;  /* 0x000000103a3a7819 */ /* 0x000fe400000006ff */
[----:B------:R-:W-:-:S03]  /*35c0*/  SHF.L.U32 R8, R8, 0x10, RZ ;  /* 0x0000001008087819 */ /* 0x000fc600000006ff */
[----:B------:R-:W-:Y:S02]  /*35d0*/  FMUL.FTZ R58, R58, R53 ;  /* 0x000000353a3a7220 */ /* 0x000fe40000410000 */
[----:B------:R-:W-:Y:S01]  /*35e0*/  FMUL.FTZ R53, R8, R9 ;  /* 0x0000000908357220 */ /* 0x000fe20000410000 */
[----:B------:R-:W-:Y:S02]  /*35f0*/  SHF.L.U32 R8, R10, 0x10, RZ ;  /* 0x000000100a087819 */ /* 0x000fe400000006ff */
[----:B------:R-:W-:-:S03]  /*3600*/  SHF.L.U32 R9, R11, 0x10, RZ ;  /* 0x000000100b097819 */ /* 0x000fc600000006ff */
[----:B------:R-:W-:-:S04]  /*3610*/  FMUL.FTZ R8, R8, R46 ;  /* 0x0000002e08087220 */ /* 0x000fc80000410000 */
[CC--:B------:R-:W-:Y:S01]  /*3620*/  FMUL.FTZ R46, R0.reuse, R8.reuse ;  /* 0x00000008002e7220 */ /* 0x0c0fe20000410000 */
[----:B------:R-:W-:Y:S01]  /*3630*/  FMUL.FTZ R9, R9, R49 ;  /* 0x0000003109097220 */ /* 0x000fe20000410000 */
[----:B------:R-:W-:Y:S01]  /*3640*/  FFMA.FTZ R52, R0, R8, R52 ;  /* 0x0000000800347223 */ /* 0x000fe20000010034 */
[C---:B------:R-:W-:Y:S01]  /*3650*/  FMUL.FTZ R49, R43.reuse, R58 ;  /* 0x0000003a2b317220 */ /* 0x040fe20000410000 */
[----:B------:R-:W-:Y:S02]  /*3660*/  FFMA.FTZ R46, R56, R46, R51 ;  /* 0x0000002e382e7223 */ /* 0x000fe40000010033 */
[----:B------:R-:W-:Y:S01]  /*3670*/  FFMA.FTZ R52, R43, R58, R52 ;  /* 0x0000003a2b347223 */ /* 0x000fe20000010034 */
[C---:B------:R-:W-:Y:S01]  /*3680*/  FMUL.FTZ R43, R4.reuse, R9 ;  /* 0x00000009042b7220 */ /* 0x040fe20000410000 */
[----:B------:R-:W-:Y:S01]  /*3690*/  FFMA.FTZ R49, R47, R49, R46 ;  /* 0x000000312f317223 */ /* 0x000fe2000001002e */
[----:B------:R-:W3:Y:S01]  /*36a0*/  LDL.LU R51, [R1+0x84] ;  /* 0x0000840001337983 */ /* 0x000ee20000300800 */
[----:B------:R-:W-:-:S02]  /*36b0*/  FFMA.FTZ R52, R4, R9, R52 ;  /* 0x0000000904347223 */ /* 0x000fc40000010034 */
[----:B------:R-:W-:Y:S01]  /*36c0*/  FFMA.FTZ R49, R55, R43, R49 ;  /* 0x0000002b37317223 */ /* 0x000fe20000010031 */
[CC--:B------:R-:W-:Y:S01]  /*36d0*/  FMUL.FTZ R43, R48.reuse, R53.reuse ;  /* 0x00000035302b7220 */ /* 0x0c0fe20000410000 */
[----:B------:R-:W-:Y:S01]  /*36e0*/  FFMA.FTZ R48, R48, R53, R52 ;  /* 0x0000003530307223 */ /* 0x000fe20000010034 */
[----:B------:R-:W4:Y:S02]  /*36f0*/  LDL R46, [R1+0x70] ;  /* 0x00007000012e7983 */ /* 0x000f240000100800 */
[C---:B------:R-:W-:Y:S02]  /*3700*/  FFMA.FTZ R49, R44.reuse, R43, R49 ;  /* 0x0000002b2c317223 */ /* 0x040fe40000010031 */
[----:B------:R-:W4:Y:S04]  /*3710*/  LDL R52, [R1+0x64] ;  /* 0x0000640001347983 */ /* 0x000f280000100800 */
[----:B------:R-:W4:Y:S04]  /*3720*/  LDL R43, [R1+0x6c] ;  /* 0x00006c00012b7983 */ /* 0x000f280000100800 */
[----:B------:R0:W5:Y:S04]  /*3730*/  LDL.LU R27, [R1+0x128] ;  /* 0x00012800011b7983 */ /* 0x0001680000300800 */
[----:B--2---:R1:W-:Y:S04]  /*3740*/  STS.64 [R26], R48 ;  /* 0x000000301a007388 */ /* 0x0043e80000000a00 */
[----:B-1----:R0:W5:Y:S04]  /*3750*/  LDL.LU R26, [R1+0x124] ;  /* 0x00012400011a7983 */ /* 0x0021680000300800 */
[----:B------:R-:W4:Y:S04]  /*3760*/  LDL R48, [R1+0x48] ;  /* 0x0000480001307983 */ /* 0x000f280000100800 */
[----:B------:R-:W2:Y:S01]  /*3770*/  LDL.LU R49, [R1+0x80] ;  /* 0x0000800001317983 */ /* 0x000ea20000300800 */
[----:B------:R-:W-:Y:S01]  /*3780*/  FFMA.FTZ R44, R44, R53, R45 ;  /* 0x000000352c2c7223 */ /* 0x000fe2000001002d */
[----:B------:R-:W-:Y:S01]  /*3790*/  FADD.FTZ R45, R50, R53 ;  /* 0x00000035322d7221 */ /* 0x000fe20000010000 */
[----:B------:R-:W-:Y:S01]  /*37a0*/  UIADD3 UR8, UP0, UR10, 0x4, URZ ;  /* 0x000000040a087890 */ /* 0x000fe2000ff1e03f */
[----:B---3--:R-:W-:Y:S01]  /*37b0*/  FADD.FTZ R51, R61, R51 ;  /* 0x000000333d337221 */ /* 0x008fe20000010000 */
[----:B----4-:R-:W-:Y:S01]  /*37c0*/  FFMA.FTZ R43, R43, R48, R28 ;  /* 0x000000302b2b7223 */ /* 0x010fe2000001001c */
[----:B------:R-:W-:Y:S01]  /*37d0*/  FADD.FTZ R48, R48, R29 ;  /* 0x0000001d30307221 */ /* 0x000fe20000010000 */
[----:B------:R-:W3:Y:S01]  /*37e0*/  LDL.LU R28, [R1+0x120] ;  /* 0x00012000011c7983 */ /* 0x000ee20000300800 */
[----:B--2---:R-:W-:Y:S01]  /*37f0*/  FFMA.FTZ R49, R46, R61, R49 ;  /* 0x0000003d2e317223 */ /* 0x004fe20000010031 */
[----:B------:R-:W-:-:S02]  /*3800*/  FFMA.FTZ R46, R47, R58, R31 ;  /* 0x0000003a2f2e7223 */ /* 0x000fc4000001001f */
[----:B------:R0:W5:Y:S01]  /*3810*/  LDL.LU R29, [R1+0x11c] ;  /* 0x00011c00011d7983 */ /* 0x0001620000300800 */
[----:B------:R-:W-:-:S03]  /*3820*/  FADD.FTZ R47, R57, R58 ;  /* 0x0000003a392f7221 */ /* 0x000fc60000010000 */
[----:B------:R0:W5:Y:S04]  /*3830*/  LDL.LU R31, [R1+0x118] ;  /* 0x00011800011f7983 */ /* 0x0001680000300800 */
[----:B------:R-:W2:Y:S04]  /*3840*/  LDL R50, [R1+0x74] ;  /* 0x0000740001327983 */ /* 0x000ea80000100800 */
[----:B------:R-:W2:Y:S04]  /*3850*/  LDL R53, [R1+0x38] ;  /* 0x0000380001357983 */ /* 0x000ea80000100800 */
[----:B------:R-:W4:Y:S04]  /*3860*/  LDL R57, [R1+0x78] ;  /* 0x0000780001397983 */ /* 0x000f280000100800 */
[----:B------:R-:W4:Y:S01]  /*3870*/  LDL R58, [R1+0x40] ;  /* 0x00004000013a7983 */ /* 0x000f220000100800 */
[----:B------:R-:W1:Y:S01]  /*3880*/  S2R R61, SR_TID.X ;  /* 0x00000000003d7919 */ /* 0x000e620000002100 */
[----:B------:R-:W-:-:S02]  /*3890*/  UIADD3.X UR9, URZ, UR5, URZ, UP0, !UPT ;  /* 0x000000053f097290 */ /* 0x000fc400087fe43f */
[----:B------:R-:W-:-:S04]  /*38a0*/  UISETP.GE.U32.AND UP0, UPT, UR8, UR15, UPT ;  /* 0x0000000f0800728c */ /* 0x000fc8000bf06070 */
[----:B------:R-:W-:Y:S01]  /*38b0*/  UISETP.GE.AND.EX UP0, UPT, UR9, UR11, UPT, UP0 ;  /* 0x0000000b0900728c */ /* 0x000fe2000bf06300 */
[----:B------:R-:W-:Y:S05]  /*38c0*/  BAR.SYNC.DEFER_BLOCKING 0x0 ;  /* 0x0000000000007b1d */ /* 0x000fea0000010000 */
[----:B------:R-:W-:Y:S02]  /*38d0*/  PLOP3.LUT P0, PT, PT, PT, UP0, 0x80, 0x0 ;  /* 0x000000000000781c */ /* 0x000fe40003f0f008 */
[----:B-1----:R-:W-:Y:S01]  /*38e0*/  ISETP.GT.U32.AND P1, PT, R61, 0xf, PT ;  /* 0x0000000f3d00780c */ /* 0x002fe20003f24070 */
[----:B--2---:R-:W-:Y:S01]  /*38f0*/  FFMA.FTZ R43, R50, R53, R43 ;  /* 0x00000035322b7223 */ /* 0x004fe2000001002b */
[----:B------:R-:W-:-:S03]  /*3900*/  FADD.FTZ R48, R48, R53 ;  /* 0x0000003530307221 */ /* 0x000fc60000010000 */
[----:B------:R-:W-:Y:S01]  /*3910*/  FFMA.FTZ R43, R52, R59, R43 ;  /* 0x0000003b342b7223 */ /* 0x000fe2000001002b */
[----:B------:R-:W-:Y:S01]  /*3920*/  FADD.FTZ R48, R48, R59 ;  /* 0x0000003b30307221 */ /* 0x000fe20000010000 */
[----:B----4-:R-:W-:Y:S01]  /*3930*/  FFMA.FTZ R49, R57, R58, R49 ;  /* 0x0000003a39317223 */ /* 0x010fe20000010031 */
[----:B------:R-:W-:Y:S01]  /*3940*/  FADD.FTZ R51, R51, R58 ;  /* 0x0000003a33337221 */ /* 0x000fe20000010000 */
[----:B------:R-:W-:Y:S02]  /*3950*/  FFMA.FTZ R43, R30, R33, R43 ;  /* 0x000000211e2b7223 */ /* 0x000fe4000001002b */
[----:B---3--:R-:W-:Y:S01]  /*3960*/  FFMA.FTZ R49, R60, R28, R49 ;  /* 0x0000001c3c317223 */ /* 0x008fe20000010031 */
[----:B------:R-:W-:Y:S01]  /*3970*/  FADD.FTZ R51, R51, R28 ;  /* 0x0000001c33337221 */ /* 0x000fe20000010000 */
[----:B------:R-:W-:Y:S01]  /*3980*/  FADD.FTZ R48, R48, R33 ;  /* 0x0000002130307221 */ /* 0x000fe20000010000 */
[----:B------:R-:W-:Y:S01]  /*3990*/  FFMA.FTZ R43, R34, R37, R43 ;  /* 0x00000025222b7223 */ /* 0x000fe2000001002b */
[----:B------:R-:W-:Y:S01]  /*39a0*/  FFMA.FTZ R49, R35, R32, R49 ;  /* 0x0000002023317223 */ /* 0x000fe20000010031 */
[----:B------:R-:W-:Y:S01]  /*39b0*/  FADD.FTZ R51, R51, R32 ;  /* 0x0000002033337221 */ /* 0x000fe20000010000 */
[----:B------:R-:W-:Y:S01]  /*39c0*/  FADD.FTZ R48, R48, R37 ;  /* 0x0000002530307221 */ /* 0x000fe20000010000 */
[----:B------:R0:W5:Y:S01]  /*39d0*/  LDL.LU R28, [R1+0x114] ;  /* 0x00011400011c7983 */ /* 0x0001620000300800 */
[----:B------:R-:W-:Y:S01]  /*39e0*/  FFMA.FTZ R49, R36, R39, R49 ;  /* 0x0000002724317223 */ /* 0x000fe20000010031 */
[----:B------:R-:W-:Y:S01]  /*39f0*/  FADD.FTZ R51, R51, R39 ;  /* 0x0000002733337221 */ /* 0x000fe20000010000 */
[----:B------:R-:W-:Y:S01]  /*3a00*/  FFMA.FTZ R43, R38, R54, R43 ;  /* 0x00000036262b7223 */ /* 0x000fe2000001002b */
[----:B------:R0:W5:Y:S01]  /*3a10*/  LDL.LU R30, [R1+0x110] ;  /* 0x00011000011e7983 */ /* 0x0001620000300800 */
[----:B------:R-:W-:Y:S01]  /*3a20*/  FADD.FTZ R48, R48, R54 ;  /* 0x0000003630307221 */ /* 0x000fe20000010000 */
[----:B------:R-:W-:Y:S01]  /*3a30*/  FFMA.FTZ R49, R2, R5, R49 ;  /* 0x0000000502317223 */ /* 0x000fe20000010031 */
[----:B------:R-:W-:Y:S01]  /*3a40*/  FADD.FTZ R51, R51, R5 ;  /* 0x0000000533337221 */ /* 0x000fe20000010000 */
[----:B------:R0:W5:Y:S01]  /*3a50*/  LDL.LU R33, [R1+0x10c] ;  /* 0x00010c0001217983 */ /* 0x0001620000300800 */
[----:B------:R-:W-:Y:S01]  /*3a60*/  FFMA.FTZ R43, R41, R6, R43 ;  /* 0x00000006292b7223 */ /* 0x000fe2000001002b */
[----:B------:R-:W-:-:S02]  /*3a70*/  FADD.FTZ R48, R48, R6 ;  /* 0x0000000630307221 */ /* 0x000fc40000010000 */
[----:B------:R0:W5:Y:S01]  /*3a80*/  LDL.LU R35, [R1+0x108] ;  /* 0x0001080001237983 */ /* 0x0001620000300800 */
[----:B------:R-:W-:Y:S01]  /*3a90*/  FFMA.FTZ R49, R40, R7, R49 ;  /* 0x0000000728317223 */ /* 0x000fe20000010031 */
[----:B------:R-:W-:Y:S02]  /*3aa0*/  FADD.FTZ R51, R51, R7 ;  /* 0x0000000733337221 */ /* 0x000fe40000010000 */
[----:B------:R0:W5:Y:S01]  /*3ab0*/  LDL.LU R32, [R1+0x104] ;  /* 0x0001040001207983 */ /* 0x0001620000300800 */
[----:B------:R-:W-:-:S03]  /*3ac0*/  FFMA.FTZ R43, R56, R8, R43 ;  /* 0x00000008382b7223 */ /* 0x000fc6000001002b */
[----:B------:R0:W5:Y:S01]  /*3ad0*/  LDL.LU R34, [R1+0x100] ;  /* 0x0001000001227983 */ /* 0x0001620000300800 */
[----:B------:R-:W-:-:S03]  /*3ae0*/  FADD.FTZ R48, R48, R8 ;  /* 0x0000000830307221 */ /* 0x000fc60000010000 */
[----:B------:R0:W5:Y:S01]  /*3af0*/  LDL.LU R37, [R1+0xfc] ;  /* 0x0000fc0001257983 */ /* 0x0001620000300800 */
[----:B------:R-:W-:-:S03]  /*3b00*/  FFMA.FTZ R58, R55, R9, R49 ;  /* 0x00000009373a7223 */ /* 0x000fc60000010031 */
        /* <DEDUP_REMOVED lines=11> */
[----:B------:R-:W2:Y:S01]  /*3bc0*/  LDL R53, [R1+0xe0] ;  /* 0x0000e00001357983 */ /* 0x000ea20000100800 */
[----:B------:R-:W-:Y:S02]  /*3bd0*/  MOV R50, R43 ;  /* 0x0000002b00327202 */ /* 0x000fe40000000f00 */
[----:B------:R-:W-:Y:S01]  /*3be0*/  MOV R51, R48 ;  /* 0x0000003000337202 */ /* 0x000fe20000000f00 */
[----:B------:R-:W3:Y:S01]  /*3bf0*/  LDL R52, [R1+0xdc] ;  /* 0x0000dc0001347983 */ /* 0x000ee20000100800 */
[----:B------:R-:W1:Y:S01]  /*3c00*/  S2UR UR7, SR_CgaCtaId ;  /* 0x00000000000779c3 */ /* 0x000e620000008800 */
[----:B------:R-:W4:Y:S01]  /*3c10*/  S2R R60, SR_TID.X ;  /* 0x00000000003c7919 */ /* 0x000f220000002100 */
[----:B------:R-:W-:Y:S01]  /*3c20*/  UMOV UR5, 0x400 ;  /* 0x0000040000057882 */ /* 0x000fe20000000000 */
[----:B0-----:R-:W-:-:S04]  /*3c30*/  SHF.L.U32 R43, R61, 0x1, RZ ;  /* 0x000000013d2b7819 */ /* 0x001fc800000006ff */
[----:B------:R-:W-:Y:S01]  /*3c40*/  LOP3.LUT R43, R43, 0x18, RZ, 0xc0, !PT ;  /* 0x000000182b2b7812 */ /* 0x000fe200078ec0ff */
[----:B-1----:R-:W-:-:S06]  /*3c50*/  ULEA UR5, UR7, UR5, 0x18 ;  /* 0x0000000507057291 */ /* 0x002fcc000f8ec03f */
[----:B------:R-:W-:-:S04]  /*3c60*/  LEA R48, R61, UR5, 0x5 ;  /* 0x000000053d307c11 */ /* 0x000fc8000f8e28ff */
[----:B------:R-:W-:Y:S02]  /*3c70*/  IADD3 R49, R48, R43, RZ ;  /* 0x0000002b30317210 */ /* 0x000fe40007ffe0ff */
[----:B----4-:R-:W-:-:S03]  /*3c80*/  SHF.R.S32.HI R57, RZ, 0x1f, R60 ;  /* 0x0000001fff397819 */ /* 0x010fc6000001143c */
[----:B------:R0:W-:Y:S01]  /*3c90*/  STS.64 [R49], R50 ;  /* 0x0000003231007388 */ /* 0x0001e20000000a00 */
[----:B------:R-:W-:Y:S02]  /*3ca0*/  LEA.HI R57, R57, R60, RZ, 0x2 ;  /* 0x0000003c39397211 */ /* 0x000fe400078f10ff */
[C---:B0-----:R-:W-:Y:S02]  /*3cb0*/  LOP3.LUT R50, R43.reuse, 0x8, RZ, 0x3c, !PT ;  /* 0x000000082b327812 */ /* 0x041fe400078e3cff */
[----:B------:R-:W-:Y:S02]  /*3cc0*/  LOP3.LUT R49, R43, 0x10, RZ, 0x3c, !PT ;  /* 0x000000102b317812 */ /* 0x000fe400078e3cff */
[C---:B------:R-:W-:Y:S02]  /*3cd0*/  IADD3 R50, R48.reuse, R50, RZ ;  /* 0x0000003230327210 */ /* 0x040fe40007ffe0ff */
[----:B------:R-:W-:Y:S02]  /*3ce0*/  IADD3 R49, R48, R49, RZ ;  /* 0x0000003130317210 */ /* 0x000fe40007ffe0ff */
[----:B------:R-:W-:Y:S01]  /*3cf0*/  SHF.R.S32.HI R57, RZ, 0x2, R57 ;  /* 0x00000002ff397819 */ /* 0x000fe20000011439 */
[----:B------:R0:W-:Y:S04]  /*3d00*/  STS.64 [R50], R46 ;  /* 0x0000002e32007388 */ /* 0x0001e80000000a00 */
[----:B------:R1:W-:Y:S01]  /*3d10*/  STS.64 [R49], R58 ;  /* 0x0000003a31007388 */ /* 0x0003e20000000a00 */
[----:B0-----:R-:W-:-:S03]  /*3d20*/  LEA R50, R57, UR5, 0x5 ;  /* 0x0000000539327c11 */ /* 0x001fc6000f8e28ff */
[----:B------:R-:W4:Y:S04]  /*3d30*/  LDL R57, [R1+0xd4] ;  /* 0x0000d40001397983 */ /* 0x000f280000100800 */
[----:B-1----:R-:W4:Y:S01]  /*3d40*/  LDL R58, [R1+0xd8] ;  /* 0x0000d800013a7983 */ /* 0x002f220000100800 */
[----:B------:R-:W-:-:S04]  /*3d50*/  LOP3.LUT R43, R43, 0x18, RZ, 0x3c, !PT ;  /* 0x000000182b2b7812 */ /* 0x000fc800078e3cff */
[----:B------:R-:W-:-:S05]  /*3d60*/  IADD3 R43, R48, R43, RZ ;  /* 0x0000002b302b7210 */ /* 0x000fca0007ffe0ff */
[----:B------:R0:W-:Y:S01]  /*3d70*/  STS.64 [R43], R44 ;  /* 0x0000002c2b007388 */ /* 0x0001e20000000a00 */
[----:B------:R-:W1:Y:S01]  /*3d80*/  S2R R59, SR_TID.X ;  /* 0x00000000003b7919 */ /* 0x000e620000002100 */
[----:B------:R-:W-:-:S04]  /*3d90*/  USHF.R.U32.HI UR7, URZ, 0x1, UR6 ;  /* 0x000000013f077899 */ /* 0x000fc80008011606 */
[----:B------:R-:W-:-:S04]  /*3da0*/  USHF.L.U32 UR7, UR7, 0x6, URZ ;  /* 0x0000000607077899 */ /* 0x000fc8000800063f */
[----:B------:R-:W-:-:S04]  /*3db0*/  ULOP3.LUT UR7, UR7, 0xffffffc0, UR16, 0xe2, !UPT ;  /* 0xffffffc007077892 */ /* 0x000fc8000f8ee210 */
[----:B------:R-:W-:-:S06]  /*3dc0*/  UIMAD UR7, UR7, 0x780, UR14 ;  /* 0x00000780070778a4 */ /* 0x000fcc000f8e020e */
[----:B0-----:R-:W-:-:S04]  /*3dd0*/  IADD3 R43, R61, UR7, RZ ;  /* 0x000000073d2b7c10 */ /* 0x001fc8000fffe0ff */
[----:B------:R-:W-:Y:S02]  /*3de0*/  SHF.L.U32 R43, R43, 0x1, RZ ;  /* 0x000000012b2b7819 */ /* 0x000fe400000006ff */
[C---:B-1----:R-:W-:Y:S02]  /*3df0*/  IADD3 R60, R59.reuse, 0x1e0, RZ ;  /* 0x000001e03b3c7810 */ /* 0x042fe40007ffe0ff */
[----:B------:R-:W-:-:S04]  /*3e00*/  IADD3 R59, R59, 0x1e0, RZ ;  /* 0x000001e03b3b7810 */ /* 0x000fc80007ffe0ff */
[----:B------:R-:W-:-:S04]  /*3e10*/  SHF.R.S32.HI R59, RZ, 0x1f, R59 ;  /* 0x0000001fff3b7819 */ /* 0x000fc8000001143b */
[----:B------:R-:W-:-:S04]  /*3e20*/  LEA.HI R59, R59, R60, RZ, 0x2 ;  /* 0x0000003c3b3b7211 */ /* 0x000fc800078f10ff */
[----:B------:R-:W-:Y:S02]  /*3e30*/  SHF.R.S32.HI R59, RZ, 0x2, R59 ;  /* 0x00000002ff3b7819 */ /* 0x000fe4000001143b */
[-C--:B--2---:R-:W-:Y:S01]  /*3e40*/  LEA R48, R53, R50.reuse, 0x3 ;  /* 0x0000003235307211 */ /* 0x084fe200078e18ff */
[----:B------:R-:W-:Y:S01]  /*3e50*/  BAR.SYNC.DEFER_BLOCKING 0x0 ;  /* 0x0000000000007b1d */ /* 0x000fe20000010000 */
[----:B---3--:R-:W-:-:S07]  /*3e60*/  LEA R50, R52, R50, 0x3 ;  /* 0x0000003234327211 */ /* 0x008fce00078e18ff */
[----:B------:R-:W0:Y:S01]  /*3e70*/  LDC.64 R52, c[0x0][0x260] ;  /* 0x00009800ff347b82 */ /* 0x000e220000000a00 */
[----:B------:R-:W1:Y:S04]  /*3e80*/  LDS.64 R48, [R48] ;  /* 0x0000000030307984 */ /* 0x000e680000000a00 */
[----:B------:R-:W2:Y:S01]  /*3e90*/  LDS.64 R50, [R50+0x1e00] ;  /* 0x001e000032327984 */ /* 0x000ea20000000a00 */
[----:B-1----:R-:W-:Y:S01]  /*3ea0*/  FADD.FTZ R49, RZ, R49 ;  /* 0x00000031ff317221 */ /* 0x002fe20000010000 */
[----:B------:R-:W-:-:S03]  /*3eb0*/  FADD.FTZ R48, RZ, R48 ;  /* 0x00000030ff307221 */ /* 0x000fc60000010000 */
[----:B--2---:R-:W-:Y:S01]  /*3ec0*/  FADD.FTZ R51, R49, R51 ;  /* 0x0000003331337221 */ /* 0x004fe20000010000 */
[----:B------:R-:W-:Y:S01]  /*3ed0*/  FADD.FTZ R50, R48, R50 ;  /* 0x0000003230327221 */ /* 0x000fe20000010000 */
[----:B0-----:R-:W-:-:S05]  /*3ee0*/  IMAD.WIDE.U32 R48, R43, 0x4, R52 ;  /* 0x000000042b307825 */ /* 0x001fca00078e0034 */
[----:B------:R0:W-:Y:S02]  /*3ef0*/  STG.E.64 desc[UR12][R48.64+0x8000], R50 ;  /* 0x0080003230007986 */ /* 0x0001e4000c101b0c */
[----:B0-----:R-:W-:-:S05]  /*3f00*/  IADD3 R48, R43, 0x3c0, RZ ;  /* 0x000003c02b307810 */ /* 0x001fca0007ffe0ff */
[----:B------:R-:W-:Y:S01]  /*3f10*/  IMAD.WIDE.U32 R48, R48, 0x4, R52 ;  /* 0x0000000430307825 */ /* 0x000fe200078e0034 */
[----:B------:R-:W-:-:S04]  /*3f20*/  LEA R52, R59, UR5, 0x5 ;  /* 0x000000053b347c11 */ /* 0x000fc8000f8e28ff */
[-C--:B----4-:R-:W-:Y:S02]  /*3f30*/  LEA R50, R58, R52.reuse, 0x3 ;  /* 0x000000343a327211 */ /* 0x090fe400078e18ff */
[----:B------:R-:W-:-:S04]  /*3f40*/  LEA R52, R57, R52, 0x3 ;  /* 0x0000003439347211 */ /* 0x000fc800078e18ff */
[----:B------:R-:W0:Y:S04]  /*3f50*/  LDS.64 R50, [R50] ;  /* 0x0000000032327984 */ /* 0x000e280000000a00 */
[----:B------:R-:W1:Y:S01]  /*3f60*/  LDS.64 R52, [R52+0x1e00] ;  /* 0x001e000034347984 */ /* 0x000e620000000a00 */
[----:B0-----:R-:W-:Y:S01]  /*3f70*/  FADD.FTZ R51, RZ, R51 ;  /* 0x00000033ff337221 */ /* 0x001fe20000010000 */
[----:B------:R-:W-:-:S03]  /*3f80*/  FADD.FTZ R50, RZ, R50 ;  /* 0x00000032ff327221 */ /* 0x000fc60000010000 */
[----:B-1----:R-:W-:Y:S01]  /*3f90*/  FADD.FTZ R53, R51, R53 ;  /* 0x0000003533357221 */ /* 0x002fe20000010000 */
[----:B------:R-:W-:-:S05]  /*3fa0*/  FADD.FTZ R52, R50, R52 ;  /* 0x0000003432347221 */ /* 0x000fca0000010000 */
[----:B------:R1:W-:Y:S02]  /*3fb0*/  STG.E.64 desc[UR12][R48.64+0x8000], R52 ;  /* 0x0080003430007986 */ /* 0x0003e4000c101b0c */
.L_x_885:
[----:B------:R-:W-:Y:S01]  /*3fc0*/  BSSY B0, `(.L_x_886) ;  /* 0x0000117000007945 */ /* 0x000fe20003800000 */
[----:B01----:R-:W-:-:S03]  /*3fd0*/  CS2R R48, SRZ ;  /* 0x0000000000307805 */ /* 0x003fc6000001ff00 */
[----:B------:R-:W-:Y:S05]  /*3fe0*/  @P1 BRA `(.L_x_887) ;  /* 0x0000001000501947 */ /* 0x000fea0003800000 */
        /* <DEDUP_REMOVED lines=276> */
.L_x_887:
[----:B------:R-:W-:Y:S05]  /*5130*/  BSYNC B0 ;  /* 0x0000000000007941 */ /* 0x000fea0003800000 */
.L_x_886:
[----:B------:R-:W2:Y:S04]  /*5140*/  LDL.LU R52, [R1+0x18] ;  /* 0x0000180001347983 */ /* 0x000ea80000300800 */
[----:B------:R-:W3:Y:S01]  /*5150*/  LDL.LU R51, [R1+0x1c] ;  /* 0x00001c0001337983 */ /* 0x000ee20000300800 */
[----:B------:R-:W-:Y:S01]  /*5160*/  LOP3.LUT P1, RZ, R61, 0xfffffff1, RZ, 0xc0, !PT ;  /* 0xfffffff13dff7812 */ /* 0x000fe2000782c0ff */
        /* <DEDUP_REMOVED lines=8> */
[----:B------:R-:W-:Y:S01]  /*51f0*/  SHF.R.U32.HI R50, RZ, 0x1, R61 ;  /* 0x00000001ff327819 */ /* 0x000fe2000001163d */
[----:B------:R-:W-:Y:S01]  /*5200*/  ULDC UR5, c[0x0][0x10] ;  /* 0x0000040000057ab9 */ /* 0x000fe20000000800 */
[----:B------:R-:W-:Y:S01]  /*5210*/  MOV R43, UR16 ;  /* 0x00000010002b7c02 */ /* 0x000fe20008000f00 */
[----:B------:R-:W-:Y:S01]  /*5220*/  UIMAD UR5, UR5, UR4, UR6 ;  /* 0x00000004050572a4 */ /* 0x000fe2000f8e0206 */
[----:B------:R-:W-:-:S04]  /*5230*/  SHF.L.U32 R50, R50, 0x6, RZ ;  /* 0x0000000632327819 */ /* 0x000fc800000006ff */
[----:B------:R-:W-:Y:S02]  /*5240*/  LOP3.LUT R43, R50, 0xffffffc0, R43, 0xe2, !PT ;  /* 0xffffffc0322b7812 */ /* 0x000fe400078ee22b */
[----:B------:R-:W-:-:S04]  /*5250*/  MOV R50, UR5 ;  /* 0x0000000500327c02 */ /* 0x000fc80008000f00 */
[----:B------:R-:W-:Y:S02]  /*5260*/  LEA R43, R50, R43, 0x9 ;  /* 0x0000002b322b7211 */ /* 0x000fe400078e48ff */
[----:B------:R-:W0:Y:S02]  /*5270*/  LDC.64 R50, c[0x0][0x260] ;  /* 0x00009800ff327b82 */ /* 0x000e240000000a00 */
[----:B------:R-:W-:-:S05]  /*5280*/  SHF.L.U32 R43, R43, 0x1, RZ ;  /* 0x000000012b2b7819 */ /* 0x000fca00000006ff */
[----:B0-----:R-:W-:-:S05]  /*5290*/  IMAD.WIDE.U32 R50, R43, 0x4, R50 ;  /* 0x000000042b327825 */ /* 0x001fca00078e0032 */
[----:B------:R0:W-:Y:S02]  /*52a0*/  STG.E.64 desc[UR12][R50.64], R48 ;  /* 0x0000003032007986 */ /* 0x0001e4000c101b0c */
.L_x_889:
[----:B------:R-:W-:Y:S05]  /*52b0*/  BSYNC B0 ;  /* 0x0000000000007941 */ /* 0x000fea0003800000 */
.L_x_888:
[----:B------:R-:W2:Y:S04]  /*52c0*/  LDL.LU R59, [R1+0x8] ;  /* 0x00000800013b7983 */ /* 0x000ea80000300800 */
[----:B------:R-:W3:Y:S01]  /*52d0*/  LDL.LU R58, [R1+0xc] ;  /* 0x00000c00013a7983 */ /* 0x000ee20000300800 */
[----:B------:R-:W-:Y:S01]  /*52e0*/  UISETP.GE.U32.AND UP0, UPT, UR8, UR15, UPT ;  /* 0x0000000f0800728c */ /* 0x000fe2000bf06070 */
[----:B-----5:R-:W-:Y:S02]  /*52f0*/  PRMT R52, R40, 0x7632, R52 ;  /* 0x0000763228347816 */ /* 0x020fe40000000034 */
        /* <DEDUP_REMOVED lines=31> */
[----:B--2---:R-:W-:Y:S02]  /*54f0*/  PRMT R10, R59, 0x7632, R10 ;  /* 0x000076323b0a7816 */ /* 0x004fe4000000000a */
[----:B---3--:R-:W-:-:S02]  /*5500*/  PRMT R11, R58, 0x7632, R11 ;  /* 0x000076323a0b7816 */ /* 0x008fc4000000000b */
        /* <DEDUP_REMOVED lines=16> */
.L_x_892:
[----:B------:R-:W2:Y:S04]  /*5610*/  LD.E.STRONG.GPU R15, desc[UR12][R12.64] ;  /* 0x0000000c0c0f7980 */ /* 0x000ea8000c10f900 */
[----:B--2---:R-:W-:Y:S01]  /*5620*/  CCTL.IVALL ;  /* 0x00000000ff00798f */ /* 0x004fe20002000000 */
[----:B------:R-:W-:Y:S05]  /*5630*/  YIELD ;  /* 0x0000000000007946 */ /* 0x000fea0003800000 */
[----:B-----5:R-:W-:-:S04]  /*5640*/  LOP3.LUT R15, R15, R14, RZ, 0x3c, !PT ;  /* 0x0000000e0f0f7212 */ /* 0x020fc800078e3cff */
[----:B------:R-:W-:-:S13]  /*5650*/  ISETP.GT.AND P1, PT, R15, -0x1, PT ;  /* 0xffffffff0f00780c */ /* 0x000fda0003f24270 */
[----:B------:R-:W-:Y:S05]  /*5660*/  @P1 BRA `(.L_x_892) ;  /* 0xfffffffc00e81947 */ /* 0x000fea000383ffff */
.L_x_891:
[----:B------:R-:W-:Y:S05]  /*5670*/  WARPSYNC.ALL ;  /* 0x0000000000007948 */ /* 0x000fea0003800000 */
[----:B------:R-:W-:Y:S06]  /*5680*/  BAR.SYNC.DEFER_BLOCKING 0x0 ;  /* 0x0000000000007b1d */ /* 0x000fec0000010000 */
[----:B------:R-:W-:Y:S05]  /*5690*/  BRA `(.L_x_893) ;  /* 0x0000000000687947 */ /* 0x000fea0003800000 */
.L_x_890:
        /* <DEDUP_REMOVED lines=18> */
.L_x_895:
[----:B------:R-:W2:Y:S04]  /*57c0*/  LD.E.STRONG.GPU R15, desc[UR12][R12.64] ;  /* 0x0000000c0c0f7980 */ /* 0x000ea8000c10f900 */
[----:B--2---:R-:W-:Y:S01]  /*57d0*/  CCTL.IVALL ;  /* 0x00000000ff00798f */ /* 0x004fe20002000000 */
[----:B------:R-:W-:Y:S05]  /*57e0*/  YIELD ;  /* 0x0000000000007946 */ /* 0x000fea0003800000 */
[----:B-----5:R-:W-:-:S04]  /*57f0*/  LOP3.LUT R15, R15, R14, RZ, 0x3c, !PT ;  /* 0x0000000e0f0f7212 */ /* 0x020fc800078e3cff */
[----:B------:R-:W-:-:S13]  /*5800*/  ISETP.GT.AND P1, PT, R15, -0x1, PT ;  /* 0xffffffff0f00780c */ /* 0x000fda0003f24270 */
[----:B------:R-:W-:Y:S05]  /*5810*/  @P1 BRA `(.L_x_895) ;  /* 0xfffffffc00e81947 */ /* 0x000fea000383ffff */
.L_x_894:
[----:B------:R-:W-:Y:S05]  /*5820*/  WARPSYNC.ALL ;  /* 0x0000000000007948 */ /* 0x000fea0003800000 */
[----:B------:R-:W-:Y:S06]  /*5830*/  BAR.SYNC.DEFER_BLOCKING 0x0 ;  /* 0x0000000000007b1d */ /* 0x000fec0000010000 */
.L_x_893:
[----:B------:R-:W1:Y:S01]  /*5840*/  S2R R60, SR_TID.X ;  /* 0x00000000003c7919 */ /* 0x000e620000002100 */
[----:B0-----:R-:W-:Y:S01]  /*5850*/  MOV R13, UR4 ;  /* 0x00000004000d7c02 */ /* 0x001fe20008000f00 */
[----:B------:R-:W0:Y:S01]  /*5860*/  S2UR UR7, SR_CgaCtaId ;  /* 0x00000000000779c3 */ /* 0x000e220000008800 */
[----:B------:R-:W-:Y:S01]  /*5870*/  UMOV UR5, 0x400 ;  /* 0x0000040000057882 */ /* 0x000fe20000000000 */
[----:B------:R-:W-:Y:S01]  /*5880*/  SHF.L.U32 R10, R10, 0x10, RZ ;  /* 0x000000100a0a7819 */ /* 0x000fe200000006ff */
[----:B------:R2:W-:Y:S01]  /*5890*/  STL [R1+0xe4], R2 ;  /* 0x0000e40201007387 */ /* 0x0005e20000100800 */
[----:B------:R-:W-:Y:S01]  /*58a0*/  SHF.L.U32 R57, R57, 0x10, RZ ;  /* 0x0000001039397819 */ /* 0x000fe200000006ff */
[----:B------:R-:W-:Y:S01]  /*58b0*/  ULDC.64 UR18, c[0x0][0x210] ;  /* 0x0000840000127ab9 */ /* 0x000fe20000000a00 */
[----:B-1----:R-:W-:Y:S01]  /*58c0*/  ISETP.GT.U32.AND P1, PT, R60, 0xff, PT ;  /* 0x000000ff3c00780c */ /* 0x002fe20003f24070 */
[----:B------:R-:W-:Y:S01]  /*58d0*/  UIADD3 UR5, UR5, 0x5280, URZ ;  /* 0x0000528005057890 */ /* 0x000fe2000fffe03f */
[----:B------:R-:W-:Y:S01]  /*58e0*/  FADD.FTZ R10, -R42, R10 ;  /* 0x0000000a2a0a7221 */ /* 0x000fe20000010100 */
[----:B------:R-:W-:Y:S01]  /*58f0*/  SHF.L.U32 R52, R52, 0x10, RZ ;  /* 0x0000001034347819 */ /* 0x000fe200000006ff */
[----:B--2---:R-:W2:Y:S09]  /*5900*/  LDL.LU R2, [R1+0xd0] ;  /* 0x0000d00001027983 */ /* 0x004eb20000300800 */
[----:B------:R-:W1:Y:S08]  /*5910*/  @!P1 LDC R12, c[0x0][0x10] ;  /* 0x00000400ff0c9b82 */ /* 0x000e700000000800 */
[----:B------:R-:W3:Y:S01]  /*5920*/  @!P1 LDC.64 R58, c[0x0][0x260] ;  /* 0x00009800ff3a9b82 */ /* 0x000ee20000000a00 */
[----:B-1----:R-:W-:Y:S01]  /*5930*/  @!P1 IMAD R12, R12, R13, UR6 ;  /* 0x000000060c0c9e24 */ /* 0x002fe2000f8e020d */
[----:B------:R-:W-:-:S04]  /*5940*/  @!P1 SHF.L.U32 R13, R60, 0x1, RZ ;  /* 0x000000013c0d9819 */ /* 0x000fc800000006ff */
[----:B------:R-:W-:-:S04]  /*5950*/  @!P1 LOP3.LUT R13, R13, 0x7fffffc0, RZ, 0xc0, !PT ;  /* 0x7fffffc00d0d9812 */ /* 0x000fc800078ec0ff */
[----:B------:R-:W-:Y:S02]  /*5960*/  @!P1 LEA R12, R12, R13, 0x9 ;  /* 0x0000000d0c0c9211 */ /* 0x000fe400078e48ff */
[----:B------:R-:W-:-:S04]  /*5970*/  @!P1 LOP3.LUT R13, R60, 0x1f, RZ, 0xc0, !PT ;  /* 0x0000001f3c0d9812 */ /* 0x000fc800078ec0ff */
[----:B------:R-:W-:-:S04]  /*5980*/  @!P1 IADD3 R12, R12, R13, RZ ;  /* 0x0000000d0c0c9210 */ /* 0x000fc80007ffe0ff */
[----:B------:R-:W-:-:S04]  /*5990*/  @!P1 SHF.L.U32 R14, R12, 0x1, RZ ;  /* 0x000000010c0e9819 */ /* 0x000fc800000006ff */
[C---:B------:R-:W-:Y:S01]  /*59a0*/  @!P1 IADD3 R12, R14.reuse, 0x40, RZ ;  /* 0x000000400e0c9810 */ /* 0x040fe20007ffe0ff */
[----:B---3--:R-:W-:-:S04]  /*59b0*/  @!P1 IMAD.WIDE.U32 R14, R14, 0x4, R58 ;  /* 0x000000040e0e9825 */ /* 0x008fc800078e003a */
[----:B------:R-:W-:Y:S02]  /*59c0*/  @!P1 IMAD.WIDE.U32 R12, R12, 0x4, R58 ;  /* 0x000000040c0c9825 */ /* 0x000fe400078e003a */
[----:B------:R-:W3:Y:S04]  /*59d0*/  @!P1 LDG.E.64 R14, desc[UR12][R14.64] ;  /* 0x0000000c0e0e9981 */ /* 0x000ee8000c1e1b00 */
[----:B------:R-:W4:Y:S01]  /*59e0*/  @!P1 LDG.E.64 R12, desc[UR12][R12.64] ;  /* 0x0000000c0c0c9981 */ /* 0x000f22000c1e1b00 */
[----:B------:R-:W-:Y:S01]  /*59f0*/  HFMA2.MMA R58, -RZ, RZ, 0, 0 ;  /* 0x00000000ff3a7435 */ /* 0x000fe200000001ff */
[----:B0-----:R-:W-:Y:S01]  /*5a00*/  ULEA UR5, UR7, UR5, 0x18 ;  /* 0x0000000507057291 */ /* 0x001fe2000f8ec03f */
[----:B------:R-:W-:Y:S01]  /*5a10*/  FMUL.FTZ R10, R3, R10 ;  /* 0x0000000a030a7220 */ /* 0x000fe20000410000 */
[----:B------:R-:W-:Y:S01]  /*5a20*/  SHF.L.U32 R11, R11, 0x10, RZ ;  /* 0x000000100b0b7819 */ /* 0x000fe200000006ff */
[----:B------:R-:W2:Y:S01]  /*5a30*/  LDL.LU R59, [R1+0x4c] ;  /* 0x00004c00013b7983 */ /* 0x000ea20000300800 */
[----:B------:R-:W-:-:S03]  /*5a40*/  SHF.L.U32 R53, R53, 0x10, RZ ;  /* 0x0000001035357819 */ /* 0x000fc600000006ff */
[----:B------:R-:W-:Y:S01]  /*5a50*/  FADD.FTZ R11, -R42, R11 ;  /* 0x0000000b2a0b7221 */ /* 0x000fe20000010100 */
[----:B------:R-:W-:Y:S02]  /*5a60*/  SHF.L.U32 R51, R51, 0x10, RZ ;  /* 0x0000001033337819 */ /* 0x000fe400000006ff */
[----:B------:R-:W-:Y:S01]  /*5a70*/  SHF.L.U32 R38, R38, 0x10, RZ ;  /* 0x0000001026267819 */ /* 0x000fe200000006ff */
[----:B------:R-:W-:Y:S01]  /*5a80*/  FMUL.FTZ R11, R3, R11 ;  /* 0x0000000b030b7220 */ /* 0x000fe20000410000 */
[----:B---3--:R-:W-:Y:S01]  /*5a90*/  @!P1 FADD.FTZ R14, RZ, R14 ;  /* 0x0000000eff0e9221 */ /* 0x008fe20000010000 */
[----:B------:R-:W-:Y:S01]  /*5aa0*/  @!P1 FADD.FTZ R15, RZ, R15 ;  /* 0x0000000fff0f9221 */ /* 0x000fe20000010000 */
[----:B------:R-:W-:Y:S02]  /*5ab0*/  SHF.L.U32 R36, R36, 0x10, RZ ;  /* 0x0000001024247819 */ /* 0x000fe400000006ff */
[----:B------:R-:W-:Y:S01]  /*5ac0*/  SHF.L.U32 R39, R39, 0x10, RZ ;  /* 0x0000001027277819 */ /* 0x000fe200000006ff */
[----:B----4-:R-:W-:Y:S01]  /*5ad0*/  @!P1 FADD.FTZ R58, R12, R14 ;  /* 0x0000000e0c3a9221 */ /* 0x010fe20000010000 */
[----:B------:R-:W-:Y:S01]  /*5ae0*/  MOV R12, RZ ;  /* 0x000000ff000c7202 */ /* 0x000fe20000000f00 */
[----:B------:R-:W-:Y:S01]  /*5af0*/  @!P1 FADD.FTZ R12, R13, R15 ;  /* 0x0000000f0d0c9221 */ /* 0x000fe20000010000 */
[----:B------:R-:W-:-:S02]  /*5b00*/  LOP3.LUT P1, RZ, R60, 0xffffff1f, RZ, 0xc0, !PT ;  /* 0xffffff1f3cff7812 */ /* 0x000fc4000782c0ff */
[----:B------:R-:W-:Y:S01]  /*5b10*/  SHF.L.U32 R34, R34, 0x10, RZ ;  /* 0x0000001022227819 */ /* 0x000fe200000006ff */
[----:B------:R-:W0:Y:S04]  /*5b20*/  SHFL.BFLY PT, R14, R58, 0x10, 0x1f ;  /* 0x0e001f003a0e7f89 */ /* 0x000e2800000e0000 */
[----:B------:R-:W1:Y:S01]  /*5b30*/  SHFL.BFLY PT, R13, R12, 0x10, 0x1f ;  /* 0x0e001f000c0d7f89 */ /* 0x000e6200000e0000 */
        /* <DEDUP_REMOVED lines=10> */
[----:B0-----:R-:W-:Y:S01]  /*5be0*/  FADD.FTZ R58, R14, R58 ;  /* 0x0000003a0e3a7221 */ /* 0x001fe20000010000 */
[----:B------:R-:W-:Y:S02]  /*5bf0*/  SHF.L.U32 R22, R22, 0x10, RZ ;  /* 0x0000001016167819 */ /* 0x000fe400000006ff */
[----:B------:R-:W-:Y:S01]  /*5c00*/  SHF.L.U32 R23, R23, 0x10, RZ ;  /* 0x0000001017177819 */ /* 0x000fe200000006ff */
[----:B-1----:R-:W-:Y:S01]  /*5c10*/  FADD.FTZ R13, R13, R12 ;  /* 0x0000000c0d0d7221 */ /* 0x002fe20000010000 */
[----:B------:R-:W0:Y:S04]  /*5c20*/  SHFL.BFLY PT, R14, R58, 0x8, 0x1f ;  /* 0x0d001f003a0e7f89 */ /* 0x000e2800000e0000 */
[----:B------:R-:W1:Y:S01]  /*5c30*/  SHFL.BFLY PT, R12, R13, 0x8, 0x1f ;  /* 0x0d001f000d0c7f89 */ /* 0x000e6200000e0000 */
[----:B------:R-:W-:-:S02]  /*5c40*/  SHF.L.U32 R16, R16, 0x10, RZ ;  /* 0x0000001010107819 */ /* 0x000fc400000006ff */
[----:B------:R-:W-:Y:S02]  /*5c50*/  SHF.L.U32 R18, R18, 0x10, RZ ;  /* 0x0000001012127819 */ /* 0x000fe400000006ff */
[----:B------:R-:W-:Y:S02]  /*5c60*/  SHF.L.U32 R17, R17, 0x10, RZ ;  /* 0x0000001011117819 */ /* 0x000fe400000006ff */
[----:B------:R-:W-:Y:S02]  /*5c70*/  SHF.L.U32 R43, R43, 0x10, RZ ;  /* 0x000000102b2b7819 */ /* 0x000fe400000006ff */
[----:B------:R-:W-:Y:S01]  /*5c80*/  SHF.L.U32 R19, R19, 0x10, RZ ;  /* 0x0000001013137819 */ /* 0x000fe200000006ff */
[----:B------:R-:W-:Y:S01]  /*5c90*/  USHF.L.U32 UR7, UR10, 0x3, URZ ;  /* 0x000000030a077899 */ /* 0x000fe2000800063f */
[----:B------:R-:W3:Y:S01]  /*5ca0*/  LDL.LU R61, [R1+0x30] ;  /* 0x00003000013d7983 */ /* 0x000ee20000300800 */
        /* <DEDUP_REMOVED lines=13> */
[----:B------:R-:W-:Y:S01]  /*5d80*/  @!P1 SHF.R.U32.HI R14, RZ, 0x2, R60 ;  /* 0x00000002ff0e9819 */ /* 0x000fe2000001163c */
[C---:B------:R-:W-:Y:S01]  /*5d90*/  FADD.FTZ R39, -R42.reuse, R39 ;  /* 0x000000272a277221 */ /* 0x040fe20000010100 */
[----:B------:R-:W-:Y:S01]  /*5da0*/  FADD.FTZ R34, -R42, R34 ;  /* 0x000000222a227221 */ /* 0x000fe20000010100 */
[----:B-1----:R-:W-:Y:S01]  /*5db0*/  FADD.FTZ R13, R12, R13 ;  /* 0x0000000d0c0d7221 */ /* 0x002fe20000010000 */
[----:B------:R-:W-:Y:S01]  /*5dc0*/  @!P1 LOP3.LUT R14, R14, 0x3ffffff8, RZ, 0xc0, !PT ;  /* 0x3ffffff80e0e9812 */ /* 0x000fe200078ec0ff */
[----:B------:R-:W-:Y:S01]  /*5dd0*/  @!P1 FMUL.FTZ R12, R58, 8.1380212577641941607e-06 ;  /* 0x370888893a0c9820 */ /* 0x000fe20000410000 */
[C---:B------:R-:W-:Y:S01]  /*5de0*/  FADD.FTZ R35, -R42.reuse, R35 ;  /* 0x000000232a237221 */ /* 0x040fe20000010100 */
[----:B------:R-:W-:Y:S01]  /*5df0*/  @!P1 FMUL.FTZ R13, R13, 8.1380212577641941607e-06 ;  /* 0x370888890d0d9820 */ /* 0x000fe20000410000 */
[C---:B------:R-:W-:Y:S01]  /*5e00*/  FADD.FTZ R31, -R42.reuse, R31 ;  /* 0x0000001f2a1f7221 */ /* 0x040fe20000010100 */
[C---:B------:R-:W-:Y:S01]  /*5e10*/  FADD.FTZ R27, -R42.reuse, R27 ;  /* 0x0000001b2a1b7221 */ /* 0x040fe20000010100 */
[C---:B------:R-:W-:Y:S01]  /*5e20*/  FADD.FTZ R16, -R42.reuse, R16 ;  /* 0x000000102a107221 */ /* 0x040fe20000010100 */
[----:B------:R-:W-:Y:S01]  /*5e30*/  FADD.FTZ R17, -R42, R17 ;  /* 0x000000112a117221 */ /* 0x000fe20000010100 */
[----:B------:R0:W-:Y:S01]  /*5e40*/  @!P1 STS.64 [R14+UR5], R12 ;  /* 0x0000000c0e009988 */ /* 0x0001e20008000a05 */
[----:B------:R-:W-:Y:S01]  /*5e50*/  ULOP3.LUT UR7, UR7, 0x8, URZ, 0xc0, !UPT ;  /* 0x0000000807077892 */ /* 0x000fe2000f8ec03f */
[----:B------:R-:W-:-:S02]  /*5e60*/  SHF.L.U32 R50, R50, 0x10, RZ ;  /* 0x0000001032327819 */ /* 0x000fc400000006ff */
[----:B------:R-:W4:Y:S01]  /*5e70*/  LDL.LU R60, [R1+0x10] ;  /* 0x00001000013c7983 */ /* 0x000f220000300800 */
[----:B0-----:R-:W-:-:S04]  /*5e80*/  FFMA.FTZ R13, R10, R57, R52 ;  /* 0x000000390a0d7223 */ /* 0x001fc80000010034 */
[----:B------:R-:W-:-:S06]  /*5e90*/  FMUL.FTZ R12, R13, -1.4426950216293334961 ;  /* 0xbfb8aa3b0d0c7820 */ /* 0x000fcc0000410000 */
[----:B------:R-:W0:Y:S02]  /*5ea0*/  MUFU.EX2 R12, R12 ;  /* 0x0000000c000c7308 */ /* 0x000e240000000800 */
[----:B0-----:R-:W-:-:S06]  /*5eb0*/  FADD.FTZ R12, R12, 1 ;  /* 0x3f8000000c0c7421 */ /* 0x001fcc0000010000 */
[----:B------:R-:W0:Y:S02]  /*5ec0*/  MUFU.RCP R12, R12 ;  /* 0x0000000c000c7308 */ /* 0x000e240000001000 */
[----:B0-----:R-:W-:-:S04]  /*5ed0*/  FADD.FTZ R14, -R12, 1 ;  /* 0x3f8000000c0e7421 */ /* 0x001fc80000010100 */
[----:B------:R-:W-:Y:S01]  /*5ee0*/  FFMA.FTZ R13, R13, R14, 1 ;  /* 0x3f8000000d0d7423 */ /* 0x000fe2000001000e */
[----:B------:R-:W-:-:S04]  /*5ef0*/  FFMA.FTZ R14, R11, R53, R51 ;  /* 0x000000350b0e7223 */ /* 0x000fc80000010033 */
        /* <DEDUP_REMOVED lines=128> */
[----:B------:R-:W-:Y:S01]  /*6700*/  FFMA.FTZ R39, R53, R37, R51 ;  /* 0x0000002535277223 */ /* 0x000fe20000010033 */
[----:B------:R-:W-:-:S03]  /*6710*/  SHF.L.U32 R38, R48, 0x10, RZ ;  /* 0x0000001030267819 */ /* 0x000fc600000006ff */
[----:B------:R-:W-:-:S06]  /*6720*/  FMUL.FTZ R48, R39, -1.4426950216293334961 ;  /* 0xbfb8aa3b27307820 */ /* 0x000fcc0000410000 */
[----:B------:R-:W0:Y:S01]  /*6730*/  MUFU.EX2 R48, R48 ;  /* 0x0000003000307308 */ /* 0x000e220000000800 */
[C---:B------:R-:W-:Y:S01]  /*6740*/  FADD.FTZ R38, -R42.reuse, R38 ;  /* 0x000000262a267221 */ /* 0x040fe20000010100 */
[----:B------:R-:W-:-:S03]  /*6750*/  FADD.FTZ R42, -R42, R43 ;  /* 0x0000002b2a2a7221 */ /* 0x000fc60000010100 */
[----:B------:R-:W-:Y:S01]  /*6760*/  FMUL.FTZ R38, R3, R38 ;  /* 0x0000002603267220 */ /* 0x000fe20000410000 */
[----:B------:R-:W-:-:S03]  /*6770*/  FMUL.FTZ R19, R19, R16 ;  /* 0x0000001013137220 */ /* 0x000fc60000410000 */
[----:B------:R-:W-:-:S04]  /*6780*/  FFMA.FTZ R51, R53, R38, R51 ;  /* 0x0000002635337223 */ /* 0x000fc80000010033 */
[----:B------:R-:W-:Y:S01]  /*6790*/  FMUL.FTZ R43, R51, -1.4426950216293334961 ;  /* 0xbfb8aa3b332b7820 */ /* 0x000fe20000410000 */
[----:B0-----:R-:W-:Y:S01]  /*67a0*/  FADD.FTZ R16, R48, 1 ;  /* 0x3f80000030107421 */ /* 0x001fe20000010000 */
[----:B------:R-:W-:-:S04]  /*67b0*/  FMUL.FTZ R48, R3, R42 ;  /* 0x0000002a03307220 */ /* 0x000fc80000410000 */
[----:B------:R-:W0:Y:S01]  /*67c0*/  MUFU.EX2 R43, R43 ;  /* 0x0000002b002b7308 */ /* 0x000e220000000800 */
[----:B------:R-:W-:Y:S01]  /*67d0*/  FFMA.FTZ R52, R57, R48, R52 ;  /* 0x0000003039347223 */ /* 0x000fe20000010034 */
[----:B------:R-:W-:-:S06]  /*67e0*/  SHF.L.U32 R58, R40, 0x10, RZ ;  /* 0x00000010283a7819 */ /* 0x000fcc00000006ff */
[----:B------:R1:W-:Y:S02]  /*67f0*/  MUFU.RCP R42, R16 ;  /* 0x00000010002a7308 */ /* 0x0003e40000001000 */
[----:B-1----:R-:W-:-:S06]  /*6800*/  FMUL.FTZ R16, R52, -1.4426950216293334961 ;  /* 0xbfb8aa3b34107820 */ /* 0x002fcc0000410000 */
[----:B------:R-:W1:Y:S01]  /*6810*/  MUFU.EX2 R40, R16 ;  /* 0x0000001000287308 */ /* 0x000e620000000800 */
[----:B0-----:R-:W-:-:S07]  /*6820*/  FADD.FTZ R43, R43, 1 ;  /* 0x3f8000002b2b7421 */ /* 0x001fce0000010000 */
[----:B------:R-:W0:Y:S01]  /*6830*/  MUFU.RCP R43, R43 ;  /* 0x0000002b002b7308 */ /* 0x000e220000001000 */
[----:B------:R-:W-:Y:S01]  /*6840*/  FMUL.FTZ R58, R58, R17 ;  /* 0x000000113a3a7220 */ /* 0x000fe20000410000 */
[----:B-1----:R-:W-:Y:S01]  /*6850*/  FADD.FTZ R40, R40, 1 ;  /* 0x3f80000028287421 */ /* 0x002fe20000010000 */
[----:B------:R-:W-:-:S05]  /*6860*/  FADD.FTZ R17, -R42, 1 ;  /* 0x3f8000002a117421 */ /* 0x000fca0000010100 */
[----:B------:R-:W1:Y:S01]  /*6870*/  MUFU.RCP R40, R40 ;  /* 0x0000002800287308 */ /* 0x000e620000001000 */
[----:B------:R-:W-:-:S04]  /*6880*/  FFMA.FTZ R39, R39, R17, 1 ;  /* 0x3f80000027277423 */ /* 0x000fc80000010011 */
[----:B------:R-:W-:Y:S01]  /*6890*/  FMUL.FTZ R39, R42, R39 ;  /* 0x000000272a277220 */ /* 0x000fe20000410000 */
[----:B0-----:R-:W-:-:S04]  /*68a0*/  FADD.FTZ R42, -R43, 1 ;  /* 0x3f8000002b2a7421 */ /* 0x001fc80000010100 */
[----:B------:R-:W-:Y:S01]  /*68b0*/  FFMA.FTZ R42, R51, R42, 1 ;  /* 0x3f800000332a7423 */ /* 0x000fe2000001002a */
[----:B-1----:R-:W-:-:S04]  /*68c0*/  FADD.FTZ R51, -R40, 1 ;  /* 0x3f80000028337421 */ /* 0x002fc80000010100 */
[----:B------:R-:W-:Y:S01]  /*68d0*/  FFMA.FTZ R51, R52, R51, 1 ;  /* 0x3f80000034337423 */ /* 0x000fe20000010033 */
[----:B------:R-:W-:-:S03]  /*68e0*/  FMUL.FTZ R42, R43, R42 ;  /* 0x0000002a2b2a7220 */ /* 0x000fc60000410000 */
[----:B------:R-:W-:Y:S01]  /*68f0*/  FMUL.FTZ R51, R40, R51 ;  /* 0x0000003328337220 */ /* 0x000fe20000410000 */
[----:B------:R-:W-:Y:S02]  /*6900*/  SHF.L.U32 R40, R41, 0x10, RZ ;  /* 0x0000001029287819 */ /* 0x000fe400000006ff */
[----:B--2---:R-:W-:Y:S02]  /*6910*/  IADD3 R16, R2, -UR7, RZ ;  /* 0x8000000702107c10 */ /* 0x004fe4000fffe0ff */
[----:B------:R-:W2:Y:S01]  /*6920*/  LDL.LU R2, [R1] ;  /* 0x0000000001027983 */ /* 0x000ea20000300800 */
[----:B------:R-:W-:Y:S01]  /*6930*/  SHF.L.U32 R41, R49, 0x10, RZ ;  /* 0x0000001031297819 */ /* 0x000fe200000006ff */
[----:B------:R-:W-:Y:S02]  /*6940*/  FMUL.FTZ R40, R40, R39 ;  /* 0x0000002728287220 */ /* 0x000fe40000410000 */
[----:B------:R-:W4:Y:S01]  /*6950*/  LDL.LU R52, [R1+0x40] ;  /* 0x0000400001347983 */ /* 0x000f220000300800 */
[----:B------:R-:W-:-:S03]  /*6960*/  FMUL.FTZ R49, R50, R42 ;  /* 0x0000002a32317220 */ /* 0x000fc60000410000 */
[----:B------:R-:W3:Y:S01]  /*6970*/  LDL.LU R43, [R1+0x2c] ;  /* 0x00002c00012b7983 */ /* 0x000ee20000300800 */
[----:B------:R-:W-:-:S03]  /*6980*/  FMUL.FTZ R41, R41, R51 ;  /* 0x0000003329297220 */ /* 0x000fc60000410000 */
[----:B------:R-:W2:Y:S04]  /*6990*/  LDL.LU R39, [R1+0x38] ;  /* 0x0000380001277983 */ /* 0x000ea80000300800 */
[----:B------:R-:W4:Y:S04]  /*69a0*/  LDL.LU R42, [R1+0x48] ;  /* 0x00004800012a7983 */ /* 0x000f280000300800 */
[----:B------:R-:W4:Y:S04]  /*69b0*/  LDL.LU R50, [R1+0x20] ;  /* 0x0000200001327983 */ /* 0x000f280000300800 */
[----:B------:R-:W4:Y:S01]  /*69c0*/  LDL.LU R51, [R1+0x4] ;  /* 0x0000040001337983 */ /* 0x000f220000300800 */
[----:B------:R-:W-:Y:S01]  /*69d0*/  LEA R16, R16, UR5, 0x3 ;  /* 0x0000000510107c11 */ /* 0x000fe2000f8e18ff */
[----:B------:R-:W-:Y:S06]  /*69e0*/  BAR.SYNC.DEFER_BLOCKING 0x0 ;  /* 0x0000000000007b1d */ /* 0x000fec0000010000 */
[----:B------:R-:W0:Y:S02]  /*69f0*/  LDS.64 R16, [R16] ;  /* 0x0000000010107984 */ /* 0x000e240000000a00 */
[C-C-:B0-----:R-:W-:Y:S01]  /*6a00*/  FFMA.FTZ R54, R0.reuse, R54, -R16.reuse ;  /* 0x0000003600367223 */ /* 0x141fe20000010810 */
[C-C-:B------:R-:W-:Y:S01]  /*6a10*/  FFMA.FTZ R6, R0.reuse, R6, -R16.reuse ;  /* 0x0000000600067223 */ /* 0x140fe20000010810 */
[C-C-:B---3--:R-:W-:Y:S01]  /*6a20*/  FFMA.FTZ R43, R0.reuse, R43, -R16.reuse ;  /* 0x0000002b002b7223 */ /* 0x148fe20000010810 */
[C-C-:B--2---:R-:W-:Y:S01]  /*6a30*/  FFMA.FTZ R39, R0.reuse, R39, -R16.reuse ;  /* 0x0000002700277223 */ /* 0x144fe20000010810 */
[C-C-:B----4-:R-:W-:Y:S01]  /*6a40*/  FFMA.FTZ R42, R0.reuse, R42, -R16.reuse ;  /* 0x0000002a002a7223 */ /* 0x150fe20000010810 */
[C-C-:B------:R-:W-:Y:S01]  /*6a50*/  FFMA.FTZ R50, R0.reuse, R50, -R16.reuse ;  /* 0x0000003200327223 */ /* 0x140fe20000010810 */
[C-C-:B------:R-:W-:Y:S01]  /*6a60*/  FFMA.FTZ R51, R0.reuse, R51, -R16.reuse ;  /* 0x0000003300337223 */ /* 0x140fe20000010810 */
[--C-:B------:R-:W-:Y:S01]  /*6a70*/  FFMA.FTZ R0, R0, R8, -R16.reuse ;  /* 0x0000000800007223 */ /* 0x100fe20000010810 */
[C-C-:B------:R-:W-:Y:S01]  /*6a80*/  FFMA.FTZ R8, R4.reuse, R61, -R16.reuse ;  /* 0x0000003d04087223 */ /* 0x140fe20000010810 */
[----:B------:R-:W-:-:S02]  /*6a90*/  FFMA.FTZ R61, R4, R2, -R16 ;  /* 0x00000002043d7223 */ /* 0x000fc40000010810 */
[----:B------:R-:W2:Y:S01]  /*6aa0*/  LDL.LU R2, [R1+0x6c] ;  /* 0x00006c0001027983 */ /* 0x000ea20000300800 */
[C-C-:B------:R-:W-:Y:S01]  /*6ab0*/  FFMA.FTZ R59, R4.reuse, R59, -R16.reuse ;  /* 0x0000003b043b7223 */ /* 0x140fe20000010810 */
[C-C-:B------:R-:W-:Y:S01]  /*6ac0*/  FFMA.FTZ R52, R4.reuse, R52, -R16.reuse ;  /* 0x0000003404347223 */ /* 0x140fe20000010810 */
[C-C-:B------:R-:W-:Y:S01]  /*6ad0*/  FFMA.FTZ R60, R4.reuse, R60, -R16.reuse ;  /* 0x0000003c043c7223 */ /* 0x140fe20000010810 */
[C-C-:B------:R-:W-:Y:S01]  /*6ae0*/  FFMA.FTZ R5, R4.reuse, R5, -R16.reuse ;  /* 0x0000000504057223 */ /* 0x140fe20000010810 */
[C-C-:B------:R-:W-:Y:S01]  /*6af0*/  FFMA.FTZ R7, R4.reuse, R7, -R16.reuse ;  /* 0x0000000704077223 */ /* 0x140fe20000010810 */
[--C-:B------:R-:W-:Y:S01]  /*6b00*/  FFMA.FTZ R4, R4, R9, -R16.reuse ;  /* 0x0000000904047223 */ /* 0x100fe20000010810 */
[C-C-:B------:R-:W-:Y:S01]  /*6b10*/  FFMA.FTZ R13, R57.reuse, R13, -R16.reuse ;  /* 0x0000000d390d7223 */ /* 0x140fe20000010810 */
[----:B------:R-:W3:Y:S01]  /*6b20*/  LDL.LU R9, [R1+0x64] ;  /* 0x0000640001097983 */ /* 0x000ee20000300800 */
        /* <DEDUP_REMOVED lines=8> */
[----:B------:R-:W4:Y:S01]  /*6bb0*/  LDL.LU R57, [R1+0x78] ;  /* 0x0000780001397983 */ /* 0x000f220000300800 */
[C-C-:B------:R-:W-:Y:S01]  /*6bc0*/  FFMA.FTZ R30, R53.reuse, R30, -R16.reuse ;  /* 0x0000001e351e7223 */ /* 0x140fe20000010810 */
[C-C-:B------:R-:W-:Y:S01]  /*6bd0*/  FFMA.FTZ R26, R53.reuse, R26, -R16.reuse ;  /* 0x0000001a351a7223 */ /* 0x140fe20000010810 */
[C-C-:B------:R-:W-:Y:S01]  /*6be0*/  FFMA.FTZ R20, R53.reuse, R20, -R16.reuse ;  /* 0x0000001435147223 */ /* 0x140fe20000010810 */
[C-C-:B------:R-:W-:Y:S01]  /*6bf0*/  FFMA.FTZ R23, R53.reuse, R23, -R16.reuse ;  /* 0x0000001735177223 */ /* 0x140fe20000010810 */
[C-C-:B------:R-:W-:Y:S01]  /*6c00*/  FFMA.FTZ R19, R53.reuse, R19, -R16.reuse ;  /* 0x0000001335137223 */ /* 0x140fe20000010810 */
[C-C-:B------:R-:W-:Y:S01]  /*6c10*/  FFMA.FTZ R40, R53.reuse, R40, -R16.reuse ;  /* 0x0000002835287223 */ /* 0x140fe20000010810 */
[----:B------:R-:W-:-:S02]  /*6c20*/  FFMA.FTZ R49, R53, R49, -R16 ;  /* 0x0000003135317223 */ /* 0x000fc40000010810 */
[----:B------:R-:W4:Y:S01]  /*6c30*/  LDL.LU R53, [R1+0x74] ;  /* 0x0000740001357983 */ /* 0x000f220000300800 */
[----:B------:R-:W-:-:S03]  /*6c40*/  FFMA.FTZ R13, -R17, R10, R13 ;  /* 0x0000000a110d7223 */ /* 0x000fc6000001010d */
[----:B------:R-:W4:Y:S01]  /*6c50*/  LDL.LU R16, [R1+0x68] ;  /* 0x0000680001107983 */ /* 0x000f220000300800 */
[----:B--2---:R-:W-:-:S03]  /*6c60*/  FFMA.FTZ R42, R2, -R17, R42 ;  /* 0x80000011022a7223 */ /* 0x004fc6000001002a */
[----:B------:R2:W5:Y:S04]  /*6c70*/  LDL.LU R2, [R1+0xe4] ;  /* 0x0000e40001027983 */ /* 0x0005680000300800 */
[----:B------:R-:W2:Y:S01]  /*6c80*/  LDL.LU R10, [R1+0x70] ;  /* 0x00007000010a7983 */ /* 0x000ea20000300800 */
[----:B------:R-:W-:Y:S01]  /*6c90*/  FFMA.FTZ R15, -R17, R11, R15 ;  /* 0x0000000b110f7223 */ /* 0x000fe2000001010f */
[----:B---3--:R-:W-:Y:S01]  /*6ca0*/  FFMA.FTZ R43, R9, -R17, R43 ;  /* 0x80000011092b7223 */ /* 0x008fe2000001002b */
[C---:B------:R-:W-:Y:S01]  /*6cb0*/  FFMA.FTZ R28, -R17.reuse, R34, R28 ;  /* 0x00000022111c7223 */ /* 0x040fe2000001011c */
[----:B------:R-:W-:Y:S01]  /*6cc0*/  FFMA.FTZ R26, -R17, R35, R26 ;  /* 0x00000023111a7223 */ /* 0x000fe2000001011a */
[-C--:B----4-:R-:W-:Y:S01]  /*6cd0*/  FFMA.FTZ R52, R57, -R17.reuse, R52 ;  /* 0x8000001139347223 */ /* 0x090fe20000010034 */
[-C--:B------:R-:W-:Y:S01]  /*6ce0*/  FFMA.FTZ R39, R53, -R17.reuse, R39 ;  /* 0x8000001135277223 */ /* 0x080fe20000010027 */
[-C--:B------:R-:W-:Y:S01]  /*6cf0*/  FFMA.FTZ R8, R16, -R17.reuse, R8 ;  /* 0x8000001110087223 */ /* 0x080fe20000010008 */
[----:B--2---:R-:W-:-:S02]  /*6d00*/  FFMA.FTZ R59, R10, -R17, R59 ;  /* 0x800000110a3b7223 */ /* 0x004fc4000001003b */
[----:B------:R-:W2:Y:S04]  /*6d10*/  LDL.LU R10, [R1+0x5c] ;  /* 0x00005c00010a7983 */ /* 0x000ea80000300800 */
[----:B------:R-:W3:Y:S04]  /*6d20*/  LDL.LU R11, [R1+0x60] ;  /* 0x00006000010b7983 */ /* 0x000ee80000300800 */
[----:B------:R-:W4:Y:S04]  /*6d30*/  LDL.LU R57, [R1+0x54] ;  /* 0x0000540001397983 */ /* 0x000f280000300800 */
[----:B------:R-:W4:Y:S04]  /*6d40*/  LDL.LU R53, [R1+0x44] ;  /* 0x0000440001357983 */ /* 0x000f280000300800 */
[----:B------:R-:W4:Y:S04]  /*6d50*/  LDL.LU R9, [R1+0x3c] ;  /* 0x00003c0001097983 */ /* 0x000f280000300800 */
[----:B------:R-:W4:Y:S04]  /*6d60*/  LDL.LU R34, [R1+0x28] ;  /* 0x0000280001227983 */ /* 0x000f280000300800 */
[----:B------:R-:W4:Y:S04]  /*6d70*/  LDL.LU R16, [R1+0x24] ;  /* 0x0000240001107983 */ /* 0x000f280000300800 */
[----:B------:R-:W4:Y:S01]  /*6d80*/  LDL.LU R35, [R1+0x58] ;  /* 0x0000580001237983 */ /* 0x000f220000300800 */
        /* <DEDUP_REMOVED lines=9> */
[----:B------:R-:W-:Y:S01]  /*6e20*/  FFMA.FTZ R40, -R17, R37, R40 ;  /* 0x0000002511287223 */ /* 0x000fe20000010128 */
[-C--:B------:R-:W-:Y:S01]  /*6e30*/  FFMA.FTZ R0, R56, -R17.reuse, R0 ;  /* 0x8000001138007223 */ /* 0x080fe20000010000 */
[-C--:B------:R-:W-:Y:S01]  /*6e40*/  FFMA.FTZ R55, R55, -R17.reuse, R4 ;  /* 0x8000001137377223 */ /* 0x080fe20000010004 */
[C---:B------:R-:W-:Y:S01]  /*6e50*/  FFMA.FTZ R41, -R17.reuse, R48, R41 ;  /* 0x0000003011297223 */ /* 0x040fe20000010129 */
[----:B------:R-:W-:Y:S01]  /*6e60*/  FFMA.FTZ R49, -R17, R38, R49 ;  /* 0x0000002611317223 */ /* 0x000fe20000010131 */
[-C--:B--2---:R-:W-:Y:S01]  /*6e70*/  FFMA.FTZ R60, R10, -R17.reuse, R60 ;  /* 0x800000110a3c7223 */ /* 0x084fe2000001003c */
[----:B---3--:R-:W-:-:S02]  /*6e80*/  FFMA.FTZ R50, R11, -R17, R50 ;  /* 0x800000110b327223 */ /* 0x008fc40000010032 */
[----:B------:R-:W2:Y:S04]  /*6e90*/  LDL.LU R11, [R1+0xa8] ;  /* 0x0000a800010b7983 */ /* 0x000ea80000300800 */
[----:B------:R-:W3:Y:S01]  /*6ea0*/  LDL.LU R10, [R1+0xc8] ;  /* 0x0000c800010a7983 */ /* 0x000ee20000300800 */
[-C--:B----4-:R-:W-:Y:S01]  /*6eb0*/  FFMA.FTZ R61, R57, -R17.reuse, R61 ;  /* 0x80000011393d7223 */ /* 0x090fe2000001003d */
[-C--:B------:R-:W-:Y:S01]  /*6ec0*/  FFMA.FTZ R54, R53, -R17.reuse, R54 ;  /* 0x8000001135367223 */ /* 0x080fe20000010036 */
[-C--:B------:R-:W-:Y:S01]  /*6ed0*/  FFMA.FTZ R9, R9, -R17.reuse, R5 ;  /* 0x8000001109097223 */ /* 0x080fe20000010005 */
[-C--:B------:R-:W-:Y:S01]  /*6ee0*/  FFMA.FTZ R6, R34, -R17.reuse, R6 ;  /* 0x8000001122067223 */ /* 0x080fe20000010006 */
[-C--:B------:R-:W-:Y:S01]  /*6ef0*/  FFMA.FTZ R7, R16, -R17.reuse, R7 ;  /* 0x8000001110077223 */ /* 0x080fe20000010007 */
[----:B------:R-:W-:-:S02]  /*6f00*/  FFMA.FTZ R51, R35, -R17, R51 ;  /* 0x8000001123337223 */ /* 0x000fc40000010033 */
[----:B------:R-:W4:Y:S04]  /*6f10*/  LDL.LU R17, [R1+0xc0] ;  /* 0x0000c00001117983 */ /* 0x000f280000300800 */
[----:B------:R-:W4:Y:S01]  /*6f20*/  LDL.LU R16, [R1+0xc4] ;  /* 0x0000c40001107983 */ /* 0x000f220000300800 */
[C---:B------:R-:W-:Y:S01]  /*6f30*/  FMUL.FTZ R42, R3.reuse, R42 ;  /* 0x0000002a032a7220 */ /* 0x040fe20000410000 */
[----:B------:R-:W-:Y:S02]  /*6f40*/  FMUL.FTZ R13, R3, R13 ;  /* 0x0000000d030d7220 */ /* 0x000fe40000410000 */
[----:B------:R-:W4:Y:S03]  /*6f50*/  LDL.LU R27, [R1+0xb8] ;  /* 0x0000b800011b7983 */ /* 0x000f260000300800 */
[----:B------:R-:W-:Y:S01]  /*6f60*/  F2FP.BF16.F32.PACK_AB R13, R13, R42 ;  /* 0x0000002a0d0d723e */ /* 0x000fe200000010ff */
[----:B------:R-:W4:Y:S01]  /*6f70*/  LDL.LU R25, [R1+0xbc] ;  /* 0x0000bc0001197983 */ /* 0x000f220000300800 */
[C---:B------:R-:W-:Y:S01]  /*6f80*/  FMUL.FTZ R59, R3.reuse, R59 ;  /* 0x0000003b033b7220 */ /* 0x040fe20000410000 */
[----:B------:R-:W-:-:S02]  /*6f90*/  FMUL.FTZ R15, R3, R15 ;  /* 0x0000000f030f7220 */ /* 0x000fc40000410000 */
[----:B------:R-:W4:Y:S03]  /*6fa0*/  LDL.LU R22, [R1+0xb4] ;  /* 0x0000b40001167983 */ /* 0x000f260000300800 */
        /* <DEDUP_REMOVED lines=27> */
[----:B--2---:R-:W-:-:S04]  /*7160*/  IADD3 R4, P1, R11, UR18, RZ ;  /* 0x000000120b047c10 */ /* 0x004fc8000ff3e0ff */
[----:B---3--:R-:W-:Y:S01]  /*7170*/  IADD3.X R5, R10, UR19, RZ, P1, !PT ;  /* 0x000000130a057c10 */ /* 0x008fe20008ffe4ff */
[----:B------:R-:W-:Y:S01]  /*7180*/  FMUL.FTZ R10, R3, R6 ;  /* 0x00000006030a7220 */ /* 0x000fe20000410000 */
[----:B------:R-:W-:Y:S01]  /*7190*/  PRMT R6, R13, 0x7632, R6 ;  /* 0x000076320d067816 */ /* 0x000fe20000000006 */
[----:B------:R-:W-:-:S04]  /*71a0*/  FMUL.FTZ R11, R3, R7 ;  /* 0x00000007030b7220 */ /* 0x000fc80000410000 */
[----:B------:R4:W-:Y:S01]  /*71b0*/  STG.E.U16 desc[UR12][R4.64+0x2], R6 ;  /* 0x0000020604007986 */ /* 0x0009e2000c10150c */
[----:B------:R-:W-:-:S03]  /*71c0*/  PRMT R3, R15, 0x7632, R3 ;  /* 0x000076320f037816 */ /* 0x000fc60000000003 */
[----:B------:R0:W-:Y:S01]  /*71d0*/  STG.E.U16 desc[UR12][R4.64+0x4], R15 ;  /* 0x0000040f04007986 */ /* 0x0001e2000c10150c */
[----:B----4-:R-:W-:-:S03]  /*71e0*/  IADD3 R6, P1, R17, UR18, RZ ;  /* 0x0000001211067c10 */ /* 0x010fc6000ff3e0ff */
[----:B------:R-:W2:Y:S01]  /*71f0*/  LDL.LU R17, [R1+0xcc] ;  /* 0x0000cc0001117983 */ /* 0x000ea20000300800 */
[----:B------:R-:W-:-:S03]  /*7200*/  IADD3.X R7, R16, UR19, RZ, P1, !PT ;  /* 0x0000001310077c10 */ /* 0x000fc60008ffe4ff */
[----:B------:R-:W3:Y:S04]  /*7210*/  LDL.LU R16, [R1+0xac] ;  /* 0x0000ac0001107983 */ /* 0x000ee80000300800 */
[----:B0-----:R-:W4:Y:S01]  /*7220*/  LDL.LU R15, [R1+0xb0] ;  /* 0x0000b000010f7983 */ /* 0x001f220000300800 */
[----:B------:R-:W-:Y:S02]  /*7230*/  F2FP.BF16.F32.PACK_AB R32, R32, R39 ;  /* 0x000000272020723e */ /* 0x000fe400000010ff */
[----:B------:R-:W-:Y:S01]  /*7240*/  F2FP.BF16.F32.PACK_AB R30, R30, R52 ;  /* 0x000000341e1e723e */ /* 0x000fe200000010ff */
[----:B------:R0:W-:Y:S01]  /*7250*/  STG.E.U16 desc[UR12][R4.64], R13 ;  /* 0x0000000d04007986 */ /* 0x0001e2000c10150c */
[----:B------:R-:W-:-:S03]  /*7260*/  PRMT R12, R32, 0x7632, R12 ;  /* 0x00007632200c7816 */ /* 0x000fc6000000000c */
[----:B------:R1:W-:Y:S01]  /*7270*/  STG.E.U16 desc[UR12][R4.64+0x6], R3 ;  /* 0x0000060304007986 */ /* 0x0003e2000c10150c */
[----:B------:R-:W-:Y:S02]  /*7280*/  F2FP.BF16.F32.PACK_AB R28, R28, R43 ;  /* 0x0000002b1c1c723e */ /* 0x000fe400000010ff */
[----:B------:R-:W-:Y:S02]  /*7290*/  F2FP.BF16.F32.PACK_AB R8, R26, R8 ;  /* 0x000000081a08723e */ /* 0x000fe400000010ff */
[----:B0-----:R-:W-:Y:S02]  /*72a0*/  PRMT R13, R30, 0x7632, R13 ;  /* 0x000076321e0d7816 */ /* 0x001fe4000000000d */
[----:B-1----:R-:W-:Y:S01]  /*72b0*/  IADD3 R4, P1, R27, UR18, RZ ;  /* 0x000000121b047c10 */ /* 0x002fe2000ff3e0ff */
[----:B------:R-:W-:Y:S01]  /*72c0*/  STG.E.U16 desc[UR12][R6.64], R32 ;  /* 0x0000002006007986 */ /* 0x000fe2000c10150c */
[----:B------:R-:W-:Y:S02]  /*72d0*/  PRMT R14, R28, 0x7632, R14 ;  /* 0x000076321c0e7816 */ /* 0x000fe4000000000e */
[----:B------:R-:W-:Y:S01]  /*72e0*/  IADD3.X R5, R25, UR19, RZ, P1, !PT ;  /* 0x0000001319057c10 */ /* 0x000fe20008ffe4ff */
[----:B------:R-:W-:Y:S01]  /*72f0*/  STG.E.U16 desc[UR12][R6.64+0x2], R12 ;  /* 0x0000020c06007986 */ /* 0x000fe2000c10150c */
[----:B------:R-:W-:-:S03]  /*7300*/  PRMT R3, R8, 0x7632, R3 ;  /* 0x0000763208037816 */ /* 0x000fc60000000003 */
[----:B------:R-:W-:Y:S04]  /*7310*/  STG.E.U16 desc[UR12][R6.64+0x4], R30 ;  /* 0x0000041e06007986 */ /* 0x000fe8000c10150c */
[----:B------:R-:W4:Y:S04]  /*7320*/  LDL.LU R25, [R1+0xa0] ;  /* 0x0000a00001197983 */ /* 0x000f280000300800 */
[----:B------:R0:W-:Y:S04]  /*7330*/  STG.E.U16 desc[UR12][R6.64+0x6], R13 ;  /* 0x0000060d06007986 */ /* 0x0001e8000c10150c */
[----:B------:R-:W-:Y:S01]  /*7340*/  STG.E.U16 desc[UR12][R4.64], R28 ;  /* 0x0000001c04007986 */ /* 0x000fe2000c10150c */
[----:B0-----:R-:W-:-:S03]  /*7350*/  IADD3 R6, P1, R22, UR18, RZ ;  /* 0x0000001216067c10 */ /* 0x001fc6000ff3e0ff */
[----:B------:R-:W4:Y:S04]  /*7360*/  LDL.LU R22, [R1+0xa4] ;  /* 0x0000a40001167983 */ /* 0x000f280000300800 */
[----:B------:R-:W-:Y:S04]  /*7370*/  STG.E.U16 desc[UR12][R4.64+0x2], R14 ;  /* 0x0000020e04007986 */ /* 0x000fe8000c10150c */
[----:B------:R-:W-:Y:S04]  /*7380*/  STG.E.U16 desc[UR12][R4.64+0x4], R8 ;  /* 0x0000040804007986 */ /* 0x000fe8000c10150c */
[----:B------:R3:W-:Y:S01]  /*7390*/  STG.E.U16 desc[UR12][R4.64+0x6], R3 ;  /* 0x0000060304007986 */ /* 0x0007e2000c10150c */
[----:B--2---:R-:W-:-:S03]  /*73a0*/  IADD3.X R7, R17, UR19, RZ, P1, !PT ;  /* 0x0000001311077c10 */ /* 0x004fc60008ffe4ff */
[----:B------:R-:W2:Y:S01]  /*73b0*/  LDL.LU R17, [R1+0x94] ;  /* 0x0000940001117983 */ /* 0x000ea20000300800 */
[----:B---3--:R-:W-:-:S03]  /*73c0*/  IADD3 R4, P1, R16, UR18, RZ ;  /* 0x0000001210047c10 */ /* 0x008fc6000ff3e0ff */
[----:B------:R-:W3:Y:S01]  /*73d0*/  LDL.LU R16, [R1+0x98] ;  /* 0x0000980001107983 */ /* 0x000ee20000300800 */
[----:B----4-:R-:W-:-:S03]  /*73e0*/  IADD3.X R5, R15, UR19, RZ, P1, !PT ;  /* 0x000000130f057c10 */ /* 0x010fc60008ffe4ff */
[----:B------:R-:W4:Y:S04]  /*73f0*/  LDL.LU R15, [R1+0x7c] ;  /* 0x00007c00010f7983 */ /* 0x000f280000300800 */
[----:B------:R-:W4:Y:S01]  /*7400*/  LDL.LU R14, [R1+0x90] ;  /* 0x00009000010e7983 */ /* 0x000f220000300800 */
[----:B------:R-:W-:Y:S02]  /*7410*/  F2FP.BF16.F32.PACK_AB R24, R24, R50 ;  /* 0x000000321818723e */ /* 0x000fe400000010ff */
[----:B------:R-:W-:Y:S02]  /*7420*/  F2FP.BF16.F32.PACK_AB R20, R20, R60 ;  /* 0x0000003c1414723e */ /* 0x000fe400000010ff */
[----:B------:R-:W-:Y:S02]  /*7430*/  PRMT R12, R24, 0x7632, R12 ;  /* 0x00007632180c7816 */ /* 0x000fe4000000000c */
[----:B------:R-:W-:Y:S01]  /*7440*/  PRMT R8, R20, 0x7632, R8 ;  /* 0x0000763214087816 */ /* 0x000fe20000000008 */
[----:B------:R-:W-:Y:S01]  /*7450*/  STG.E.U16 desc[UR12][R6.64], R24 ;  /* 0x0000001806007986 */ /* 0x000fe2000c10150c */
[----:B------:R-:W-:-:S02]  /*7460*/  F2FP.BF16.F32.PACK_AB R21, R21, R51 ;  /* 0x000000331515723e */ /* 0x000fc400000010ff */
[----:B------:R-:W-:Y:S01]  /*7470*/  F2FP.BF16.F32.PACK_AB R23, R23, R61 ;  /* 0x0000003d1717723e */ /* 0x000fe200000010ff */
[----:B------:R0:W-:Y:S04]  /*7480*/  STG.E.U16 desc[UR12][R6.64+0x2], R12 ;  /* 0x0000020c06007986 */ /* 0x0001e8000c10150c */
[----:B------:R-:W-:Y:S04]  /*7490*/  STG.E.U16 desc[UR12][R6.64+0x4], R20 ;  /* 0x0000041406007986 */ /* 0x000fe8000c10150c */
[----:B------:R1:W-:Y:S01]  /*74a0*/  STG.E.U16 desc[UR12][R6.64+0x6], R8 ;  /* 0x0000060806007986 */ /* 0x0003e2000c10150c */
[----:B------:R-:W-:-:S02]  /*74b0*/  PRMT R3, R21, 0x7632, R3 ;  /* 0x0000763215037816 */ /* 0x000fc40000000003 */
[----:B------:R-:W-:Y:S02]  /*74c0*/  F2FP.BF16.F32.PACK_AB R9, R19, R9 ;  /* 0x000000091309723e */ /* 0x000fe400000010ff */
[----:B0-----:R-:W-:Y:S02]  /*74d0*/  PRMT R12, R23, 0x7632, R12 ;  /* 0x00007632170c7816 */ /* 0x001fe4000000000c */
[----:B------:R-:W-:Y:S02]  /*74e0*/  F2FP.BF16.F32.PACK_AB R18, R18, R54 ;  /* 0x000000361212723e */ /* 0x000fe400000010ff */
[----:B-1----:R-:W-:Y:S02]  /*74f0*/  IADD3 R6, P1, R25, UR18, RZ ;  /* 0x0000001219067c10 */ /* 0x002fe4000ff3e0ff */
[----:B------:R-:W-:Y:S01]  /*7500*/  F2FP.BF16.F32.PACK_AB R10, R58, R10 ;  /* 0x0000000a3a0a723e */ /* 0x000fe200000010ff */
[----:B------:R-:W-:Y:S01]  /*7510*/  STG.E.U16 desc[UR12][R4.64], R21 ;  /* 0x0000001504007986 */ /* 0x000fe2000c10150c */
[----:B------:R-:W-:-:S03]  /*7520*/  PRMT R13, R18, 0x7632, R13 ;  /* 0x00007632120d7816 */ /* 0x000fc6000000000d */
[----:B------:R0:W-:Y:S01]  /*7530*/  STG.E.U16 desc[UR12][R4.64+0x2], R3 ;  /* 0x0000020304007986 */ /* 0x0001e2000c10150c */
[----:B------:R-:W-:-:S03]  /*7540*/  IADD3.X R7, R22, UR19, RZ, P1, !PT ;  /* 0x0000001316077c10 */ /* 0x000fc60008ffe4ff */
[----:B------:R-:W-:Y:S01]  /*7550*/  STG.E.U16 desc[UR12][R4.64+0x4], R23 ;  /* 0x0000041704007986 */ /* 0x000fe2000c10150c */
[----:B------:R-:W-:-:S03]  /*7560*/  F2FP.BF16.F32.PACK_AB R11, R40, R11 ;  /* 0x0000000b280b723e */ /* 0x000fc600000010ff */
[----:B------:R1:W-:Y:S01]  /*7570*/  STG.E.U16 desc[UR12][R4.64+0x6], R12 ;  /* 0x0000060c04007986 */ /* 0x0003e2000c10150c */
[----:B0-----:R-:W-:-:S03]  /*7580*/  PRMT R3, R9, 0x7632, R3 ;  /* 0x0000763209037816 */ /* 0x001fc60000000003 */
[----:B------:R-:W-:Y:S01]  /*7590*/  STG.E.U16 desc[UR12][R6.64+0x4], R9 ;  /* 0x0000040906007986 */ /* 0x000fe2000c10150c */
[----:B------:R-:W-:Y:S02]  /*75a0*/  F2FP.BF16.F32.PACK_AB R0, R41, R0 ;  /* 0x000000002900723e */ /* 0x000fe400000010ff */
[----:B------:R-:W-:Y:S01]  /*75b0*/  F2FP.BF16.F32.PACK_AB R49, R49, R55 ;  /* 0x000000373131723e */ /* 0x000fe200000010ff */
[----:B------:R-:W-:Y:S01]  /*75c0*/  STG.E.U16 desc[UR12][R6.64], R18 ;  /* 0x0000001206007986 */ /* 0x000fe2000c10150c */
[----:B-1----:R-:W-:-:S03]  /*75d0*/  PRMT R5, R10, 0x7632, R5 ;  /* 0x000076320a057816 */ /* 0x002fc60000000005 */
[----:B------:R-:W-:Y:S04]  /*75e0*/  STG.E.U16 desc[UR12][R6.64+0x2], R13 ;  /* 0x0000020d06007986 */ /* 0x000fe8000c10150c */
[----:B------:R0:W-:Y:S02]  /*75f0*/  STG.E.U16 desc[UR12][R6.64+0x6], R3 ;  /* 0x0000060306007986 */ /* 0x0001e4000c10150c */
[----:B0-----:R-:W-:Y:S02]  /*7600*/  PRMT R7, R11, 0x7632, R7 ;  /* 0x000076320b077816 */ /* 0x001fe40000000007 */
[----:B------:R-:W-:Y:S02]  /*7610*/  PRMT R3, R0, 0x7632, R3 ;  /* 0x0000763200037816 */ /* 0x000fe40000000003 */
[----:B------:R-:W-:Y:S01]  /*7620*/  PRMT R6, R49, 0x7632, R6 ;  /* 0x0000763231067816 */ /* 0x000fe20000000006 */
[----:B------:R-:W-:Y:S01]  /*7630*/  ULOP3.LUT UR4, UR4, 0x1, URZ, 0x3c, !UPT ;  /* 0x0000000104047892 */ /* 0x000fe2000f8e3c3f */
[----:B------:R-:W-:Y:S01]  /*7640*/  UMOV UR5, UR9 ;  /* 0x0000000900057c82 */ /* 0x000fe20008000000 */
[----:B------:R-:W-:Y:S01]  /*7650*/  UMOV UR10, UR8 ;  /* 0x00000008000a7c82 */ /* 0x000fe20008000000 */
[----:B--2---:R-:W-:-:S04]  /*7660*/  IADD3 R8, P1, R17, UR18, RZ ;  /* 0x0000001211087c10 */ /* 0x004fc8000ff3e0ff */
[----:B---3--:R-:W-:Y:S02]  /*7670*/  IADD3.X R9, R16, UR19, RZ, P1, !PT ;  /* 0x0000001310097c10 */ /* 0x008fe40008ffe4ff */
[----:B----4-:R-:W-:-:S03]  /*7680*/  IADD3 R4, P1, R15, UR18, RZ ;  /* 0x000000120f047c10 */ /* 0x010fc6000ff3e0ff */
[----:B------:R0:W-:Y:S04]  /*7690*/  STG.E.U16 desc[UR12][R8.64+0x2], R5 ;  /* 0x0000020508007986 */ /* 0x0001e8000c10150c */
[----:B------:R2:W-:Y:S04]  /*76a0*/  STG.E.U16 desc[UR12][R8.64], R10 ;  /* 0x0000000a08007986 */ /* 0x0005e8000c10150c */
[----:B------:R2:W-:Y:S01]  /*76b0*/  STG.E.U16 desc[UR12][R8.64+0x4], R11 ;  /* 0x0000040b08007986 */ /* 0x0005e2000c10150c */
[----:B0-----:R-:W-:-:S03]  /*76c0*/  IADD3.X R5, R14, UR19, RZ, P1, !PT ;  /* 0x000000130e057c10 */ /* 0x001fc60008ffe4ff */
[----:B------:R2:W-:Y:S04]  /*76d0*/  STG.E.U16 desc[UR12][R8.64+0x6], R7 ;  /* 0x0000060708007986 */ /* 0x0005e8000c10150c */
[----:B------:R2:W-:Y:S04]  /*76e0*/  STG.E.U16 desc[UR12][R4.64], R0 ;  /* 0x0000000004007986 */ /* 0x0005e8000c10150c */
[----:B------:R2:W-:Y:S04]  /*76f0*/  STG.E.U16 desc[UR12][R4.64+0x2], R3 ;  /* 0x0000020304007986 */ /* 0x0005e8000c10150c */
[----:B------:R2:W-:Y:S04]  /*7700*/  STG.E.U16 desc[UR12][R4.64+0x4], R49 ;  /* 0x0000043104007986 */ /* 0x0005e8000c10150c */
[----:B------:R2:W-:Y:S01]  /*7710*/  STG.E.U16 desc[UR12][R4.64+0x6], R6 ;  /* 0x0000060604007986 */ /* 0x0005e2000c10150c */
[----:B------:R-:W-:Y:S05]  /*7720*/  @!P0 BRA `(.L_x_896) ;  /* 0xffffff8c00848947 */ /* 0x000fea000383ffff */
.L_x_884:
        /* <DEDUP_REMOVED lines=10> */
[----:B--2---:R-:W0:Y:S01]  /*77d0*/  LDC.64 R8, c[0x0][0x258] ;  /* 0x00009600ff087b82 */ /* 0x004e220000000a00 */
[----:B------:R-:W1:Y:S01]  /*77e0*/  S2R R57, SR_TID.X ;  /* 0x0000000000397919 */ /* 0x000e620000002100 */
[----:B------:R-:W-:-:S06]  /*77f0*/  UMOV UR4, 0x400 ;  /* 0x0000040000047882 */ /* 0x000fcc0000000000 */
[----:B------:R-:W2:Y:S01]  /*7800*/  S2UR UR5, SR_CgaCtaId ;  /* 0x00000000000579c3 */ /* 0x000ea20000008800 */
[----:B0----5:R-:W-:Y:S02]  /*7810*/  LOP3.LUT R2, RZ, R8, RZ, 0x33, !PT ;  /* 0x00000008ff027212 */ /* 0x021fe400078e33ff */
[----:B------:R-:W-:Y:S02]  /*7820*/  LOP3.LUT R3, RZ, R9, RZ, 0x33, !PT ;  /* 0x00000009ff037212 */ /* 0x000fe400078e33ff */
[----:B------:R-:W-:-:S04]  /*7830*/  ISETP.GT.U32.AND P0, PT, R2, -0x3, PT ;  /* 0xfffffffd0200780c */ /* 0x000fc80003f04070 */
[C---:B------:R-:W-:Y:S01]  /*7840*/  ISETP.GT.AND.EX P0, PT, R3.reuse, -0x1, PT, P0 ;  /* 0xffffffff0300780c */ /* 0x040fe20003f04300 */
[----:B--2---:R-:W-:Y:S01]  /*7850*/  ULEA UR6, UR5, UR4, 0x18 ;  /* 0x0000000405067291 */ /* 0x004fe2000f8ec03f */
[----:B-1----:R-:W-:Y:S02]  /*7860*/  SHF.R.U32.HI R49, RZ, 0x5, R57 ;  /* 0x00000005ff317819 */ /* 0x002fe40000011639 */
        /* <DEDUP_REMOVED lines=9> */
[----:B------:R-:W-:Y:S02]  /*7900*/  SHF.R.U32.HI R52, RZ, 0x4, R57 ;  /* 0x00000004ff347819 */ /* 0x000fe40000011639 */
[----:B------:R-:W-:Y:S02]  /*7910*/  IADD3.X R2, ~R2, -0x1, R3, P0, P1 ;  /* 0xffffffff02027810 */ /* 0x000fe400007e2503 */
[----:B------:R-:W-:Y:S02]  /*7920*/  SHF.L.U32 R6, R49, 0x1, RZ ;  /* 0x0000000131067819 */ /* 0x000fe400000006ff */
[----:B------:R-:W-:Y:S01]  /*7930*/  IADD3 R53, R52, 0x1e, RZ ;  /* 0x0000001e34357810 */ /* 0x000fe20007ffe0ff */
[----:B------:R-:W-:Y:S01]  /*7940*/  IMAD.WIDE.U32 R4, R2, -0x77777777, RZ ;  /* 0x8888888902047825 */ /* 0x000fe200078e00ff */
[----:B------:R-:W-:-:S02]  /*7950*/  LOP3.LUT R3, R6, 0x1f, R57, 0x78, !PT ;  /* 0x0000001f06037812 */ /* 0x000fc400078e7839 */
[----:B------:R-:W-:Y:S02]  /*7960*/  LEA R10, R49, UR6, 0x7 ;  /* 0x00000006310a7c11 */ /* 0x000fe4000f8e38ff */
[----:B------:R-:W-:Y:S01]  /*7970*/  LOP3.LUT R12, RZ, R52, RZ, 0x33, !PT ;  /* 0x00000034ff0c7212 */ /* 0x000fe200078e33ff */
[C---:B------:R-:W-:Y:S01]  /*7980*/  IMAD.WIDE.U32 R6, P0, R0.reuse, -0x77777778, R4 ;  /* 0x8888888800067825 */ /* 0x040fe20007800004 */
[----:B------:R-:W-:Y:S02]  /*7990*/  VIMNMX.U32 R11, R53, 0x20, !PT ;  /* 0x00000020350b7848 */ /* 0x000fe40007fe0000 */
[----:B------:R-:W-:Y:S01]  /*79a0*/  LEA R3, R3, R10, 0x2 ;  /* 0x0000000a03037211 */ /* 0x000fe200078e10ff */
[----:B------:R-:W-:Y:S01]  /*79b0*/  IMAD.WIDE.U32 R4, R0, -0x77777777, RZ ;  /* 0x8888888900047825 */ /* 0x000fe200078e00ff */
[----:B------:R-:W-:Y:S02]  /*79c0*/  IADD3 R4, R11, R12, RZ ;  /* 0x0000000c0b047210 */ /* 0x000fe40007ffe0ff */
[----:B------:R-:W-:-:S02]  /*79d0*/  SHF.L.U32 R10, R57, 0x7, RZ ;  /* 0x00000007390a7819 */ /* 0x000fc400000006ff */
[----:B------:R-:W-:Y:S02]  /*79e0*/  IADD3.X R13, RZ, RZ, RZ, P0, !PT ;  /* 0x000000ffff0d7210 */ /* 0x000fe400007fe4ff */
[----:B------:R-:W-:Y:S02]  /*79f0*/  IADD3 RZ, P1, R5, R6, RZ ;  /* 0x0000000605ff7210 */ /* 0x000fe40007f3e0ff */
[----:B------:R-:W-:Y:S02]  /*7a00*/  MOV R12, R7 ;  /* 0x00000007000c7202 */ /* 0x000fe40000000f00 */
[----:B------:R-:W-:Y:S02]  /*7a10*/  LOP3.LUT R10, R10, 0x780, RZ, 0xc0, !PT ;  /* 0x000007800a0a7812 */ /* 0x000fe400078ec0ff */
[----:B------:R-:W-:Y:S01]  /*7a20*/  SHF.L.U32 R48, R57, 0x1, RZ ;  /* 0x0000000139307819 */ /* 0x000fe200000006ff */
[----:B------:R-:W-:Y:S01]  /*7a30*/  IMAD.WIDE.U32.X R12, R2, -0x77777778, R12, P1 ;  /* 0x88888888020c7825 */ /* 0x000fe200008e040c */
[----:B------:R-:W-:-:S02]  /*7a40*/  ISETP.LT.U32.AND P0, PT, R8, 0x2, PT ;  /* 0x000000020800780c */ /* 0x000fc40003f01070 */
[----:B------:R-:W-:Y:S01]  /*7a50*/  IADD3 R14, R10, UR6, RZ ;  /* 0x000000060a0e7c10 */ /* 0x000fe2000fffe0ff */
[----:B------:R-:W-:Y:S01]  /*7a60*/  IMAD.WIDE.U32 R10, R4, -0x77777777, RZ ;  /* 0x88888889040a7825 */ /* 0x000fe200078e00ff */
[----:B------:R-:W-:Y:S02]  /*7a70*/  LOP3.LUT R48, R48, 0x1e, RZ, 0xc0, !PT ;  /* 0x0000001e30307812 */ /* 0x000fe400078ec0ff */
[----:B------:R-:W-:Y:S02]  /*7a80*/  IADD3 R54, R52, 0x3c, RZ ;  /* 0x0000003c34367810 */ /* 0x000fe40007ffe0ff */
[----:B------:R-:W-:Y:S02]  /*7a90*/  ISETP.LT.AND.EX P0, PT, R9, RZ, PT, P0 ;  /* 0x000000ff0900720c */ /* 0x000fe40003f01300 */
[----:B------:R-:W-:Y:S02]  /*7aa0*/  SHF.R.U64 R45, R12, 0x3, R13 ;  /* 0x000000030c2d7819 */ /* 0x000fe4000000120d */
[----:B------:R-:W-:-:S02]  /*7ab0*/  LOP3.LUT R7, R53, R48, RZ, 0x3c, !PT ;  /* 0x0000003035077212 */ /* 0x000fc400078e3cff */
[-C--:B------:R-:W-:Y:S02]  /*7ac0*/  LOP3.LUT R5, R52, R48.reuse, RZ, 0x3c, !PT ;  /* 0x0000003034057212 */ /* 0x080fe400078e3cff */
[----:B------:R-:W-:Y:S02]  /*7ad0*/  LOP3.LUT R15, R54, R48, RZ, 0x3c, !PT ;  /* 0x00000030360f7212 */ /* 0x000fe400078e3cff */
[----:B------:R-:W-:Y:S02]  /*7ae0*/  LEA.HI R44, R11, 0x1, RZ, 0x1c ;  /* 0x000000010b2c7811 */ /* 0x000fe400078fe0ff */
[----:B------:R-:W-:Y:S02]  /*7af0*/  SEL R17, R8, 0x2, P0 ;  /* 0x0000000208117807 */ /* 0x000fe40000000000 */
[----:B------:R-:W-:Y:S02]  /*7b00*/  SEL R16, R9, RZ, P0 ;  /* 0x000000ff09107207 */ /* 0x000fe40000000000 */
        /* <DEDUP_REMOVED lines=18> */
.L_x_913:
        /* <DEDUP_REMOVED lines=11> */
[----:B------:R-:W-:Y:S02]  /*7ce0*/  IADD3 R18, P2, R56, R8, RZ ;  /* 0x0000000838127210 */ /* 0x000fe40007f5e0ff */
[----:B------:R-:W-:-:S02]  /*7cf0*/  ISETP.GE.U32.AND.EX P0, PT, R2, RZ, PT, P0 ;  /* 0x000000ff0200720c */ /* 0x000fc40003f06100 */
[----:B------:R-:W-:Y:S02]  /*7d00*/  MOV R47, R49 ;  /* 0x00000031002f7202 */ /* 0x000fe40000000f00 */
[----:B------:R-:W-:-:S03]  /*7d10*/  LEA.HI.X.SX32 R19, R8, RZ, 0x1, P2 ;  /* 0x000000ff08137211 */ /* 0x000fc600010f0eff */
        /* <DEDUP_REMOVED lines=25> */
.L_x_900:
[----:B------:R-:W-:Y:S05]  /*7eb0*/  BSYNC B1 ;  /* 0x0000000000017941 */ /* 0x000fea0003800000 */
.L_x_899:
        /* <DEDUP_REMOVED lines=18> */
.L_x_903:
        /* <DEDUP_REMOVED lines=40> */
[----:B------:R-:W-:Y:S02]  /*8260*/  FADD.FTZ R58, R58, R31 ;  /* 0x0000001f3a3a7221 */ /* 0x000fe40000010000 */
        /* <DEDUP_REMOVED lines=14> */
.L_x_902:
[----:B------:R-:W-:Y:S05]  /*8350*/  BSYNC B1 ;  /* 0x0000000000017941 */ /* 0x000fea0003800000 */
.L_x_901:
        /* <DEDUP_REMOVED lines=35> */
.L_x_905:
[----:B------:R-:W-:Y:S05]  /*8590*/  BSYNC B1 ;  /* 0x0000000000017941 */ /* 0x000fea0003800000 */
.L_x_904:
        /* <DEDUP_REMOVED lines=15> */
.L_x_898:
[----:B------:R-:W-:Y:S05]  /*8690*/  BSYNC B0 ;  /* 0x0000000000007941 */ /* 0x000fea0003800000 */
.L_x_897:
        /* <DEDUP_REMOVED lines=15> */
[----:B------:R-:W-:Y:S02]  /*8790*/  MOV R25, 0xffff ;  /* 0x0000ffff00197802 */ /* 0x000fe40000000f00 */
[----:B------:R-:W-:Y:S02]  /*87a0*/  MOV R24, 0xffff ;  /* 0x0000ffff00187802 */ /* 0x000fe40000000f00 */
[----:B------:R-:W-:Y:S01]  /*87b0*/  MOV R26, 0xffff ;  /* 0x0000ffff001a7802 */ /* 0x000fe20000000f00 */
[----:B--2---:R-:W2:Y:S01]  /*87c0*/  SHFL.BFLY PT, R21, R18, 0x8, 0x101f ;  /* 0x0d101f0012157f89 */ /* 0x004ea200000e0000 */
[----:B------:R-:W-:Y:S02]  /*87d0*/  MOV R27, 0xffff ;  /* 0x0000ffff001b7802 */ /* 0x000fe40000000f00 */
[----:B------:R-:W-:Y:S01]  /*87e0*/  MOV R29, 0xffff ;  /* 0x0000ffff001d7802 */ /* 0x000fe20000000f00 */
[----:B---3--:R-:W3:Y:S01]  /*87f0*/  SHFL.BFLY PT, R20, R19, 0x8, 0x101f ;  /* 0x0d101f0013147f89 */ /* 0x008ee200000e0000 */
[----:B------:R-:W-:Y:S01]  /*8800*/  MOV R28, 0xffff ;  /* 0x0000ffff001c7802 */ /* 0x000fe20000000f00 */
[----:B--2---:R-:W-:Y:S01]  /*8810*/  FADD.FTZ R21, R21, R18 ;  /* 0x0000001215157221 */ /* 0x004fe20000010000 */
[----:B------:R-:W-:Y:S01]  /*8820*/  MOV R18, 0xffff ;  /* 0x0000ffff00127802 */ /* 0x000fe20000000f00 */
[----:B---3--:R-:W-:-:S03]  /*8830*/  FADD.FTZ R20, R20, R19 ;  /* 0x0000001314147221 */ /* 0x008fc60000010000 */
        /* <DEDUP_REMOVED lines=12> */
.L_x_922:
[----:B------:R-:W2:Y:S01]  /*8900*/  LDC.64 R18, c[0x0][0x218] ;  /* 0x00008600ff127b82 */ /* 0x000ea20000000a00 */
[----:B------:R-:W-:Y:S01]  /*8910*/  ISETP.NE.AND P1, PT, R9, RZ, PT ;  /* 0x000000ff0900720c */ /* 0x000fe20003f25270 */
[----:B----4-:R-:W-:Y:S01]  /*8920*/  FADD.FTZ R24, R24, R38 ;  /* 0x0000002618187221 */ /* 0x010fe20000010000 */
[----:B------:R-:W-:Y:S02]  /*8930*/  IADD3 R23, R52, R8, RZ ;  /* 0x0000000834177210 */ /* 0x000fe40007ffe0ff */
[----:B------:R-:W-:Y:S02]  /*8940*/  ISETP.NE.AND P2, PT, R44, 0x1, PT ;  /* 0x000000012c00780c */ /* 0x000fe40003f45270 */
[----:B------:R-:W-:Y:S01]  /*8950*/  MOV R31, R53 ;  /* 0x00000035001f7202 */ /* 0x000fe20000000f00 */
[----:B------:R-:W3:Y:S06]  /*8960*/  LDC.64 R20, c[0x0][0x220] ;  /* 0x00008800ff147b82 */ /* 0x000eec0000000a00 */
[----:B------:R-:W-:-:S02]  /*8970*/  @!P1 F2FP.BF16.F32.PACK_AB R22, RZ, R26 ;  /* 0x0000001aff16923e */ /* 0x000fc400000010ff */
[----:B------:R-:W-:Y:S01]  /*8980*/  @!P1 F2FP.BF16.F32.PACK_AB R24, RZ, R24 ;  /* 0x00000018ff18923e */ /* 0x000fe200000010ff */
[----:B--2---:R-:W-:-:S05]  /*8990*/  IMAD.WIDE R18, R23, 0x2, R18 ;  /* 0x0000000217127825 */ /* 0x004fca00078e0212 */
[----:B------:R2:W-:Y:S01]  /*89a0*/  @!P1 STG.E.U16 desc[UR12][R18.64], R22 ;  /* 0x0000001612009986 */ /* 0x0005e2000c10150c */
[----:B---3--:R-:W-:-:S05]  /*89b0*/  IMAD.WIDE R20, R23, 0x2, R20 ;  /* 0x0000000217147825 */ /* 0x008fca00078e0214 */
[----:B------:R2:W-:Y:S01]  /*89c0*/  @!P1 STG.E.U16 desc[UR12][R20.64], R24 ;  /* 0x0000001814009986 */ /* 0x0005e2000c10150c */
[----:B------:R-:W-:Y:S05]  /*89d0*/  @!P2 BRA `(.L_x_908) ;  /* 0x000000040018a947 */ /* 0x000fea0003800000 */
[----:B--2---:R-:W-:Y:S01]  /*89e0*/  CS2R R22, SRZ ;  /* 0x0000000000167805 */ /* 0x004fe2000001ff00 */
[----:B------:R-:W-:-:S05]  /*89f0*/  UMOV UR7, 0xffff ;  /* 0x0000ffff00077882 */ /* 0x000fca0000000000 */
[----:B------:R2:W3:Y:S04]  /*8a00*/  @P0 LDS R22, [R6] ;  /* 0x0000000006160984 */ /* 0x0004e80000000800 */
[----:B------:R2:W4:Y:S01]  /*8a10*/  @P0 LDS R23, [R6+0x780] ;  /* 0x0007800006170984 */ /* 0x0005220000000800 */
[----:B------:R-:W-:Y:S05]  /*8a20*/  BRA.DIV UR7, `(.L_x_910) ;  /* 0x0000001207607947 */ /* 0x000fea000b800000 */
[----:B------:R-:W-:Y:S02]  /*8a30*/  MOV R29, 0xffff ;  /* 0x0000ffff001d7802 */ /* 0x000fe40000000f00 */
[----:B------:R-:W-:Y:S02]  /*8a40*/  MOV R28, 0xffff ;  /* 0x0000ffff001c7802 */ /* 0x000fe40000000f00 */
[----:B------:R-:W-:Y:S01]  /*8a50*/  MOV R30, 0xffff ;  /* 0x0000ffff001e7802 */ /* 0x000fe20000000f00 */
[----:B---3--:R-:W3:Y:S01]  /*8a60*/  SHFL.BFLY PT, R25, R22, 0x8, 0x101f ;  /* 0x0d101f0016197f89 */ /* 0x008ee200000e0000 */
[----:B------:R-:W-:Y:S02]  /*8a70*/  MOV R31, 0xffff ;  /* 0x0000ffff001f7802 */ /* 0x000fe40000000f00 */
[----:B------:R-:W-:Y:S01]  /*8a80*/  MOV R33, 0xffff ;  /* 0x0000ffff00217802 */ /* 0x000fe20000000f00 */
[----:B----4-:R-:W4:Y:S01]  /*8a90*/  SHFL.BFLY PT, R24, R23, 0x8, 0x101f ;  /* 0x0d101f0017187f89 */ /* 0x010f2200000e0000 */
[----:B------:R-:W-:-:S02]  /*8aa0*/  MOV R32, 0xffff ;  /* 0x0000ffff00207802 */ /* 0x000fc40000000f00 */
        /* <DEDUP_REMOVED lines=15> */
.L_x_932:
        /* <DEDUP_REMOVED lines=8> */
[----:B---3--:R-:W-:Y:S01]  /*8c20*/  CS2R R22, SRZ ;  /* 0x0000000000167805 */ /* 0x008fe2000001ff00 */
        /* <DEDUP_REMOVED lines=27> */
.L_x_942:
[----:B0-----:R-:W-:Y:S01]  /*8de0*/  FADD.FTZ R23, R22, R38 ;  /* 0x0000002616177221 */ /* 0x001fe20000010000 */
[----:B------:R-:W-:Y:S02]  /*8df0*/  @!P1 F2FP.BF16.F32.PACK_AB R22, RZ, R28 ;  /* 0x0000001cff16923e */ /* 0x000fe400000010ff */
[----:B------:R-:W-:Y:S02]  /*8e00*/  MOV R31, R55 ;  /* 0x00000037001f7202 */ /* 0x000fe40000000f00 */
[----:B------:R-:W-:Y:S01]  /*8e10*/  @!P1 F2FP.BF16.F32.PACK_AB R23, RZ, R23 ;  /* 0x00000017ff17923e */ /* 0x000fe200000010ff */
[----:B------:R4:W-:Y:S04]  /*8e20*/  @!P1 STG.E.U16 desc[UR12][R18.64+0x78], R22 ;  /* 0x0000781612009986 */ /* 0x0009e8000c10150c */
[----:B------:R4:W-:Y:S02]  /*8e30*/  @!P1 STG.E.U16 desc[UR12][R20.64+0x78], R23 ;  /* 0x0000781714009986 */ /* 0x0009e4000c10150c */
.L_x_908:
[----:B------:R-:W-:Y:S05]  /*8e40*/  BSYNC B0 ;  /* 0x0000000000007941 */ /* 0x000fea0003800000 */
.L_x_907:
[----:B------:R-:W-:-:S13]  /*8e50*/  ISETP.GE.U32.AND P0, PT, R4, 0x5a, PT ;  /* 0x0000005a0400780c */ /* 0x000fda0003f06070 */
[----:B------:R-:W-:Y:S05]  /*8e60*/  @!P0 BRA `(.L_x_906) ;  /* 0x0000000800648947 */ /* 0x000fea0003800000 */
[----:B------:R-:W-:Y:S01]  /*8e70*/  ISETP.NE.AND P0, PT, R9, 0xf, PT ;  /* 0x0000000f0900780c */ /* 0x000fe20003f05270 */
[----:B--234-:R-:W-:Y:S01]  /*8e80*/  HFMA2.MMA R19, -RZ, RZ, 0, 0 ;  /* 0x00000000ff137435 */ /* 0x01cfe200000001ff */
        /* <DEDUP_REMOVED lines=8> */
[----:B------:R-:W-:Y:S02]  /*8f10*/  @P0 IADD3 R21, R31, 0x1e, RZ ;  /* 0x0000001e1f150810 */ /* 0x000fe40007ffe0ff */
[----:B------:R-:W-:Y:S02]  /*8f20*/  CS2R R24, SRZ ;  /* 0x0000000000187805 */ /* 0x000fe4000001ff00 */
[----:B--2---:R-:W-:Y:S02]  /*8f30*/  @P0 LEA R18, R9, UR6, 0x7 ;  /* 0x0000000609120c11 */ /* 0x004fe4000f8e38ff */
[----:B------:R-:W-:Y:S02]  /*8f40*/  @P0 LOP3.LUT R21, R21, R48, RZ, 0x3c, !PT ;  /* 0x0000003015150212 */ /* 0x000fe400078e3cff */
[----:B------:R-:W-:Y:S02]  /*8f50*/  @P0 IADD3 R23, R31, 0x3c, RZ ;  /* 0x0000003c1f170810 */ /* 0x000fe40007ffe0ff */
[----:B------:R-:W-:-:S02]  /*8f60*/  @P0 LEA R21, R21, R18, 0x2 ;  /* 0x0000001215150211 */ /* 0x000fc400078e10ff */
[----:B------:R-:W-:Y:S02]  /*8f70*/  @P0 LEA R28, R9, UR6, 0x7 ;  /* 0x00000006091c0c11 */ /* 0x000fe4000f8e38ff */
[----:B------:R-:W-:Y:S01]  /*8f80*/  @P0 LOP3.LUT R23, R23, R48, RZ, 0x3c, !PT ;  /* 0x0000003017170212 */ /* 0x000fe200078e3cff */
[----:B------:R-:W2:Y:S01]  /*8f90*/  @P0 LDS R20, [R21] ;  /* 0x0000000015140984 */ /* 0x000ea20000000800 */
[----:B------:R-:W-:Y:S02]  /*8fa0*/  @P0 IADD3 R41, R31, 0x5a, RZ ;  /* 0x0000005a1f290810 */ /* 0x000fe40007ffe0ff */
[----:B------:R-:W-:Y:S01]  /*8fb0*/  @P0 LEA R28, R23, R28, 0x2 ;  /* 0x0000001c171c0211 */ /* 0x000fe200078e10ff */
[----:B------:R-:W5:Y:S01]  /*8fc0*/  @P0 LDS R34, [R21+0x780] ;  /* 0x0007800015220984 */ /* 0x000f620000000800 */
[----:B0-----:R-:W-:Y:S02]  /*8fd0*/  @P0 LEA R42, R9, UR6, 0x7 ;  /* 0x00000006092a0c11 */ /* 0x001fe4000f8e38ff */
[----:B------:R-:W-:Y:S01]  /*8fe0*/  @P0 LOP3.LUT R41, R41, R48, RZ, 0x3c, !PT ;  /* 0x0000003029290212 */ /* 0x000fe200078e3cff */
[----:B------:R-:W-:Y:S01]  /*8ff0*/  @P0 LDS R18, [R28] ;  /* 0x000000001c120984 */ /* 0x000fe20000000800 */
[----:B------:R-:W-:-:S02]  /*9000*/  MOV R23, RZ ;  /* 0x000000ff00177202 */ /* 0x000fc40000000f00 */
[----:B------:R-:W-:Y:S01]  /*9010*/  @P0 LEA R42, R41, R42, 0x2 ;  /* 0x0000002a292a0211 */ /* 0x000fe200078e10ff */
[----:B------:R0:W-:Y:S01]  /*9020*/  @P0 LDS R46, [R28+0x780] ;  /* 0x000780001c2e0984 */ /* 0x0001e20000000800 */
[----:B------:R-:W-:Y:S02]  /*9030*/  MOV R33, 0xffff ;  /* 0x0000ffff00217802 */ /* 0x000fe40000000f00 */
[----:B------:R-:W-:Y:S01]  /*9040*/  MOV R32, 0xffff ;  /* 0x0000ffff00207802 */ /* 0x000fe20000000f00 */
[----:B------:R-:W-:Y:S01]  /*9050*/  @P0 LDS R21, [R42] ;  /* 0x000000002a150984 */ /* 0x000fe20000000800 */
[----:B------:R-:W-:Y:S02]  /*9060*/  MOV R26, RZ ;  /* 0x000000ff001a7202 */ /* 0x000fe40000000f00 */
[----:B------:R-:W-:Y:S01]  /*9070*/  MOV R35, 0xffff ;  /* 0x0000ffff00237802 */ /* 0x000fe20000000f00 */
[----:B----4-:R-:W4:Y:S01]  /*9080*/  SHFL.BFLY PT, R38, R22, 0x8, 0x101f ;  /* 0x0d101f0016267f89 */ /* 0x010f2200000e0000 */
[----:B0-----:R-:W-:-:S02]  /*9090*/  MOV R28, 0xffff ;  /* 0x0000ffff001c7802 */ /* 0x001fc40000000f00 */
[----:B------:R-:W-:Y:S02]  /*90a0*/  MOV R30, 0xffff ;  /* 0x0000ffff001e7802 */ /* 0x000fe40000000f00 */
[----:B------:R-:W-:Y:S02]  /*90b0*/  MOV R43, 0xffff ;  /* 0x0000ffff002b7802 */ /* 0x000fe40000000f00 */
[----:B------:R-:W-:Y:S02]  /*90c0*/  MOV R36, 0xffff ;  /* 0x0000ffff00247802 */ /* 0x000fe40000000f00 */
[----:B------:R-:W-:Y:S02]  /*90d0*/  IADD3 R31, R31, R8, RZ ;  /* 0x000000081f1f7210 */ /* 0x000fe40007ffe0ff */
[----:B--2---:R-:W-:Y:S02]  /*90e0*/  @P0 MOV R23, R20 ;  /* 0x0000001400170202 */ /* 0x004fe40000000f00 */
[----:B------:R-:W-:Y:S01]  /*90f0*/  @P0 LDS R20, [R42+0x780] ;  /* 0x000780002a140984 */ /* 0x000fe20000000800 */
[----:B-----5:R-:W-:Y:S01]  /*9100*/  @P0 MOV R26, R34 ;  /* 0x00000022001a0202 */ /* 0x020fe20000000f00 */
[----:B----4-:R-:W-:-:S02]  /*9110*/  FADD.FTZ R29, R38, R22 ;  /* 0x00000016261d7221 */ /* 0x010fc40000010000 */
[----:B------:R-:W0:Y:S01]  /*9120*/  SHFL.BFLY PT, R40, R23, 0x8, 0x101f ;  /* 0x0d101f0017287f89 */ /* 0x000e2200000e0000 */
[----:B------:R-:W-:Y:S02]  /*9130*/  MOV R38, 0xffff ;  /* 0x0000ffff00267802 */ /* 0x000fe40000000f00 */
[----:B------:R-:W-:Y:S01]  /*9140*/  @P0 MOV R25, R18 ;  /* 0x0000001200190202 */ /* 0x000fe20000000f00 */
[----:B------:R-:W2:Y:S01]  /*9150*/  SHFL.BFLY PT, R41, R26, 0x8, 0x101f ;  /* 0x0d101f001a297f89 */ /* 0x000ea200000e0000 */
[----:B------:R-:W-:Y:S02]  /*9160*/  MOV R34, 0xffff ;  /* 0x0000ffff00227802 */ /* 0x000fe40000000f00 */
[----:B------:R-:W-:Y:S01]  /*9170*/  @P0 MOV R24, R46 ;  /* 0x0000002e00180202 */ /* 0x000fe20000000f00 */
[----:B---3--:R-:W3:Y:S04]  /*9180*/  SHFL.BFLY PT, R18, R19, 0x8, 0x101f ;  /* 0x0d101f0013127f89 */ /* 0x008ee800000e0000 */
[----:B------:R-:W4:Y:S04]  /*9190*/  SHFL.BFLY PT, R42, R25, 0x8, 0x101f ;  /* 0x0d101f00192a7f89 */ /* 0x000f2800000e0000 */
[----:B------:R-:W5:Y:S04]  /*91a0*/  SHFL.BFLY PT, R43, R24, 0x8, 0x101f ;  /* 0x0d101f00182b7f89 */ /* 0x000f6800000e0000 */
[----:B------:R-:W1:Y:S01]  /*91b0*/  SHFL.BFLY PT, R28, R29, 0x4, 0x101f ;  /* 0x0c901f001d1c7f89 */ /* 0x000e6200000e0000 */
[----:B0-----:R-:W-:Y:S01]  /*91c0*/  FADD.FTZ R40, R40, R23 ;  /* 0x0000001728287221 */ /* 0x001fe20000010000 */
[----:B--2---:R-:W-:Y:S01]  /*91d0*/  FADD.FTZ R41, R41, R26 ;  /* 0x0000001a29297221 */ /* 0x004fe20000010000 */
        /* <DEDUP_REMOVED lines=8> */
[----:B------:R-:W0:Y:S01]  /*9260*/  SHFL.BFLY PT, R24, R27, 0x4, 0x101f ;  /* 0x0c901f001b187f89 */ /* 0x000e2200000e0000 */
[----:B------:R-:W-:Y:S01]  /*9270*/  MOV R43, 0xffff ;  /* 0x0000ffff002b7802 */ /* 0x000fe20000000f00 */
[----:B-1----:R-:W-:Y:S01]  /*9280*/  FADD.FTZ R28, R29, R28 ;  /* 0x0000001c1d1c7221 */ /* 0x002fe20000010000 */
[----:B------:R-:W-:Y:S01]  /*9290*/  MOV R29, 0xffff ;  /* 0x0000ffff001d7802 */ /* 0x000fe20000000f00 */
[----:B------:R-:W1:Y:S01]  /*92a0*/  SHFL.BFLY PT, R42, R41, 0x4, 0x101f ;  /* 0x0c901f00292a7f89 */ /* 0x000e6200000e0000 */
[----:B------:R-:W-:-:S03]  /*92b0*/  ISETP.NE.AND P0, PT, R9, RZ, PT ;  /* 0x000000ff0900720c */ /* 0x000fc60003f05270 */
        /* <DEDUP_REMOVED lines=19> */
[----:B------:R-:W-:Y:S02]  /*93f0*/  MOV R23, 0xffff ;  /* 0x0000ffff00177802 */ /* 0x000fe40000000f00 */
        /* <DEDUP_REMOVED lines=15> */
[----:B------:R-:W-:Y:S02]  /*94f0*/  MOV R22, 0xffff ;  /* 0x0000ffff00167802 */ /* 0x000fe40000000f00 */
        /* <DEDUP_REMOVED lines=17> */
[----:B------:R-:W-:Y:S01]  /*9610*/  MOV R29, 0xffff ;  /* 0x0000ffff001d7802 */ /* 0x000fe20000000f00 */
        /* <DEDUP_REMOVED lines=25> */
.L_x_976:
[----:B--2---:R-:W-:Y:S01]  /*97b0*/  FADD.FTZ R23, R42, R38 ;  /* 0x000000262a177221 */ /* 0x004fe20000010000 */
[----:B------:R-:W-:-:S04]  /*97c0*/  @!P0 F2FP.BF16.F32.PACK_AB R22, RZ, R22 ;  /* 0x00000016ff16823e */ /* 0x000fc800000010ff */
[----:B------:R-:W-:Y:S01]  /*97d0*/  @!P0 F2FP.BF16.F32.PACK_AB R23, RZ, R23 ;  /* 0x00000017ff17823e */ /* 0x000fe200000010ff */
[----:B------:R0:W-:Y:S04]  /*97e0*/  @!P0 STG.E.U16 desc[UR12][R18.64+0xb4], R22 ;  /* 0x0000b41612008986 */ /* 0x0001e8000c10150c */
[----:B------:R0:W-:Y:S02]  /*97f0*/  @!P0 STG.E.U16 desc[UR12][R20.64+0xb4], R23 ;  /* 0x0000b41714008986 */ /* 0x0001e4000c10150c */
.L_x_906:
[----:B------:R-:W-:Y:S05]  /*9800*/  WARPSYNC.ALL ;  /* 0x0000000000007948 */ /* 0x000fea0003800000 */
[----:B------:R-:W-:Y:S01]  /*9810*/  IADD3 R8, R8, 0x1000, RZ ;  /* 0x0000100008087810 */ /* 0x000fe20007ffe0ff */
[----:B------:R-:W-:Y:S03]  /*9820*/  BAR.SYNC.DEFER_BLOCKING 0x0 ;  /* 0x0000000000007b1d */ /* 0x000fe60000010000 */
[----:B------:R-:W-:-:S13]  /*9830*/  ISETP.GE.AND P0, PT, R8, UR9, PT ;  /* 0x0000000908007c0c */ /* 0x000fda000bf06270 */
[----:B------:R-:W-:Y:S05]  /*9840*/  @!P0 BRA `(.L_x_913) ;  /* 0xffffffe000f88947 */ /* 0x000fea000383ffff */
[----:B------:R-:W-:Y:S05]  /*9850*/  EXIT ;  /* 0x000000000000794d */ /* 0x000fea0003800000 */
.L_x_909:
[----:B------:R-:W-:Y:S01]  /*9860*/  HFMA2.MMA R32, -RZ, RZ, 0, 4.76837158203125e-07 ;  /* 0x00000008ff207435 */ /* 0x000fe200000001ff */
[----:B--2---:R-:W-:Y:S02]  /*9870*/  MOV R35, R18 ;  /* 0x0000001200237202 */ /* 0x004fe40000000f00 */
[----:B------:R-:W-:Y:S02]  /*9880*/  MOV R33, 0x101f ;  /* 0x0000101f00217802 */ /* 0x000fe40000000f00 */
[----:B------:R-:W-:-:S07]  /*9890*/  MOV R30, 0xffff ;  /* 0x0000ffff001e7802 */ /* 0x000fce0000000f00 */
[----:B01-3--:R-:W-:Y:S05]  /*98a0*/  WARPSYNC.COLLECTIVE R30, `(.L_x_914) ;  /* 0x000000001e087348 */ /* 0x00bfea0003c00000 */
[----:B------:R2:W4:Y:S02]  /*98b0*/  SHFL.BFLY P2, R38, R35, R32, R33 ;  /* 0x0c00002023267389 */ /* 0x0005240000040021 */
[----:B01234-:R-:W-:Y:S01]  /*98c0*/  ENDCOLLECTIVE ;  /* 0x000000000000791b */ /* 0x01ffe20003800000 */
.L_x_914:
[----:B------:R-:W-:Y:S02]  /*98d0*/  MOV R35, R19 ;  /* 0x0000001300237202 */ /* 0x000fe40000000f00 */
[----:B------:R-:W-:-:S07]  /*98e0*/  MOV R21, R38 ;  /* 0x0000002600157202 */ /* 0x000fce0000000f00 */
[----:B------:R-:W-:Y:S05]  /*98f0*/  WARPSYNC.COLLECTIVE R30, `(.L_x_915) ;  /* 0x000000001e087348 */ /* 0x000fea0003c00000 */
[----:B------:R0:W1:Y:S02]  /*9900*/  SHFL.BFLY P2, R38, R35, R32, R33 ;  /* 0x0c00002023267389 */ /* 0x0000640000040021 */
[----:B01----:R-:W-:Y:S01]  /*9910*/  ENDCOLLECTIVE ;  /* 0x000000000000791b */ /* 0x003fe20003800000 */
.L_x_915:
[----:B------:R-:W-:Y:S01]  /*9920*/  FADD.FTZ R21, R21, R18 ;  /* 0x0000001215157221 */ /* 0x000fe20000010000 */
[----:B------:R-:W-:-:S04]  /*9930*/  HFMA2.MMA R32, -RZ, RZ, 0, 2.384185791015625e-07 ;  /* 0x00000004ff207435 */ /* 0x000fc800000001ff */
[----:B------:R-:W-:Y:S02]  /*9940*/  MOV R35, R21 ;  /* 0x0000001500237202 */ /* 0x000fe40000000f00 */
[----:B------:R-:W-:-:S07]  /*9950*/  MOV R20, R38 ;  /* 0x0000002600147202 */ /* 0x000fce0000000f00 */
[----:B------:R-:W-:Y:S05]  /*9960*/  WARPSYNC.COLLECTIVE R30, `(.L_x_916) ;  /* 0x000000001e087348 */ /* 0x000fea0003c00000 */
[----:B------:R0:W1:Y:S02]  /*9970*/  SHFL.BFLY P2, R38, R35, R32, R33 ;  /* 0x0c00002023267389 */ /* 0x0000640000040021 */
[----:B01----:R-:W-:Y:S01]  /*9980*/  ENDCOLLECTIVE ;  /* 0x000000000000791b */ /* 0x003fe20003800000 */
.L_x_916:
[----:B------:R-:W-:-:S05]  /*9990*/  FADD.FTZ R20, R20, R19 ;  /* 0x0000001314147221 */ /* 0x000fca0000010000 */
[----:B------:R-:W-:Y:S02]  /*99a0*/  MOV R35, R20 ;  /* 0x0000001400237202 */ /* 0x000fe40000000f00 */
[----:B------:R-:W-:-:S07]  /*99b0*/  MOV R22, R38 ;  /* 0x0000002600167202 */ /* 0x000fce0000000f00 */
[----:B------:R-:W-:Y:S05]  /*99c0*/  WARPSYNC.COLLECTIVE R30, `(.L_x_917) ;  /* 0x000000001e087348 */ /* 0x000fea0003c00000 */
[----:B------:R0:W1:Y:S02]  /*99d0*/  SHFL.BFLY P2, R38, R35, R32, R33 ;  /* 0x0c00002023267389 */ /* 0x0000640000040021 */
[----:B01----:R-:W-:Y:S01]  /*99e0*/  ENDCOLLECTIVE ;  /* 0x000000000000791b */ /* 0x003fe20003800000 */
.L_x_917:
[----:B------:R-:W-:Y:S01]  /*99f0*/  FADD.FTZ R22, R21, R22 ;  /* 0x0000001615167221 */ /* 0x000fe20000010000 */
[----:B------:R-:W-:-:S04]  /*9a00*/  HFMA2.MMA R32, -RZ, RZ, 0, 1.1920928955078125e-07 ;  /* 0x00000002ff207435 */ /* 0x000fc800000001ff */
[----:B------:R-:W-:Y:S02]  /*9a10*/  MOV R35, R22 ;  /* 0x0000001600237202 */ /* 0x000fe40000000f00 */
[----:B------:R-:W-:-:S07]  /*9a20*/  MOV R23, R38 ;  /* 0x0000002600177202 */ /* 0x000fce0000000f00 */
[----:B------:R-:W-:Y:S05]  /*9a30*/  WARPSYNC.COLLECTIVE R30, `(.L_x_918) ;  /* 0x000000001e087348 */ /* 0x000fea0003c00000 */
[----:B------:R0:W1:Y:S02]  /*9a40*/  SHFL.BFLY P2, R38, R35, R32, R33 ;  /* 0x0c00002023267389 */ /* 0x0000640000040021 */
[----:B01----:R-:W-:Y:S01]  /*9a50*/  ENDCOLLECTIVE ;  /* 0x000000000000791b */ /* 0x003fe20003800000 */
.L_x_918:
[----:B------:R-:W-:-:S05]  /*9a60*/  FADD.FTZ R23, R20, R23 ;  /* 0x0000001714177221 */ /* 0x000fca0000010000 */
[----:B------:R-:W-:Y:S02]  /*9a70*/  MOV R35, R23 ;  /* 0x0000001700237202 */ /* 0x000fe40000000f00 */
[----:B------:R-:W-:-:S07]  /*9a80*/  MOV R25, R38 ;  /* 0x0000002600197202 */ /* 0x000fce0000000f00 */
[----:B------:R-:W-:Y:S05]  /*9a90*/  WARPSYNC.COLLECTIVE R30, `(.L_x_919) ;  /* 0x000000001e087348 */ /* 0x000fea0003c00000 */
[----:B------:R0:W1:Y:S02]  /*9aa0*/  SHFL.BFLY P2, R38, R35, R32, R33 ;  /* 0x0c00002023267389 */ /* 0x0000640000040021 */
[----:B01----:R-:W-:Y:S01]  /*9ab0*/  ENDCOLLECTIVE ;  /* 0x000000000000791b */ /* 0x003fe20003800000 */
.L_x_919:
[----:B------:R-:W-:Y:S01]  /*9ac0*/  FADD.FTZ R25, R22, R25 ;  /* 0x0000001916197221 */ /* 0x000fe20000010000 */
[----:B------:R-:W-:-:S04]  /*9ad0*/  HFMA2.MMA R32, -RZ, RZ, 0, 5.9604644775390625e-08 ;  /* 0x00000001ff207435 */ /* 0x000fc800000001ff */
[----:B------:R-:W-:Y:S02]  /*9ae0*/  MOV R35, R25 ;  /* 0x0000001900237202 */ /* 0x000fe40000000f00 */
[----:B------:R-:W-:-:S07]  /*9af0*/  MOV R18, R38 ;  /* 0x0000002600127202 */ /* 0x000fce0000000f00 */
[----:B------:R-:W-:Y:S05]  /*9b00*/  WARPSYNC.COLLECTIVE R30, `(.L_x_920) ;  /* 0x000000001e087348 */ /* 0x000fea0003c00000 */
[----:B------:R0:W1:Y:S02]  /*9b10*/  SHFL.BFLY P2, R38, R35, R32, R33 ;  /* 0x0c00002023267389 */ /* 0x0000640000040021 */
[----:B01----:R-:W-:Y:S01]  /*9b20*/  ENDCOLLECTIVE ;  /* 0x000000000000791b */ /* 0x003fe20003800000 */
.L_x_920:
[----:B------:R-:W-:-:S05]  /*9b30*/  FADD.FTZ R24, R23, R18 ;  /* 0x0000001217187221 */ /* 0x000fca0000010000 */
[----:B------:R-:W-:Y:S02]  /*9b40*/  MOV R35, R24 ;  /* 0x0000001800237202 */ /* 0x000fe40000000f00 */
[----:B------:R-:W-:-:S07]  /*9b50*/  MOV R26, R38 ;  /* 0x00000026001a7202 */ /* 0x000fce0000000f00 */
[----:B------:R-:W-:Y:S05]  /*9b60*/  WARPSYNC.COLLECTIVE R30, `(.L_x_921) ;  /* 0x000000001e087348 */ /* 0x000fea0003c00000 */
[----:B------:R0:W1:Y:S02]  /*9b70*/  SHFL.BFLY P2, R38, R35, R32, R33 ;  /* 0x0c00002023267389 */ /* 0x0000640000040021 */
[----:B01----:R-:W-:Y:S01]  /*9b80*/  ENDCOLLECTIVE ;  /* 0x000000000000791b */ /* 0x003fe20003800000 */
.L_x_921:
[----:B------:R-:W-:Y:S01]  /*9b90*/  FADD.FTZ R26, R25, R26 ;  /* 0x0000001a191a7221 */ /* 0x000fe20000010000 */
[----:B------:R-:W-:Y:S06]  /*9ba0*/  BRA `(.L_x_922) ;  /* 0xffffffec00547947 */ /* 0x000fec000383ffff */
.L_x_910:
[----:B------:R-:W-:Y:S01]  /*9bb0*/  HFMA2.MMA R32, -RZ, RZ, 0, 4.76837158203125e-07 ;  /* 0x00000008ff207435 */ /* 0x000fe200000001ff */
[----:B------:R-:W-:Y:S01]  /*9bc0*/  BSSY B1, `(.L_x_923) ;  /* 0x0000007000017945 */ /* 0x000fe20003800000 */
[----:B---3--:R-:W-:Y:S02]  /*9bd0*/  MOV R35, R22 ;  /* 0x0000001600237202 */ /* 0x008fe40000000f00 */
[----:B------:R-:W-:Y:S02]  /*9be0*/  MOV R33, 0x101f ;  /* 0x0000101f00217802 */ /* 0x000fe40000000f00 */
[----:B------:R-:W-:-:S07]  /*9bf0*/  MOV R30, 0xffff ;  /* 0x0000ffff001e7802 */ /* 0x000fce0000000f00 */
[----:B012-4-:R-:W-:Y:S05]  /*9c00*/  WARPSYNC.COLLECTIVE R30, `(.L_x_924) ;  /* 0x000000001e087348 */ /* 0x017fea0003c00000 */
[----:B------:R3:W0:Y:S02]  /*9c10*/  SHFL.BFLY P2, R38, R35, R32, R33 ;  /* 0x0c00002023267389 */ /* 0x0006240000040021 */
[----:B01234-:R-:W-:Y:S01]  /*9c20*/  ENDCOLLECTIVE ;  /* 0x000000000000791b */ /* 0x01ffe20003800000 */
.L_x_924:
[----:B------:R-:W-:Y:S05]  /*9c30*/  BSYNC B1 ;  /* 0x0000000000017941 */ /* 0x000fea0003800000 */
.L_x_923:
        /* <DEDUP_REMOVED lines=8> */
.L_x_925:
[----:B------:R-:W-:Y:S01]  /*9cc0*/  FADD.FTZ R25, R25, R22 ;  /* 0x0000001619197221 */ /* 0x000fe20000010000 */
[----:B------:R-:W-:-:S04]  /*9cd0*/  HFMA2.MMA R32, -RZ, RZ, 0, 2.384185791015625e-07 ;  /* 0x00000004ff207435 */ /* 0x000fc800000001ff */
[----:B------:R-:W-:Y:S02]  /*9ce0*/  MOV R35, R25 ;  /* 0x0000001900237202 */ /* 0x000fe40000000f00 */
[----:B------:R-:W-:-:S07]  /*9cf0*/  MOV R24, R38 ;  /* 0x0000002600187202 */ /* 0x000fce0000000f00 */
[----:B------:R-:W-:Y:S05]  /*9d00*/  WARPSYNC.COLLECTIVE R30, `(.L_x_926) ;  /* 0x000000001e087348 */ /* 0x000fea0003c00000 */
[----:B------:R0:W1:Y:S02]  /*9d10*/  SHFL.BFLY P2, R38, R35, R32, R33 ;  /* 0x0c00002023267389 */ /* 0x0000640000040021 */
[----:B01----:R-:W-:Y:S01]  /*9d20*/  ENDCOLLECTIVE ;  /* 0x000000000000791b */ /* 0x003fe20003800000 */
.L_x_926:
[----:B------:R-:W-:-:S05]  /*9d30*/  FADD.FTZ R24, R24, R23 ;  /* 0x0000001718187221 */ /* 0x000fca0000010000 */
[----:B------:R-:W-:Y:S02]  /*9d40*/  MOV R35, R24 ;  /* 0x0000001800237202 */ /* 0x000fe40000000f00 */
[----:B------:R-:W-:-:S07]  /*9d50*/  MOV R26, R38 ;  /* 0x00000026001a7202 */ /* 0x000fce0000000f00 */
[----:B------:R-:W-:Y:S05]  /*9d60*/  WARPSYNC.COLLECTIVE R30, `(.L_x_927) ;  /* 0x000000001e087348 */ /* 0x000fea0003c00000 */
[----:B------:R0:W1:Y:S02]  /*9d70*/  SHFL.BFLY P2, R38, R35, R32, R33 ;  /* 0x0c00002023267389 */ /* 0x0000640000040021 */
[----:B01----:R-:W-:Y:S01]  /*9d80*/  ENDCOLLECTIVE ;  /* 0x000000000000791b */ /* 0x003fe20003800000 */
.L_x_927:
[----:B------:R-:W-:Y:S01]  /*9d90*/  FADD.FTZ R26, R25, R26 ;  /* 0x0000001a191a7221 */ /* 0x000fe20000010000 */
[----:B------:R-:W-:-:S04]  /*9da0*/  HFMA2.MMA R32, -RZ, RZ, 0, 1.1920928955078125e-07 ;  /* 0x00000002ff207435 */ /* 0x000fc800000001ff */
[----:B------:R-:W-:Y:S02]  /*9db0*/  MOV R35, R26 ;  /* 0x0000001a00237202 */ /* 0x000fe40000000f00 */
[----:B------:R-:W-:-:S07]  /*9dc0*/  MOV R27, R38 ;  /* 0x00000026001b7202 */ /* 0x000fce0000000f00 */
[----:B------:R-:W-:Y:S05]  /*9dd0*/  WARPSYNC.COLLECTIVE R30, `(.L_x_928) ;  /* 0x000000001e087348 */ /* 0x000fea0003c00000 */
[----:B------:R0:W1:Y:S02]  /*9de0*/  SHFL.BFLY P2, R38, R35, R32, R33 ;  /* 0x0c00002023267389 */ /* 0x0000640000040021 */
[----:B01----:R-:W-:Y:S01]  /*9df0*/  ENDCOLLECTIVE ;  /* 0x000000000000791b */ /* 0x003fe20003800000 */
.L_x_928:
[----:B------:R-:W-:-:S05]  /*9e00*/  FADD.FTZ R27, R24, R27 ;  /* 0x0000001b181b7221 */ /* 0x000fca0000010000 */
[----:B------:R-:W-:Y:S02]  /*9e10*/  MOV R35, R27 ;  /* 0x0000001b00237202 */ /* 0x000fe40000000f00 */
[----:B------:R-:W-:-:S07]  /*9e20*/  MOV R29, R38 ;  /* 0x00000026001d7202 */ /* 0x000fce0000000f00 */
[----:B------:R-:W-:Y:S05]  /*9e30*/  WARPSYNC.COLLECTIVE R30, `(.L_x_929) ;  /* 0x000000001e087348 */ /* 0x000fea0003c00000 */
[----:B------:R0:W1:Y:S02]  /*9e40*/  SHFL.BFLY P2, R38, R35, R32, R33 ;  /* 0x0c00002023267389 */ /* 0x0000640000040021 */
[----:B01----:R-:W-:Y:S01]  /*9e50*/  ENDCOLLECTIVE ;  /* 0x000000000000791b */ /* 0x003fe20003800000 */
.L_x_929:
[----:B------:R-:W-:Y:S01]  /*9e60*/  FADD.FTZ R29, R26, R29 ;  /* 0x0000001d1a1d7221 */ /* 0x000fe20000010000 */
[----:B------:R-:W-:-:S04]  /*9e70*/  HFMA2.MMA R32, -RZ, RZ, 0, 5.9604644775390625e-08 ;  /* 0x00000001ff207435 */ /* 0x000fc800000001ff */
[----:B------:R-:W-:Y:S02]  /*9e80*/  MOV R35, R29 ;  /* 0x0000001d00237202 */ /* 0x000fe40000000f00 */
[----:B------:R-:W-:-:S07]  /*9e90*/  MOV R22, R38 ;  /* 0x0000002600167202 */ /* 0x000fce0000000f00 */
[----:B------:R-:W-:Y:S05]  /*9ea0*/  WARPSYNC.COLLECTIVE R30, `(.L_x_930) ;  /* 0x000000001e087348 */ /* 0x000fea0003c00000 */
[----:B------:R0:W1:Y:S02]  /*9eb0*/  SHFL.BFLY P2, R38, R35, R32, R33 ;  /* 0x0c00002023267389 */ /* 0x0000640000040021 */
[----:B01----:R-:W-:Y:S01]  /*9ec0*/  ENDCOLLECTIVE ;  /* 0x000000000000791b */ /* 0x003fe20003800000 */
.L_x_930:
[----:B------:R-:W-:-:S05]  /*9ed0*/  FADD.FTZ R22, R27, R22 ;  /* 0x000000161b167221 */ /* 0x000fca0000010000 */
[----:B------:R-:W-:Y:S02]  /*9ee0*/  MOV R35, R22 ;  /* 0x0000001600237202 */ /* 0x000fe40000000f00 */
[----:B------:R-:W-:-:S07]  /*9ef0*/  MOV R28, R38 ;  /* 0x00000026001c7202 */ /* 0x000fce0000000f00 */
[----:B------:R-:W-:Y:S05]  /*9f00*/  WARPSYNC.COLLECTIVE R30, `(.L_x_931) ;  /* 0x000000001e087348 */ /* 0x000fea0003c00000 */
[----:B------:R0:W1:Y:S02]  /*9f10*/  SHFL.BFLY P2, R38, R35, R32, R33 ;  /* 0x0c00002023267389 */ /* 0x0000640000040021 */
[----:B01----:R-:W-:Y:S01]  /*9f20*/  ENDCOLLECTIVE ;  /* 0x000000000000791b */ /* 0x003fe20003800000 */
.L_x_931:
[----:B------:R-:W-:Y:S01]  /*9f30*/  FADD.FTZ R28, R29, R28 ;  /* 0x0000001c1d1c7221 */ /* 0x000fe20000010000 */
[----:B------:R-:W-:Y:S06]  /*9f40*/  BRA `(.L_x_932) ;  /* 0xffffffec00147947 */ /* 0x000fec000383ffff */
.L_x_911:
        /* <DEDUP_REMOVED lines=8> */
.L_x_934:
[----:B------:R-:W-:Y:S05]  /*9fd0*/  BSYNC B1 ;  /* 0x0000000000017941 */ /* 0x000fea0003800000 */
.L_x_933:
        /* <DEDUP_REMOVED lines=8> */
.L_x_935:
[----:B------:R-:W-:Y:S01]  /*a060*/  FADD.FTZ R25, R25, R22 ;  /* 0x0000001619197221 */ /* 0x000fe20000010000 */
[----:B------:R-:W-:-:S04]  /*a070*/  HFMA2.MMA R32, -RZ, RZ, 0, 2.384185791015625e-07 ;  /* 0x00000004ff207435 */ /* 0x000fc800000001ff */
[----:B------:R-:W-:Y:S02]  /*a080*/  MOV R35, R25 ;  /* 0x0000001900237202 */ /* 0x000fe40000000f00 */
[----:B------:R-:W-:-:S07]  /*a090*/  MOV R24, R38 ;  /* 0x0000002600187202 */ /* 0x000fce0000000f00 */
[----:B------:R-:W-:Y:S05]  /*a0a0*/  WARPSYNC.COLLECTIVE R30, `(.L_x_936) ;  /* 0x000000001e087348 */ /* 0x000fea0003c00000 */
[----:B------:R0:W1:Y:S02]  /*a0b0*/  SHFL.BFLY P2, R38, R35, R32, R33 ;  /* 0x0c00002023267389 */ /* 0x0000640000040021 */
[----:B01----:R-:W-:Y:S01]  /*a0c0*/  ENDCOLLECTIVE ;  /* 0x000000000000791b */ /* 0x003fe20003800000 */
.L_x_936:
[----:B------:R-:W-:-:S05]  /*a0d0*/  FADD.FTZ R24, R24, R23 ;  /* 0x0000001718187221 */ /* 0x000fca0000010000 */
[----:B------:R-:W-:Y:S02]  /*a0e0*/  MOV R35, R24 ;  /* 0x0000001800237202 */ /* 0x000fe40000000f00 */
[----:B------:R-:W-:-:S07]  /*a0f0*/  MOV R26, R38 ;  /* 0x00000026001a7202 */ /* 0x000fce0000000f00 */
[----:B------:R-:W-:Y:S05]  /*a100*/  WARPSYNC.COLLECTIVE R30, `(.L_x_937) ;  /* 0x000000001e087348 */ /* 0x000fea0003c00000 */
[----:B------:R0:W1:Y:S02]  /*a110*/  SHFL.BFLY P2, R38, R35, R32, R33 ;  /* 0x0c00002023267389 */ /* 0x0000640000040021 */
[----:B01----:R-:W-:Y:S01]  /*a120*/  ENDCOLLECTIVE ;  /* 0x000000000000791b */ /* 0x003fe20003800000 */
.L_x_937:
[----:B------:R-:W-:Y:S01]  /*a130*/  FADD.FTZ R26, R25, R26 ;  /* 0x0000001a191a7221 */ /* 0x000fe20000010000 */
[----:B------:R-:W-:-:S04]  /*a140*/  HFMA2.MMA R32, -RZ, RZ, 0, 1.1920928955078125e-07 ;  /* 0x00000002ff207435 */ /* 0x000fc800000001ff */
[----:B------:R-:W-:Y:S02]  /*a150*/  MOV R35, R26 ;  /* 0x0000001a00237202 */ /* 0x000fe40000000f00 */
[----:B------:R-:W-:-:S07]  /*a160*/  MOV R27, R38 ;  /* 0x00000026001b7202 */ /* 0x000fce0000000f00 */
[----:B------:R-:W-:Y:S05]  /*a170*/  WARPSYNC.COLLECTIVE R30, `(.L_x_938) ;  /* 0x000000001e087348 */ /* 0x000fea0003c00000 */
[----:B------:R0:W1:Y:S02]  /*a180*/  SHFL.BFLY P2, R38, R35, R32, R33 ;  /* 0x0c00002023267389 */ /* 0x0000640000040021 */
[----:B01----:R-:W-:Y:S01]  /*a190*/  ENDCOLLECTIVE ;  /* 0x000000000000791b */ /* 0x003fe20003800000 */
.L_x_938:
[----:B------:R-:W-:-:S05]  /*a1a0*/  FADD.FTZ R27, R24, R27 ;  /* 0x0000001b181b7221 */ /* 0x000fca0000010000 */
[----:B------:R-:W-:Y:S02]  /*a1b0*/  MOV R35, R27 ;  /* 0x0000001b00237202 */ /* 0x000fe40000000f00 */
[----:B------:R-:W-:-:S07]  /*a1c0*/  MOV R29, R38 ;  /* 0x00000026001d7202 */ /* 0x000fce0000000f00 */
[----:B------:R-:W-:Y:S05]  /*a1d0*/  WARPSYNC.COLLECTIVE R30, `(.L_x_939) ;  /* 0x000000001e087348 */ /* 0x000fea0003c00000 */
[----:B------:R0:W1:Y:S02]  /*a1e0*/  SHFL.BFLY P2, R38, R35, R32, R33 ;  /* 0x0c00002023267389 */ /* 0x0000640000040021 */
[----:B01----:R-:W-:Y:S01]  /*a1f0*/  ENDCOLLECTIVE ;  /* 0x000000000000791b */ /* 0x003fe20003800000 */
.L_x_939:
[----:B------:R-:W-:Y:S01]  /*a200*/  FADD.FTZ R29, R26, R29 ;  /* 0x0000001d1a1d7221 */ /* 0x000fe20000010000 */
[----:B------:R-:W-:-:S04]  /*a210*/  HFMA2.MMA R32, -RZ, RZ, 0, 5.9604644775390625e-08 ;  /* 0x00000001ff207435 */ /* 0x000fc800000001ff */
[----:B------:R-:W-:Y:S02]  /*a220*/  MOV R35, R29 ;  /* 0x0000001d00237202 */ /* 0x000fe40000000f00 */
[----:B------:R-:W-:-:S07]  /*a230*/  MOV R22, R38 ;  /* 0x0000002600167202 */ /* 0x000fce0000000f00 */
[----:B------:R-:W-:Y:S05]  /*a240*/  WARPSYNC.COLLECTIVE R30, `(.L_x_940) ;  /* 0x000000001e087348 */ /* 0x000fea0003c00000 */
[----:B------:R0:W1:Y:S02]  /*a250*/  SHFL.BFLY P2, R38, R35, R32, R33 ;  /* 0x0c00002023267389 */ /* 0x0000640000040021 */
[----:B01----:R-:W-:Y:S01]  /*a260*/  ENDCOLLECTIVE ;  /* 0x000000000000791b */ /* 0x003fe20003800000 */
.L_x_940:
[----:B------:R-:W-:-:S05]  /*a270*/  FADD.FTZ R22, R27, R22 ;  /* 0x000000161b167221 */ /* 0x000fca0000010000 */
[----:B------:R-:W-:Y:S02]  /*a280*/  MOV R35, R22 ;  /* 0x0000001600237202 */ /* 0x000fe40000000f00 */
[----:B------:R-:W-:-:S07]  /*a290*/  MOV R28, R38 ;  /* 0x00000026001c7202 */ /* 0x000fce0000000f00 */
[----:B------:R-:W-:Y:S05]  /*a2a0*/  WARPSYNC.COLLECTIVE R30, `(.L_x_941) ;  /* 0x000000001e087348 */ /* 0x000fea0003c00000 */
[----:B------:R0:W1:Y:S02]  /*a2b0*/  SHFL.BFLY P2, R38, R35, R32, R33 ;  /* 0x0c00002023267389 */ /* 0x0000640000040021 */
[----:B01----:R-:W-:Y:S01]  /*a2c0*/  ENDCOLLECTIVE ;  /* 0x000000000000791b */ /* 0x003fe20003800000 */
.L_x_941:
[----:B------:R-:W-:Y:S01]  /*a2d0*/  FADD.FTZ R28, R29, R28 ;  /* 0x0000001c1d1c7221 */ /* 0x000fe20000010000 */
[----:B------:R-:W-:Y:S06]  /*a2e0*/  BRA `(.L_x_942) ;  /* 0xffffffe800bc7947 */ /* 0x000fec000383ffff */
.L_x_912:
[----:B------:R-:W-:Y:S01]  /*a2f0*/  BSSY B0, `(.L_x_943) ;  /* 0x0000008000007945 */ /* 0x000fe20003800000 */
[----:B---3--:R-:W-:Y:S02]  /*a300*/  MOV R35, R19 ;  /* 0x0000001300237202 */ /* 0x008fe40000000f00 */
[----:B------:R-:W-:Y:S02]  /*a310*/  MOV R32, 0x8 ;  /* 0x0000000800207802 */ /* 0x000fe40000000f00 */
[----:B------:R-:W-:Y:S02]  /*a320*/  MOV R33, 0x101f ;  /* 0x0000101f00217802 */ /* 0x000fe40000000f00 */
[----:B------:R-:W-:-:S07]  /*a330*/  MOV R30, 0xffff ;  /* 0x0000ffff001e7802 */ /* 0x000fce0000000f00 */
[----:B012-4-:R-:W-:Y:S05]  /*a340*/  WARPSYNC.COLLECTIVE R30, `(.L_x_944) ;  /* 0x000000001e087348 */ /* 0x017fea0003c00000 */
[----:B------:R3:W0:Y:S02]  /*a350*/  SHFL.BFLY P2, R38, R35, R32, R33 ;  /* 0x0c00002023267389 */ /* 0x0006240000040021 */
[----:B01234-:R-:W-:Y:S01]  /*a360*/  ENDCOLLECTIVE ;  /* 0x000000000000791b */ /* 0x01ffe20003800000 */
.L_x_944:
[----:B------:R-:W-:Y:S05]  /*a370*/  BSYNC B0 ;  /* 0x0000000000007941 */ /* 0x000fea0003800000 */
.L_x_943:
[----:B------:R-:W-:Y:S01]  /*a380*/  HFMA2.MMA R32, -RZ, RZ, 0, 4.76837158203125e-07 ;  /* 0x00000008ff207435 */ /* 0x000fe200000001ff */
[----:B------:R-:W-:Y:S01]  /*a390*/  MOV R35, R22 ;  /* 0x0000001600237202 */ /* 0x000fe20000000f00 */
[----:B------:R-:W-:Y:S01]  /*a3a0*/  HFMA2.MMA R23, -RZ, RZ, 0, 0 ;  /* 0x00000000ff177435 */ /* 0x000fe200000001ff */
[----:B------:R-:W-:Y:S02]  /*a3b0*/  MOV R33, 0x101f ;  /* 0x0000101f00217802 */ /* 0x000fe40000000f00 */
[----:B------:R-:W-:Y:S02]  /*a3c0*/  MOV R30, 0xffff ;  /* 0x0000ffff001e7802 */ /* 0x000fe40000000f00 */
[----:B------:R-:W-:Y:S02]  /*a3d0*/  MOV R18, R38 ;  /* 0x0000002600127202 */ /* 0x000fe40000000f00 */
[----:B------:R-:W-:-:S07]  /*a3e0*/  @P0 IADD3 R21, R31, 0x1e, RZ ;  /* 0x0000001e1f150810 */ /* 0x000fce0007ffe0ff */
[----:B------:R-:W-:Y:S05]  /*a3f0*/  WARPSYNC.COLLECTIVE R30, `(.L_x_945) ;  /* 0x000000001e087348 */ /* 0x000fea0003c00000 */
[----:B------:R0:W1:Y:S02]  /*a400*/  SHFL.BFLY P2, R38, R35, R32, R33 ;  /* 0x0c00002023267389 */ /* 0x0000640000040021 */
[----:B01----:R-:W-:Y:S01]  /*a410*/  ENDCOLLECTIVE ;  /* 0x000000000000791b */ /* 0x003fe20003800000 */
.L_x_945:
[----:B------:R-:W-:Y:S01]  /*a420*/  MOV R26, RZ ;  /* 0x000000ff001a7202 */ /* 0x000fe20000000f00 */
[----:B------:R-:W-:Y:S01]  /*a430*/  FADD.FTZ R27, R18, R19 ;  /* 0x00000013121b7221 */ /* 0x000fe20000010000 */
[----:B------:R-:W-:Y:S02]  /*a440*/  @P0 LEA R18, R9, UR6, 0x7 ;  /* 0x0000000609120c11 */ /* 0x000fe4000f8e38ff */
[----:B------:R-:W-:-:S04]  /*a450*/  @P0 LOP3.LUT R21, R21, R48, RZ, 0x3c, !PT ;  /* 0x0000003015150212 */ /* 0x000fc800078e3cff */
[----:B------:R-:W-:Y:S01]  /*a460*/  @P0 LEA R21, R21, R18, 0x2 ;  /* 0x0000001215150211 */ /* 0x000fe200078e10ff */
[----:B------:R-:W-:Y:S01]  /*a470*/  HFMA2.MMA R32, -RZ, RZ, 0, 2.384185791015625e-07 ;  /* 0x00000004ff207435 */ /* 0x000fe200000001ff */
[----:B------:R-:W-:-:S03]  /*a480*/  MOV R35, R27 ;  /* 0x0000001b00237202 */ /* 0x000fc60000000f00 */
[----:B------:R0:W1:Y:S04]  /*a490*/  @P0 LDS R20, [R21] ;  /* 0x0000000015140984 */ /* 0x0000680000000800 */
[----:B------:R0:W2:Y:S01]  /*a4a0*/  @P0 LDS R34, [R21+0x780] ;  /* 0x0007800015220984 */ /* 0x0000a20000000800 */
[----:B------:R-:W-:-:S07]  /*a4b0*/  FADD.FTZ R29, R38, R22 ;  /* 0x00000016261d7221 */ /* 0x000fce0000010000 */
[----:B012---:R-:W-:Y:S05]  /*a4c0*/  WARPSYNC.COLLECTIVE R30, `(.L_x_946) ;  /* 0x000000001e087348 */ /* 0x007fea0003c00000 */
[----:B------:R3:W4:Y:S02]  /*a4d0*/  SHFL.BFLY P2, R38, R35, R32, R33 ;  /* 0x0c00002023267389 */ /* 0x0007240000040021 */
[----:B01234-:R-:W-:Y:S01]  /*a4e0*/  ENDCOLLECTIVE ;  /* 0x000000000000791b */ /* 0x01ffe20003800000 */
.L_x_946:
[----:B------:R-:W-:Y:S02]  /*a4f0*/  MOV R35, R29 ;  /* 0x0000001d00237202 */ /* 0x000fe40000000f00 */
[----:B------:R-:W-:-:S07]  /*a500*/  MOV R24, R38 ;  /* 0x0000002600187202 */ /* 0x000fce0000000f00 */
[----:B------:R-:W-:Y:S05]  /*a510*/  WARPSYNC.COLLECTIVE R30, `(.L_x_947) ;  /* 0x000000001e087348 */ /* 0x000fea0003c00000 */
[----:B------:R0:W1:Y:S02]  /*a520*/  SHFL.BFLY P2, R38, R35, R32, R33 ;  /* 0x0c00002023267389 */ /* 0x0000640000040021 */
[----:B01----:R-:W-:Y:S01]  /*a530*/  ENDCOLLECTIVE ;  /* 0x000000000000791b */ /* 0x003fe20003800000 */
.L_x_947:
        /* <DEDUP_REMOVED lines=9> */
.L_x_948:
[----:B------:R-:W-:-:S05]  /*a5d0*/  FADD.FTZ R28, R29, R28 ;  /* 0x0000001c1d1c7221 */ /* 0x000fca0000010000 */
[----:B------:R-:W-:Y:S02]  /*a5e0*/  MOV R35, R28 ;  /* 0x0000001c00237202 */ /* 0x000fe40000000f00 */
[----:B------:R-:W-:-:S07]  /*a5f0*/  MOV R39, R38 ;  /* 0x0000002600277202 */ /* 0x000fce0000000f00 */
[----:B------:R-:W-:Y:S05]  /*a600*/  WARPSYNC.COLLECTIVE R30, `(.L_x_949) ;  /* 0x000000001e087348 */ /* 0x000fea0003c00000 */
[----:B------:R0:W1:Y:S02]  /*a610*/  SHFL.BFLY P2, R38, R35, R32, R33 ;  /* 0x0c00002023267389 */ /* 0x0000640000040021 */
[----:B01----:R-:W-:Y:S01]  /*a620*/  ENDCOLLECTIVE ;  /* 0x000000000000791b */ /* 0x003fe20003800000 */
.L_x_949:
[----:B------:R-:W-:Y:S01]  /*a630*/  FADD.FTZ R39, R24, R39 ;  /* 0x0000002718277221 */ /* 0x000fe20000010000 */
[----:B------:R-:W-:Y:S01]  /*a640*/  CS2R R24, SRZ ;  /* 0x0000000000187805 */ /* 0x000fe2000001ff00 */
[----:B------:R-:W-:-:S03]  /*a650*/  HFMA2.MMA R32, -RZ, RZ, 0, 5.9604644775390625e-08 ;  /* 0x00000001ff207435 */ /* 0x000fc600000001ff */
[----:B------:R-:W-:Y:S01]  /*a660*/  MOV R35, R39 ;  /* 0x0000002700237202 */ /* 0x000fe20000000f00 */
[----:B------:R-:W-:Y:S01]  /*a670*/  FADD.FTZ R37, R28, R38 ;  /* 0x000000261c257221 */ /* 0x000fe20000010000 */
[----:B------:R-:W-:-:S07]  /*a680*/  @P0 LEA R28, R9, UR6, 0x7 ;  /* 0x00000006091c0c11 */ /* 0x000fce000f8e38ff */
[----:B------:R-:W-:Y:S05]  /*a690*/  WARPSYNC.COLLECTIVE R30, `(.L_x_950) ;  /* 0x000000001e087348 */ /* 0x000fea0003c00000 */
[----:B------:R0:W1:Y:S02]  /*a6a0*/  SHFL.BFLY P2, R38, R35, R32, R33 ;  /* 0x0c00002023267389 */ /* 0x0000640000040021 */
[----:B01----:R-:W-:Y:S01]  /*a6b0*/  ENDCOLLECTIVE ;  /* 0x000000000000791b */ /* 0x003fe20003800000 */
.L_x_950:
[----:B------:R-:W-:Y:S02]  /*a6c0*/  MOV R35, R37 ;  /* 0x0000002500237202 */ /* 0x000fe40000000f00 */
[----:B------:R-:W-:-:S07]  /*a6d0*/  MOV R36, R38 ;  /* 0x0000002600247202 */ /* 0x000fce0000000f00 */
[----:B------:R-:W-:Y:S05]  /*a6e0*/  WARPSYNC.COLLECTIVE R30, `(.L_x_951) ;  /* 0x000000001e087348 */ /* 0x000fea0003c00000 */
[----:B------:R0:W1:Y:S02]  /*a6f0*/  SHFL.BFLY P2, R38, R35, R32, R33 ;  /* 0x0c00002023267389 */ /* 0x0000640000040021 */
[----:B01----:R-:W-:Y:S01]  /*a700*/  ENDCOLLECTIVE ;  /* 0x000000000000791b */ /* 0x003fe20003800000 */
.L_x_951:
[----:B------:R-:W-:Y:S01]  /*a710*/  FADD.FTZ R36, R39, R36 ;  /* 0x0000002427247221 */ /* 0x000fe20000010000 */
[----:B------:R-:W-:Y:S01]  /*a720*/  HFMA2.MMA R32, -RZ, RZ, 0, 4.76837158203125e-07 ;  /* 0x00000008ff207435 */ /* 0x000fe200000001ff */
[----:B------:R-:W-:Y:S02]  /*a730*/  MOV R35, R23 ;  /* 0x0000001700237202 */ /* 0x000fe40000000f00 */
[----:B------:R-:W-:-:S08]  /*a740*/  MOV R34, R38 ;  /* 0x0000002600227202 */ /* 0x000fd00000000f00 */
[----:B------:R-:W-:Y:S05]  /*a750*/  WARPSYNC.COLLECTIVE R30, `(.L_x_952) ;  /* 0x000000001e087348 */ /* 0x000fea0003c00000 */
[----:B------:R0:W1:Y:S02]  /*a760*/  SHFL.BFLY P2, R38, R35, R32, R33 ;  /* 0x0c00002023267389 */ /* 0x0000640000040021 */
[----:B01----:R-:W-:Y:S01]  /*a770*/  ENDCOLLECTIVE ;  /* 0x000000000000791b */ /* 0x003fe20003800000 */
.L_x_952:
[----:B------:R-:W-:Y:S01]  /*a780*/  FADD.FTZ R37, R37, R34 ;  /* 0x0000002225257221 */ /* 0x000fe20000010000 */
[----:B------:R-:W-:Y:S02]  /*a790*/  MOV R35, R26 ;  /* 0x0000001a00237202 */ /* 0x000fe40000000f00 */
[----:B------:R-:W-:-:S07]  /*a7a0*/  MOV R40, R38 ;  /* 0x0000002600287202 */ /* 0x000fce0000000f00 */
[----:B------:R-:W-:Y:S05]  /*a7b0*/  WARPSYNC.COLLECTIVE R30, `(.L_x_953) ;  /* 0x000000001e087348 */ /* 0x000fea0003c00000 */
[----:B------:R0:W1:Y:S02]  /*a7c0*/  SHFL.BFLY P2, R38, R35, R32, R33 ;  /* 0x0c00002023267389 */ /* 0x0000640000040021 */
[----:B01----:R-:W-:Y:S01]  /*a7d0*/  ENDCOLLECTIVE ;  /* 0x000000000000791b */ /* 0x003fe20003800000 */
.L_x_953:
[----:B------:R-:W-:Y:S01]  /*a7e0*/  FADD.FTZ R40, R40, R23 ;  /* 0x0000001728287221 */ /* 0x000fe20000010000 */
[----:B------:R-:W-:-:S04]  /*a7f0*/  @P0 IADD3 R23, R31, 0x3c, RZ ;  /* 0x0000003c1f170810 */ /* 0x000fc80007ffe0ff */
[----:B------:R-:W-:-:S04]  /*a800*/  @P0 LOP3.LUT R23, R23, R48, RZ, 0x3c, !PT ;  /* 0x0000003017170212 */ /* 0x000fc800078e3cff */
[----:B------:R-:W-:Y:S01]  /*a810*/  @P0 LEA R28, R23, R28, 0x2 ;  /* 0x0000001c171c0211 */ /* 0x000fe200078e10ff */
        /* <DEDUP_REMOVED lines=8> */
.L_x_954:
[----:B------:R-:W-:-:S05]  /*a8a0*/  FADD.FTZ R41, R41, R26 ;  /* 0x0000001a29297221 */ /* 0x000fca0000010000 */
[----:B------:R-:W-:Y:S02]  /*a8b0*/  MOV R35, R41 ;  /* 0x0000002900237202 */ /* 0x000fe40000000f00 */
[----:B------:R-:W-:-:S07]  /*a8c0*/  MOV R43, R38 ;  /* 0x00000026002b7202 */ /* 0x000fce0000000f00 */
[----:B------:R-:W-:Y:S05]  /*a8d0*/  WARPSYNC.COLLECTIVE R30, `(.L_x_955) ;  /* 0x000000001e087348 */ /* 0x000fea0003c00000 */
[----:B------:R0:W1:Y:S02]  /*a8e0*/  SHFL.BFLY P2, R38, R35, R32, R33 ;  /* 0x0c00002023267389 */ /* 0x0000640000040021 */
[----:B01----:R-:W-:Y:S01]  /*a8f0*/  ENDCOLLECTIVE ;  /* 0x000000000000791b */ /* 0x003fe20003800000 */
.L_x_955:
        /* <DEDUP_REMOVED lines=9> */
.L_x_956:
[----:B------:R-:W-:Y:S01]  /*a990*/  FADD.FTZ R27, R41, R42 ;  /* 0x0000002a291b7221 */ /* 0x000fe20000010000 */
[C---:B------:R-:W-:Y:S02]  /*a9a0*/  @P0 IADD3 R41, R31.reuse, 0x5a, RZ ;  /* 0x0000005a1f290810 */ /* 0x040fe40007ffe0ff */
[----:B------:R-:W-:Y:S02]  /*a9b0*/  IADD3 R31, R31, R8, RZ ;  /* 0x000000081f1f7210 */ /* 0x000fe40007ffe0ff */
[----:B------:R-:W-:Y:S02]  /*a9c0*/  @P0 LOP3.LUT R41, R41, R48, RZ, 0x3c, !PT ;  /* 0x0000003029290212 */ /* 0x000fe400078e3cff */
[----:B------:R-:W-:Y:S02]  /*a9d0*/  MOV R35, R27 ;  /* 0x0000001b00237202 */ /* 0x000fe40000000f00 */
[----:B------:R-:W-:-:S07]  /*a9e0*/  MOV R19, R38 ;  /* 0x0000002600137202 */ /* 0x000fce0000000f00 */
[----:B------:R-:W-:Y:S05]  /*a9f0*/  WARPSYNC.COLLECTIVE R30, `(.L_x_957) ;  /* 0x000000001e087348 */ /* 0x000fea0003c00000 */
[----:B------:R0:W1:Y:S02]  /*aa00*/  SHFL.BFLY P2, R38, R35, R32, R33 ;  /* 0x0c00002023267389 */ /* 0x0000640000040021 */
[----:B01----:R-:W-:Y:S01]  /*aa10*/  ENDCOLLECTIVE ;  /* 0x000000000000791b */ /* 0x003fe20003800000 */
.L_x_957:
[----:B------:R-:W-:Y:S01]  /*aa20*/  FADD.FTZ R28, R26, R19 ;  /* 0x000000131a1c7221 */ /* 0x000fe20000010000 */
[----:B------:R-:W-:Y:S01]  /*aa30*/  CS2R R18, SRZ ;  /* 0x0000000000127805 */ /* 0x000fe2000001ff00 */
[----:B------:R-:W-:-:S03]  /*aa40*/  HFMA2.MMA R32, -RZ, RZ, 0, 5.9604644775390625e-08 ;  /* 0x00000001ff207435 */ /* 0x000fc600000001ff */
[----:B------:R-:W-:Y:S02]  /*aa50*/  MOV R35, R28 ;  /* 0x0000001c00237202 */ /* 0x000fe40000000f00 */
[----:B------:R-:W-:-:S07]  /*aa60*/  MOV R20, R38 ;  /* 0x0000002600147202 */ /* 0x000fce0000000f00 */
[----:B------:R-:W-:Y:S05]  /*aa70*/  WARPSYNC.COLLECTIVE R30, `(.L_x_958) ;  /* 0x000000001e087348 */ /* 0x000fea0003c00000 */
[----:B------:R0:W1:Y:S02]  /*aa80*/  SHFL.BFLY P2, R38, R35, R32, R33 ;  /* 0x0c00002023267389 */ /* 0x0000640000040021 */
[----:B01----:R-:W-:Y:S01]  /*aa90*/  ENDCOLLECTIVE ;  /* 0x000000000000791b */ /* 0x003fe20003800000 */
.L_x_958:
[----:B------:R-:W-:-:S05]  /*aaa0*/  FADD.FTZ R29, R27, R20 ;  /* 0x000000141b1d7221 */ /* 0x000fca0000010000 */
[----:B------:R-:W-:Y:S02]  /*aab0*/  MOV R35, R29 ;  /* 0x0000001d00237202 */ /* 0x000fe40000000f00 */
[----:B------:R-:W-:-:S07]  /*aac0*/  MOV R27, R38 ;  /* 0x00000026001b7202 */ /* 0x000fce0000000f00 */
[----:B------:R-:W-:Y:S05]  /*aad0*/  WARPSYNC.COLLECTIVE R30, `(.L_x_959) ;  /* 0x000000001e087348 */ /* 0x000fea0003c00000 */
[----:B------:R0:W1:Y:S02]  /*aae0*/  SHFL.BFLY P2, R38, R35, R32, R33 ;  /* 0x0c00002023267389 */ /* 0x0000640000040021 */
[----:B01----:R-:W-:Y:S01]  /*aaf0*/  ENDCOLLECTIVE ;  /* 0x000000000000791b */ /* 0x003fe20003800000 */
.L_x_959:
[----:B------:R-:W-:Y:S01]  /*ab00*/  FADD.FTZ R27, R28, R27 ;  /* 0x0000001b1c1b7221 */ /* 0x000fe20000010000 */
[----:B------:R-:W-:Y:S01]  /*ab10*/  HFMA2.MMA R32, -RZ, RZ, 0, 4.76837158203125e-07 ;  /* 0x00000008ff207435 */ /* 0x000fe200000001ff */
[----:B------:R-:W-:Y:S02]  /*ab20*/  MOV R35, R25 ;  /* 0x0000001900237202 */ /* 0x000fe40000000f00 */
[----:B------:R-:W-:-:S08]  /*ab30*/  MOV R26, R38 ;  /* 0x00000026001a7202 */ /* 0x000fd00000000f00 */
[----:B------:R-:W-:Y:S05]  /*ab40*/  WARPSYNC.COLLECTIVE R30, `(.L_x_960) ;  /* 0x000000001e087348 */ /* 0x000fea0003c00000 */
[----:B------:R0:W1:Y:S02]  /*ab50*/  SHFL.BFLY P2, R38, R35, R32, R33 ;  /* 0x0c00002023267389 */ /* 0x0000640000040021 */
[----:B01----:R-:W-:Y:S01]  /*ab60*/  ENDCOLLECTIVE ;  /* 0x000000000000791b */ /* 0x003fe20003800000 */
.L_x_960:
[----:B------:R-:W-:Y:S01]  /*ab70*/  FADD.FTZ R26, R29, R26 ;  /* 0x0000001a1d1a7221 */ /* 0x000fe20000010000 */
[----:B------:R-:W-:Y:S02]  /*ab80*/  MOV R35, R24 ;  /* 0x0000001800237202 */ /* 0x000fe40000000f00 */
[----:B------:R-:W-:-:S07]  /*ab90*/  MOV R42, R38 ;  /* 0x00000026002a7202 */ /* 0x000fce0000000f00 */
[----:B------:R-:W-:Y:S05]  /*aba0*/  WARPSYNC.COLLECTIVE R30, `(.L_x_961) ;  /* 0x000000001e087348 */ /* 0x000fea0003c00000 */
[----:B------:R0:W1:Y:S02]  /*abb0*/  SHFL.BFLY P2, R38, R35, R32, R33 ;  /* 0x0c00002023267389 */ /* 0x0000640000040021 */
[----:B01----:R-:W-:Y:S01]  /*abc0*/  ENDCOLLECTIVE ;  /* 0x000000000000791b */ /* 0x003fe20003800000 */
.L_x_961:
        /* <DEDUP_REMOVED lines=11> */
.L_x_962:
[----:B------:R-:W-:-:S05]  /*ac80*/  FADD.FTZ R23, R43, R24 ;  /* 0x000000182b177221 */ /* 0x000fca0000010000 */
[----:B------:R-:W-:Y:S02]  /*ac90*/  MOV R35, R23 ;  /* 0x0000001700237202 */ /* 0x000fe40000000f00 */
[----:B------:R-:W-:-:S07]  /*aca0*/  MOV R25, R38 ;  /* 0x0000002600197202 */ /* 0x000fce0000000f00 */
[----:B------:R-:W-:Y:S05]  /*acb0*/  WARPSYNC.COLLECTIVE R30, `(.L_x_963) ;  /* 0x000000001e087348 */ /* 0x000fea0003c00000 */
[----:B------:R0:W1:Y:S02]  /*acc0*/  SHFL.BFLY P2, R38, R35, R32, R33 ;  /* 0x0c00002023267389 */ /* 0x0000640000040021 */
[----:B01----:R-:W-:Y:S01]  /*acd0*/  ENDCOLLECTIVE ;  /* 0x000000000000791b */ /* 0x003fe20003800000 */
.L_x_963:
[----:B------:R-:W-:Y:S01]  /*ace0*/  @P0 MOV R18, R21 ;  /* 0x0000001500120202 */ /* 0x000fe20000000f00 */
[----:B------:R-:W-:Y:S01]  /*acf0*/  FADD.FTZ R25, R22, R25 ;  /* 0x0000001916197221 */ /* 0x000fe20000010000 */
[----:B------:R-:W-:Y:S02]  /*ad00*/  @P0 MOV R19, R20 ;  /* 0x0000001400130202 */ /* 0x000fe40000000f00 */
[----:B------:R-:W-:Y:S01]  /*ad10*/  ISETP.NE.AND P0, PT, R9, RZ, PT ;  /* 0x000000ff0900720c */ /* 0x000fe20003f05270 */
[----:B------:R-:W-:Y:S01]  /*ad20*/  HFMA2.MMA R32, -RZ, RZ, 0, 1.1920928955078125e-07 ;  /* 0x00000002ff207435 */ /* 0x000fe200000001ff */
[----:B------:R-:W-:-:S11]  /*ad30*/  MOV R35, R25 ;  /* 0x0000001900237202 */ /* 0x000fd60000000f00 */
[----:B------:R-:W-:Y:S02]  /*ad40*/  @!P0 F2FP.BF16.F32.PACK_AB R34, RZ, R36 ;  /* 0x00000024ff22823e */ /* 0x000fe400000010ff */
[----:B------:R-:W-:Y:S01]  /*ad50*/  @!P0 F2FP.BF16.F32.PACK_AB R36, RZ, R37 ;  /* 0x00000025ff24823e */ /* 0x000fe200000010ff */
[----:B------:R-:W-:-:S07]  /*ad60*/  FADD.FTZ R40, R23, R38 ;  /* 0x0000002617287221 */ /* 0x000fce0000010000 */
[----:B------:R-:W-:Y:S05]  /*ad70*/  WARPSYNC.COLLECTIVE R30, `(.L_x_964) ;  /* 0x000000001e087348 */ /* 0x000fea0003c00000 */
[----:B------:R0:W1:Y:S02]  /*ad80*/  SHFL.BFLY P2, R38, R35, R32, R33 ;  /* 0x0c00002023267389 */ /* 0x0000640000040021 */
[----:B01----:R-:W-:Y:S01]  /*ad90*/  ENDCOLLECTIVE ;  /* 0x000000000000791b */ /* 0x003fe20003800000 */
.L_x_964:
[----:B------:R-:W-:Y:S02]  /*ada0*/  MOV R35, R40 ;  /* 0x0000002800237202 */ /* 0x000fe40000000f00 */
[----:B------:R-:W-:-:S07]  /*adb0*/  MOV R22, R38 ;  /* 0x0000002600167202 */ /* 0x000fce0000000f00 */
[----:B------:R-:W-:Y:S05]  /*adc0*/  WARPSYNC.COLLECTIVE R30, `(.L_x_965) ;  /* 0x000000001e087348 */ /* 0x000fea0003c00000 */
[----:B------:R0:W1:Y:S02]  /*add0*/  SHFL.BFLY P2, R38, R35, R32, R33 ;  /* 0x0c00002023267389 */ /* 0x0000640000040021 */
[----:B01----:R-:W-:Y:S01]  /*ade0*/  ENDCOLLECTIVE ;  /* 0x000000000000791b */ /* 0x003fe20003800000 */
.L_x_965:
[----:B------:R-:W-:Y:S01]  /*adf0*/  FADD.FTZ R24, R25, R22 ;  /* 0x0000001619187221 */ /* 0x000fe20000010000 */
[----:B------:R-:W-:-:S04]  /*ae00*/  HFMA2.MMA R32, -RZ, RZ, 0, 5.9604644775390625e-08 ;  /* 0x00000001ff207435 */ /* 0x000fc800000001ff */
[----:B------:R-:W-:Y:S02]  /*ae10*/  MOV R35, R24 ;  /* 0x0000001800237202 */ /* 0x000fe40000000f00 */
[----:B------:R-:W-:-:S07]  /*ae20*/  MOV R23, R38 ;  /* 0x0000002600177202 */ /* 0x000fce0000000f00 */
[----:B------:R-:W-:Y:S05]  /*ae30*/  WARPSYNC.COLLECTIVE R30, `(.L_x_966) ;  /* 0x000000001e087348 */ /* 0x000fea0003c00000 */
[----:B------:R0:W1:Y:S02]  /*ae40*/  SHFL.BFLY P2, R38, R35, R32, R33 ;  /* 0x0c00002023267389 */ /* 0x0000640000040021 */
[----:B01----:R-:W-:Y:S01]  /*ae50*/  ENDCOLLECTIVE ;  /* 0x000000000000791b */ /* 0x003fe20003800000 */
.L_x_966:
[----:B------:R-:W-:-:S05]  /*ae60*/  FADD.FTZ R25, R40, R23 ;  /* 0x0000001728197221 */ /* 0x000fca0000010000 */
[----:B------:R-:W-:Y:S02]  /*ae70*/  MOV R35, R25 ;  /* 0x0000001900237202 */ /* 0x000fe40000000f00 */
[----:B------:R-:W-:-:S07]  /*ae80*/  MOV R23, R38 ;  /* 0x0000002600177202 */ /* 0x000fce0000000f00 */
[----:B------:R-:W-:Y:S05]  /*ae90*/  WARPSYNC.COLLECTIVE R30, `(.L_x_967) ;  /* 0x000000001e087348 */ /* 0x000fea0003c00000 */
[----:B------:R0:W1:Y:S02]  /*aea0*/  SHFL.BFLY P2, R38, R35, R32, R33 ;  /* 0x0c00002023267389 */ /* 0x0000640000040021 */
[----:B01----:R-:W-:Y:S01]  /*aeb0*/  ENDCOLLECTIVE ;  /* 0x000000000000791b */ /* 0x003fe20003800000 */
.L_x_967:
[----:B------:R-:W-:Y:S01]  /*aec0*/  FADD.FTZ R24, R24, R23 ;  /* 0x0000001718187221 */ /* 0x000fe20000010000 */
[----:B------:R-:W-:-:S04]  /*aed0*/  @!P0 F2FP.BF16.F32.PACK_AB R23, RZ, R26 ;  /* 0x0000001aff17823e */ /* 0x000fc800000010ff */
[----:B------:R-:W-:Y:S01]  /*aee0*/  @!P0 F2FP.BF16.F32.PACK_AB R24, RZ, R24 ;  /* 0x00000018ff18823e */ /* 0x000fe200000010ff */
[----:B------:R-:W-:Y:S01]  /*aef0*/  HFMA2.MMA R32, -RZ, RZ, 0, 4.76837158203125e-07 ;  /* 0x00000008ff207435 */ /* 0x000fe200000001ff */
[----:B------:R-:W-:Y:S02]  /*af00*/  MOV R35, R18 ;  /* 0x0000001200237202 */ /* 0x000fe40000000f00 */
[----:B------:R-:W-:-:S08]  /*af10*/  MOV R22, R38 ;  /* 0x0000002600167202 */ /* 0x000fd00000000f00 */
[----:B------:R-:W-:Y:S05]  /*af20*/  WARPSYNC.COLLECTIVE R30, `(.L_x_968) ;  /* 0x000000001e087348 */ /* 0x000fea0003c00000 */
[----:B------:R0:W1:Y:S02]  /*af30*/  SHFL.BFLY P2, R38, R35, R32, R33 ;  /* 0x0c00002023267389 */ /* 0x0000640000040021 */
[----:B01----:R-:W-:Y:S01]  /*af40*/  ENDCOLLECTIVE ;  /* 0x000000000000791b */ /* 0x003fe20003800000 */
.L_x_968:
        /* <DEDUP_REMOVED lines=9> */
.L_x_969:
[----:B------:R-:W-:Y:S01]  /*afe0*/  FADD.FTZ R21, R21, R18 ;  /* 0x0000001215157221 */ /* 0x000fe20000010000 */
[----:B------:R-:W-:-:S04]  /*aff0*/  HFMA2.MMA R32, -RZ, RZ, 0, 2.384185791015625e-07 ;  /* 0x00000004ff207435 */ /* 0x000fc800000001ff */
[----:B------:R-:W-:Y:S02]  /*b000*/  MOV R35, R21 ;  /* 0x0000001500237202 */ /* 0x000fe40000000f00 */
[----:B------:R-:W-:-:S07]  /*b010*/  MOV R20, R38 ;  /* 0x0000002600147202 */ /* 0x000fce0000000f00 */
[----:B------:R-:W-:Y:S05]  /*b020*/  WARPSYNC.COLLECTIVE R30, `(.L_x_970) ;  /* 0x000000001e087348 */ /* 0x000fea0003c00000 */
[----:B------:R0:W1:Y:S02]  /*b030*/  SHFL.BFLY P2, R38, R35, R32, R33 ;  /* 0x0c00002023267389 */ /* 0x0000640000040021 */
[----:B01----:R-:W-:Y:S01]  /*b040*/  ENDCOLLECTIVE ;  /* 0x000000000000791b */ /* 0x003fe20003800000 */
.L_x_970:
[----:B------:R-:W-:-:S05]  /*b050*/  FADD.FTZ R42, R20, R19 ;  /* 0x00000013142a7221 */ /* 0x000fca0000010000 */
[----:B------:R-:W-:Y:S02]  /*b060*/  MOV R35, R42 ;  /* 0x0000002a00237202 */ /* 0x000fe40000000f00 */
[----:B------:R-:W-:-:S07]  /*b070*/  MOV R18, R38 ;  /* 0x0000002600127202 */ /* 0x000fce0000000f00 */
[----:B------:R-:W-:Y:S05]  /*b080*/  WARPSYNC.COLLECTIVE R30, `(.L_x_971) ;  /* 0x000000001e087348 */ /* 0x000fea0003c00000 */
[----:B------:R0:W1:Y:S02]  /*b090*/  SHFL.BFLY P2, R38, R35, R32, R33 ;  /* 0x0c00002023267389 */ /* 0x0000640000040021 */
[----:B01----:R-:W-:Y:S01]  /*b0a0*/  ENDCOLLECTIVE ;  /* 0x000000000000791b */ /* 0x003fe20003800000 */
.L_x_971:
        /* <DEDUP_REMOVED lines=9> */
.L_x_972:
[----:B------:R-:W-:Y:S01]  /*b140*/  FADD.FTZ R42, R42, R43 ;  /* 0x0000002b2a2a7221 */ /* 0x000fe20000010000 */
[----:B------:R-:W-:-:S05]  /*b150*/  IMAD.WIDE R18, R31, 0x2, R18 ;  /* 0x000000021f127825 */ /* 0x000fca00078e0212 */
[----:B------:R0:W-:Y:S01]  /*b160*/  @!P0 STG.E.U16 desc[UR12][R18.64], R34 ;  /* 0x0000002212008986 */ /* 0x0001e2000c10150c */
[----:B------:R-:W-:Y:S01]  /*b170*/  IMAD.WIDE R20, R31, 0x2, R20 ;  /* 0x000000021f147825 */ /* 0x000fe200078e0214 */
[----:B------:R-:W-:-:S04]  /*b180*/  MOV R35, R42 ;  /* 0x0000002a00237202 */ /* 0x000fc80000000f00 */
[----:B------:R0:W-:Y:S04]  /*b190*/  @!P0 STG.E.U16 desc[UR12][R20.64], R36 ;  /* 0x0000002414008986 */ /* 0x0001e8000c10150c */
[----:B------:R0:W-:Y:S01]  /*b1a0*/  @!P0 STG.E.U16 desc[UR12][R18.64+0x3c], R26 ;  /* 0x00003c1a12008986 */ /* 0x0001e2000c10150c */
[----:B------:R-:W-:-:S03]  /*b1b0*/  MOV R41, R38 ;  /* 0x0000002600297202 */ /* 0x000fc60000000f00 */
[----:B------:R0:W-:Y:S04]  /*b1c0*/  @!P0 STG.E.U16 desc[UR12][R20.64+0x3c], R23 ;  /* 0x00003c1714008986 */ /* 0x0001e8000c10150c */
[----:B0-----:R-:W-:Y:S05]  /*b1d0*/  WARPSYNC.COLLECTIVE R30, `(.L_x_973) ;  /* 0x000000001e087348 */ /* 0x001fea0003c00000 */
[----:B------:R1:W2:Y:S02]  /*b1e0*/  SHFL.BFLY P2, R38, R35, R32, R33 ;  /* 0x0c00002023267389 */ /* 0x0002a40000040021 */
[----:B012---:R-:W-:Y:S01]  /*b1f0*/  ENDCOLLECTIVE ;  /* 0x000000000000791b */ /* 0x007fe20003800000 */
.L_x_973:
[----:B------:R-:W-:Y:S01]  /*b200*/  FADD.FTZ R40, R40, R41 ;  /* 0x0000002928287221 */ /* 0x000fe20000010000 */
[----:B------:R0:W-:Y:S04]  /*b210*/  @!P0 STG.E.U16 desc[UR12][R18.64+0x78], R24 ;  /* 0x0000781812008986 */ /* 0x0001e8000c10150c */
[----:B------:R0:W-:Y:S01]  /*b220*/  @!P0 STG.E.U16 desc[UR12][R20.64+0x78], R25 ;  /* 0x0000781914008986 */ /* 0x0001e2000c10150c */
[----:B------:R-:W-:Y:S01]  /*b230*/  HFMA2.MMA R32, -RZ, RZ, 0, 5.9604644775390625e-08 ;  /* 0x00000001ff207435 */ /* 0x000fe200000001ff */
[----:B------:R-:W-:Y:S02]  /*b240*/  MOV R35, R40 ;  /* 0x0000002800237202 */ /* 0x000fe40000000f00 */
[----:B------:R-:W-:-:S08]  /*b250*/  MOV R43, R38 ;  /* 0x00000026002b7202 */ /* 0x000fd00000000f00 */
[----:B0-----:R-:W-:Y:S05]  /*b260*/  WARPSYNC.COLLECTIVE R30, `(.L_x_974) ;  /* 0x000000001e087348 */ /* 0x001fea0003c00000 */
[----:B------:R1:W2:Y:S02]  /*b270*/  SHFL.BFLY P2, R38, R35, R32, R33 ;  /* 0x0c00002023267389 */ /* 0x0002a40000040021 */
[----:B012---:R-:W-:Y:S01]  /*b280*/  ENDCOLLECTIVE ;  /* 0x000000000000791b */ /* 0x007fe20003800000 */
.L_x_974:
[----:B------:R-:W-:-:S05]  /*b290*/  FADD.FTZ R42, R42, R43 ;  /* 0x0000002b2a2a7221 */ /* 0x000fca0000010000 */
[----:B------:R-:W-:Y:S02]  /*b2a0*/  MOV R35, R42 ;  /* 0x0000002a00237202 */ /* 0x000fe40000000f00 */
[----:B------:R-:W-:-:S07]  /*b2b0*/  MOV R27, R38 ;  /* 0x00000026001b7202 */ /* 0x000fce0000000f00 */
[----:B------:R-:W-:Y:S05]  /*b2c0*/  WARPSYNC.COLLECTIVE R30, `(.L_x_975) ;  /* 0x000000001e087348 */ /* 0x000fea0003c00000 */
[----:B------:R0:W1:Y:S02]  /*b2d0*/  SHFL.BFLY P2, R38, R35, R32, R33 ;  /* 0x0c00002023267389 */ /* 0x0000640000040021 */
[----:B01----:R-:W-:Y:S01]  /*b2e0*/  ENDCOLLECTIVE ;  /* 0x000000000000791b */ /* 0x003fe20003800000 */
.L_x_975:
[----:B------:R-:W-:Y:S01]  /*b2f0*/  FADD.FTZ R22, R40, R27 ;  /* 0x0000001b28167221 */ /* 0x000fe20000010000 */
[----:B------:R-:W-:Y:S06]  /*b300*/  BRA `(.L_x_976) ;  /* 0xffffffe400287947 */ /* 0x000fec000383ffff */
.L_x_977:
        /* <DEDUP_REMOVED lines=15> */
.L_x_2237:


//--------------------- .text._ZN13group_norm_v214gn_cuda_kernelI13__nv_bfloat16Li480ELi3ELi32ELi60ELi1024ELb0ELi8ELi960ELi960ELi4ELb1ELi2ELb0ELb0ENS_16CompileConditionILi900EEEEEvPT_PKS4_S7_S7_flPfS8_Pj --------------------------
	.section	.text._ZN13group_norm_v214gn_cuda_kernelI13__nv_bfloat16Li480ELi3ELi32ELi60ELi1024ELb0ELi8ELi960ELi960ELi4ELb1ELi2ELb0ELb0ENS_16CompileConditionILi900EEEEEvPT_PKS4_S7_S7_flPfS8_Pj,"ax",@progbits
	.align	128
        .global         _ZN13group_norm_v214gn_cuda_kernelI13__nv_bfloat16Li480ELi3ELi32ELi60ELi1024ELb0ELi8ELi960ELi960ELi4ELb1ELi2ELb0ELb0ENS_16CompileConditionILi900EEEEEvPT_PKS4_S7_S7_flPfS8_Pj
        .type           _ZN13group_norm_v214gn_cuda_kernelI13__nv_bfloat16Li480ELi3ELi32ELi60ELi1024ELb0ELi8ELi960ELi960ELi4ELb1ELi2ELb0ELb0ENS_16CompileConditionILi900EEEEEvPT_PKS4_S7_S7_flPfS8_Pj,@function
        .size           _ZN13group_norm_v214gn_cuda_kernelI13__nv_bfloat16Li480ELi3ELi32ELi60ELi1024ELb0ELi8ELi960ELi960ELi4ELb1ELi2ELb0ELb0ENS_16CompileConditionILi900EEEEEvPT_PKS4_S7_S7_flPfS8_Pj,(.L_x_2238 - _ZN13group_norm_v214gn_cuda_kernelI13__nv_bfloat16Li480ELi3ELi32ELi60ELi1024ELb0ELi8ELi960ELi960ELi4ELb1ELi2ELb0ELb0ENS_16CompileConditionILi900EEEEEvPT_PKS4_S7_S7_flPfS8_Pj)
        .other          _ZN13group_norm_v214gn_cuda_kernelI13__nv_bfloat16Li480ELi3ELi32ELi60ELi1024ELb0ELi8ELi960ELi960ELi4ELb1ELi2ELb0ELb0ENS_16CompileConditionILi900EEEEEvPT_PKS4_S7_S7_flPfS8_Pj,@"STO_CUDA_ENTRY STV_DEFAULT"
_ZN13group_norm_v214gn_cuda_kernelI13__nv_bfloat16Li480ELi3ELi32ELi60ELi1024ELb0ELi8ELi960ELi960ELi4ELb1ELi2ELb0ELb0ENS_16CompileConditionILi900EEEEEvPT_PKS4_S7_S7_flPfS8_Pj:
.text._ZN13group_norm_v214gn_cuda_kernelI13__nv_bfloat16Li480ELi3ELi32ELi60ELi1024ELb0ELi8ELi960ELi960ELi4ELb1ELi2ELb0ELb0ENS_16CompileConditionILi900EEEEEvPT_PKS4_S7_S7_flPfS8_Pj:
[----:B------:R-:W0:Y:S01]  /*0000*/  LDC R1, c[0x0][0x28] ;  /* 0x00000a00ff017b82 */ /* 0x000e220000000800 */
[----:B------:R-:W1:Y:S01]  /*0010*/  S2R R3, SR_CTAID.Y ;  /* 0x0000000000037919 */ /* 0x000e620000002600 */
[----:B------:R-:W-:Y:S01]  /*0020*/  ULDC.64 UR4, c[0x0][0x238] ;  /* 0x00008e0000047ab9 */ /* 0x000fe20000000a00 */
[----:B0-----:R-:W-:Y:S02]  /*0030*/  IADD3 R1, R1, -0x60, RZ ;  /* 0xffffffa001017810 */ /* 0x001fe40007ffe0ff */
[----:B-1----:R-:W-:-:S04]  /*0040*/  SHF.R.U32.HI R2, RZ, 0x1, R3 ;  /* 0x00000001ff027819 */ /* 0x002fc80000011603 */
[----:B------:R-:W-:-:S04]  /*0050*/  ISETP.GE.U32.AND P0, PT, R2, UR4, PT ;  /* 0x0000000402007c0c */ /* 0x000fc8000bf06070 */
[----:B------:R-:W-:-:S13]  /*0060*/  ISETP.GE.AND.EX P0, PT, RZ, UR5, PT, P0 ;  /* 0x00000005ff007c0c */ /* 0x000fda000bf06300 */
[----:B------:R-:W-:Y:S05]  /*0070*/  @P0 EXIT ;  /* 0x000000000000094d */ /* 0x000fea0003800000 */
[----:B------:R-:W0:Y:S01]  /*0080*/  S2R R10, SR_TID.X ;  /* 0x00000000000a7919 */ /* 0x000e220000002100 */
[----:B------:R-:W1:Y:S01]  /*0090*/  S2UR UR5, SR_CgaCtaId ;  /* 0x00000000000579c3 */ /* 0x000e620000008800 */
[----:B------:R-:W-:Y:S01]  /*00a0*/  UMOV UR4, 0x400 ;  /* 0x0000040000047882 */ /* 0x000fe20000000000 */
[----:B------:R-:W-:-:S05]  /*00b0*/  LOP3.LUT R0, R3, 0x1, RZ, 0xc0, !PT ;  /* 0x0000000103007812 */ /* 0x000fca00078ec0ff */
[----:B------:R-:W-:Y:S01]  /*00c0*/  IMAD R0, R0, 0x3c0, RZ ;  /* 0x000003c000007824 */ /* 0x000fe200078e02ff */
[----:B-1----:R-:W-:Y:S02]  /*00d0*/  ULEA UR6, UR5, UR4, 0x18 ;  /* 0x0000000405067291 */ /* 0x002fe4000f8ec03f */
[----:B------:R-:W-:-:S04]  /*00e0*/  UIADD3 UR4, UR4, 0x1680, URZ ;  /* 0x0000168004047890 */ /* 0x000fc8000fffe03f */
[----:B------:R-:W-:Y:S01]  /*00f0*/  MOV R8, UR6 ;  /* 0x0000000600087c02 */ /* 0x000fe20008000f00 */
[----:B0-----:R-:W-:Y:S01]  /*0100*/  IMAD.WIDE.U32 R4, R10, -0x77777777, RZ ;  /* 0x888888890a047825 */ /* 0x001fe200078e00ff */
[----:B------:R-:W-:Y:S01]  /*0110*/  SHF.L.U32 R4, R3, 0x4, RZ ;  /* 0x0000000403047819 */ /* 0x000fe200000006ff */
[----:B------:R-:W-:Y:S01]  /*0120*/  ULEA UR5, UR5, UR4, 0x18 ;  /* 0x0000000405057291 */ /* 0x000fe2000f8ec03f */
[----:B------:R-:W-:Y:S02]  /*0130*/  ULDC.64 UR6, c[0x0][0x208] ;  /* 0x0000820000067ab9 */ /* 0x000fe40000000a00 */
[----:B------:R-:W-:Y:S01]  /*0140*/  SHF.R.U32.HI R6, RZ, 0x7, R5 ;  /* 0x00000007ff067819 */ /* 0x000fe20000011605 */
[----:B------:R-:W-:Y:S01]  /*0150*/  UMOV UR4, URZ ;  /* 0x0000003f00047c82 */ /* 0x000fe20008000000 */
[----:B------:R-:W-:Y:S02]  /*0160*/  LOP3.LUT R7, R4, 0x10, RZ, 0xc0, !PT ;  /* 0x0000001004077812 */ /* 0x000fe400078ec0ff */
[--C-:B------:R-:W-:Y:S01]  /*0170*/  SHF.R.U32.HI R5, RZ, 0x1, R10.reuse ;  /* 0x00000001ff057819 */ /* 0x100fe2000001160a */
[----:B------:R-:W-:Y:S01]  /*0180*/  IMAD R3, R6, -0xf0, R10 ;  /* 0xffffff1006037824 */ /* 0x000fe200078e020a */
[----:B------:R-:W-:-:S02]  /*0190*/  IADD3 R9, RZ, -R7, RZ ;  /* 0x80000007ff097210 */ /* 0x000fc40007ffe0ff */
[----:B------:R-:W-:Y:S01]  /*01a0*/  IADD3 R7, R5, R7, RZ ;  /* 0x0000000705077210 */ /* 0x000fe20007ffe0ff */
[C---:B------:R-:W-:Y:S02]  /*01b0*/  IMAD R4, R3.reuse, 0x4, R0 ;  /* 0x0000000403047824 */ /* 0x040fe400078e0200 */
[----:B------:R-:W-:Y:S02]  /*01c0*/  IMAD R3, R3, 0x18, R8 ;  /* 0x0000001803037824 */ /* 0x000fe400078e0208 */
[----:B------:R-:W-:-:S03]  /*01d0*/  IMAD.WIDE.U32 R4, R4, -0x77777777, RZ ;  /* 0x8888888904047825 */ /* 0x000fc600078e00ff */
[----:B------:R-:W-:Y:S01]  /*01e0*/  LEA R3, R6, R3, 0x3 ;  /* 0x0000000306037211 */ /* 0x000fe200078e18ff */
[----:B------:R-:W-:Y:S01]  /*01f0*/  IMAD R4, R7, 0x3c, -R0 ;  /* 0x0000003c07047824 */ /* 0x000fe200078e0a00 */
[----:B------:R-:W-:Y:S01]  /*0200*/  LEA.HI R0, R5, R9, RZ, 0x1b ;  /* 0x0000000905007211 */ /* 0x000fe200078fd8ff */
[----:B------:R-:W-:Y:S02]  /*0210*/  IMAD.SHL.U32 R7, R10, 0x8, RZ ;  /* 0x000000080a077824 */ /* 0x000fe400078e00ff */
[----:B------:R0:W-:Y:S01]  /*0220*/  STL [R1+0x50], R3 ;  /* 0x0000500301007387 */ /* 0x0001e20000100800 */
[C---:B------:R-:W-:Y:S01]  /*0230*/  IADD3 R17, R4.reuse, 0x4, RZ ;  /* 0x0000000404117810 */ /* 0x040fe20007ffe0ff */
[C---:B------:R-:W-:Y:S01]  /*0240*/  VIADD R23, R4.reuse, 0x10 ;  /* 0x0000001004177836 */ /* 0x040fe20000000000 */
[----:B------:R-:W-:Y:S01]  /*0250*/  SHF.R.S32.HI R9, RZ, 0x2, R4 ;  /* 0x00000002ff097819 */ /* 0x000fe20000011404 */
[C---:B------:R-:W-:Y:S01]  /*0260*/  VIADD R31, R4.reuse, 0x20 ;  /* 0x00000020041f7836 */ /* 0x040fe20000000000 */
[----:B------:R-:W-:-:S02]  /*0270*/  IADD3 R19, R4, 0x8, RZ ;  /* 0x0000000804137810 */ /* 0x000fc40007ffe0ff */
[C---:B------:R-:W-:Y:S01]  /*0280*/  IADD3 R5, R4.reuse, 0x34, RZ ;  /* 0x0000003404057810 */ /* 0x040fe20007ffe0ff */
[--C-:B------:R-:W-:Y:S01]  /*0290*/  IMAD R22, R9, 0x18, R8.reuse ;  /* 0x0000001809167824 */ /* 0x100fe200078e0208 */
[C---:B------:R-:W-:Y:S02]  /*02a0*/  IADD3 R21, R4.reuse, 0xc, RZ ;  /* 0x0000000c04157810 */ /* 0x040fe40007ffe0ff */
[----:B0-----:R-:W-:Y:S01]  /*02b0*/  LOP3.LUT R3, R7, 0x8, RZ, 0xc0, !PT ;  /* 0x0000000807037812 */ /* 0x001fe200078ec0ff */
[C---:B------:R-:W-:Y:S01]  /*02c0*/  VIADD R7, R4.reuse, 0x30 ;  /* 0x0000003004077836 */ /* 0x040fe20000000000 */
[----:B------:R-:W-:Y:S02]  /*02d0*/  SHF.R.S32.HI R17, RZ, 0x2, R17 ;  /* 0x00000002ff117819 */ /* 0x000fe40000011411 */
[C---:B------:R-:W-:Y:S02]  /*02e0*/  IADD3 R25, R4.reuse, 0x14, RZ ;  /* 0x0000001404197810 */ /* 0x040fe40007ffe0ff */
[C---:B------:R-:W-:Y:S01]  /*02f0*/  IADD3 R27, R4.reuse, 0x18, RZ ;  /* 0x00000018041b7810 */ /* 0x040fe20007ffe0ff */
[----:B------:R-:W-:Y:S01]  /*0300*/  IMAD R24, R17, 0x18, R8 ;  /* 0x0000001811187824 */ /* 0x000fe200078e0208 */
[----:B------:R-:W-:-:S02]  /*0310*/  IADD3 R29, R4, 0x1c, RZ ;  /* 0x0000001c041d7810 */ /* 0x000fc40007ffe0ff */
[C---:B------:R-:W-:Y:S02]  /*0320*/  IADD3 R15, R4.reuse, 0x24, RZ ;  /* 0x00000024040f7810 */ /* 0x040fe40007ffe0ff */
[C---:B------:R-:W-:Y:S02]  /*0330*/  IADD3 R13, R4.reuse, 0x28, RZ ;  /* 0x00000028040d7810 */ /* 0x040fe40007ffe0ff */
[C---:B------:R-:W-:Y:S02]  /*0340*/  IADD3 R11, R4.reuse, 0x2c, RZ ;  /* 0x0000002c040b7810 */ /* 0x040fe40007ffe0ff */
[----:B------:R-:W-:Y:S02]  /*0350*/  IADD3 R4, R4, 0x38, RZ ;  /* 0x0000003804047810 */ /* 0x000fe40007ffe0ff */
[----:B------:R-:W-:Y:S02]  /*0360*/  SHF.R.S32.HI R7, RZ, 0x2, R7 ;  /* 0x00000002ff077819 */ /* 0x000fe40000011407 */
[----:B------:R-:W-:-:S02]  /*0370*/  SHF.R.S32.HI R19, RZ, 0x2, R19 ;  /* 0x00000002ff137819 */ /* 0x000fc40000011413 */
[----:B------:R-:W-:Y:S02]  /*0380*/  SHF.R.S32.HI R5, RZ, 0x2, R5 ;  /* 0x00000002ff057819 */ /* 0x000fe40000011405 */
[----:B------:R-:W-:Y:S01]  /*0390*/  SHF.R.S32.HI R21, RZ, 0x2, R21 ;  /* 0x00000002ff157819 */ /* 0x000fe20000011415 */
[--C-:B------:R-:W-:Y:S01]  /*03a0*/  IMAD R26, R19, 0x18, R8.reuse ;  /* 0x00000018131a7824 */ /* 0x100fe200078e0208 */
[----:B------:R-:W-:Y:S01]  /*03b0*/  SHF.R.S32.HI R23, RZ, 0x2, R23 ;  /* 0x00000002ff177819 */ /* 0x000fe20000011417 */
[--C-:B------:R-:W-:Y:S01]  /*03c0*/  IMAD R6, R5, 0x18, R8.reuse ;  /* 0x0000001805067824 */ /* 0x100fe200078e0208 */
[----:B------:R-:W-:Y:S01]  /*03d0*/  SHF.R.S32.HI R25, RZ, 0x2, R25 ;  /* 0x00000002ff197819 */ /* 0x000fe20000011419 */
[----:B------:R-:W-:Y:S01]  /*03e0*/  IMAD R28, R21, 0x18, R8 ;  /* 0x00000018151c7824 */ /* 0x000fe200078e0208 */
[----:B------:R-:W-:Y:S01]  /*03f0*/  SHF.R.S32.HI R27, RZ, 0x2, R27 ;  /* 0x00000002ff1b7819 */ /* 0x000fe2000001141b */
[----:B------:R-:W-:Y:S01]  /*0400*/  IMAD.IADD R5, R3, 0x1, R24 ;  /* 0x0000000103057824 */ /* 0x000fe200078e0218 */
[----:B------:R-:W-:Y:S01]  /*0410*/  SHF.R.S32.HI R29, RZ, 0x2, R29 ;  /* 0x00000002ff1d7819 */ /* 0x000fe2000001141d */
[--C-:B------:R-:W-:Y:S01]  /*0420*/  IMAD R30, R23, 0x18, R8.reuse ;  /* 0x00000018171e7824 */ /* 0x100fe200078e0208 */
[----:B------:R-:W-:Y:S01]  /*0430*/  SHF.R.S32.HI R31, RZ, 0x2, R31 ;  /* 0x00000002ff1f7819 */ /* 0x000fe2000001141f */
[--C-:B------:R-:W-:Y:S01]  /*0440*/  IMAD R32, R25, 0x18, R8.reuse ;  /* 0x0000001819207824 */ /* 0x100fe200078e0208 */
[----:B------:R-:W-:Y:S01]  /*0450*/  SHF.R.S32.HI R15, RZ, 0x2, R15 ;  /* 0x00000002ff0f7819 */ /* 0x000fe2000001140f */
[--C-:B------:R-:W-:Y:S01]  /*0460*/  IMAD R20, R27, 0x18, R8.reuse ;  /* 0x000000181b147824 */ /* 0x100fe200078e0208 */
[----:B------:R-:W-:Y:S01]  /*0470*/  SHF.R.S32.HI R13, RZ, 0x2, R13 ;  /* 0x00000002ff0d7819 */ /* 0x000fe2000001140d */
[--C-:B------:R-:W-:Y:S01]  /*0480*/  IMAD R18, R29, 0x18, R8.reuse ;  /* 0x000000181d127824 */ /* 0x100fe200078e0208 */
[----:B------:R-:W-:Y:S01]  /*0490*/  SHF.R.S32.HI R11, RZ, 0x2, R11 ;  /* 0x00000002ff0b7819 */ /* 0x000fe2000001140b */
[----:B------:R-:W-:Y:S01]  /*04a0*/  IMAD R16, R31, 0x18, R8 ;  /* 0x000000181f107824 */ /* 0x000fe200078e0208 */
[----:B------:R-:W-:Y:S01]  /*04b0*/  SHF.R.S32.HI R9, RZ, 0x2, R4 ;  /* 0x00000002ff097819 */ /* 0x000fe20000011404 */
[--C-:B------:R-:W-:Y:S01]  /*04c0*/  IMAD R4, R7, 0x18, R8.reuse ;  /* 0x0000001807047824 */ /* 0x100fe200078e0208 */
[----:B------:R-:W-:Y:S01]  /*04d0*/  IADD3 R7, R22, R3, RZ ;  /* 0x0000000316077210 */ /* 0x000fe20007ffe0ff */
[--C-:B------:R-:W-:Y:S01]  /*04e0*/  IMAD R14, R15, 0x18, R8.reuse ;  /* 0x000000180f0e7824 */ /* 0x100fe200078e0208 */
[----:B------:R-:W-:Y:S01]  /*04f0*/  LEA R0, R0, UR5, 0x3 ;  /* 0x0000000500007c11 */ /* 0x000fe2000f8e18ff */
[----:B------:R-:W-:-:S02]  /*0500*/  IMAD R12, R13, 0x18, R8 ;  /* 0x000000180d0c7824 */ /* 0x000fc400078e0208 */
[--C-:B------:R-:W-:Y:S01]  /*0510*/  IMAD R10, R11, 0x18, R8.reuse ;  /* 0x000000180b0a7824 */ /* 0x100fe200078e0208 */
[----:B------:R0:W-:Y:S01]  /*0520*/  STL [R1+0x48], R7 ;  /* 0x0000480701007387 */ /* 0x0001e20000100800 */
[----:B------:R-:W-:Y:S01]  /*0530*/  IMAD R8, R9, 0x18, R8 ;  /* 0x0000001809087824 */ /* 0x000fe200078e0208 */
[C---:B------:R-:W-:Y:S02]  /*0540*/  IADD3 R9, R3.reuse, R26, RZ ;  /* 0x0000001a03097210 */ /* 0x040fe40007ffe0ff */
[----:B------:R1:W-:Y:S04]  /*0550*/  STL [R1+0x44], R5 ;  /* 0x0000440501007387 */ /* 0x0003e80000100800 */
[----:B------:R2:W-:Y:S01]  /*0560*/  STL [R1+0x40], R9 ;  /* 0x0000400901007387 */ /* 0x0005e20000100800 */
[----:B0-----:R-:W-:-:S02]  /*0570*/  IADD3 R7, R3, R28, RZ ;  /* 0x0000001c03077210 */ /* 0x001fc40007ffe0ff */
[----:B-1----:R-:W-:-:S03]  /*0580*/  IADD3 R5, R3, R30, RZ ;  /* 0x0000001e03057210 */ /* 0x002fc60007ffe0ff */
[----:B------:R0:W-:Y:S01]  /*0590*/  STL [R1+0x3c], R7 ;  /* 0x00003c0701007387 */ /* 0x0001e20000100800 */
[----:B--2---:R-:W-:-:S03]  /*05a0*/  IMAD.IADD R9, R3, 0x1, R32 ;  /* 0x0000000103097824 */ /* 0x004fc600078e0220 */
[----:B------:R1:W-:Y:S04]  /*05b0*/  STL [R1+0x38], R5 ;  /* 0x0000380501007387 */ /* 0x0003e80000100800 */
[----:B------:R2:W-:Y:S01]  /*05c0*/  STL [R1+0x34], R9 ;  /* 0x0000340901007387 */ /* 0x0005e20000100800 */
[C---:B0-----:R-:W-:Y:S02]  /*05d0*/  IADD3 R7, R3.reuse, R20, RZ ;  /* 0x0000001403077210 */ /* 0x041fe40007ffe0ff */
[----:B-1----:R-:W-:-:S03]  /*05e0*/  IADD3 R5, R3, R18, RZ ;  /* 0x0000001203057210 */ /* 0x002fc60007ffe0ff */
[----:B------:R0:W-:Y:S01]  /*05f0*/  STL [R1+0x30], R7 ;  /* 0x0000300701007387 */ /* 0x0001e20000100800 */
[----:B--2---:R-:W-:-:S03]  /*0600*/  IADD3 R9, R3, R16, RZ ;  /* 0x0000001003097210 */ /* 0x004fc60007ffe0ff */
[----:B------:R1:W-:Y:S04]  /*0610*/  STL [R1+0x2c], R5 ;  /* 0x00002c0501007387 */ /* 0x0003e80000100800 */
[----:B------:R2:W-:Y:S01]  /*0620*/  STL [R1+0x28], R9 ;  /* 0x0000280901007387 */ /* 0x0005e20000100800 */
[C---:B0-----:R-:W-:Y:S01]  /*0630*/  IADD3 R7, R3.reuse, R14, RZ ;  /* 0x0000000e03077210 */ /* 0x041fe20007ffe0ff */
[----:B-1----:R-:W-:-:S04]  /*0640*/  IMAD.IADD R5, R3, 0x1, R12 ;  /* 0x0000000103057824 */ /* 0x002fc800078e020c */
[----:B------:R0:W-:Y:S01]  /*0650*/  STL [R1+0x24], R7 ;  /* 0x0000240701007387 */ /* 0x0001e20000100800 */
[----:B--2---:R-:W-:-:S03]  /*0660*/  IADD3 R9, R3, R10, RZ ;  /* 0x0000000a03097210 */ /* 0x004fc60007ffe0ff */
[----:B------:R1:W-:Y:S04]  /*0670*/  STL [R1+0x20], R5 ;  /* 0x0000200501007387 */ /* 0x0003e80000100800 */
[----:B------:R2:W-:Y:S01]  /*0680*/  STL [R1+0x1c], R9 ;  /* 0x00001c0901007387 */ /* 0x0005e20000100800 */
[C---:B0-----:R-:W-:Y:S02]  /*0690*/  IADD3 R7, R3.reuse, R4, RZ ;  /* 0x0000000403077210 */ /* 0x041fe40007ffe0ff */
[C---:B------:R-:W-:Y:S02]  /*06a0*/  IADD3 R4, R3.reuse, R8, RZ ;  /* 0x0000000803047210 */ /* 0x040fe40007ffe0ff */
[----:B-1----:R-:W-:Y:S01]  /*06b0*/  IADD3 R5, R3, R6, RZ ;  /* 0x0000000603057210 */ /* 0x002fe20007ffe0ff */
[----:B------:R2:W-:Y:S01]  /*06c0*/  STL [R1+0x18], R7 ;  /* 0x0000180701007387 */ /* 0x0005e20000100800 */
[----:B------:R-:W-:-:S03]  /*06d0*/  IMAD.MOV.U32 R3, RZ, RZ, RZ ;  /* 0x000000ffff037224 */ /* 0x000fc600078e00ff */
[----:B------:R2:W-:Y:S04]  /*06e0*/  STL [R1+0x14], R5 ;  /* 0x0000140501007387 */ /* 0x0005e80000100800 */
[----:B------:R2:W-:Y:S04]  /*06f0*/  STL [R1+0x10], R4 ;  /* 0x0000100401007387 */ /* 0x0005e80000100800 */
[----:B------:R2:W-:Y:S02]  /*0700*/  STL [R1+0x4c], R0 ;  /* 0x00004c0001007387 */ /* 0x0005e40000100800 */
.L_x_986:
[----:B------:R-:W2:Y:S01]  /*0710*/  S2R R37, SR_TID.X ;  /* 0x0000000000257919 */ /* 0x000ea20000002100 */
[----:B------:R-:W-:Y:S01]  /*0720*/  HFMA2.MMA R17, -RZ, RZ, 0, 0 ;  /* 0x00000000ff117435 */ /* 0x000fe200000001ff */
[----:B------:R-:W-:Y:S01]  /*0730*/  ULDC.64 UR8, c[0x0][0x218] ;  /* 0x0000860000087ab9 */ /* 0x000fe20000000a00 */
[----:B------:R-:W-:Y:S01]  /*0740*/  ULDC.64 UR10, c[0x0][0x228] ;  /* 0x00008a00000a7ab9 */ /* 0x000fe20000000a00 */
[----:B------:R-:W0:Y:S01]  /*0750*/  S2R R28, SR_CTAID.Y ;  /* 0x00000000001c7919 */ /* 0x000e220000002600 */
[----:B------:R-:W1:Y:S01]  /*0760*/  S2R R29, SR_CTAID.X ;  /* 0x00000000001d7919 */ /* 0x000e620000002500 */
[----:B--2---:R-:W-:Y:S01]  /*0770*/  IMAD.WIDE.U32 R4, R37, -0x77777777, RZ ;  /* 0x8888888925047825 */ /* 0x004fe200078e00ff */
[----:B0-----:R-:W-:-:S04]  /*0780*/  LOP3.LUT R16, R28, 0x1, RZ, 0xc0, !PT ;  /* 0x000000011c107812 */ /* 0x001fc800078ec0ff */
[----:B------:R-:W-:Y:S02]  /*0790*/  SHF.R.U32.HI R5, RZ, 0x7, R5 ;  /* 0x00000007ff057819 */ /* 0x000fe40000011605 */
[----:B-1----:R-:W-:-:S03]  /*07a0*/  SHF.L.U32 R0, R29, 0x3, RZ ;  /* 0x000000031d007819 */ /* 0x002fc600000006ff */
[----:B------:R-:W-:Y:S01]  /*07b0*/  IMAD R7, R5, -0xf0, R37 ;  /* 0xffffff1005077824 */ /* 0x000fe200078e0225 */
[----:B------:R-:W-:-:S03]  /*07c0*/  LOP3.LUT R0, R0, 0x3f8, RZ, 0xc0, !PT ;  /* 0x000003f800007812 */ /* 0x000fc600078ec0ff */
[----:B------:R-:W-:Y:S01]  /*07d0*/  IMAD R16, R16, 0xf0, R7 ;  /* 0x000000f010107824 */ /* 0x000fe200078e0207 */
[----:B------:R-:W-:Y:S01]  /*07e0*/  IADD3 R0, R0, R5, RZ ;  /* 0x0000000500007210 */ /* 0x000fe20007ffe0ff */
[----:B------:R-:W-:-:S03]  /*07f0*/  IMAD R5, R3, 0x1e0000, RZ ;  /* 0x001e000003057824 */ /* 0x000fc600078e02ff */
[----:B------:R-:W-:Y:S01]  /*0800*/  SHF.L.U32 R16, R16, 0x2, RZ ;  /* 0x0000000210107819 */ /* 0x000fe200000006ff */
[----:B------:R-:W-:-:S04]  /*0810*/  IMAD R7, R0, 0x780, RZ ;  /* 0x0000078000077824 */ /* 0x000fc800078e02ff */
[----:B------:R-:W-:-:S04]  /*0820*/  IMAD.WIDE.U32 R14, R2, 0x1e0000, R16 ;  /* 0x001e0000020e7825 */ /* 0x000fc800078e0010 */
[----:B------:R-:W-:Y:S01]  /*0830*/  IMAD.IADD R0, R15, 0x1, R5 ;  /* 0x000000010f007824 */ /* 0x000fe200078e0205 */
[C---:B------:R-:W-:Y:S02]  /*0840*/  IADD3 R4, P0, R7.reuse, R14, RZ ;  /* 0x0000000e07047210 */ /* 0x040fe40007f1e0ff */
[----:B------:R-:W-:Y:S02]  /*0850*/  IADD3 R5, R7, 0xf00, RZ ;  /* 0x00000f0007057810 */ /* 0x000fe40007ffe0ff */
[----:B------:R-:W-:Y:S02]  /*0860*/  IADD3.X R6, RZ, R0, RZ, P0, !PT ;  /* 0x00000000ff067210 */ /* 0x000fe400007fe4ff */
[----:B------:R-:W-:-:S03]  /*0870*/  LEA R8, P0, R4, UR8, 0x1 ;  /* 0x0000000804087c11 */ /* 0x000fc6000f8008ff */
[----:B------:R0:W-:Y:S01]  /*0880*/  STL [R1], R6 ;  /* 0x0000000601007387 */ /* 0x0001e20000100800 */
[----:B------:R-:W-:Y:S02]  /*0890*/  LEA.HI.X R9, R4, UR9, R6, 0x1, P0 ;  /* 0x0000000904097c11 */ /* 0x000fe400080f0c06 */
[----:B------:R-:W-:-:S04]  /*08a0*/  IADD3 R5, P0, R5, R14, RZ ;  /* 0x0000000e05057210 */ /* 0x000fc80007f1e0ff */
[----:B------:R-:W2:Y:S01]  /*08b0*/  LDG.E.64.CONSTANT R8, desc[UR6][R8.64] ;  /* 0x0000000608087981 */ /* 0x000ea2000c1e9b00 */
[----:B0-----:R-:W-:Y:S02]  /*08c0*/  IADD3.X R6, RZ, R0, RZ, P0, !PT ;  /* 0x00000000ff067210 */ /* 0x001fe400007fe4ff */
[----:B------:R-:W-:-:S03]  /*08d0*/  LEA R10, P0, R5, UR8, 0x1 ;  /* 0x00000008050a7c11 */ /* 0x000fc6000f8008ff */
[----:B------:R0:W-:Y:S01]  /*08e0*/  STL [R1+0x4], R6 ;  /* 0x0000040601007387 */ /* 0x0001e20000100800 */
[----:B------:R-:W-:-:S06]  /*08f0*/  LEA.HI.X R11, R5, UR9, R6, 0x1, P0 ;  /* 0x00000009050b7c11 */ /* 0x000fcc00080f0c06 */
[----:B------:R-:W3:Y:S01]  /*0900*/  LDG.E.64.CONSTANT R10, desc[UR6][R10.64] ;  /* 0x000000060a0a7981 */ /* 0x000ee2000c1e9b00 */
[----:B0-----:R-:W-:-:S04]  /*0910*/  IADD3 R6, R7, 0x1e00, RZ ;  /* 0x00001e0007067810 */ /* 0x001fc80007ffe0ff */
[----:B------:R-:W-:-:S05]  /*0920*/  IADD3 R6, P0, R6, R14, RZ ;  /* 0x0000000e06067210 */ /* 0x000fca0007f1e0ff */
[----:B------:R-:W-:Y:S01]  /*0930*/  IMAD.X R18, RZ, RZ, R0, P0 ;  /* 0x000000ffff127224 */ /* 0x000fe200000e0600 */
[----:B------:R-:W-:-:S04]  /*0940*/  LEA R12, P0, R6, UR8, 0x1 ;  /* 0x00000008060c7c11 */ /* 0x000fc8000f8008ff */
[----:B------:R-:W-:Y:S02]  /*0950*/  LEA.HI.X R13, R6, UR9, R18, 0x1, P0 ;  /* 0x00000009060d7c11 */ /* 0x000fe400080f0c12 */
[----:B------:R-:W-:-:S04]  /*0960*/  IADD3 R7, R7, 0x2d00, RZ ;  /* 0x00002d0007077810 */ /* 0x000fc80007ffe0ff */
[----:B------:R-:W4:Y:S01]  /*0970*/  LDG.E.64.CONSTANT R12, desc[UR6][R12.64] ;  /* 0x000000060c0c7981 */ /* 0x000f22000c1e9b00 */
[----:B------:R-:W-:-:S04]  /*0980*/  IADD3 R7, P0, R7, R14, RZ ;  /* 0x0000000e07077210 */ /* 0x000fc80007f1e0ff */
[----:B------:R-:W-:Y:S02]  /*0990*/  IADD3.X R0, RZ, R0, RZ, P0, !PT ;  /* 0x00000000ff007210 */ /* 0x000fe400007fe4ff */
[----:B------:R-:W-:-:S04]  /*09a0*/  LEA R14, P0, R7, UR8, 0x1 ;  /* 0x00000008070e7c11 */ /* 0x000fc8000f8008ff */
[----:B------:R-:W-:Y:S01]  /*09b0*/  LEA.HI.X R15, R7, UR9, R0, 0x1, P0 ;  /* 0x00000009070f7c11 */ /* 0x000fe200080f0c00 */
[----:B------:R0:W-:Y:S01]  /*09c0*/  STL [R1+0x8], R18 ;  /* 0x0000081201007387 */ /* 0x0001e20000100800 */
[----:B------:R-:W-:-:S04]  /*09d0*/  ULDC.64 UR8, c[0x0][0x220] ;  /* 0x0000880000087ab9 */ /* 0x000fc80000000a00 */
[----:B------:R-:W4:Y:S01]  /*09e0*/  LDG.E.64.CONSTANT R14, desc[UR6][R14.64] ;  /* 0x000000060e0e7981 */ /* 0x000f22000c1e9b00 */
[----:B0-----:R-:W-:-:S03]  /*09f0*/  SHF.L.U32 R18, R16, 0x1, RZ ;  /* 0x0000000110127819 */ /* 0x001fc600000006ff */
[----:B------:R0:W-:Y:S04]  /*0a00*/  STL [R1+0xc], R0 ;  /* 0x00000c0001007387 */ /* 0x0001e80000100800 */
[----:B------:R-:W4:Y:S01]  /*0a10*/  LDL R24, [R1+0x50] ;  /* 0x0000500001187983 */ /* 0x000f220000100800 */
[----:B0-----:R-:W-:Y:S02]  /*0a20*/  SHF.R.U32.HI R0, RZ, 0x1f, R16 ;  /* 0x0000001fff007819 */ /* 0x001fe40000011610 */
[C---:B------:R-:W-:Y:S02]  /*0a30*/  IADD3 R16, P0, R18.reuse, UR8, RZ ;  /* 0x0000000812107c10 */ /* 0x040fe4000ff1e0ff */
[----:B------:R-:W-:Y:S02]  /*0a40*/  IADD3 R18, P1, R18, UR10, RZ ;  /* 0x0000000a12127c10 */ /* 0x000fe4000ff3e0ff */
[----:B------:R-:W-:-:S02]  /*0a50*/  IADD3.X R17, R0, UR9, RZ, P0, !PT ;  /* 0x0000000900117c10 */ /* 0x000fc400087fe4ff */
[----:B------:R-:W-:-:S04]  /*0a60*/  IADD3.X R19, R0, UR11, RZ, P1, !PT ;  /* 0x0000000b00137c10 */ /* 0x000fc80008ffe4ff */
[----:B------:R-:W5:Y:S04]  /*0a70*/  LDG.E.64.CONSTANT R16, desc[UR6][R16.64] ;  /* 0x0000000610107981 */ /* 0x000f68000c1e9b00 */
[----:B------:R-:W5:Y:S01]  /*0a80*/  LDG.E.64.CONSTANT R18, desc[UR6][R18.64] ;  /* 0x0000000612127981 */ /* 0x000f62000c1e9b00 */
[C---:B------:R-:W-:Y:S01]  /*0a90*/  ISETP.GT.U32.AND P1, PT, R37.reuse, 0x1f, PT ;  /* 0x0000001f2500780c */ /* 0x040fe20003f24070 */
[----:B------:R-:W-:Y:S01]  /*0aa0*/  BSSY B0, `(.L_x_978) ;  /* 0x000007a000007945 */ /* 0x000fe20003800000 */
[----:B------:R-:W-:Y:S02]  /*0ab0*/  LOP3.LUT P0, RZ, R37, 0xffffffe1, RZ, 0xc0, !PT ;  /* 0xffffffe125ff7812 */ /* 0x000fe4000780c0ff */
[C---:B--2---:R-:W-:Y:S02]  /*0ac0*/  PRMT R22, R8.reuse, 0x7632, R22 ;  /* 0x0000763208167816 */ /* 0x044fe40000000016 */
[----:B------:R-:W-:-:S03]  /*0ad0*/  SHF.L.U32 R0, R8, 0x10, RZ ;  /* 0x0000001008007819 */ /* 0x000fc600000006ff */
[----:B------:R-:W-:Y:S02]  /*0ae0*/  IMAD.U32 R22, R22, 0x10000, RZ ;  /* 0x0001000016167824 */ /* 0x000fe400078e00ff */
[----:B------:R-:W-:Y:S01]  /*0af0*/  FFMA.FTZ R20, R0, R0, RZ ;  /* 0x0000000000147223 */ /* 0x000fe200000100ff */
[----:B------:R-:W-:Y:S01]  /*0b00*/  FADD.FTZ R23, RZ, R0 ;  /* 0x00000000ff177221 */ /* 0x000fe20000010000 */
[C---:B------:R-:W-:Y:S02]  /*0b10*/  SHF.L.U32 R36, R9.reuse, 0x10, RZ ;  /* 0x0000001009247819 */ /* 0x040fe400000006ff */
[----:B------:R-:W-:Y:S01]  /*0b20*/  PRMT R21, R9, 0x7632, R21 ;  /* 0x0000763209157816 */ /* 0x000fe20000000015 */
[----:B------:R-:W-:Y:S01]  /*0b30*/  FFMA.FTZ R20, R22, R22, R20 ;  /* 0x0000001616147223 */ /* 0x000fe20000010014 */
[----:B------:R-:W-:Y:S02]  /*0b40*/  FADD.FTZ R22, R23, R22 ;  /* 0x0000001617167221 */ /* 0x000fe40000010000 */
[----:B------:R-:W-:Y:S01]  /*0b50*/  SHF.L.U32 R21, R21, 0x10, RZ ;  /* 0x0000001015157819 */ /* 0x000fe200000006ff */
[----:B------:R-:W-:Y:S01]  /*0b60*/  FFMA.FTZ R20, R36, R36, R20 ;  /* 0x0000002424147223 */ /* 0x000fe20000010014 */
[----:B------:R-:W-:Y:S01]  /*0b70*/  FADD.FTZ R22, R22, R36 ;  /* 0x0000002416167221 */ /* 0x000fe20000010000 */
[----:B---3--:R-:W-:-:S02]  /*0b80*/  SHF.L.U32 R35, R10, 0x10, RZ ;  /* 0x000000100a237819 */ /* 0x008fc400000006ff */
[----:B------:R-:W-:Y:S01]  /*0b90*/  PRMT R23, R10, 0x7632, R23 ;  /* 0x000076320a177816 */ /* 0x000fe20000000017 */
[----:B------:R-:W-:Y:S01]  /*0ba0*/  FFMA.FTZ R20, R21, R21, R20 ;  /* 0x0000001515147223 */ /* 0x000fe20000010014 */
[----:B------:R-:W-:Y:S02]  /*0bb0*/  FADD.FTZ R21, R22, R21 ;  /* 0x0000001516157221 */ /* 0x000fe40000010000 */
[----:B------:R-:W-:Y:S01]  /*0bc0*/  SHF.L.U32 R23, R23, 0x10, RZ ;  /* 0x0000001017177819 */ /* 0x000fe200000006ff */
[----:B------:R-:W-:Y:S01]  /*0bd0*/  FFMA.FTZ R20, R35, R35, R20 ;  /* 0x0000002323147223 */ /* 0x000fe20000010014 */
[----:B------:R-:W-:Y:S01]  /*0be0*/  FADD.FTZ R21, R21, R35 ;  /* 0x0000002315157221 */ /* 0x000fe20000010000 */
[C---:B------:R-:W-:Y:S01]  /*0bf0*/  PRMT R22, R11.reuse, 0x7632, R22 ;  /* 0x000076320b167816 */ /* 0x040fe20000000016 */
[----:B------:R-:W-:Y:S02]  /*0c00*/  IMAD.U32 R34, R11, 0x10000, RZ ;  /* 0x000100000b227824 */ /* 0x000fe400078e00ff */
[----:B------:R-:W-:Y:S01]  /*0c10*/  FFMA.FTZ R20, R23, R23, R20 ;  /* 0x0000001717147223 */ /* 0x000fe20000010014 */
[----:B------:R-:W-:Y:S01]  /*0c20*/  FADD.FTZ R23, R21, R23 ;  /* 0x0000001715177221 */ /* 0x000fe20000010000 */
[----:B------:R-:W-:-:S02]  /*0c30*/  SHF.L.U32 R22, R22, 0x10, RZ ;  /* 0x0000001016167819 */ /* 0x000fc400000006ff */
[----:B------:R-:W-:Y:S01]  /*0c40*/  FFMA.FTZ R20, R34, R34, R20 ;  /* 0x0000002222147223 */ /* 0x000fe20000010014 */
[----:B------:R-:W-:-:S03]  /*0c50*/  FADD.FTZ R23, R23, R34 ;  /* 0x0000002217177221 */ /* 0x000fc60000010000 */
[----:B------:R-:W-:Y:S01]  /*0c60*/  FFMA.FTZ R20, R22, R22, R20 ;  /* 0x0000001616147223 */ /* 0x000fe20000010014 */
[C---:B----4-:R-:W-:Y:S02]  /*0c70*/  SHF.L.U32 R33, R12.reuse, 0x10, RZ ;  /* 0x000000100c217819 */ /* 0x050fe400000006ff */
[----:B------:R-:W-:Y:S01]  /*0c80*/  PRMT R21, R12, 0x7632, R21 ;  /* 0x000076320c157816 */ /* 0x000fe20000000015 */
[----:B------:R-:W-:Y:S02]  /*0c90*/  FADD.FTZ R22, R23, R22 ;  /* 0x0000001617167221 */ /* 0x000fe40000010000 */
[----:B------:R-:W-:Y:S01]  /*0ca0*/  FFMA.FTZ R20, R33, R33, R20 ;  /* 0x0000002121147223 */ /* 0x000fe20000010014 */
[----:B------:R-:W-:Y:S01]  /*0cb0*/  SHF.L.U32 R21, R21, 0x10, RZ ;  /* 0x0000001015157819 */ /* 0x000fe200000006ff */
[----:B------:R-:W-:Y:S01]  /*0cc0*/  FADD.FTZ R22, R22, R33 ;  /* 0x0000002116167221 */ /* 0x000fe20000010000 */
[C---:B------:R-:W-:Y:S02]  /*0cd0*/  SHF.L.U32 R32, R13.reuse, 0x10, RZ ;  /* 0x000000100d207819 */ /* 0x040fe400000006ff */
[----:B------:R-:W-:Y:S01]  /*0ce0*/  PRMT R23, R13, 0x7632, R23 ;  /* 0x000076320d177816 */ /* 0x000fe20000000017 */
[----:B------:R-:W-:Y:S01]  /*0cf0*/  FFMA.FTZ R20, R21, R21, R20 ;  /* 0x0000001515147223 */ /* 0x000fe20000010014 */
[----:B------:R-:W-:-:S03]  /*0d00*/  FADD.FTZ R21, R22, R21 ;  /* 0x0000001516157221 */ /* 0x000fc60000010000 */
[----:B------:R-:W-:Y:S02]  /*0d10*/  IMAD.U32 R23, R23, 0x10000, RZ ;  /* 0x0001000017177824 */ /* 0x000fe400078e00ff */
[----:B------:R-:W-:Y:S01]  /*0d20*/  FFMA.FTZ R20, R32, R32, R20 ;  /* 0x0000002020147223 */ /* 0x000fe20000010014 */
[----:B------:R-:W-:Y:S01]  /*0d30*/  FADD.FTZ R21, R21, R32 ;  /* 0x0000002015157221 */ /* 0x000fe20000010000 */
[C---:B------:R-:W-:Y:S02]  /*0d40*/  SHF.L.U32 R31, R14.reuse, 0x10, RZ ;  /* 0x000000100e1f7819 */ /* 0x040fe400000006ff */
[----:B------:R-:W-:Y:S01]  /*0d50*/  PRMT R22, R14, 0x7632, R22 ;  /* 0x000076320e167816 */ /* 0x000fe20000000016 */
[----:B------:R-:W-:Y:S01]  /*0d60*/  FFMA.FTZ R20, R23, R23, R20 ;  /* 0x0000001717147223 */ /* 0x000fe20000010014 */
[----:B------:R-:W-:Y:S02]  /*0d70*/  FADD.FTZ R23, R21, R23 ;  /* 0x0000001715177221 */ /* 0x000fe40000010000 */
[----:B------:R-:W-:Y:S01]  /*0d80*/  SHF.L.U32 R22, R22, 0x10, RZ ;  /* 0x0000001016167819 */ /* 0x000fe200000006ff */
[----:B------:R-:W-:Y:S01]  /*0d90*/  FFMA.FTZ R20, R31, R31, R20 ;  /* 0x0000001f1f147223 */ /* 0x000fe20000010014 */
[----:B------:R-:W-:Y:S01]  /*0da0*/  FADD.FTZ R23, R23, R31 ;  /* 0x0000001f17177221 */ /* 0x000fe20000010000 */
[----:B------:R-:W-:-:S02]  /*0db0*/  SHF.L.U32 R30, R15, 0x10, RZ ;  /* 0x000000100f1e7819 */ /* 0x000fc400000006ff */
[----:B------:R-:W-:Y:S01]  /*0dc0*/  PRMT R21, R15, 0x7632, R21 ;  /* 0x000076320f157816 */ /* 0x000fe20000000015 */
[----:B------:R-:W-:Y:S01]  /*0dd0*/  FFMA.FTZ R20, R22, R22, R20 ;  /* 0x0000001616147223 */ /* 0x000fe20000010014 */
[----:B------:R-:W-:Y:S02]  /*0de0*/  FADD.FTZ R23, R23, R22 ;  /* 0x0000001617177221 */ /* 0x000fe40000010000 */
[----:B------:R-:W-:Y:S01]  /*0df0*/  SHF.L.U32 R22, R21, 0x10, RZ ;  /* 0x0000001015167819 */ /* 0x000fe200000006ff */
[----:B------:R-:W-:Y:S01]  /*0e00*/  FFMA.FTZ R20, R30, R30, R20 ;  /* 0x0000001e1e147223 */ /* 0x000fe20000010014 */
[----:B------:R-:W-:-:S03]  /*0e10*/  FADD.FTZ R23, R23, R30 ;  /* 0x0000001e17177221 */ /* 0x000fc60000010000 */
[----:B------:R-:W-:Y:S01]  /*0e20*/  FFMA.FTZ R21, R22, R22, R20 ;  /* 0x0000001616157223 */ /* 0x000fe20000010014 */
[----:B------:R-:W-:Y:S01]  /*0e30*/  FADD.FTZ R20, R23, R22 ;  /* 0x0000001617147221 */ /* 0x000fe20000010000 */
[----:B------:R-:W-:-:S04]  /*0e40*/  CS2R R22, SRZ ;  /* 0x0000000000167805 */ /* 0x000fc8000001ff00 */
[----:B------:R0:W-:Y:S01]  /*0e50*/  STS.64 [R24], R20 ;  /* 0x0000001418007388 */ /* 0x0001e20000000a00 */
[----:B------:R-:W-:Y:S06]  /*0e60*/  BAR.SYNC.DEFER_BLOCKING 0x0 ;  /* 0x0000000000007b1d */ /* 0x000fec0000010000 */
[----:B------:R-:W-:Y:S05]  /*0e70*/  @P1 BRA `(.L_x_979) ;  /* 0x0000000000f01947 */ /* 0x000fea0003800000 */
[----:B------:R-:W2:Y:S04]  /*0e80*/  LDL R27, [R1+0x48] ;  /* 0x00004800011b7983 */ /* 0x000ea80000100800 */
[----:B------:R-:W3:Y:S04]  /*0e90*/  LDL R26, [R1+0x44] ;  /* 0x00004400011a7983 */ /* 0x000ee80000100800 */
[----:B------:R-:W4:Y:S04]  /*0ea0*/  LDL R25, [R1+0x40] ;  /* 0x0000400001197983 */ /* 0x000f280000100800 */
[----:B0-----:R-:W4:Y:S04]  /*0eb0*/  LDL R24, [R1+0x3c] ;  /* 0x00003c0001187983 */ /* 0x001f280000100800 */
[----:B--2---:R0:W1:Y:S04]  /*0ec0*/  LDS.64 R20, [R27] ;  /* 0x000000001b147984 */ /* 0x0040680000000a00 */
[----:B---3--:R2:W3:Y:S04]  /*0ed0*/  LDS.64 R22, [R26] ;  /* 0x000000001a167984 */ /* 0x0084e80000000a00 */
[----:B0-----:R-:W4:Y:S04]  /*0ee0*/  LDL R27, [R1+0x34] ;  /* 0x00003400011b7983 */ /* 0x001f280000100800 */
[----:B--2---:R-:W2:Y:S01]  /*0ef0*/  LDL R26, [R1+0x30] ;  /* 0x00003000011a7983 */ /* 0x004ea20000100800 */
[----:B-1----:R-:W-:Y:S01]  /*0f00*/  FADD.FTZ R20, RZ, R20 ;  /* 0x00000014ff147221 */ /* 0x002fe20000010000 */
[----:B------:R-:W-:-:S03]  /*0f10*/  FADD.FTZ R21, RZ, R21 ;  /* 0x00000015ff157221 */ /* 0x000fc60000010000 */
[----:B---3--:R-:W-:Y:S01]  /*0f20*/  FADD.FTZ R22, R20, R22 ;  /* 0x0000001614167221 */ /* 0x008fe20000010000 */
[----:B------:R-:W-:Y:S02]  /*0f30*/  FADD.FTZ R23, R21, R23 ;  /* 0x0000001715177221 */ /* 0x000fe40000010000 */
[----:B----4-:R0:W1:Y:S04]  /*0f40*/  LDS.64 R20, [R25] ;  /* 0x0000000019147984 */ /* 0x0100680000000a00 */
[----:B0-----:R-:W3:Y:S01]  /*0f50*/  LDL R25, [R1+0x2c] ;  /* 0x00002c0001197983 */ /* 0x001ee20000100800 */
[----:B-1----:R-:W-:Y:S01]  /*0f60*/  FADD.FTZ R22, R22, R20 ;  /* 0x0000001416167221 */ /* 0x002fe20000010000 */
[----:B------:R-:W-:Y:S02]  /*0f70*/  FADD.FTZ R23, R23, R21 ;  /* 0x0000001517177221 */ /* 0x000fe40000010000 */
[----:B------:R0:W1:Y:S04]  /*0f80*/  LDS.64 R20, [R24] ;  /* 0x0000000018147984 */ /* 0x0000680000000a00 */
[----:B0-----:R-:W4:Y:S01]  /*0f90*/  LDL R24, [R1+0x28] ;  /* 0x0000280001187983 */ /* 0x001f220000100800 */
[----:B-1----:R-:W-:-:S03]  /*0fa0*/  FADD.FTZ R22, R22, R20 ;  /* 0x0000001416167221 */ /* 0x002fc60000010000 */
[----:B------:R-:W2:Y:S01]  /*0fb0*/  LDL R20, [R1+0x38] ;  /* 0x0000380001147983 */ /* 0x000ea20000100800 */
[----:B------:R-:W-:-:S03]  /*0fc0*/  FADD.FTZ R23, R23, R21 ;  /* 0x0000001517177221 */ /* 0x000fc60000010000 */
[----:B--2---:R-:W0:Y:S02]  /*0fd0*/  LDS.64 R20, [R20] ;  /* 0x0000000014147984 */ /* 0x004e240000000a00 */
[----:B0-----:R-:W-:Y:S01]  /*0fe0*/  FADD.FTZ R22, R22, R20 ;  /* 0x0000001416167221 */ /* 0x001fe20000010000 */
[----:B------:R-:W-:Y:S02]  /*0ff0*/  FADD.FTZ R23, R23, R21 ;  /* 0x0000001517177221 */ /* 0x000fe40000010000 */
[----:B------:R0:W1:Y:S04]  /*1000*/  LDS.64 R20, [R27] ;  /* 0x000000001b147984 */ /* 0x0000680000000a00 */
[----:B0-----:R-:W2:Y:S01]  /*1010*/  LDL R27, [R1+0x1c] ;  /* 0x00001c00011b7983 */ /* 0x001ea20000100800 */
[----:B-1----:R-:W-:Y:S01]  /*1020*/  FADD.FTZ R22, R22, R20 ;  /* 0x0000001416167221 */ /* 0x002fe20000010000 */
[----:B------:R-:W-:-:S02]  /*1030*/  FADD.FTZ R23, R23, R21 ;  /* 0x0000001517177221 */ /* 0x000fc40000010000 */
[----:B------:R0:W1:Y:S04]  /*1040*/  LDS.64 R20, [R26] ;  /* 0x000000001a147984 */ /* 0x0000680000000a00 */
[----:B0-----:R-:W2:Y:S01]  /*1050*/  LDL R26, [R1+0x18] ;  /* 0x00001800011a7983 */ /* 0x001ea20000100800 */
[----:B-1----:R-:W-:Y:S01]  /*1060*/  FADD.FTZ R22, R22, R20 ;  /* 0x0000001416167221 */ /* 0x002fe20000010000 */
[----:B------:R-:W-:Y:S02]  /*1070*/  FADD.FTZ R23, R23, R21 ;  /* 0x0000001517177221 */ /* 0x000fe40000010000 */
[----:B---3--:R0:W1:Y:S04]  /*1080*/  LDS.64 R20, [R25] ;  /* 0x0000000019147984 */ /* 0x0080680000000a00 */
[----:B0-----:R-:W3:Y:S01]  /*1090*/  LDL R25, [R1+0x14] ;  /* 0x0000140001197983 */ /* 0x001ee20000100800 */
[----:B-1----:R-:W-:Y:S01]  /*10a0*/  FADD.FTZ R22, R22, R20 ;  /* 0x0000001416167221 */ /* 0x002fe20000010000 */
[----:B------:R-:W-:-:S02]  /*10b0*/  FADD.FTZ R23, R23, R21 ;  /* 0x0000001517177221 */ /* 0x000fc40000010000 */
[----:B----4-:R0:W1:Y:S04]  /*10c0*/  LDS.64 R20, [R24] ;  /* 0x0000000018147984 */ /* 0x0100680000000a00 */
[----:B0-----:R-:W4:Y:S01]  /*10d0*/  LDL R24, [R1+0x10] ;  /* 0x0000100001187983 */ /* 0x001f220000100800 */
[----:B-1----:R-:W-:-:S03]  /*10e0*/  FADD.FTZ R22, R22, R20 ;  /* 0x0000001416167221 */ /* 0x002fc60000010000 */
[----:B------:R-:W2:Y:S01]  /*10f0*/  LDL R20, [R1+0x24] ;  /* 0x0000240001147983 */ /* 0x000ea20000100800 */
[----:B------:R-:W-:-:S03]  /*1100*/  FADD.FTZ R23, R23, R21 ;  /* 0x0000001517177221 */ /* 0x000fc60000010000 */
[----:B--2---:R-:W0:Y:S02]  /*1110*/  LDS.64 R20, [R20] ;  /* 0x0000000014147984 */ /* 0x004e240000000a00 */
[----:B0-----:R-:W-:Y:S02]  /*1120*/  FADD.FTZ R22, R22, R20 ;  /* 0x0000001416167221 */ /* 0x001fe40000010000 */
[----:B------:R-:W2:Y:S01]  /*1130*/  LDL R20, [R1+0x20] ;  /* 0x0000200001147983 */ /* 0x000ea20000100800 */
[----:B------:R-:W-:-:S03]  /*1140*/  FADD.FTZ R23, R23, R21 ;  /* 0x0000001517177221 */ /* 0x000fc60000010000 */
[----:B--2---:R-:W0:Y:S02]  /*1150*/  LDS.64 R20, [R20] ;  /* 0x0000000014147984 */ /* 0x004e240000000a00 */
[----:B0-----:R-:W-:Y:S01]  /*1160*/  FADD.FTZ R22, R22, R20 ;  /* 0x0000001416167221 */ /* 0x001fe20000010000 */
[----:B------:R-:W-:Y:S02]  /*1170*/  FADD.FTZ R23, R23, R21 ;  /* 0x0000001517177221 */ /* 0x000fe40000010000 */
[----:B------:R-:W0:Y:S02]  /*1180*/  LDS.64 R20, [R27] ;  /* 0x000000001b147984 */ /* 0x000e240000000a00 */
[----:B0-----:R-:W-:Y:S01]  /*1190*/  FADD.FTZ R22, R22, R20 ;  /* 0x0000001416167221 */ /* 0x001fe20000010000 */
[----:B------:R-:W-:Y:S02]  /*11a0*/  FADD.FTZ R23, R23, R21 ;  /* 0x0000001517177221 */ /* 0x000fe40000010000 */
[----:B------:R-:W0:Y:S02]  /*11b0*/  LDS.64 R20, [R26] ;  /* 0x000000001a147984 */ /* 0x000e240000000a00 */
[----:B0-----:R-:W-:Y:S01]  /*11c0*/  FADD.FTZ R22, R22, R20 ;  /* 0x0000001416167221 */ /* 0x001fe20000010000 */
[----:B------:R-:W-:-:S02]  /*11d0*/  FADD.FTZ R23, R23, R21 ;  /* 0x0000001517177221 */ /* 0x000fc40000010000 */
[----:B---3--:R-:W0:Y:S02]  /*11e0*/  LDS.64 R20, [R25] ;  /* 0x0000000019147984 */ /* 0x008e240000000a00 */
[----:B0-----:R-:W-:Y:S01]  /*11f0*/  FADD.FTZ R22, R22, R20 ;  /* 0x0000001416167221 */ /* 0x001fe20000010000 */
[----:B------:R-:W-:Y:S02]  /*1200*/  FADD.FTZ R23, R23, R21 ;  /* 0x0000001517177221 */ /* 0x000fe40000010000 */
[----:B----4-:R-:W0:Y:S02]  /*1210*/  LDS.64 R20, [R24] ;  /* 0x0000000018147984 */ /* 0x010e240000000a00 */
[----:B0-----:R-:W-:Y:S01]  /*1220*/  FADD.FTZ R22, R22, R20 ;  /* 0x0000001416167221 */ /* 0x001fe20000010000 */
[----:B------:R-:W-:-:S07]  /*1230*/  FADD.FTZ R23, R23, R21 ;  /* 0x0000001517177221 */ /* 0x000fce0000010000 */
.L_x_979:
[----:B------:R-:W-:Y:S05]  /*1240*/  BSYNC B0 ;  /* 0x0000000000007941 */ /* 0x000fea0003800000 */
.L_x_978:
[----:B0-----:R-:W0:Y:S01]  /*1250*/  S2R R20, SR_TID.X ;  /* 0x0000000000147919 */ /* 0x001e220000002100 */
[----:B------:R-:W1:Y:S01]  /*1260*/  @!P0 LDC R21, c[0x0][0x10] ;  /* 0x00000400ff158b82 */ /* 0x000e620000000800 */
[C---:B------:R-:W-:Y:S01]  /*1270*/  ISETP.NE.AND P2, PT, R37.reuse, RZ, PT ;  /* 0x000000ff2500720c */ /* 0x040fe20003f45270 */
[----:B------:R-:W2:Y:S01]  /*1280*/  SHFL.BFLY PT, R25, R22, 0x1, 0x1f ;  /* 0x0c201f0016197f89 */ /* 0x000ea200000e0000 */
[----:B------:R-:W-:-:S03]  /*1290*/  ISETP.GT.U32.AND P1, PT, R37, 0xff, PT ;  /* 0x000000ff2500780c */ /* 0x000fc60003f24070 */
[----:B------:R-:W3:Y:S02]  /*12a0*/  SHFL.BFLY PT, R24, R23, 0x1, 0x1f ;  /* 0x0c201f0017187f89 */ /* 0x000ee400000e0000 */
[----:B------:R-:W4:Y:S01]  /*12b0*/  @!P0 LDC.64 R26, c[0x0][0x248] ;  /* 0x00009200ff1a8b82 */ /* 0x000f220000000a00 */
[----:B-1----:R-:W-:Y:S02]  /*12c0*/  @!P0 IMAD R21, R21, UR4, R28 ;  /* 0x0000000415158c24 */ /* 0x002fe4000f8e021c */
[----:B--2---:R-:W-:Y:S01]  /*12d0*/  FADD.FTZ R22, R25, R22 ;  /* 0x0000001619167221 */ /* 0x004fe20000010000 */
[----:B0-----:R-:W-:Y:S01]  /*12e0*/  SHF.R.U32.HI R20, RZ, 0x1, R20 ;  /* 0x00000001ff147819 */ /* 0x001fe20000011614 */
[----:B---3--:R-:W-:-:S04]  /*12f0*/  FADD.FTZ R23, R24, R23 ;  /* 0x0000001718177221 */ /* 0x008fc80000010000 */
[----:B------:R-:W-:-:S05]  /*1300*/  @!P0 IMAD.SHL.U32 R20, R20, 0x80, RZ ;  /* 0x0000008014148824 */ /* 0x000fca00078e00ff */
[----:B------:R-:W-:-:S04]  /*1310*/  @!P0 LOP3.LUT R20, R20, 0xffffff80, R29, 0xe2, !PT ;  /* 0xffffff8014148812 */ /* 0x000fc800078ee21d */
[----:B------:R-:W-:-:S04]  /*1320*/  @!P0 LEA R20, R21, R20, 0xb ;  /* 0x0000001415148211 */ /* 0x000fc800078e58ff */
[----:B------:R-:W-:-:S05]  /*1330*/  @!P0 SHF.L.U32 R20, R20, 0x1, RZ ;  /* 0x0000000114148819 */ /* 0x000fca00000006ff */
[----:B----4-:R-:W-:Y:S01]  /*1340*/  @!P0 IMAD.WIDE.U32 R20, R20, 0x4, R26 ;  /* 0x0000000414148825 */ /* 0x010fe200078e001a */
[----:B------:R-:W-:-:S04]  /*1350*/  CS2R R26, SRZ ;  /* 0x00000000001a7805 */ /* 0x000fc8000001ff00 */
[----:B------:R0:W-:Y:S01]  /*1360*/  @!P0 STG.E.64 desc[UR6][R20.64], R22 ;  /* 0x0000001614008986 */ /* 0x0001e2000c101b06 */
[----:B------:R-:W-:Y:S06]  /*1370*/  BAR.SYNC.DEFER_BLOCKING 0x0 ;  /* 0x0000000000007b1d */ /* 0x000fec0000010000 */
[----:B------:R-:W-:Y:S05]  /*1380*/  @P2 BRA `(.L_x_980) ;  /* 0x00000000003c2947 */ /* 0x000fea0003800000 */
[----:B0-----:R-:W0:Y:S01]  /*1390*/  LDC.64 R20, c[0x0][0x250] ;  /* 0x00009400ff147b82 */ /* 0x001e220000000a00 */
[----:B------:R-:W-:Y:S02]  /*13a0*/  ISETP.NE.AND P0, PT, R29, RZ, PT ;  /* 0x000000ff1d00720c */ /* 0x000fe40003f05270 */
[----:B------:R-:W-:-:S04]  /*13b0*/  MOV R22, 0x7fffff81 ;  /* 0x7fffff8100167802 */ /* 0x000fc80000000f00 */
[----:B------:R-:W-:Y:S01]  /*13c0*/  SEL R22, R22, 0x1, !P0 ;  /* 0x0000000116167807 */ /* 0x000fe20004000000 */
[----:B0-----:R-:W-:Y:S01]  /*13d0*/  IMAD.WIDE.U32 R20, R28, 0x4, R20 ;  /* 0x000000041c147825 */ /* 0x001fe200078e0014 */
[----:B------:R-:W-:Y:S06]  /*13e0*/  MEMBAR.ALL.GPU ;  /* 0x0000000000007992 */ /* 0x000fec000000a000 */
[----:B------:R-:W-:-:S00]  /*13f0*/  ERRBAR ;  /* 0x00000000000079ab */ /* 0x000fc00000000000 */
[----:B------:R-:W-:Y:S06]  /*1400*/  CGAERRBAR ;  /* 0x00000000000075ab */ /* 0x000fec0000000000 */
[----:B------:R0:W5:Y:S02]  /*1410*/  ATOM.E.ADD.STRONG.GPU PT, R22, desc[UR6][R20.64], R22 ;  /* 0x000000161416798a */ /* 0x00016400081ee1c6 */
.L_x_981:
[----:B------:R-:W2:Y:S04]  /*1420*/  LD.E.STRONG.GPU R23, desc[UR6][R20.64] ;  /* 0x0000000614177980 */ /* 0x000ea8000c10f900 */
[----:B--2---:R-:W-:Y:S01]  /*1430*/  CCTL.IVALL ;  /* 0x00000000ff00798f */ /* 0x004fe20002000000 */
[----:B------:R-:W-:Y:S05]  /*1440*/  YIELD ;  /* 0x0000000000007946 */ /* 0x000fea0003800000 */
[----:B-----5:R-:W-:-:S04]  /*1450*/  LOP3.LUT R23, R23, R22, RZ, 0x3c, !PT ;  /* 0x0000001617177212 */ /* 0x020fc800078e3cff */
[----:B------:R-:W-:-:S13]  /*1460*/  ISETP.GT.AND P0, PT, R23, -0x1, PT ;  /* 0xffffffff1700780c */ /* 0x000fda0003f04270 */
[----:B------:R-:W-:Y:S05]  /*1470*/  @P0 BRA `(.L_x_981) ;  /* 0xfffffffc00e80947 */ /* 0x000fea000383ffff */
.L_x_980:
[----:B------:R-:W-:Y:S05]  /*1480*/  WARPSYNC.ALL ;  /* 0x0000000000007948 */ /* 0x000fea0003800000 */
[----:B------:R-:W-:Y:S06]  /*1490*/  BAR.SYNC.DEFER_BLOCKING 0x0 ;  /* 0x0000000000007b1d */ /* 0x000fec0000010000 */
[----:B------:R-:W-:Y:S04]  /*14a0*/  BSSY B0, `(.L_x_982) ;  /* 0x0000036000007945 */ /* 0x000fe80003800000 */
[----:B------:R-:W-:Y:S05]  /*14b0*/  @P1 BRA `(.L_x_983) ;  /* 0x0000000000d01947 */ /* 0x000fea0003800000 */
[----:B0-----:R-:W0:Y:S01]  /*14c0*/  S2R R23, SR_TID.X ;  /* 0x0000000000177919 */ /* 0x001e220000002100 */
[----:B------:R-:W1:Y:S01]  /*14d0*/  LDC R20, c[0x0][0x10] ;  /* 0x00000400ff147b82 */ /* 0x000e620000000800 */
[----:B------:R-:W1:Y:S01]  /*14e0*/  S2R R25, SR_CTAID.Y ;  /* 0x0000000000197919 */ /* 0x000e620000002600 */
[----:B------:R2:W-:Y:S06]  /*14f0*/  STL.64 [R1+0x58], R2 ;  /* 0x0000580201007387 */ /* 0x0005ec0000100a00 */
[----:B--2---:R-:W2:Y:S01]  /*1500*/  LDC.64 R2, c[0x0][0x248] ;  /* 0x00009200ff027b82 */ /* 0x004ea20000000a00 */
[----:B0-----:R-:W-:-:S02]  /*1510*/  SHF.L.U32 R24, R23, 0x3, RZ ;  /* 0x0000000317187819 */ /* 0x001fc400000006ff */
[----:B------:R-:W-:Y:S02]  /*1520*/  LOP3.LUT R22, R23, 0xf, RZ, 0xc0, !PT ;  /* 0x0000000f17167812 */ /* 0x000fe400078ec0ff */
[----:B------:R-:W-:Y:S01]  /*1530*/  LOP3.LUT R21, R24, 0x7fffff80, RZ, 0xc0, !PT ;  /* 0x7fffff8018157812 */ /* 0x000fe200078ec0ff */
[----:B-1----:R-:W-:-:S04]  /*1540*/  IMAD R20, R20, UR4, R25 ;  /* 0x0000000414147c24 */ /* 0x002fc8000f8e0219 */
[----:B------:R-:W-:-:S05]  /*1550*/  IMAD R20, R20, 0x800, R21 ;  /* 0x0000080014147824 */ /* 0x000fca00078e0215 */
[----:B------:R-:W-:-:S04]  /*1560*/  IADD3 R20, R20, R22, RZ ;  /* 0x0000001614147210 */ /* 0x000fc80007ffe0ff */
[----:B------:R-:W-:-:S04]  /*1570*/  SHF.L.U32 R28, R20, 0x1, RZ ;  /* 0x00000001141c7819 */ /* 0x000fc800000006ff */
[C---:B------:R-:W-:Y:S01]  /*1580*/  IADD3 R26, R28.reuse, 0x20, RZ ;  /* 0x000000201c1a7810 */ /* 0x040fe20007ffe0ff */
[C---:B--2---:R-:W-:Y:S01]  /*1590*/  IMAD.WIDE.U32 R22, R28.reuse, 0x4, R2 ;  /* 0x000000041c167825 */ /* 0x044fe200078e0002 */
[----:B------:R-:W-:-:S03]  /*15a0*/  IADD3 R24, R28, 0x40, RZ ;  /* 0x000000401c187810 */ /* 0x000fc60007ffe0ff */
[--C-:B------:R-:W-:Y:S02]  /*15b0*/  IMAD.WIDE.U32 R26, R26, 0x4, R2.reuse ;  /* 0x000000041a1a7825 */ /* 0x100fe400078e0002 */
[----:B------:R-:W2:Y:S02]  /*15c0*/  LDG.E.64 R22, desc[UR6][R22.64] ;  /* 0x0000000616167981 */ /* 0x000ea4000c1e1b00 */
[--C-:B------:R-:W-:Y:S02]  /*15d0*/  IMAD.WIDE.U32 R24, R24, 0x4, R2.reuse ;  /* 0x0000000418187825 */ /* 0x100fe400078e0002 */
[----:B------:R-:W3:Y:S02]  /*15e0*/  LDG.E.64 R26, desc[UR6][R26.64] ;  /* 0x000000061a1a7981 */ /* 0x000ee4000c1e1b00 */
[----:B------:R-:W-:Y:S02]  /*15f0*/  VIADD R20, R28, 0x60 ;  /* 0x000000601c147836 */ /* 0x000fe40000000000 */
[----:B------:R-:W4:Y:S02]  /*1600*/  LDG.E.64 R24, desc[UR6][R24.64] ;  /* 0x0000000618187981 */ /* 0x000f24000c1e1b00 */
[----:B------:R-:W-:-:S06]  /*1610*/  IMAD.WIDE.U32 R20, R20, 0x4, R2 ;  /* 0x0000000414147825 */ /* 0x000fcc00078e0002 */
[----:B------:R-:W4:Y:S01]  /*1620*/  LDG.E.64 R20, desc[UR6][R20.64] ;  /* 0x0000000614147981 */ /* 0x000f22000c1e1b00 */
[----:B------:R-:W-:Y:S01]  /*1630*/  IADD3 R29, R28, 0xc0, RZ ;  /* 0x000000c01c1d7810 */ /* 0x000fe20007ffe0ff */
[----:B--2---:R-:W-:Y:S01]  /*1640*/  FADD.FTZ R22, RZ, R22 ;  /* 0x00000016ff167221 */ /* 0x004fe20000010000 */
[----:B------:R-:W-:-:S03]  /*1650*/  FADD.FTZ R23, RZ, R23 ;  /* 0x00000017ff177221 */ /* 0x000fc60000010000 */
[----:B---3--:R-:W-:Y:S01]  /*1660*/  FADD.FTZ R22, R26, R22 ;  /* 0x000000161a167221 */ /* 0x008fe20000010000 */
[----:B------:R-:W-:-:S03]  /*1670*/  FADD.FTZ R23, R27, R23 ;  /* 0x000000171b177221 */ /* 0x000fc60000010000 */
[----:B----4-:R-:W-:Y:S01]  /*1680*/  FADD.FTZ R22, R24, R22 ;  /* 0x0000001618167221 */ /* 0x010fe20000010000 */
[----:B------:R-:W-:Y:S01]  /*1690*/  IADD3 R24, R28, 0x80, RZ ;  /* 0x000000801c187810 */ /* 0x000fe20007ffe0ff */
[----:B------:R-:W-:-:S04]  /*16a0*/  FADD.FTZ R37, R25, R23 ;  /* 0x0000001719257221 */ /* 0x000fc80000010000 */
[----:B------:R-:W-:-:S04]  /*16b0*/  IMAD.WIDE.U32 R24, R24, 0x4, R2 ;  /* 0x0000000418187825 */ /* 0x000fc800078e0002 */
[----:B------:R-:W-:Y:S01]  /*16c0*/  FADD.FTZ R20, R20, R22 ;  /* 0x0000001614147221 */ /* 0x000fe20000010000 */
[C---:B------:R-:W-:Y:S02]  /*16d0*/  IADD3 R22, R28.reuse, 0xa0, RZ ;  /* 0x000000a01c167810 */ /* 0x040fe40007ffe0ff */
[----:B------:R-:W-:Y:S01]  /*16e0*/  IADD3 R26, R28, 0xe0, RZ ;  /* 0x000000e01c1a7810 */ /* 0x000fe20007ffe0ff */
[----:B------:R-:W2:Y:S02]  /*16f0*/  LDG.E.64 R24, desc[UR6][R24.64] ;  /* 0x0000000618187981 */ /* 0x000ea4000c1e1b00 */
[----:B------:R-:W-:-:S04]  /*1700*/  IMAD.WIDE.U32 R22, R22, 0x4, R2 ;  /* 0x0000000416167825 */ /* 0x000fc800078e0002 */
[--C-:B------:R-:W-:Y:S02]  /*1710*/  IMAD.WIDE.U32 R28, R29, 0x4, R2.reuse ;  /* 0x000000041d1c7825 */ /* 0x100fe400078e0002 */
[----:B------:R-:W3:Y:S02]  /*1720*/  LDG.E.64 R22, desc[UR6][R22.64] ;  /* 0x0000000616167981 */ /* 0x000ee4000c1e1b00 */
[----:B------:R-:W-:Y:S02]  /*1730*/  IMAD.WIDE.U32 R26, R26, 0x4, R2 ;  /* 0x000000041a1a7825 */ /* 0x000fe400078e0002 */
        /* <DEDUP_REMOVED lines=11> */
[----:B-1----:R-:W-:-:S07]  /*17f0*/  FADD.FTZ R27, R27, R21 ;  /* 0x000000151b1b7221 */ /* 0x002fce0000010000 */
.L_x_983:
[----:B------:R-:W-:Y:S05]  /*1800*/  BSYNC B0 ;  /* 0x0000000000007941 */ /* 0x000fea0003800000 */
.L_x_982:
[----:B0-----:R-:W0:Y:S01]  /*1810*/  SHFL.BFLY PT, R21, R26, 0x8, 0x1f ;  /* 0x0d001f001a157f89 */ /* 0x001e2200000e0000 */
[----:B------:R-:W-:Y:S01]  /*1820*/  ULDC.64 UR8, c[0x0][0x240] ;  /* 0x0000900000087ab9 */ /* 0x000fe20000000a00 */
[----:B------:R-:W-:Y:S01]  /*1830*/  PRMT R12, R10, 0x7632, R12 ;  /* 0x000076320a0c7816 */ /* 0x000fe2000000000c */
[----:B------:R-:W-:Y:S01]  /*1840*/  BSSY B0, `(.L_x_984) ;  /* 0x0000038000007945 */ /* 0x000fe20003800000 */
[----:B------:R-:W1:Y:S01]  /*1850*/  SHFL.BFLY PT, R20, R27, 0x8, 0x1f ;  /* 0x0d001f001b147f89 */ /* 0x000e6200000e0000 */
[----:B------:R-:W-:Y:S02]  /*1860*/  ISETP.EQ.U32.AND P1, PT, RZ, UR8, PT ;  /* 0x00000008ff007c0c */ /* 0x000fe4000bf22070 */
[----:B------:R-:W-:Y:S01]  /*1870*/  PRMT R13, R11, 0x7632, R13 ;  /* 0x000076320b0d7816 */ /* 0x000fe2000000000d */
[----:B------:R-:W2:Y:S01]  /*1880*/  S2R R29, SR_TID.X ;  /* 0x00000000001d7919 */ /* 0x000ea20000002100 */
[----:B------:R-:W-:Y:S02]  /*1890*/  PRMT R14, R12, 0x7632, R14 ;  /* 0x000076320c0e7816 */ /* 0x000fe4000000000e */
[----:B------:R-:W-:Y:S01]  /*18a0*/  PRMT R15, R13, 0x7632, R15 ;  /* 0x000076320d0f7816 */ /* 0x000fe2000000000f */
[----:B------:R-:W3:Y:S01]  /*18b0*/  S2R R28, SR_TID.X ;  /* 0x00000000001c7919 */ /* 0x000ee20000002100 */
[----:B-----5:R-:W-:Y:S01]  /*18c0*/  PRMT R25, R17, 0x7632, R25 ;  /* 0x0000763211197816 */ /* 0x020fe20000000019 */
[----:B0-----:R-:W-:Y:S01]  /*18d0*/  FADD.FTZ R26, R21, R26 ;  /* 0x0000001a151a7221 */ /* 0x001fe20000010000 */
[----:B-1----:R-:W-:-:S04]  /*18e0*/  FADD.FTZ R20, R20, R27 ;  /* 0x0000001b14147221 */ /* 0x002fc80000010000 */
[----:B------:R-:W0:Y:S01]  /*18f0*/  SHFL.BFLY PT, R21, R26, 0x4, 0x1f ;  /* 0x0c801f001a157f89 */ /* 0x000e2200000e0000 */
[----:B------:R-:W-:-:S03]  /*1900*/  PRMT R27, R19, 0x7632, R27 ;  /* 0x00007632131b7816 */ /* 0x000fc6000000001b */
[----:B------:R-:W1:Y:S01]  /*1910*/  SHFL.BFLY PT, R22, R20, 0x4, 0x1f ;  /* 0x0c801f0014167f89 */ /* 0x000e6200000e0000 */
[----:B--2---:R-:W-:Y:S02]  /*1920*/  SHF.R.U32.HI R37, RZ, 0x1, R29 ;  /* 0x00000001ff257819 */ /* 0x004fe4000001161d */
[----:B------:R-:W2:Y:S01]  /*1930*/  S2R R29, SR_CTAID.X ;  /* 0x00000000001d7919 */ /* 0x000ea20000002500 */
[----:B---3--:R-:W-:Y:S01]  /*1940*/  LOP3.LUT P0, RZ, R28, 0xffffff0f, RZ, 0xc0, !PT ;  /* 0xffffff0f1cff7812 */ /* 0x008fe2000780c0ff */
[----:B0-----:R-:W-:Y:S01]  /*1950*/  FADD.FTZ R21, R26, R21 ;  /* 0x000000151a157221 */ /* 0x001fe20000010000 */
[----:B------:R-:W-:Y:S01]  /*1960*/  PRMT R26, R18, 0x7632, R26 ;  /* 0x00007632121a7816 */ /* 0x000fe2000000001a */
[----:B-1----:R-:W-:-:S03]  /*1970*/  FADD.FTZ R22, R20, R22 ;  /* 0x0000001614167221 */ /* 0x002fc60000010000 */
[----:B------:R-:W0:Y:S04]  /*1980*/  SHFL.BFLY PT, R23, R21, 0x2, 0x1f ;  /* 0x0c401f0015177f89 */ /* 0x000e2800000e0000 */
[----:B------:R-:W1:Y:S01]  /*1990*/  SHFL.BFLY PT, R20, R22, 0x2, 0x1f ;  /* 0x0c401f0016147f89 */ /* 0x000e6200000e0000 */
[----:B0-----:R-:W-:Y:S01]  /*19a0*/  FADD.FTZ R23, R21, R23 ;  /* 0x0000001715177221 */ /* 0x001fe20000010000 */
[----:B-1----:R-:W-:-:S04]  /*19b0*/  FADD.FTZ R22, R22, R20 ;  /* 0x0000001416167221 */ /* 0x002fc80000010000 */
[----:B------:R-:W0:Y:S04]  /*19c0*/  SHFL.BFLY PT, R21, R23, 0x1, 0x1f ;  /* 0x0c201f0017157f89 */ /* 0x000e2800000e0000 */
[----:B------:R-:W1:Y:S01]  /*19d0*/  SHFL.BFLY PT, R24, R22, 0x1, 0x1f ;  /* 0x0c201f0016187f89 */ /* 0x000e6200000e0000 */
[----:B0-----:R-:W-:Y:S01]  /*19e0*/  FADD.FTZ R20, R23, R21 ;  /* 0x0000001517147221 */ /* 0x001fe20000010000 */
[----:B------:R-:W-:-:S03]  /*19f0*/  PRMT R23, R9, 0x7632, R23 ;  /* 0x0000763209177816 */ /* 0x000fc60000000017 */
[----:B------:R-:W-:Y:S01]  /*1a00*/  @!P0 FMUL.FTZ R20, R20, 1.6276042515528388321e-05 ;  /* 0x3788888914148820 */ /* 0x000fe20000410000 */
[----:B-1----:R-:W-:Y:S01]  /*1a10*/  FADD.FTZ R24, R22, R24 ;  /* 0x0000001816187221 */ /* 0x002fe20000010000 */
[----:B------:R-:W-:Y:S02]  /*1a20*/  @!P0 LOP3.LUT R22, R37, 0x7ffffff8, RZ, 0xc0, !PT ;  /* 0x7ffffff825168812 */ /* 0x000fe400078ec0ff */
[----:B------:R-:W-:-:S04]  /*1a30*/  @!P0 FMUL.FTZ R21, R20, R20 ;  /* 0x0000001414158220 */ /* 0x000fc80000410000 */
[----:B------:R-:W-:Y:S01]  /*1a40*/  @!P0 FFMA.FTZ R21, R24, 1.6276042515528388321e-05, -R21 ;  /* 0x3788888918158823 */ /* 0x000fe20000010815 */
[----:B------:R-:W-:-:S04]  /*1a50*/  PRMT R24, R16, 0x7632, R24 ;  /* 0x0000763210187816 */ /* 0x000fc80000000018 */
[----:B------:R-:W-:-:S05]  /*1a60*/  @!P0 FMNMX.FTZ R21, RZ, R21, !PT ;  /* 0x00000015ff158209 */ /* 0x000fca0007810000 */
[----:B------:R0:W-:Y:S01]  /*1a70*/  @!P0 STS.64 [R22+UR5], R20 ;  /* 0x0000001416008988 */ /* 0x0001e20008000a05 */
[----:B------:R-:W-:Y:S01]  /*1a80*/  BAR.SYNC.DEFER_BLOCKING 0x0 ;  /* 0x0000000000007b1d */ /* 0x000fe20000010000 */
[----:B--2---:R-:W-:-:S04]  /*1a90*/  LOP3.LUT P0, RZ, R29, 0x7f, RZ, 0xc0, !PT ;  /* 0x0000007f1dff7812 */ /* 0x004fc8000780c0ff */
[----:B------:R-:W-:Y:S02]  /*1aa0*/  ISETP.GT.U32.OR P0, PT, R28, 0xf, P0 ;  /* 0x0000000f1c00780c */ /* 0x000fe40000704470 */
[----:B0-----:R-:W-:Y:S02]  /*1ab0*/  PRMT R22, R8, 0x7632, R22 ;  /* 0x0000763208167816 */ /* 0x001fe40000000016 */
[----:B------:R-:W-:Y:S02]  /*1ac0*/  ISETP.EQ.OR.EX P0, PT, RZ, UR9, P0, P1 ;  /* 0x00000009ff007c0c */ /* 0x000fe40008702710 */
[----:B------:R-:W-:Y:S02]  /*1ad0*/  PRMT R20, R14, 0x7632, R20 ;  /* 0x000076320e147816 */ /* 0x000fe40000000014 */
[----:B------:R-:W-:-:S09]  /*1ae0*/  PRMT R21, R15, 0x7632, R21 ;  /* 0x000076320f157816 */ /* 0x000fd20000000015 */
[----:B------:R-:W-:Y:S05]  /*1af0*/  @P0 BRA `(.L_x_985) ;  /* 0x0000000000300947 */ /* 0x000fea0003800000 */
[----:B------:R-:W0:Y:S02]  /*1b00*/  S2R R29, SR_CTAID.Y ;  /* 0x00000000001d7919 */ /* 0x000e240000002600 */
[----:B0-----:R-:W-:-:S05]  /*1b10*/  IMAD.SHL.U32 R29, R29, 0x10, RZ ;  /* 0x000000101d1d7824 */ /* 0x001fca00078e00ff */
[----:B------:R-:W-:-:S04]  /*1b20*/  LOP3.LUT R29, R29, 0x10, RZ, 0xc0, !PT ;  /* 0x000000101d1d7812 */ /* 0x000fc800078ec0ff */
[----:B------:R-:W-:Y:S02]  /*1b30*/  IADD3 R9, R29, R28, RZ ;  /* 0x0000001c1d097210 */ /* 0x000fe40007ffe0ff */
[----:B------:R-:W-:Y:S02]  /*1b40*/  SHF.L.U32 R28, R28, 0x3, RZ ;  /* 0x000000031c1c7819 */ /* 0x000fe400000006ff */
[----:B------:R-:W-:Y:S02]  /*1b50*/  SHF.R.S32.HI R10, RZ, 0x1f, R9 ;  /* 0x0000001fff0a7819 */ /* 0x000fe40000011409 */
[----:B------:R-:W-:-:S04]  /*1b60*/  LEA R9, P0, R2, R9, 0x5 ;  /* 0x0000000902097211 */ /* 0x000fc800078028ff */
[----:B------:R-:W-:Y:S02]  /*1b70*/  LEA.HI.X R10, R2, R10, R3, 0x5, P0 ;  /* 0x0000000a020a7211 */ /* 0x000fe400000f2c03 */
[----:B------:R-:W-:-:S04]  /*1b80*/  LEA R8, P0, R9, UR8, 0x3 ;  /* 0x0000000809087c11 */ /* 0x000fc8000f8018ff */
[----:B------:R-:W-:Y:S02]  /*1b90*/  LEA.HI.X R9, R9, UR9, R10, 0x3, P0 ;  /* 0x0000000909097c11 */ /* 0x000fe400080f1c0a */
[----:B------:R-:W0:Y:S04]  /*1ba0*/  LDS.64 R10, [R28+UR5] ;  /* 0x000000051c0a7984 */ /* 0x000e280008000a00 */
[----:B0-----:R0:W-:Y:S03]  /*1bb0*/  STG.E.64 desc[UR6][R8.64], R10 ;  /* 0x0000000a08007986 */ /* 0x0011e6000c101b06 */
.L_x_985:
[----:B------:R-:W-:Y:S05]  /*1bc0*/  BSYNC B0 ;  /* 0x0000000000007941 */ /* 0x000fea0003800000 */
.L_x_984:
[----:B0-----:R-:W2:Y:S01]  /*1bd0*/  LDL R8, [R1+0x4c] ;  /* 0x00004c0001087983 */ /* 0x001ea20000100800 */
[----:B------:R-:W-:-:S03]  /*1be0*/  ULDC UR8, c[0x0][0x230] ;  /* 0x00008c0000087ab9 */ /* 0x000fc60000000800 */
[----:B------:R-:W3:Y:S01]  /*1bf0*/  LDL.LU R29, [R1] ;  /* 0x00000000011d7983 */ /* 0x000ee20000300800 */
[----:B------:R-:W-:Y:S01]  /*1c00*/  SHF.L.U32 R22, R22, 0x10, RZ ;  /* 0x0000001016167819 */ /* 0x000fe200000006ff */
[----:B------:R-:W-:Y:S01]  /*1c10*/  IMAD.U32 R18, R18, 0x10000, RZ ;  /* 0x0001000012127824 */ /* 0x000fe200078e00ff */
[----:B------:R-:W-:Y:S01]  /*1c20*/  SHF.L.U32 R16, R16, 0x10, RZ ;  /* 0x0000001010107819 */ /* 0x000fe200000006ff */
[----:B------:R-:W-:Y:S01]  /*1c30*/  IMAD.U32 R19, R19, 0x10000, RZ ;  /* 0x0001000013137824 */ /* 0x000fe200078e00ff */
[----:B------:R-:W-:Y:S01]  /*1c40*/  SHF.L.U32 R24, R24, 0x10, RZ ;  /* 0x0000001018187819 */ /* 0x000fe200000006ff */
[----:B------:R-:W4:Y:S01]  /*1c50*/  LDL.LU R37, [R1+0x4] ;  /* 0x0000040001257983 */ /* 0x000f220000300800 */
[----:B------:R-:W-:Y:S02]  /*1c60*/  SHF.L.U32 R26, R26, 0x10, RZ ;  /* 0x000000101a1a7819 */ /* 0x000fe400000006ff */
[----:B------:R-:W-:Y:S02]  /*1c70*/  SHF.L.U32 R17, R17, 0x10, RZ ;  /* 0x0000001011117819 */ /* 0x000fe400000006ff */
[----:B------:R-:W-:-:S02]  /*1c80*/  SHF.L.U32 R23, R23, 0x10, RZ ;  /* 0x0000001017177819 */ /* 0x000fc400000006ff */
[----:B------:R-:W-:Y:S02]  /*1c90*/  SHF.L.U32 R25, R25, 0x10, RZ ;  /* 0x0000001019197819 */ /* 0x000fe400000006ff */
[----:B------:R-:W-:Y:S01]  /*1ca0*/  SHF.L.U32 R27, R27, 0x10, RZ ;  /* 0x000000101b1b7819 */ /* 0x000fe200000006ff */
[----:B--2---:R-:W0:Y:S02]  /*1cb0*/  LDS.64 R8, [R8] ;  /* 0x0000000008087984 */ /* 0x004e240000000a00 */
[----:B0-----:R-:W-:Y:S01]  /*1cc0*/  FADD.FTZ R9, R9, UR8 ;  /* 0x0000000809097e21 */ /* 0x001fe20008010000 */
[----:B------:R-:W-:Y:S01]  /*1cd0*/  FADD.FTZ R0, R0, -R8 ;  /* 0x8000000800007221 */ /* 0x000fe20000010000 */
[----:B------:R-:W-:Y:S01]  /*1ce0*/  FADD.FTZ R22, -R8, R22 ;  /* 0x0000001608167221 */ /* 0x000fe20000010100 */
[--C-:B------:R-:W-:Y:S01]  /*1cf0*/  FADD.FTZ R36, R36, -R8.reuse ;  /* 0x8000000824247221 */ /* 0x100fe20000010000 */
[----:B------:R-:W-:Y:S01]  /*1d00*/  ULDC.64 UR8, c[0x0][0x210] ;  /* 0x0000840000087ab9 */ /* 0x000fe20000000a00 */
[--C-:B------:R-:W-:Y:S01]  /*1d10*/  FADD.FTZ R35, R35, -R8.reuse ;  /* 0x8000000823237221 */ /* 0x100fe20000010000 */
[----:B------:R-:W0:Y:S01]  /*1d20*/  MUFU.RSQ R9, R9 ;  /* 0x0000000900097308 */ /* 0x000e220000001400 */
[----:B------:R-:W-:Y:S01]  /*1d30*/  LEA R10, P0, R4, UR8, 0x1 ;  /* 0x00000008040a7c11 */ /* 0x000fe2000f8008ff */
[--C-:B------:R-:W-:Y:S01]  /*1d40*/  FADD.FTZ R33, R33, -R8.reuse ;  /* 0x8000000821217221 */ /* 0x100fe20000010000 */
[----:B------:R-:W-:Y:S01]  /*1d50*/  FADD.FTZ R31, R31, -R8 ;  /* 0x800000081f1f7221 */ /* 0x000fe20000010000 */
[----:B------:R-:W-:Y:S01]  /*1d60*/  FADD.FTZ R23, -R8, R23 ;  /* 0x0000001708177221 */ /* 0x000fe20000010100 */
[----:B---3--:R-:W-:Y:S01]  /*1d70*/  LEA.HI.X R11, R4, UR9, R29, 0x1, P0 ;  /* 0x00000009040b7c11 */ /* 0x008fe200080f0c1d */
[----:B0-----:R-:W-:Y:S01]  /*1d80*/  FMUL.FTZ R0, R0, R9 ;  /* 0x0000000900007220 */ /* 0x001fe20000410000 */
[C---:B------:R-:W-:Y:S01]  /*1d90*/  FMUL.FTZ R22, R9.reuse, R22 ;  /* 0x0000001609167220 */ /* 0x040fe20000410000 */
[C---:B------:R-:W-:Y:S01]  /*1da0*/  FMUL.FTZ R36, R9.reuse, R36 ;  /* 0x0000002409247220 */ /* 0x040fe20000410000 */
[C---:B------:R-:W-:Y:S01]  /*1db0*/  FMUL.FTZ R31, R9.reuse, R31 ;  /* 0x0000001f091f7220 */ /* 0x040fe20000410000 */
[----:B------:R-:W-:Y:S01]  /*1dc0*/  FFMA.FTZ R0, R0, R16, R18 ;  /* 0x0000001000007223 */ /* 0x000fe20000010012 */
[----:B------:R-:W-:Y:S01]  /*1dd0*/  FFMA.FTZ R22, R22, R24, R26 ;  /* 0x0000001816167223 */ /* 0x000fe2000001001a */
[----:B------:R-:W-:Y:S01]  /*1de0*/  SHF.L.U32 R12, R12, 0x10, RZ ;  /* 0x000000100c0c7819 */ /* 0x000fe200000006ff */
[----:B------:R-:W-:-:S03]  /*1df0*/  FMUL.FTZ R23, R9, R23 ;  /* 0x0000001709177220 */ /* 0x000fc60000410000 */
[----:B------:R-:W-:Y:S01]  /*1e00*/  F2FP.BF16.F32.PACK_AB R0, R22, R0 ;  /* 0x000000001600723e */ /* 0x000fe200000010ff */
[----:B------:R-:W-:Y:S01]  /*1e10*/  FFMA.FTZ R22, R36, R17, R19 ;  /* 0x0000001124167223 */ /* 0x000fe20000010013 */
[----:B------:R-:W-:Y:S01]  /*1e20*/  FMUL.FTZ R4, R9, R35 ;  /* 0x0000002309047220 */ /* 0x000fe20000410000 */
[----:B------:R-:W2:Y:S01]  /*1e30*/  LDL.LU R36, [R1+0x8] ;  /* 0x0000080001247983 */ /* 0x000ea20000300800 */
[----:B------:R-:W-:-:S03]  /*1e40*/  FFMA.FTZ R23, R23, R25, R27 ;  /* 0x0000001917177223 */ /* 0x000fc6000001001b */
[----:B------:R-:W3:Y:S04]  /*1e50*/  LDL.LU R29, [R1+0xc] ;  /* 0x00000c00011d7983 */ /* 0x000ee80000300800 */
[----:B------:R0:W-:Y:S01]  /*1e60*/  STG.E.U16 desc[UR6][R10.64], R0 ;  /* 0x000000000a007986 */ /* 0x0001e2000c101506 */
[----:B------:R-:W-:Y:S01]  /*1e70*/  FFMA.FTZ R4, R16, R4, R18 ;  /* 0x0000000410047223 */ /* 0x000fe20000010012 */
[----:B------:R-:W-:Y:S02]  /*1e80*/  SHF.L.U32 R13, R13, 0x10, RZ ;  /* 0x000000100d0d7819 */ /* 0x000fe400000006ff */
[----:B------:R-:W-:Y:S02]  /*1e90*/  F2FP.BF16.F32.PACK_AB R22, R23, R22 ;  /* 0x000000161716723e */ /* 0x000fe400000010ff */
[----:B0-----:R-:W-:-:S05]  /*1ea0*/  PRMT R0, R0, 0x7632, R0 ;  /* 0x0000763200007816 */ /* 0x001fca0000000000 */
[----:B------:R0:W-:Y:S02]  /*1eb0*/  STG.E.U16 desc[UR6][R10.64+0x2], R0 ;  /* 0x000002000a007986 */ /* 0x0001e4000c101506 */
[----:B0-----:R-:W-:-:S04]  /*1ec0*/  FMUL.FTZ R0, R9, R33 ;  /* 0x0000002109007220 */ /* 0x001fc80000410000 */
[C-C-:B------:R-:W-:Y:S01]  /*1ed0*/  FFMA.FTZ R0, R16.reuse, R0, R18.reuse ;  /* 0x0000000010007223 */ /* 0x140fe20000010012 */
[----:B------:R-:W-:Y:S01]  /*1ee0*/  FFMA.FTZ R16, R16, R31, R18 ;  /* 0x0000001f10107223 */ /* 0x000fe20000010012 */
[----:B------:R-:W-:Y:S01]  /*1ef0*/  FADD.FTZ R18, -R8, R12 ;  /* 0x0000000c08127221 */ /* 0x000fe20000010100 */
[----:B------:R-:W-:-:S03]  /*1f00*/  SHF.L.U32 R12, R21, 0x10, RZ ;  /* 0x00000010150c7819 */ /* 0x000fc600000006ff */
[----:B------:R-:W-:Y:S01]  /*1f10*/  FMUL.FTZ R21, R9, R18 ;  /* 0x0000001209157220 */ /* 0x000fe20000410000 */
[----:B------:R-:W-:Y:S01]  /*1f20*/  SHF.L.U32 R23, R20, 0x10, RZ ;  /* 0x0000001014177819 */ /* 0x000fe200000006ff */
[----:B------:R-:W-:Y:S02]  /*1f30*/  FADD.FTZ R20, -R8, R13 ;  /* 0x0000000d08147221 */ /* 0x000fe40000010100 */
[----:B------:R-:W-:Y:S01]  /*1f40*/  FFMA.FTZ R13, R24, R21, R26 ;  /* 0x00000015180d7223 */ /* 0x000fe2000001001a */
[----:B------:R-:W-:Y:S01]  /*1f50*/  SHF.L.U32 R15, R15, 0x10, RZ ;  /* 0x000000100f0f7819 */ /* 0x000fe200000006ff */
[----:B------:R-:W-:Y:S02]  /*1f60*/  IMAD.U32 R14, R14, 0x10000, RZ ;  /* 0x000100000e0e7824 */ /* 0x000fe400078e00ff */
[----:B------:R-:W-:Y:S01]  /*1f70*/  FADD.FTZ R34, R34, -R8 ;  /* 0x8000000822227221 */ /* 0x000fe20000010000 */
[----:B------:R-:W-:Y:S02]  /*1f80*/  F2FP.BF16.F32.PACK_AB R28, R13, R4 ;  /* 0x000000040d1c723e */ /* 0x000fe400000010ff */
[----:B------:R-:W-:Y:S01]  /*1f90*/  LEA R4, P0, R5, UR8, 0x1 ;  /* 0x0000000805047c11 */ /* 0x000fe2000f8008ff */
[----:B------:R-:W-:Y:S01]  /*1fa0*/  FADD.FTZ R18, -R8, R14 ;  /* 0x0000000e08127221 */ /* 0x000fe20000010100 */
[--C-:B------:R-:W-:Y:S01]  /*1fb0*/  FADD.FTZ R32, R32, -R8.reuse ;  /* 0x8000000820207221 */ /* 0x100fe20000010000 */
[C---:B------:R-:W-:Y:S01]  /*1fc0*/  FADD.FTZ R21, -R8.reuse, R15 ;  /* 0x0000000f08157221 */ /* 0x040fe20000010100 */
[----:B------:R-:W-:Y:S01]  /*1fd0*/  FADD.FTZ R23, -R8, R23 ;  /* 0x0000001708177221 */ /* 0x000fe20000010100 */
[----:B------:R-:W-:Y:S01]  /*1fe0*/  FADD.FTZ R30, R30, -R8 ;  /* 0x800000081e1e7221 */ /* 0x000fe20000010000 */
[C---:B------:R-:W-:Y:S01]  /*1ff0*/  FMUL.FTZ R34, R9.reuse, R34 ;  /* 0x0000002209227220 */ /* 0x040fe20000410000 */
[----:B------:R-:W-:Y:S01]  /*2000*/  FMUL.FTZ R20, R9, R20 ;  /* 0x0000001409147220 */ /* 0x000fe20000410000 */
[----:B------:R-:W-:Y:S01]  /*2010*/  FADD.FTZ R8, -R8, R12 ;  /* 0x0000000c08087221 */ /* 0x000fe20000010100 */
[----:B----4-:R-:W-:-:S02]  /*2020*/  LEA.HI.X R5, R5, UR9, R37, 0x1, P0 ;  /* 0x0000000905057c11 */ /* 0x010fc400080f0c25 */
[----:B------:R-:W-:Y:S01]  /*2030*/  LEA R12, P0, R6, UR8, 0x1 ;  /* 0x00000008060c7c11 */ /* 0x000fe2000f8008ff */
[----:B------:R-:W-:Y:S01]  /*2040*/  FFMA.FTZ R34, R17, R34, R19 ;  /* 0x0000002211227223 */ /* 0x000fe20000010013 */
[----:B------:R-:W-:Y:S01]  /*2050*/  FFMA.FTZ R20, R25, R20, R27 ;  /* 0x0000001419147223 */ /* 0x000fe2000001001b */
[C---:B------:R-:W-:Y:S01]  /*2060*/  FMUL.FTZ R18, R9.reuse, R18 ;  /* 0x0000001209127220 */ /* 0x040fe20000410000 */
[C---:B------:R-:W-:Y:S01]  /*2070*/  FMUL.FTZ R32, R9.reuse, R32 ;  /* 0x0000002009207220 */ /* 0x040fe20000410000 */
[C---:B------:R-:W-:Y:S01]  /*2080*/  FMUL.FTZ R21, R9.reuse, R21 ;  /* 0x0000001509157220 */ /* 0x040fe20000410000 */
[C---:B------:R-:W-:Y:S01]  /*2090*/  FMUL.FTZ R23, R9.reuse, R23 ;  /* 0x0000001709177220 */ /* 0x040fe20000410000 */
[C---:B------:R-:W-:Y:S01]  /*20a0*/  FMUL.FTZ R30, R9.reuse, R30 ;  /* 0x0000001e091e7220 */ /* 0x040fe20000410000 */
[----:B------:R-:W-:Y:S01]  /*20b0*/  FMUL.FTZ R8, R9, R8 ;  /* 0x0000000809087220 */ /* 0x000fe20000410000 */
[----:B------:R-:W-:Y:S01]  /*20c0*/  LEA R14, P1, R7, UR8, 0x1 ;  /* 0x00000008070e7c11 */ /* 0x000fe2000f8208ff */
[--C-:B------:R-:W-:Y:S01]  /*20d0*/  FFMA.FTZ R18, R24, R18, R26.reuse ;  /* 0x0000001218127223 */ /* 0x100fe2000001001a */
[----:B------:R-:W-:Y:S01]  /*20e0*/  F2FP.BF16.F32.PACK_AB R20, R20, R34 ;  /* 0x000000221414723e */ /* 0x000fe200000010ff */
[----:B------:R-:W-:Y:S01]  /*20f0*/  FFMA.FTZ R32, R17, R32, R19 ;  /* 0x0000002011207223 */ /* 0x000fe20000010013 */
[----:B------:R-:W-:Y:S01]  /*2100*/  FFMA.FTZ R21, R25, R21, R27 ;  /* 0x0000001519157223 */ /* 0x000fe2000001001b */
[----:B------:R-:W-:Y:S01]  /*2110*/  FFMA.FTZ R23, R24, R23, R26 ;  /* 0x0000001718177223 */ /* 0x000fe2000001001a */
[----:B------:R-:W-:Y:S01]  /*2120*/  FFMA.FTZ R30, R17, R30, R19 ;  /* 0x0000001e111e7223 */ /* 0x000fe20000010013 */
[----:B------:R-:W-:Y:S01]  /*2130*/  FFMA.FTZ R8, R25, R8, R27 ;  /* 0x0000000819087223 */ /* 0x000fe2000001001b */
[----:B------:R-:W-:-:S02]  /*2140*/  F2FP.BF16.F32.PACK_AB R0, R18, R0 ;  /* 0x000000001200723e */ /* 0x000fc400000010ff */
[----:B------:R-:W-:Y:S01]  /*2150*/  F2FP.BF16.F32.PACK_AB R21, R21, R32 ;  /* 0x000000201515723e */ /* 0x000fe200000010ff */
[----:B------:R-:W-:Y:S01]  /*2160*/  STG.E.U16 desc[UR6][R10.64+0x4], R22 ;  /* 0x000004160a007986 */ /* 0x000fe2000c101506 */
[----:B------:R-:W-:Y:S02]  /*2170*/  F2FP.BF16.F32.PACK_AB R16, R23, R16 ;  /* 0x000000101710723e */ /* 0x000fe400000010ff */
[----:B------:R-:W-:Y:S02]  /*2180*/  F2FP.BF16.F32.PACK_AB R8, R8, R30 ;  /* 0x0000001e0808723e */ /* 0x000fe400000010ff */
[----:B------:R-:W-:Y:S01]  /*2190*/  PRMT R9, R21, 0x7632, R9 ;  /* 0x0000763215097816 */ /* 0x000fe20000000009 */
[----:B------:R-:W-:Y:S01]  /*21a0*/  ULOP3.LUT UR4, UR4, 0x1, URZ, 0x3c, !UPT ;  /* 0x0000000104047892 */ /* 0x000fe2000f8e3c3f */
[----:B--2---:R-:W-:Y:S02]  /*21b0*/  LEA.HI.X R13, R6, UR9, R36, 0x1, P0 ;  /* 0x00000009060d7c11 */ /* 0x004fe400080f0c24 */
[----:B------:R-:W-:-:S02]  /*21c0*/  PRMT R6, R22, 0x7632, R6 ;  /* 0x0000763216067816 */ /* 0x000fc40000000006 */
[----:B---3--:R-:W-:Y:S01]  /*21d0*/  LEA.HI.X R15, R7, UR9, R29, 0x1, P1 ;  /* 0x00000009070f7c11 */ /* 0x008fe200088f0c1d */
[----:B------:R-:W-:Y:S01]  /*21e0*/  ULDC.64 UR8, c[0x0][0x238] ;  /* 0x00008e0000087ab9 */ /* 0x000fe20000000a00 */
[----:B------:R-:W-:Y:S01]  /*21f0*/  PRMT R7, R20, 0x7632, R7 ;  /* 0x0000763214077816 */ /* 0x000fe20000000007 */
[----:B------:R0:W-:Y:S01]  /*2200*/  STG.E.U16 desc[UR6][R10.64+0x6], R6 ;  /* 0x000006060a007986 */ /* 0x0001e2000c101506 */
[----:B------:R-:W-:-:S03]  /*2210*/  IADD3 R2, P0, R2, 0x1, RZ ;  /* 0x0000000102027810 */ /* 0x000fc60007f1e0ff */
[----:B------:R-:W-:Y:S01]  /*2220*/  STG.E.U16 desc[UR6][R4.64], R28 ;  /* 0x0000001c04007986 */ /* 0x000fe2000c101506 */
[----:B0-----:R-:W-:-:S03]  /*2230*/  PRMT R6, R28, 0x7632, R6 ;  /* 0x000076321c067816 */ /* 0x001fc60000000006 */
[----:B------:R-:W-:Y:S04]  /*2240*/  STG.E.U16 desc[UR6][R4.64+0x4], R20 ;  /* 0x0000041404007986 */ /* 0x000fe8000c101506 */
[----:B------:R-:W-:Y:S04]  /*2250*/  STG.E.U16 desc[UR6][R4.64+0x2], R6 ;  /* 0x0000020604007986 */ /* 0x000fe8000c101506 */
[----:B------:R0:W-:Y:S01]  /*2260*/  STG.E.U16 desc[UR6][R4.64+0x6], R7 ;  /* 0x0000060704007986 */ /* 0x0001e2000c101506 */
[----:B------:R-:W-:-:S03]  /*2270*/  IADD3.X R3, RZ, R3, RZ, P0, !PT ;  /* 0x00000003ff037210 */ /* 0x000fc600007fe4ff */
[----:B------:R1:W-:Y:S01]  /*2280*/  STG.E.U16 desc[UR6][R12.64], R0 ;  /* 0x000000000c007986 */ /* 0x0003e2000c101506 */
[----:B------:R-:W-:Y:S02]  /*2290*/  ISETP.GE.U32.AND P0, PT, R2, UR8, PT ;  /* 0x0000000802007c0c */ /* 0x000fe4000bf06070 */
[----:B0-----:R-:W-:Y:S02]  /*22a0*/  PRMT R5, R0, 0x7632, R5 ;  /* 0x0000763200057816 */ /* 0x001fe40000000005 */
[----:B------:R-:W-:Y:S02]  /*22b0*/  PRMT R7, R16, 0x7632, R7 ;  /* 0x0000763210077816 */ /* 0x000fe40000000007 */
[----:B------:R-:W-:Y:S01]  /*22c0*/  PRMT R4, R8, 0x7632, R4 ;  /* 0x0000763208047816 */ /* 0x000fe20000000004 */
[----:B------:R1:W-:Y:S04]  /*22d0*/  STG.E.U16 desc[UR6][R12.64+0x2], R5 ;  /* 0x000002050c007986 */ /* 0x0003e8000c101506 */
[----:B------:R1:W-:Y:S04]  /*22e0*/  STG.E.U16 desc[UR6][R12.64+0x4], R21 ;  /* 0x000004150c007986 */ /* 0x0003e8000c101506 */
[----:B------:R1:W-:Y:S04]  /*22f0*/  STG.E.U16 desc[UR6][R12.64+0x6], R9 ;  /* 0x000006090c007986 */ /* 0x0003e8000c101506 */
[----:B------:R1:W-:Y:S04]  /*2300*/  STG.E.U16 desc[UR6][R14.64], R16 ;  /* 0x000000100e007986 */ /* 0x0003e8000c101506 */
[----:B------:R1:W-:Y:S04]  /*2310*/  STG.E.U16 desc[UR6][R14.64+0x2], R7 ;  /* 0x000002070e007986 */ /* 0x0003e8000c101506 */
[----:B------:R1:W-:Y:S04]  /*2320*/  STG.E.U16 desc[UR6][R14.64+0x4], R8 ;  /* 0x000004080e007986 */ /* 0x0003e8000c101506 */
[----:B------:R1:W-:Y:S01]  /*2330*/  STG.E.U16 desc[UR6][R14.64+0x6], R4 ;  /* 0x000006040e007986 */ /* 0x0003e2000c101506 */
[----:B------:R-:W-:-:S13]  /*2340*/  ISETP.GE.AND.EX P0, PT, R3, UR9, PT, P0 ;  /* 0x0000000903007c0c */ /* 0x000fda000bf06300 */
[----:B-1----:R-:W-:Y:S05]  /*2350*/  @!P0 BRA `(.L_x_986) ;  /* 0xffffffe000ec8947 */ /* 0x002fea000383ffff */
[----:B------:R-:W-:Y:S05]  /*2360*/  EXIT ;  /* 0x000000000000794d */ /* 0x000fea0003800000 */
.L_x_987:
        /* <DEDUP_REMOVED lines=9> */
.L_x_2238:


//--------------------- .text._ZN13group_norm_v214gn_cuda_kernelI13__nv_bfloat16Li480ELi1ELi32ELi60ELi1024ELb0ELi16ELi960ELi960ELi4ELb1ELi2ELb0ELb0ENS_16CompileConditionILi900EEEEEvPT_PKS4_S7_S7_flPfS8_Pj --------------------------
	.section	.text._ZN13group_norm_v214gn_cuda_kernelI13__nv_bfloat16Li480ELi1ELi32ELi60ELi1024ELb0ELi16ELi960ELi960ELi4ELb1ELi2ELb0ELb0ENS_16CompileConditionILi900EEEEEvPT_PKS4_S7_S7_flPfS8_Pj,"ax",@progbits
	.align	128
        .global         _ZN13group_norm_v214gn_cuda_kernelI13__nv_bfloat16Li480ELi1ELi32ELi60ELi1024ELb0ELi16ELi960ELi960ELi4ELb1ELi2ELb0ELb0ENS_16CompileConditionILi900EEEEEvPT_PKS4_S7_S7_flPfS8_Pj
        .type           _ZN13group_norm_v214gn_cuda_kernelI13__nv_bfloat16Li480ELi1ELi32ELi60ELi1024ELb0ELi16ELi960ELi960ELi4ELb1ELi2ELb0ELb0ENS_16CompileConditionILi900EEEEEvPT_PKS4_S7_S7_flPfS8_Pj,@function
        .size           _ZN13group_norm_v214gn_cuda_kernelI13__nv_bfloat16Li480ELi1ELi32ELi60ELi1024ELb0ELi16ELi960ELi960ELi4ELb1ELi2ELb0ELb0ENS_16CompileConditionILi900EEEEEvPT_PKS4_S7_S7_flPfS8_Pj,(.L_x_2239 - _ZN13group_norm_v214gn_cuda_kernelI13__nv_bfloat16Li480ELi1ELi32ELi60ELi1024ELb0ELi16ELi960ELi960ELi4ELb1ELi2ELb0ELb0ENS_16CompileConditionILi900EEEEEvPT_PKS4_S7_S7_flPfS8_Pj)
        .other          _ZN13group_norm_v214gn_cuda_kernelI13__nv_bfloat16Li480ELi1ELi32ELi60ELi1024ELb0ELi16ELi960ELi960ELi4ELb1ELi2ELb0ELb0ENS_16CompileConditionILi900EEEEEvPT_PKS4_S7_S7_flPfS8_Pj,@"STO_CUDA_ENTRY STV_DEFAULT"
_ZN13group_norm_v214gn_cuda_kernelI13__nv_bfloat16Li480ELi1ELi32ELi60ELi1024ELb0ELi16ELi960ELi960ELi4ELb1ELi2ELb0ELb0ENS_16CompileConditionILi900EEEEEvPT_PKS4_S7_S7_flPfS8_Pj:
.text._ZN13group_norm_v214gn_cuda_kernelI13__nv_bfloat16Li480ELi1ELi32ELi60ELi1024ELb0ELi16ELi960ELi960ELi4ELb1ELi2ELb0ELb0ENS_16CompileConditionILi900EEEEEvPT_PKS4_S7_S7_flPfS8_Pj:
[----:B------:R-:W-:Y:S01]  /*0000*/  LDC R1, c[0x0][0x28] ;  /* 0x00000a00ff017b82 */ /* 0x000fe20000000800 */
[----:B------:R-:W0:Y:S01]  /*0010*/  S2R R0, SR_CTAID.Y ;  /* 0x0000000000007919 */ /* 0x000e220000002600 */
[----:B------:R-:W-:Y:S01]  /*0020*/  ULDC.64 UR4, c[0x0][0x238] ;  /* 0x00008e0000047ab9 */ /* 0x000fe20000000a00 */
[----:B0-----:R-:W-:-:S04]  /*0030*/  SHF.R.U32.HI R21, RZ, 0x1, R0 ;  /* 0x00000001ff157819 */ /* 0x001fc80000011600 */
[----:B------:R-:W-:-:S04]  /*0040*/  ISETP.GE.U32.AND P0, PT, R21, UR4, PT ;  /* 0x0000000415007c0c */ /* 0x000fc8000bf06070 */
[----:B------:R-:W-:-:S13]  /*0050*/  ISETP.GE.AND.EX P0, PT, RZ, UR5, PT, P0 ;  /* 0x00000005ff007c0c */ /* 0x000fda000bf06300 */
[----:B------:R-:W-:Y:S05]  /*0060*/  @P0 EXIT ;  /* 0x000000000000094d */ /* 0x000fea0003800000 */
[----:B------:R-:W0:Y:S01]  /*0070*/  S2R R2, SR_TID.X ;  /* 0x0000000000027919 */ /* 0x000e220000002100 */
[----:B------:R-:W1:Y:S01]  /*0080*/  S2UR UR5, SR_CgaCtaId ;  /* 0x00000000000579c3 */ /* 0x000e620000008800 */
[----:B------:R-:W-:Y:S01]  /*0090*/  UMOV UR4, 0x400 ;  /* 0x0000040000047882 */ /* 0x000fe20000000000 */
[----:B------:R-:W-:Y:S01]  /*00a0*/  LOP3.LUT R3, R0, 0x1, RZ, 0xc0, !PT ;  /* 0x0000000100037812 */ /* 0x000fe200078ec0ff */
[----:B------:R-:W2:Y:S01]  /*00b0*/  S2R R7, SR_CTAID.X ;  /* 0x0000000000077919 */ /* 0x000ea20000002500 */
[----:B------:R-:W-:-:S03]  /*00c0*/  ULDC.64 UR8, c[0x0][0x208] ;  /* 0x0000820000087ab9 */ /* 0x000fc60000000a00 */
[----:B------:R-:W-:Y:S01]  /*00d0*/  IMAD R3, R3, 0x3c0, RZ ;  /* 0x000003c003037824 */ /* 0x000fe200078e02ff */
[----:B------:R-:W3:Y:S01]  /*00e0*/  LDC.64 R42, c[0x0][0x250] ;  /* 0x00009400ff2a7b82 */ /* 0x000ee20000000a00 */
[----:B-1----:R-:W-:Y:S02]  /*00f0*/  ULEA UR6, UR5, UR4, 0x18 ;  /* 0x0000000405067291 */ /* 0x002fe4000f8ec03f */
[----:B------:R-:W-:-:S04]  /*0100*/  UIADD3 UR4, UR4, 0x1680, URZ ;  /* 0x0000168004047890 */ /* 0x000fc8000fffe03f */
[----:B------:R-:W-:Y:S01]  /*0110*/  MOV R35, UR6 ;  /* 0x0000000600237c02 */ /* 0x000fe20008000f00 */
[----:B0-----:R-:W-:Y:S01]  /*0120*/  IMAD.WIDE.U32 R4, R2, -0x77777777, RZ ;  /* 0x8888888902047825 */ /* 0x001fe200078e00ff */
[C---:B------:R-:W-:Y:S01]  /*0130*/  SHF.L.U32 R4, R0.reuse, 0x4, RZ ;  /* 0x0000000400047819 */ /* 0x040fe200000006ff */
[----:B------:R-:W-:Y:S01]  /*0140*/  ULDC.64 UR6, c[0x0][0x240] ;  /* 0x0000900000067ab9 */ /* 0x000fe20000000a00 */
[----:B------:R-:W-:Y:S01]  /*0150*/  ULEA UR5, UR5, UR4, 0x18 ;  /* 0x0000000405057291 */ /* 0x000fe2000f8ec03f */
[----:B--2---:R-:W-:Y:S01]  /*0160*/  ISETP.NE.AND P2, PT, R7, RZ, PT ;  /* 0x000000ff0700720c */ /* 0x004fe20003f45270 */
[----:B---3--:R-:W-:Y:S01]  /*0170*/  IMAD.WIDE.U32 R42, R0, 0x4, R42 ;  /* 0x00000004002a7825 */ /* 0x008fe200078e002a */
[----:B------:R-:W-:Y:S01]  /*0180*/  SHF.R.U32.HI R9, RZ, 0x7, R5 ;  /* 0x00000007ff097819 */ /* 0x000fe20000011605 */
[----:B------:R-:W-:Y:S01]  /*0190*/  UMOV UR4, URZ ;  /* 0x0000003f00047c82 */ /* 0x000fe20008000000 */
[----:B------:R-:W-:Y:S02]  /*01a0*/  LOP3.LUT R22, R4, 0x10, RZ, 0xc0, !PT ;  /* 0x0000001004167812 */ /* 0x000fe400078ec0ff */
[--C-:B------:R-:W-:Y:S01]  /*01b0*/  SHF.R.U32.HI R5, RZ, 0x1, R2.reuse ;  /* 0x00000001ff057819 */ /* 0x100fe20000011602 */
[----:B------:R-:W-:Y:S01]  /*01c0*/  IMAD R6, R9, -0xf0, R2 ;  /* 0xffffff1009067824 */ /* 0x000fe200078e0202 */
[----:B------:R-:W-:-:S02]  /*01d0*/  LOP3.LUT P0, RZ, R7, 0x3f, RZ, 0xc0, !PT ;  /* 0x0000003f07ff7812 */ /* 0x000fc4000780c0ff */
[----:B------:R-:W-:Y:S01]  /*01e0*/  LOP3.LUT R4, R7, 0x3f, RZ, 0xc0, !PT ;  /* 0x0000003f07047812 */ /* 0x000fe200078ec0ff */
[C---:B------:R-:W-:Y:S01]  /*01f0*/  IMAD.IADD R8, R5.reuse, 0x1, R22 ;  /* 0x0000000105087824 */ /* 0x040fe200078e0216 */
[C---:B------:R-:W-:Y:S02]  /*0200*/  LEA R7, R6.reuse, R3, 0x2 ;  /* 0x0000000306077211 */ /* 0x040fe400078e10ff */
[----:B------:R-:W-:Y:S01]  /*0210*/  SHF.L.U32 R11, R5, 0x6, RZ ;  /* 0x00000006050b7819 */ /* 0x000fe200000006ff */
[----:B------:R-:W-:Y:S01]  /*0220*/  IMAD R5, R6, 0x18, R35 ;  /* 0x0000001806057824 */ /* 0x000fe200078e0223 */
[----:B------:R-:W-:Y:S01]  /*0230*/  IADD3 R10, RZ, -R22, RZ ;  /* 0x80000016ff0a7210 */ /* 0x000fe20007ffe0ff */
[----:B------:R-:W-:Y:S01]  /*0240*/  IMAD R8, R8, 0x3c, -R3 ;  /* 0x0000003c08087824 */ /* 0x000fe200078e0a03 */
[----:B------:R-:W-:Y:S01]  /*0250*/  LOP3.LUT R4, R11, 0xffffffc0, R4, 0xe2, !PT ;  /* 0xffffffc00b047812 */ /* 0x000fe200078ee204 */
[----:B------:R-:W-:Y:S01]  /*0260*/  IMAD.WIDE.U32 R6, R7, -0x77777777, RZ ;  /* 0x8888888907067825 */ /* 0x000fe200078e00ff */
[----:B------:R-:W-:-:S02]  /*0270*/  MOV R6, R10 ;  /* 0x0000000a00067202 */ /* 0x000fc40000000f00 */
[----:B------:R-:W-:Y:S01]  /*0280*/  LEA R5, R9, R5, 0x3 ;  /* 0x0000000509057211 */ /* 0x000fe200078e18ff */
[C---:B------:R-:W-:Y:S01]  /*0290*/  VIADD R19, R8.reuse, 0x24 ;  /* 0x0000002408137836 */ /* 0x040fe20000000000 */
[C---:B------:R-:W-:Y:S01]  /*02a0*/  IADD3 R17, R8.reuse, 0x20, RZ ;  /* 0x0000002008117810 */ /* 0x040fe20007ffe0ff */
[C---:B------:R-:W-:Y:S01]  /*02b0*/  VIADD R11, R8.reuse, 0x10 ;  /* 0x00000010080b7836 */ /* 0x040fe20000000000 */
[C---:B------:R-:W-:Y:S01]  /*02c0*/  IADD3 R9, R8.reuse, 0x8, RZ ;  /* 0x0000000808097810 */ /* 0x040fe20007ffe0ff */
[C---:B------:R-:W-:Y:S01]  /*02d0*/  VIADD R31, R8.reuse, 0x38 ;  /* 0x00000038081f7836 */ /* 0x040fe20000000000 */
[----:B------:R-:W-:Y:S02]  /*02e0*/  IADD3 R10, R8, 0xc, RZ ;  /* 0x0000000c080a7810 */ /* 0x000fe40007ffe0ff */
[----:B------:R-:W-:Y:S01]  /*02f0*/  LEA.HI R26, R7, R6, RZ, 0x1b ;  /* 0x00000006071a7211 */ /* 0x000fe200078fd8ff */
[----:B------:R-:W-:Y:S01]  /*0300*/  IMAD.SHL.U32 R6, R2, 0x8, RZ ;  /* 0x0000000802067824 */ /* 0x000fe200078e00ff */
[----:B------:R-:W-:-:S02]  /*0310*/  IADD3 R12, R8, 0x14, RZ ;  /* 0x00000014080c7810 */ /* 0x000fc40007ffe0ff */
[C---:B------:R-:W-:Y:S02]  /*0320*/  IADD3 R13, R8.reuse, 0x18, RZ ;  /* 0x00000018080d7810 */ /* 0x040fe40007ffe0ff */
[C---:B------:R-:W-:Y:S02]  /*0330*/  IADD3 R15, R8.reuse, 0x1c, RZ ;  /* 0x0000001c080f7810 */ /* 0x040fe40007ffe0ff */
[C---:B------:R-:W-:Y:S02]  /*0340*/  IADD3 R7, R8.reuse, 0x4, RZ ;  /* 0x0000000408077810 */ /* 0x040fe40007ffe0ff */
[C---:B------:R-:W-:Y:S02]  /*0350*/  IADD3 R23, R8.reuse, 0x28, RZ ;  /* 0x0000002808177810 */ /* 0x040fe40007ffe0ff */
[C---:B------:R-:W-:Y:S02]  /*0360*/  IADD3 R25, R8.reuse, 0x2c, RZ ;  /* 0x0000002c08197810 */ /* 0x040fe40007ffe0ff */
[----:B------:R-:W-:-:S02]  /*0370*/  IADD3 R27, R8, 0x30, RZ ;  /* 0x00000030081b7810 */ /* 0x000fc40007ffe0ff */
[----:B------:R-:W-:Y:S02]  /*0380*/  IADD3 R29, R8, 0x34, RZ ;  /* 0x00000034081d7810 */ /* 0x000fe40007ffe0ff */
[----:B------:R-:W-:Y:S02]  /*0390*/  SHF.R.S32.HI R18, RZ, 0x2, R17 ;  /* 0x00000002ff127819 */ /* 0x000fe40000011411 */
[----:B------:R-:W-:Y:S02]  /*03a0*/  SHF.R.S32.HI R20, RZ, 0x2, R19 ;  /* 0x00000002ff147819 */ /* 0x000fe40000011413 */
[----:B------:R-:W-:Y:S02]  /*03b0*/  SHF.R.S32.HI R9, RZ, 0x2, R9 ;  /* 0x00000002ff097819 */ /* 0x000fe40000011409 */
[----:B------:R-:W-:Y:S02]  /*03c0*/  SHF.R.S32.HI R3, RZ, 0x2, R8 ;  /* 0x00000002ff037819 */ /* 0x000fe40000011408 */
[----:B------:R-:W-:Y:S01]  /*03d0*/  SHF.R.S32.HI R10, RZ, 0x2, R10 ;  /* 0x00000002ff0a7819 */ /* 0x000fe2000001140a */
[----:B------:R-:W-:Y:S01]  /*03e0*/  IMAD R9, R9, 0x18, R35 ;  /* 0x0000001809097824 */ /* 0x000fe200078e0223 */
[----:B------:R-:W-:Y:S01]  /*03f0*/  SHF.R.S32.HI R8, RZ, 0x2, R11 ;  /* 0x00000002ff087819 */ /* 0x000fe2000001140b */
[--C-:B------:R-:W-:Y:S01]  /*0400*/  IMAD R3, R3, 0x18, R35.reuse ;  /* 0x0000001803037824 */ /* 0x100fe200078e0223 */
[----:B------:R-:W-:Y:S01]  /*0410*/  SHF.R.S32.HI R12, RZ, 0x2, R12 ;  /* 0x00000002ff0c7819 */ /* 0x000fe2000001140c */
[----:B------:R-:W-:Y:S01]  /*0420*/  IMAD R11, R10, 0x18, R35 ;  /* 0x000000180a0b7824 */ /* 0x000fe200078e0223 */
        /* <DEDUP_REMOVED lines=15> */
[--C-:B------:R-:W-:Y:S01]  /*0520*/  IMAD R27, R24, 0x18, R35.reuse ;  /* 0x00000018181b7824 */ /* 0x100fe200078e0223 */
[----:B------:R-:W-:Y:S01]  /*0530*/  LOP3.LUT R20, R6, 0x8, RZ, 0xc0, !PT ;  /* 0x0000000806147812 */ /* 0x000fe200078ec0ff */
[--C-:B------:R-:W-:Y:S01]  /*0540*/  IMAD R29, R28, 0x18, R35.reuse ;  /* 0x000000181c1d7824 */ /* 0x100fe200078e0223 */
[----:B------:R-:W-:Y:S01]  /*0550*/  ISETP.EQ.U32.AND P1, PT, RZ, UR6, PT ;  /* 0x00000006ff007c0c */ /* 0x000fe2000bf22070 */
[--C-:B------:R-:W-:Y:S01]  /*0560*/  IMAD R31, R30, 0x18, R35.reuse ;  /* 0x000000181e1f7824 */ /* 0x100fe200078e0223 */
[----:B------:R-:W-:Y:S01]  /*0570*/  IADD3 R14, R20, R23, RZ ;  /* 0x00000017140e7210 */ /* 0x000fe20007ffe0ff */
[--C-:B------:R-:W-:Y:S01]  /*0580*/  IMAD R33, R32, 0x18, R35.reuse ;  /* 0x0000001820217824 */ /* 0x100fe200078e0223 */
[----:B------:R-:W-:Y:S01]  /*0590*/  ISETP.GT.U32.OR P0, PT, R2, 0xf, P0 ;  /* 0x0000000f0200780c */ /* 0x000fe20000704470 */
[----:B------:R-:W-:Y:S01]  /*05a0*/  IMAD R35, R34, 0x18, R35 ;  /* 0x0000001822237824 */ /* 0x000fe200078e0223 */
[C---:B------:R-:W-:Y:S01]  /*05b0*/  IADD3 R8, R20.reuse, R9, RZ ;  /* 0x0000000914087210 */ /* 0x040fe20007ffe0ff */
[----:B------:R-:W-:Y:S01]  /*05c0*/  IMAD.IADD R10, R20, 0x1, R13 ;  /* 0x00000001140a7824 */ /* 0x000fe200078e020d */
[----:B------:R-:W-:Y:S01]  /*05d0*/  MOV R23, 0x7fffffc1 ;  /* 0x7fffffc100177802 */ /* 0x000fe20000000f00 */
[----:B------:R-:W-:Y:S01]  /*05e0*/  HFMA2.MMA R24, -RZ, RZ, 0, 0 ;  /* 0x00000000ff187435 */ /* 0x000fe200000001ff */
[----:B------:R-:W-:-:S02]  /*05f0*/  IADD3 R22, R22, R2, RZ ;  /* 0x0000000216167210 */ /* 0x000fc40007ffe0ff */
[C---:B------:R-:W-:Y:S02]  /*0600*/  IADD3 R9, R20.reuse, R11, RZ ;  /* 0x0000000b14097210 */ /* 0x040fe40007ffe0ff */
[C---:B------:R-:W-:Y:S01]  /*0610*/  IADD3 R11, R20.reuse, R15, RZ ;  /* 0x0000000f140b7210 */ /* 0x040fe20007ffe0ff */
[C---:B------:R-:W-:Y:S01]  /*0620*/  IMAD.IADD R15, R20.reuse, 0x1, R25 ;  /* 0x00000001140f7824 */ /* 0x040fe200078e0219 */
[C---:B------:R-:W-:Y:S02]  /*0630*/  IADD3 R12, R20.reuse, R17, RZ ;  /* 0x00000011140c7210 */ /* 0x040fe40007ffe0ff */
[C---:B------:R-:W-:Y:S02]  /*0640*/  IADD3 R13, R20.reuse, R19, RZ ;  /* 0x00000013140d7210 */ /* 0x040fe40007ffe0ff */
[----:B------:R-:W-:Y:S02]  /*0650*/  IADD3 R6, R3, R20, RZ ;  /* 0x0000001403067210 */ /* 0x000fe40007ffe0ff */
[----:B------:R-:W-:-:S02]  /*0660*/  IADD3 R7, R20, R7, RZ ;  /* 0x0000000714077210 */ /* 0x000fc40007ffe0ff */
[C---:B------:R-:W-:Y:S02]  /*0670*/  IADD3 R16, R20.reuse, R27, RZ ;  /* 0x0000001b14107210 */ /* 0x040fe40007ffe0ff */
[C---:B------:R-:W-:Y:S02]  /*0680*/  IADD3 R17, R20.reuse, R29, RZ ;  /* 0x0000001d14117210 */ /* 0x040fe40007ffe0ff */
[C---:B------:R-:W-:Y:S02]  /*0690*/  IADD3 R18, R20.reuse, R31, RZ ;  /* 0x0000001f14127210 */ /* 0x040fe40007ffe0ff */
[C---:B------:R-:W-:Y:S01]  /*06a0*/  IADD3 R19, R20.reuse, R33, RZ ;  /* 0x0000002114137210 */ /* 0x040fe20007ffe0ff */
[----:B------:R-:W-:Y:S01]  /*06b0*/  IMAD.IADD R20, R20, 0x1, R35 ;  /* 0x0000000114147824 */ /* 0x000fe200078e0223 */
[----:B------:R-:W-:Y:S02]  /*06c0*/  ISETP.EQ.OR.EX P0, PT, RZ, UR7, P0, P1 ;  /* 0x00000007ff007c0c */ /* 0x000fe40008702710 */
[----:B------:R-:W-:-:S02]  /*06d0*/  SEL R23, R23, 0x1, !P2 ;  /* 0x0000000117177807 */ /* 0x000fc40005000000 */
[----:B------:R-:W-:Y:S02]  /*06e0*/  SHF.R.S32.HI R25, RZ, 0x1f, R22 ;  /* 0x0000001fff197819 */ /* 0x000fe40000011416 */
[----:B------:R-:W-:-:S07]  /*06f0*/  LEA R26, R26, UR5, 0x3 ;  /* 0x000000051a1a7c11 */ /* 0x000fce000f8e18ff */
.L_x_996:
[----:B------:R-:W0:Y:S01]  /*0700*/  S2UR UR6, SR_CTAID.X ;  /* 0x00000000000679c3 */ /* 0x000e220000002500 */
[----:B-1----:R-:W-:Y:S01]  /*0710*/  IMAD.WIDE.U32 R28, R2, -0x77777777, RZ ;  /* 0x88888889021c7825 */ /* 0x002fe200078e00ff */
[----:B------:R-:W-:Y:S01]  /*0720*/  LOP3.LUT R3, R0, 0x1, RZ, 0xc0, !PT ;  /* 0x0000000100037812 */ /* 0x000fe200078ec0ff */
[----:B------:R-:W-:Y:S01]  /*0730*/  ULDC.64 UR10, c[0x0][0x228] ;  /* 0x00008a00000a7ab9 */ /* 0x000fe20000000a00 */
[----:B------:R-:W-:Y:S01]  /*0740*/  MOV R41, RZ ;  /* 0x000000ff00297202 */ /* 0x000fe20000000f00 */
[----:B------:R-:W-:Y:S01]  /*0750*/  IMAD R27, R24, 0x1e0000, RZ ;  /* 0x001e0000181b7824 */ /* 0x000fe200078e02ff */
[----:B------:R-:W-:-:S05]  /*0760*/  SHF.R.U32.HI R29, RZ, 0x7, R29 ;  /* 0x00000007ff1d7819 */ /* 0x000fca000001161d */
[----:B------:R-:W-:-:S04]  /*0770*/  IMAD R40, R29, -0xf0, R2 ;  /* 0xffffff101d287824 */ /* 0x000fc800078e0202 */
[----:B------:R-:W-:-:S05]  /*0780*/  IMAD R40, R3, 0xf0, R40 ;  /* 0x000000f003287824 */ /* 0x000fca00078e0228 */
[----:B------:R-:W-:Y:S01]  /*0790*/  SHF.L.U32 R40, R40, 0x2, RZ ;  /* 0x0000000228287819 */ /* 0x000fe200000006ff */
[----:B0-----:R-:W-:-:S04]  /*07a0*/  USHF.L.U32 UR6, UR6, 0x4, URZ ;  /* 0x0000000406067899 */ /* 0x001fc8000800063f */
[----:B------:R-:W-:Y:S01]  /*07b0*/  IMAD.WIDE.U32 R58, R21, 0x1e0000, R40 ;  /* 0x001e0000153a7825 */ /* 0x000fe200078e0028 */
[----:B------:R-:W-:-:S04]  /*07c0*/  ULOP3.LUT UR6, UR6, 0x3f0, URZ, 0xc0, !UPT ;  /* 0x000003f006067892 */ /* 0x000fc8000f8ec03f */
[----:B------:R-:W-:Y:S02]  /*07d0*/  IADD3 R88, R59, R27, RZ ;  /* 0x0000001b3b587210 */ /* 0x000fe40007ffe0ff */
[----:B------:R-:W-:Y:S01]  /*07e0*/  VIADD R3, R29, UR6 ;  /* 0x000000061d037c36 */ /* 0x000fe20008000000 */
[----:B------:R-:W-:-:S03]  /*07f0*/  ULDC.64 UR6, c[0x0][0x218] ;  /* 0x0000860000067ab9 */ /* 0x000fc60000000a00 */
[----:B------:R-:W-:-:S05]  /*0800*/  IMAD R3, R3, 0x780, RZ ;  /* 0x0000078003037824 */ /* 0x000fca00078e02ff */
[C---:B------:R-:W-:Y:S02]  /*0810*/  IADD3 R27, P1, R3.reuse, R58, RZ ;  /* 0x0000003a031b7210 */ /* 0x040fe40007f3e0ff */
[----:B------:R-:W-:Y:S02]  /*0820*/  IADD3 R29, R3, 0xf00, RZ ;  /* 0x00000f00031d7810 */ /* 0x000fe40007ffe0ff */
[----:B------:R-:W-:Y:S02]  /*0830*/  IADD3.X R28, RZ, R88, RZ, P1, !PT ;  /* 0x00000058ff1c7210 */ /* 0x000fe40000ffe4ff */
[----:B------:R-:W-:-:S04]  /*0840*/  LEA R44, P1, R27, UR6, 0x1 ;  /* 0x000000061b2c7c11 */ /* 0x000fc8000f8208ff */
[----:B------:R-:W-:Y:S02]  /*0850*/  LEA.HI.X R45, R27, UR7, R28, 0x1, P1 ;  /* 0x000000071b2d7c11 */ /* 0x000fe400088f0c1c */
[----:B------:R-:W-:-:S04]  /*0860*/  IADD3 R29, P1, R29, R58, RZ ;  /* 0x0000003a1d1d7210 */ /* 0x000fc80007f3e0ff */
[----:B------:R-:W2:Y:S01]  /*0870*/  LDG.E.64.CONSTANT R44, desc[UR8][R44.64] ;  /* 0x000000082c2c7981 */ /* 0x000ea2000c1e9b00 */
[----:B------:R-:W-:Y:S01]  /*0880*/  IMAD.X R30, RZ, RZ, R88, P1 ;  /* 0x000000ffff1e7224 */ /* 0x000fe200008e0658 */
[----:B------:R-:W-:Y:S02]  /*0890*/  LEA R46, P1, R29, UR6, 0x1 ;  /* 0x000000061d2e7c11 */ /* 0x000fe4000f8208ff */
[----:B------:R-:W-:Y:S02]  /*08a0*/  IADD3 R31, R3, 0x1e00, RZ ;  /* 0x00001e00031f7810 */ /* 0x000fe40007ffe0ff */
[----:B------:R-:W-:Y:S02]  /*08b0*/  LEA.HI.X R47, R29, UR7, R30, 0x1, P1 ;  /* 0x000000071d2f7c11 */ /* 0x000fe400088f0c1e */
[----:B------:R-:W-:-:S04]  /*08c0*/  IADD3 R31, P1, R31, R58, RZ ;  /* 0x0000003a1f1f7210 */ /* 0x000fc80007f3e0ff */
[----:B------:R-:W3:Y:S01]  /*08d0*/  LDG.E.64.CONSTANT R46, desc[UR8][R46.64] ;  /* 0x000000082e2e7981 */ /* 0x000ee2000c1e9b00 */
[----:B------:R-:W-:Y:S02]  /*08e0*/  IADD3.X R32, RZ, R88, RZ, P1, !PT ;  /* 0x00000058ff207210 */ /* 0x000fe40000ffe4ff */
[----:B------:R-:W-:Y:S02]  /*08f0*/  LEA R48, P1, R31, UR6, 0x1 ;  /* 0x000000061f307c11 */ /* 0x000fe4000f8208ff */
[----:B------:R-:W-:Y:S02]  /*0900*/  IADD3 R33, R3, 0x2d00, RZ ;  /* 0x00002d0003217810 */ /* 0x000fe40007ffe0ff */
[----:B------:R-:W-:Y:S02]  /*0910*/  LEA.HI.X R49, R31, UR7, R32, 0x1, P1 ;  /* 0x000000071f317c11 */ /* 0x000fe400088f0c20 */
[----:B------:R-:W-:-:S04]  /*0920*/  IADD3 R33, P1, R33, R58, RZ ;  /* 0x0000003a21217210 */ /* 0x000fc80007f3e0ff */
[----:B------:R-:W4:Y:S01]  /*0930*/  LDG.E.64.CONSTANT R48, desc[UR8][R48.64] ;  /* 0x0000000830307981 */ /* 0x000f22000c1e9b00 */
[----:B------:R-:W-:Y:S01]  /*0940*/  IADD3.X R34, RZ, R88, RZ, P1, !PT ;  /* 0x00000058ff227210 */ /* 0x000fe20000ffe4ff */
[----:B------:R-:W-:Y:S01]  /*0950*/  VIADD R35, R3, 0x3c00 ;  /* 0x00003c0003237836 */ /* 0x000fe20000000000 */
[----:B------:R-:W-:-:S04]  /*0960*/  LEA R50, P1, R33, UR6, 0x1 ;  /* 0x0000000621327c11 */ /* 0x000fc8000f8208ff */
[----:B------:R-:W-:Y:S02]  /*0970*/  LEA.HI.X R51, R33, UR7, R34, 0x1, P1 ;  /* 0x0000000721337c11 */ /* 0x000fe400088f0c22 */
[----:B------:R-:W-:-:S04]  /*0980*/  IADD3 R35, P1, R35, R58, RZ ;  /* 0x0000003a23237210 */ /* 0x000fc80007f3e0ff */
[----:B------:R-:W4:Y:S01]  /*0990*/  LDG.E.64.CONSTANT R50, desc[UR8][R50.64] ;  /* 0x0000000832327981 */ /* 0x000f22000c1e9b00 */
[----:B------:R-:W-:Y:S02]  /*09a0*/  IADD3.X R36, RZ, R88, RZ, P1, !PT ;  /* 0x00000058ff247210 */ /* 0x000fe40000ffe4ff */
[----:B------:R-:W-:Y:S02]  /*09b0*/  LEA R52, P1, R35, UR6, 0x1 ;  /* 0x0000000623347c11 */ /* 0x000fe4000f8208ff */
[----:B------:R-:W-:Y:S02]  /*09c0*/  IADD3 R37, R3, 0x4b00, RZ ;  /* 0x00004b0003257810 */ /* 0x000fe40007ffe0ff */
        /* <DEDUP_REMOVED lines=9> */
[----:B------:R-:W-:Y:S01]  /*0a60*/  IMAD.X R86, RZ, RZ, R88, P1 ;  /* 0x000000ffff567224 */ /* 0x000fe200008e0658 */
[----:B------:R-:W-:Y:S02]  /*0a70*/  LEA R56, P1, R39, UR6, 0x1 ;  /* 0x0000000627387c11 */ /* 0x000fe4000f8208ff */
[----:B------:R-:W-:Y:S02]  /*0a80*/  IADD3 R87, R3, 0x6900, RZ ;  /* 0x0000690003577810 */ /* 0x000fe40007ffe0ff */
[----:B------:R-:W-:Y:S02]  /*0a90*/  LEA.HI.X R57, R39, UR7, R86, 0x1, P1 ;  /* 0x0000000727397c11 */ /* 0x000fe400088f0c56 */
[----:B------:R-:W-:-:S04]  /*0aa0*/  IADD3 R87, P1, R87, R58, RZ ;  /* 0x0000003a57577210 */ /* 0x000fc80007f3e0ff */
[----:B------:R-:W4:Y:S01]  /*0ab0*/  LDG.E.64.CONSTANT R56, desc[UR8][R56.64] ;  /* 0x0000000838387981 */ /* 0x000f22000c1e9b00 */
[----:B------:R-:W-:Y:S02]  /*0ac0*/  IADD3.X R88, RZ, R88, RZ, P1, !PT ;  /* 0x00000058ff587210 */ /* 0x000fe40000ffe4ff */
[----:B------:R-:W-:-:S04]  /*0ad0*/  LEA R58, P1, R87, UR6, 0x1 ;  /* 0x00000006573a7c11 */ /* 0x000fc8000f8208ff */
[----:B------:R-:W-:Y:S01]  /*0ae0*/  LEA.HI.X R59, R87, UR7, R88, 0x1, P1 ;  /* 0x00000007573b7c11 */ /* 0x000fe200088f0c58 */
[----:B------:R-:W-:-:S05]  /*0af0*/  ULDC.64 UR6, c[0x0][0x220] ;  /* 0x0000880000067ab9 */ /* 0x000fca0000000a00 */
[----:B------:R-:W4:Y:S01]  /*0b00*/  LDG.E.64.CONSTANT R58, desc[UR8][R58.64] ;  /* 0x000000083a3a7981 */ /* 0x000f22000c1e9b00 */
[----:B------:R-:W-:Y:S02]  /*0b10*/  SHF.L.U32 R62, R40, 0x1, RZ ;  /* 0x00000001283e7819 */ /* 0x000fe400000006ff */
[----:B------:R-:W-:Y:S02]  /*0b20*/  SHF.R.U32.HI R40, RZ, 0x1f, R40 ;  /* 0x0000001fff287819 */ /* 0x000fe40000011628 */
[C---:B------:R-:W-:Y:S02]  /*0b30*/  IADD3 R60, P1, R62.reuse, UR6, RZ ;  /* 0x000000063e3c7c10 */ /* 0x040fe4000ff3e0ff */
[----:B------:R-:W-:Y:S02]  /*0b40*/  IADD3 R62, P2, R62, UR10, RZ ;  /* 0x0000000a3e3e7c10 */ /* 0x000fe4000ff5e0ff */
[C---:B------:R-:W-:Y:S02]  /*0b50*/  IADD3.X R61, R40.reuse, UR7, RZ, P1, !PT ;  /* 0x00000007283d7c10 */ /* 0x040fe40008ffe4ff */
[----:B------:R-:W-:-:S04]  /*0b60*/  IADD3.X R63, R40, UR11, RZ, P2, !PT ;  /* 0x0000000b283f7c10 */ /* 0x000fc800097fe4ff */
[----:B------:R-:W5:Y:S04]  /*0b70*/  LDG.E.64.CONSTANT R60, desc[UR8][R60.64] ;  /* 0x000000083c3c7981 */ /* 0x000f68000c1e9b00 */
[----:B------:R-:W5:Y:S01]  /*0b80*/  LDG.E.64.CONSTANT R62, desc[UR8][R62.64] ;  /* 0x000000083e3e7981 */ /* 0x000f62000c1e9b00 */
[C---:B------:R-:W-:Y:S01]  /*0b90*/  LOP3.LUT P1, RZ, R2.reuse, 0xffffffe1, RZ, 0xc0, !PT ;  /* 0xffffffe102ff7812 */ /* 0x040fe2000782c0ff */
[----:B------:R-:W-:Y:S01]  /*0ba0*/  BSSY B0, `(.L_x_988) ;  /* 0x00000a5000007945 */ /* 0x000fe20003800000 */
[----:B------:R-:W-:-:S11]  /*0bb0*/  ISETP.GT.U32.AND P2, PT, R2, 0x1f, PT ;  /* 0x0000001f0200780c */ /* 0x000fd60003f44070 */
[----:B------:R-:W0:Y:S01]  /*0bc0*/  @!P1 LDC R119, c[0x0][0x10] ;  /* 0x00000400ff779b82 */ /* 0x000e220000000800 */
[C---:B--2---:R-:W-:Y:S02]  /*0bd0*/  PRMT R40, R44.reuse, 0x7632, R40 ;  /* 0x000076322c287816 */ /* 0x044fe40000000028 */
[----:B------:R-:W-:Y:S02]  /*0be0*/  SHF.L.U32 R3, R44, 0x10, RZ ;  /* 0x000000102c037819 */ /* 0x000fe400000006ff */
[C---:B------:R-:W-:Y:S01]  /*0bf0*/  SHF.L.U32 R89, R45.reuse, 0x10, RZ ;  /* 0x000000102d597819 */ /* 0x040fe200000006ff */
[----:B------:R-:W-:Y:S01]  /*0c00*/  IMAD.U32 R65, R40, 0x10000, RZ ;  /* 0x0001000028417824 */ /* 0x000fe200078e00ff */
[----:B------:R-:W-:Y:S01]  /*0c10*/  PRMT R40, R45, 0x7632, R40 ;  /* 0x000076322d287816 */ /* 0x000fe20000000028 */
[----:B------:R-:W-:Y:S01]  /*0c20*/  FADD.FTZ R41, RZ, R3 ;  /* 0x00000003ff297221 */ /* 0x000fe20000010000 */
[----:B------:R-:W-:-:S03]  /*0c30*/  FFMA.FTZ R64, R3, R3, RZ ;  /* 0x0000000303407223 */ /* 0x000fc600000100ff */
[----:B------:R-:W-:Y:S01]  /*0c40*/  FADD.FTZ R66, R41, R65 ;  /* 0x0000004129427221 */ /* 0x000fe20000010000 */
[----:B------:R-:W-:Y:S01]  /*0c50*/  FFMA.FTZ R64, R65, R65, R64 ;  /* 0x0000004141407223 */ /* 0x000fe20000010040 */
[----:B------:R-:W-:Y:S01]  /*0c60*/  SHF.L.U32 R41, R40, 0x10, RZ ;  /* 0x0000001028297819 */ /* 0x000fe200000006ff */
[----:B---3--:R-:W-:Y:S02]  /*0c70*/  IMAD.U32 R93, R47, 0x10000, RZ ;  /* 0x000100002f5d7824 */ /* 0x008fe400078e00ff */
[----:B------:R-:W-:Y:S01]  /*0c80*/  FADD.FTZ R66, R66, R89 ;  /* 0x0000005942427221 */ /* 0x000fe20000010000 */
[----:B------:R-:W-:Y:S01]  /*0c90*/  FFMA.FTZ R64, R89, R89, R64 ;  /* 0x0000005959407223 */ /* 0x000fe20000010040 */
[C---:B------:R-:W-:Y:S02]  /*0ca0*/  SHF.L.U32 R91, R46.reuse, 0x10, RZ ;  /* 0x000000102e5b7819 */ /* 0x040fe400000006ff */
[----:B------:R-:W-:Y:S01]  /*0cb0*/  PRMT R40, R46, 0x7632, R40 ;  /* 0x000076322e287816 */ /* 0x000fe20000000028 */
[----:B------:R-:W-:Y:S01]  /*0cc0*/  FADD.FTZ R66, R66, R41 ;  /* 0x0000002942427221 */ /* 0x000fe20000010000 */
[----:B------:R-:W-:-:S02]  /*0cd0*/  FFMA.FTZ R64, R41, R41, R64 ;  /* 0x0000002929407223 */ /* 0x000fc40000010040 */
[----:B------:R-:W-:Y:S01]  /*0ce0*/  SHF.L.U32 R41, R40, 0x10, RZ ;  /* 0x0000001028297819 */ /* 0x000fe200000006ff */
[----:B------:R-:W-:Y:S01]  /*0cf0*/  FADD.FTZ R66, R66, R91 ;  /* 0x0000005b42427221 */ /* 0x000fe20000010000 */
[----:B------:R-:W-:Y:S01]  /*0d00*/  FFMA.FTZ R64, R91, R91, R64 ;  /* 0x0000005b5b407223 */ /* 0x000fe20000010040 */
[----:B------:R-:W-:Y:S02]  /*0d10*/  PRMT R40, R47, 0x7632, R40 ;  /* 0x000076322f287816 */ /* 0x000fe40000000028 */
[----:B------:R-:W-:Y:S01]  /*0d20*/  FADD.FTZ R66, R66, R41 ;  /* 0x0000002942427221 */ /* 0x000fe20000010000 */
[----:B------:R-:W-:Y:S01]  /*0d30*/  FFMA.FTZ R64, R41, R41, R64 ;  /* 0x0000002929407223 */ /* 0x000fe20000010040 */
[----:B------:R-:W-:Y:S02]  /*0d40*/  SHF.L.U32 R41, R40, 0x10, RZ ;  /* 0x0000001028297819 */ /* 0x000fe400000006ff */
[----:B------:R-:W-:Y:S01]  /*0d50*/  FADD.FTZ R66, R66, R93 ;  /* 0x0000005d42427221 */ /* 0x000fe20000010000 */
[----:B------:R-:W-:Y:S01]  /*0d60*/  FFMA.FTZ R64, R93, R93, R64 ;  /* 0x0000005d5d407223 */ /* 0x000fe20000010040 */
[----:B----4-:R-:W-:-:S02]  /*0d70*/  SHF.L.U32 R95, R48, 0x10, RZ ;  /* 0x00000010305f7819 */ /* 0x010fc400000006ff */
[----:B------:R-:W-:Y:S01]  /*0d80*/  PRMT R40, R48, 0x7632, R40 ;  /* 0x0000763230287816 */ /* 0x000fe20000000028 */
[----:B------:R-:W-:Y:S01]  /*0d90*/  FADD.FTZ R66, R66, R41 ;  /* 0x0000002942427221 */ /* 0x000fe20000010000 */
[----:B------:R-:W-:Y:S01]  /*0da0*/  FFMA.FTZ R64, R41, R41, R64 ;  /* 0x0000002929407223 */ /* 0x000fe20000010040 */
[----:B------:R-:W-:Y:S02]  /*0db0*/  SHF.L.U32 R97, R49, 0x10, RZ ;  /* 0x0000001031617819 */ /* 0x000fe400000006ff */
[----:B------:R-:W-:Y:S01]  /*0dc0*/  SHF.L.U32 R41, R40, 0x10, RZ ;  /* 0x0000001028297819 */ /* 0x000fe200000006ff */
[----:B------:R-:W-:Y:S01]  /*0dd0*/  FADD.FTZ R66, R66, R95 ;  /* 0x0000005f42427221 */ /* 0x000fe20000010000 */
[----:B------:R-:W-:Y:S01]  /*0de0*/  FFMA.FTZ R64, R95, R95, R64 ;  /* 0x0000005f5f407223 */ /* 0x000fe20000010040 */
[----:B------:R-:W-:Y:S02]  /*0df0*/  PRMT R40, R49, 0x7632, R40 ;  /* 0x0000763231287816 */ /* 0x000fe40000000028 */
[----:B------:R-:W-:Y:S01]  /*0e00*/  FADD.FTZ R66, R66, R41 ;  /* 0x0000002942427221 */ /* 0x000fe20000010000 */
[----:B------:R-:W-:Y:S01]  /*0e10*/  FFMA.FTZ R64, R41, R41, R64 ;  /* 0x0000002929407223 */ /* 0x000fe20000010040 */
[----:B------:R-:W-:Y:S01]  /*0e20*/  SHF.L.U32 R99, R50, 0x10, RZ ;  /* 0x0000001032637819 */ /* 0x000fe200000006ff */
[----:B------:R-:W-:-:S02]  /*0e30*/  IMAD.U32 R41, R40, 0x10000, RZ ;  /* 0x0001000028297824 */ /* 0x000fc400078e00ff */
[----:B------:R-:W-:Y:S01]  /*0e40*/  FADD.FTZ R66, R66, R97 ;  /* 0x0000006142427221 */ /* 0x000fe20000010000 */
[----:B------:R-:W-:Y:S01]  /*0e50*/  FFMA.FTZ R64, R97, R97, R64 ;  /* 0x0000006161407223 */ /* 0x000fe20000010040 */
[----:B------:R-:W-:Y:S01]  /*0e60*/  PRMT R40, R50, 0x7632, R40 ;  /* 0x0000763232287816 */ /* 0x000fe20000000028 */
[----:B------:R-:W-:Y:S02]  /*0e70*/  IMAD.U32 R103, R52, 0x10000, RZ ;  /* 0x0001000034677824 */ /* 0x000fe400078e00ff */
[----:B------:R-:W-:Y:S01]  /*0e80*/  FADD.FTZ R66, R66, R41 ;  /* 0x0000002942427221 */ /* 0x000fe20000010000 */
[----:B------:R-:W-:Y:S01]  /*0e90*/  FFMA.FTZ R64, R41, R41, R64 ;  /* 0x0000002929407223 */ /* 0x000fe20000010040 */
[----:B------:R-:W-:Y:S02]  /*0ea0*/  SHF.L.U32 R41, R40, 0x10, RZ ;  /* 0x0000001028297819 */ /* 0x000fe400000006ff */
[----:B------:R-:W-:Y:S01]  /*0eb0*/  FADD.FTZ R66, R66, R99 ;  /* 0x0000006342427221 */ /* 0x000fe20000010000 */
[----:B------:R-:W-:Y:S01]  /*0ec0*/  FFMA.FTZ R64, R99, R99, R64 ;  /* 0x0000006363407223 */ /* 0x000fe20000010040 */
[----:B------:R-:W-:-:S02]  /*0ed0*/  SHF.L.U32 R101, R51, 0x10, RZ ;  /* 0x0000001033657819 */ /* 0x000fc400000006ff */
        /* <DEDUP_REMOVED lines=10> */
[----:B------:R-:W-:-:S02]  /*0f80*/  SHF.L.U32 R41, R40, 0x10, RZ ;  /* 0x0000001028297819 */ /* 0x000fc400000006ff */
        /* <DEDUP_REMOVED lines=14> */
[----:B------:R-:W-:Y:S02]  /*1070*/  IMAD.U32 R41, R40, 0x10000, RZ ;  /* 0x0001000028297824 */ /* 0x000fe400078e00ff */
        /* <DEDUP_REMOVED lines=8> */
[C---:B------:R-:W-:Y:S02]  /*1100*/  SHF.L.U32 R111, R56.reuse, 0x10, RZ ;  /* 0x00000010386f7819 */ /* 0x040fe400000006ff */
[----:B------:R-:W-:Y:S01]  /*1110*/  PRMT R40, R56, 0x7632, R40 ;  /* 0x0000763238287816 */ /* 0x000fe20000000028 */
[----:B------:R-:W-:Y:S01]  /*1120*/  FADD.FTZ R66, R66, R41 ;  /* 0x0000002942427221 */ /* 0x000fe20000010000 */
[----:B------:R-:W-:Y:S01]  /*1130*/  FFMA.FTZ R64, R41, R41, R64 ;  /* 0x0000002929407223 */ /* 0x000fe20000010040 */
[----:B------:R-:W-:Y:S02]  /*1140*/  SHF.L.U32 R115, R58, 0x10, RZ ;  /* 0x000000103a737819 */ /* 0x000fe400000006ff */
[----:B------:R-:W-:Y:S01]  /*1150*/  SHF.L.U32 R41, R40, 0x10, RZ ;  /* 0x0000001028297819 */ /* 0x000fe200000006ff */
[----:B------:R-:W-:Y:S01]  /*1160*/  FADD.FTZ R66, R66, R111 ;  /* 0x0000006f42427221 */ /* 0x000fe20000010000 */
[----:B------:R-:W-:Y:S01]  /*1170*/  FFMA.FTZ R64, R111, R111, R64 ;  /* 0x0000006f6f407223 */ /* 0x000fe20000010040 */
[----:B------:R-:W-:-:S02]  /*1180*/  PRMT R40, R57, 0x7632, R40 ;  /* 0x0000763239287816 */ /* 0x000fc40000000028 */
[----:B------:R-:W-:Y:S01]  /*1190*/  FADD.FTZ R66, R66, R41 ;  /* 0x0000002942427221 */ /* 0x000fe20000010000 */
[----:B------:R-:W-:Y:S01]  /*11a0*/  FFMA.FTZ R64, R41, R41, R64 ;  /* 0x0000002929407223 */ /* 0x000fe20000010040 */
[----:B------:R-:W-:Y:S02]  /*11b0*/  SHF.L.U32 R41, R40, 0x10, RZ ;  /* 0x0000001028297819 */ /* 0x000fe400000006ff */
[----:B------:R-:W-:Y:S01]  /*11c0*/  FADD.FTZ R66, R66, R113 ;  /* 0x0000007142427221 */ /* 0x000fe20000010000 */
[----:B------:R-:W-:Y:S01]  /*11d0*/  FFMA.FTZ R64, R113, R113, R64 ;  /* 0x0000007171407223 */ /* 0x000fe20000010040 */
[----:B------:R-:W-:Y:S02]  /*11e0*/  PRMT R40, R58, 0x7632, R40 ;  /* 0x000076323a287816 */ /* 0x000fe40000000028 */
[----:B------:R-:W-:Y:S01]  /*11f0*/  FADD.FTZ R66, R66, R41 ;  /* 0x0000002942427221 */ /* 0x000fe20000010000 */
[----:B------:R-:W-:Y:S01]  /*1200*/  FFMA.FTZ R68, R41, R41, R64 ;  /* 0x0000002929447223 */ /* 0x000fe20000010040 */
[----:B------:R-:W-:Y:S01]  /*1210*/  SHF.L.U32 R41, R40, 0x10, RZ ;  /* 0x0000001028297819 */ /* 0x000fe200000006ff */
[----:B------:R-:W1:Y:S01]  /*1220*/  @!P1 LDC.64 R64, c[0x0][0x248] ;  /* 0x00009200ff409b82 */ /* 0x000e620000000a00 */
[----:B------:R-:W-:Y:S01]  /*1230*/  FADD.FTZ R66, R66, R115 ;  /* 0x0000007342427221 */ /* 0x000fe20000010000 */
[----:B------:R-:W-:Y:S01]  /*1240*/  FFMA.FTZ R68, R115, R115, R68 ;  /* 0x0000007373447223 */ /* 0x000fe20000010044 */
[----:B------:R-:W-:-:S02]  /*1250*/  PRMT R40, R59, 0x7632, R40 ;  /* 0x000076323b287816 */ /* 0x000fc40000000028 */
[----:B------:R-:W-:Y:S01]  /*1260*/  SHF.L.U32 R117, R59, 0x10, RZ ;  /* 0x000000103b757819 */ /* 0x000fe200000006ff */
[----:B------:R-:W-:Y:S01]  /*1270*/  FFMA.FTZ R68, R41, R41, R68 ;  /* 0x0000002929447223 */ /* 0x000fe20000010044 */
[----:B------:R-:W-:Y:S01]  /*1280*/  FADD.FTZ R66, R66, R41 ;  /* 0x0000002942427221 */ /* 0x000fe20000010000 */
[----:B------:R-:W-:Y:S02]  /*1290*/  IMAD.U32 R70, R40, 0x10000, RZ ;  /* 0x0001000028467824 */ /* 0x000fe400078e00ff */
[----:B------:R-:W-:Y:S01]  /*12a0*/  FFMA.FTZ R41, R117, R117, R68 ;  /* 0x0000007575297223 */ /* 0x000fe20000010044 */
[----:B------:R-:W-:Y:S01]  /*12b0*/  FADD.FTZ R40, R66, R117 ;  /* 0x0000007542287221 */ /* 0x000fe20000010000 */
[----:B------:R-:W-:Y:S02]  /*12c0*/  CS2R R68, SRZ ;  /* 0x0000000000447805 */ /* 0x000fe4000001ff00 */
[----:B------:R-:W-:Y:S01]  /*12d0*/  FFMA.FTZ R41, R70, R70, R41 ;  /* 0x0000004646297223 */ /* 0x000fe20000010029 */
[----:B------:R-:W-:-:S05]  /*12e0*/  FADD.FTZ R40, R40, R70 ;  /* 0x0000004628287221 */ /* 0x000fca0000010000 */
[----:B------:R2:W-:Y:S01]  /*12f0*/  STS.64 [R5], R40 ;  /* 0x0000002805007388 */ /* 0x0005e20000000a00 */
[----:B------:R-:W-:Y:S06]  /*1300*/  BAR.SYNC.DEFER_BLOCKING 0x0 ;  /* 0x0000000000007b1d */ /* 0x000fec0000010000 */
[----:B0-----:R-:W-:Y:S05]  /*1310*/  @P2 BRA `(.L_x_989) ;  /* 0x0000000000b42947 */ /* 0x001fea0003800000 */
[----:B--2---:R-:W0:Y:S04]  /*1320*/  LDS.64 R40, [R6] ;  /* 0x0000000006287984 */ /* 0x004e280000000a00 */
[----:B------:R-:W2:Y:S04]  /*1330*/  LDS.64 R84, [R7] ;  /* 0x0000000007547984 */ /* 0x000ea80000000a00 */
[----:B------:R-:W3:Y:S04]  /*1340*/  LDS.64 R66, [R8] ;  /* 0x0000000008427984 */ /* 0x000ee80000000a00 */
[----:B------:R-:W4:Y:S04]  /*1350*/  LDS.64 R68, [R9] ;  /* 0x0000000009447984 */ /* 0x000f280000000a00 */
[----:B------:R-:W1:Y:S04]  /*1360*/  LDS.64 R70, [R10] ;  /* 0x000000000a467984 */ /* 0x000e680000000a00 */
[----:B------:R-:W1:Y:S04]  /*1370*/  LDS.64 R72, [R11] ;  /* 0x000000000b487984 */ /* 0x000e680000000a00 */
[----:B------:R-:W1:Y:S04]  /*1380*/  LDS.64 R74, [R12] ;  /* 0x000000000c4a7984 */ /* 0x000e680000000a00 */
[----:B------:R-:W1:Y:S04]  /*1390*/  LDS.64 R76, [R13] ;  /* 0x000000000d4c7984 */ /* 0x000e680000000a00 */
[----:B------:R-:W1:Y:S04]  /*13a0*/  LDS.64 R78, [R14] ;  /* 0x000000000e4e7984 */ /* 0x000e680000000a00 */
[----:B------:R-:W1:Y:S01]  /*13b0*/  LDS.64 R80, [R15] ;  /* 0x000000000f507984 */ /* 0x000e620000000a00 */
[----:B0-----:R-:W-:-:S03]  /*13c0*/  FADD.FTZ R121, RZ, R40 ;  /* 0x00000028ff797221 */ /* 0x001fc60000010000 */
[----:B------:R-:W0:Y:S01]  /*13d0*/  LDS.64 R82, [R16] ;  /* 0x0000000010527984 */ /* 0x000e220000000a00 */
[----:B------:R-:W-:Y:S01]  /*13e0*/  FADD.FTZ R90, RZ, R41 ;  /* 0x00000029ff5a7221 */ /* 0x000fe20000010000 */
[----:B--2---:R-:W-:Y:S02]  /*13f0*/  FADD.FTZ R121, R121, R84 ;  /* 0x0000005479797221 */ /* 0x004fe40000010000 */
[----:B------:R-:W2:Y:S01]  /*1400*/  LDS.64 R40, [R17] ;  /* 0x0000000011287984 */ /* 0x000ea20000000a00 */
[----:B------:R-:W-:Y:S01]  /*1410*/  FADD.FTZ R90, R90, R85 ;  /* 0x000000555a5a7221 */ /* 0x000fe20000010000 */
[----:B---3--:R-:W-:Y:S02]  /*1420*/  FADD.FTZ R121, R121, R66 ;  /* 0x0000004279797221 */ /* 0x008fe40000010000 */
[----:B------:R-:W3:Y:S01]  /*1430*/  LDS.64 R84, [R18] ;  /* 0x0000000012547984 */ /* 0x000ee20000000a00 */
[----:B------:R-:W-:Y:S01]  /*1440*/  FADD.FTZ R90, R90, R67 ;  /* 0x000000435a5a7221 */ /* 0x000fe20000010000 */
[----:B----4-:R-:W-:-:S02]  /*1450*/  FADD.FTZ R121, R121, R68 ;  /* 0x0000004479797221 */ /* 0x010fc40000010000 */
[----:B------:R-:W4:Y:S01]  /*1460*/  LDS.64 R66, [R19] ;  /* 0x0000000013427984 */ /* 0x000f220000000a00 */
[----:B------:R-:W-:Y:S01]  /*1470*/  FADD.FTZ R90, R90, R69 ;  /* 0x000000455a5a7221 */ /* 0x000fe20000010000 */
[----:B-1----:R-:W-:Y:S02]  /*1480*/  FADD.FTZ R121, R121, R70 ;  /* 0x0000004679797221 */ /* 0x002fe40000010000 */
[----:B------:R-:W1:Y:S01]  /*1490*/  LDS.64 R68, [R20] ;  /* 0x0000000014447984 */ /* 0x000e620000000a00 */
        /* <DEDUP_REMOVED lines=11> */
[----:B0-----:R-:W-:-:S03]  /*1550*/  FADD.FTZ R121, R121, R82 ;  /* 0x0000005279797221 */ /* 0x001fc60000010000 */
[----:B------:R-:W-:Y:S01]  /*1560*/  FADD.FTZ R90, R90, R83 ;  /* 0x000000535a5a7221 */ /* 0x000fe20000010000 */
[----:B--2---:R-:W-:-:S03]  /*1570*/  FADD.FTZ R121, R121, R40 ;  /* 0x0000002879797221 */ /* 0x004fc60000010000 */
[----:B------:R-:W-:Y:S01]  /*1580*/  FADD.FTZ R90, R90, R41 ;  /* 0x000000295a5a7221 */ /* 0x000fe20000010000 */
[----:B---3--:R-:W-:-:S03]  /*1590*/  FADD.FTZ R121, R121, R84 ;  /* 0x0000005479797221 */ /* 0x008fc60000010000 */
[----:B------:R-:W-:Y:S01]  /*15a0*/  FADD.FTZ R90, R90, R85 ;  /* 0x000000555a5a7221 */ /* 0x000fe20000010000 */
[----:B----4-:R-:W-:-:S03]  /*15b0*/  FADD.FTZ R121, R121, R66 ;  /* 0x0000004279797221 */ /* 0x010fc60000010000 */
[----:B------:R-:W-:Y:S01]  /*15c0*/  FADD.FTZ R90, R90, R67 ;  /* 0x000000435a5a7221 */ /* 0x000fe20000010000 */
[----:B-1----:R-:W-:-:S03]  /*15d0*/  FADD.FTZ R68, R121, R68 ;  /* 0x0000004479447221 */ /* 0x002fc60000010000 */
[----:B------:R-:W-:-:S07]  /*15e0*/  FADD.FTZ R69, R90, R69 ;  /* 0x000000455a457221 */ /* 0x000fce0000010000 */
.L_x_989:
[----:B------:R-:W-:Y:S05]  /*15f0*/  BSYNC B0 ;  /* 0x0000000000007941 */ /* 0x000fea0003800000 */
.L_x_988:
[----:B--2---:R-:W0:Y:S01]  /*1600*/  SHFL.BFLY PT, R41, R68, 0x1, 0x1f ;  /* 0x0c201f0044297f89 */ /* 0x004e2200000e0000 */
[----:B------:R-:W-:Y:S01]  /*1610*/  @!P1 IMAD R119, R119, UR4, R0 ;  /* 0x0000000477779c24 */ /* 0x000fe2000f8e0200 */
[C---:B------:R-:W-:Y:S02]  /*1620*/  ISETP.NE.AND P2, PT, R2.reuse, RZ, PT ;  /* 0x000000ff0200720c */ /* 0x040fe40003f45270 */
[----:B------:R-:W-:Y:S01]  /*1630*/  CS2R R70, SRZ ;  /* 0x0000000000467805 */ /* 0x000fe2000001ff00 */
[----:B------:R-:W2:Y:S01]  /*1640*/  SHFL.BFLY PT, R66, R69, 0x1, 0x1f ;  /* 0x0c201f0045427f89 */ /* 0x000ea200000e0000 */
[----:B------:R-:W-:Y:S02]  /*1650*/  ISETP.GT.U32.AND P3, PT, R2, 0xff, PT ;  /* 0x000000ff0200780c */ /* 0x000fe40003f64070 */
[----:B------:R-:W-:-:S04]  /*1660*/  @!P1 LEA R119, R119, R4, 0xa ;  /* 0x0000000477779211 */ /* 0x000fc800078e50ff */
[----:B------:R-:W-:-:S05]  /*1670*/  @!P1 SHF.L.U32 R119, R119, 0x1, RZ ;  /* 0x0000000177779819 */ /* 0x000fca00000006ff */
[----:B-1----:R-:W-:-:S04]  /*1680*/  @!P1 IMAD.WIDE.U32 R64, R119, 0x4, R64 ;  /* 0x0000000477409825 */ /* 0x002fc800078e0040 */
[----:B0-----:R-:W-:Y:S01]  /*1690*/  FADD.FTZ R40, R41, R68 ;  /* 0x0000004429287221 */ /* 0x001fe20000010000 */
[----:B--2---:R-:W-:-:S05]  /*16a0*/  FADD.FTZ R41, R66, R69 ;  /* 0x0000004542297221 */ /* 0x004fca0000010000 */
[----:B------:R0:W-:Y:S01]  /*16b0*/  @!P1 STG.E.64 desc[UR8][R64.64], R40 ;  /* 0x0000002840009986 */ /* 0x0001e2000c101b08 */
[----:B------:R-:W-:Y:S06]  /*16c0*/  BAR.SYNC.DEFER_BLOCKING 0x0 ;  /* 0x0000000000007b1d */ /* 0x000fec0000010000 */
[----:B------:R-:W-:Y:S05]  /*16d0*/  @P2 BRA `(.L_x_990) ;  /* 0x0000000000282947 */ /* 0x000fea0003800000 */
[----:B------:R-:W-:Y:S06]  /*16e0*/  MEMBAR.ALL.GPU ;  /* 0x0000000000007992 */ /* 0x000fec000000a000 */
[----:B------:R-:W-:-:S00]  /*16f0*/  ERRBAR ;  /* 0x00000000000079ab */ /* 0x000fc00000000000 */
[----:B------:R-:W-:Y:S06]  /*1700*/  CGAERRBAR ;  /* 0x00000000000075ab */ /* 0x000fec0000000000 */
[----:B0-----:R0:W5:Y:S02]  /*1710*/  ATOM.E.ADD.STRONG.GPU PT, R40, desc[UR8][R42.64], R23 ;  /* 0x000000172a28798a */ /* 0x00116400081ee1c8 */
.L_x_991:
[----:B------:R-:W2:Y:S04]  /*1720*/  LD.E.STRONG.GPU R41, desc[UR8][R42.64] ;  /* 0x000000082a297980 */ /* 0x000ea8000c10f900 */
[----:B--2---:R-:W-:Y:S01]  /*1730*/  CCTL.IVALL ;  /* 0x00000000ff00798f */ /* 0x004fe20002000000 */
[----:B------:R-:W-:Y:S05]  /*1740*/  YIELD ;  /* 0x0000000000007946 */ /* 0x000fea0003800000 */
[----:B-----5:R-:W-:-:S04]  /*1750*/  LOP3.LUT R41, R41, R40, RZ, 0x3c, !PT ;  /* 0x0000002829297212 */ /* 0x020fc800078e3cff */
[----:B------:R-:W-:-:S13]  /*1760*/  ISETP.GT.AND P1, PT, R41, -0x1, PT ;  /* 0xffffffff2900780c */ /* 0x000fda0003f24270 */
[----:B------:R-:W-:Y:S05]  /*1770*/  @P1 BRA `(.L_x_991) ;  /* 0xfffffffc00e81947 */ /* 0x000fea000383ffff */
.L_x_990:
[----:B------:R-:W-:Y:S05]  /*1780*/  WARPSYNC.ALL ;  /* 0x0000000000007948 */ /* 0x000fea0003800000 */
[----:B------:R-:W-:Y:S06]  /*1790*/  BAR.SYNC.DEFER_BLOCKING 0x0 ;  /* 0x0000000000007b1d */ /* 0x000fec0000010000 */
[----:B------:R-:W-:Y:S04]  /*17a0*/  BSSY B0, `(.L_x_992) ;  /* 0x000001e000007945 */ /* 0x000fe80003800000 */
[----:B------:R-:W-:Y:S05]  /*17b0*/  @P3 BRA `(.L_x_993) ;  /* 0x0000000000703947 */ /* 0x000fea0003800000 */
[----:B0-----:R-:W0:Y:S01]  /*17c0*/  LDC R65, c[0x0][0x10] ;  /* 0x00000400ff417b82 */ /* 0x001e220000000800 */
[----:B------:R-:W-:-:S04]  /*17d0*/  SHF.L.U32 R41, R2, 0x2, RZ ;  /* 0x0000000202297819 */ /* 0x000fc800000006ff */
[----:B------:R-:W-:-:S03]  /*17e0*/  LOP3.LUT R41, R41, 0x7fffffc0, RZ, 0xc0, !PT ;  /* 0x7fffffc029297812 */ /* 0x000fc600078ec0ff */
[----:B------:R-:W1:Y:S01]  /*17f0*/  LDC.64 R68, c[0x0][0x248] ;  /* 0x00009200ff447b82 */ /* 0x000e620000000a00 */
[----:B0-----:R-:W-:Y:S01]  /*1800*/  IMAD R40, R65, UR4, R0 ;  /* 0x0000000441287c24 */ /* 0x001fe2000f8e0200 */
[----:B------:R-:W-:-:S04]  /*1810*/  LOP3.LUT R65, R2, 0xf, RZ, 0xc0, !PT ;  /* 0x0000000f02417812 */ /* 0x000fc800078ec0ff */
[----:B------:R-:W-:-:S05]  /*1820*/  LEA R40, R40, R41, 0xa ;  /* 0x0000002928287211 */ /* 0x000fca00078e50ff */
[----:B------:R-:W-:-:S05]  /*1830*/  IMAD.IADD R40, R40, 0x1, R65 ;  /* 0x0000000128287824 */ /* 0x000fca00078e0241 */
[----:B------:R-:W-:-:S04]  /*1840*/  SHF.L.U32 R67, R40, 0x1, RZ ;  /* 0x0000000128437819 */ /* 0x000fc800000006ff */
[C---:B------:R-:W-:Y:S01]  /*1850*/  IADD3 R65, R67.reuse, 0x20, RZ ;  /* 0x0000002043417810 */ /* 0x040fe20007ffe0ff */
[C---:B-1----:R-:W-:Y:S01]  /*1860*/  IMAD.WIDE.U32 R40, R67.reuse, 0x4, R68 ;  /* 0x0000000443287825 */ /* 0x042fe200078e0044 */
[----:B------:R-:W-:-:S03]  /*1870*/  IADD3 R71, R67, 0x40, RZ ;  /* 0x0000004043477810 */ /* 0x000fc60007ffe0ff */
[--C-:B------:R-:W-:Y:S01]  /*1880*/  IMAD.WIDE.U32 R64, R65, 0x4, R68.reuse ;  /* 0x0000000441407825 */ /* 0x100fe200078e0044 */
[----:B------:R-:W-:Y:S01]  /*1890*/  IADD3 R73, R67, 0x60, RZ ;  /* 0x0000006043497810 */ /* 0x000fe20007ffe0ff */
[----:B------:R-:W2:Y:S02]  /*18a0*/  LDG.E.64 R40, desc[UR8][R40.64] ;  /* 0x0000000828287981 */ /* 0x000ea4000c1e1b00 */
[--C-:B------:R-:W-:Y:S02]  /*18b0*/  IMAD.WIDE.U32 R66, R71, 0x4, R68.reuse ;  /* 0x0000000447427825 */ /* 0x100fe400078e0044 */
[----:B------:R-:W3:Y:S02]  /*18c0*/  LDG.E.64 R64, desc[UR8][R64.64] ;  /* 0x0000000840407981 */ /* 0x000ee4000c1e1b00 */
[----:B------:R-:W-:Y:S02]  /*18d0*/  IMAD.WIDE.U32 R68, R73, 0x4, R68 ;  /* 0x0000000449447825 */ /* 0x000fe400078e0044 */
[----:B------:R-:W4:Y:S04]  /*18e0*/  LDG.E.64 R66, desc[UR8][R66.64] ;  /* 0x0000000842427981 */ /* 0x000f28000c1e1b00 */
[----:B------:R-:W4:Y:S01]  /*18f0*/  LDG.E.64 R68, desc[UR8][R68.64] ;  /* 0x0000000844447981 */ /* 0x000f22000c1e1b00 */
[----:B--2---:R-:W-:Y:S01]  /*1900*/  FADD.FTZ R71, RZ, R40 ;  /* 0x00000028ff477221 */ /* 0x004fe20000010000 */
[----:B------:R-:W-:-:S03]  /*1910*/  FADD.FTZ R70, RZ, R41 ;  /* 0x00000029ff467221 */ /* 0x000fc60000010000 */
[----:B---3--:R-:W-:Y:S01]  /*1920*/  FADD.FTZ R71, R64, R71 ;  /* 0x0000004740477221 */ /* 0x008fe20000010000 */
[----:B------:R-:W-:-:S03]  /*1930*/  FADD.FTZ R70, R65, R70 ;  /* 0x0000004641467221 */ /* 0x000fc60000010000 */
[----:B----4-:R-:W-:Y:S01]  /*1940*/  FADD.FTZ R71, R66, R71 ;  /* 0x0000004742477221 */ /* 0x010fe20000010000 */
[----:B------:R-:W-:-:S03]  /*1950*/  FADD.FTZ R70, R67, R70 ;  /* 0x0000004643467221 */ /* 0x000fc60000010000 */
[----:B------:R-:W-:Y:S01]  /*1960*/  FADD.FTZ R71, R68, R71 ;  /* 0x0000004744477221 */ /* 0x000fe20000010000 */
[----:B------:R-:W-:-:S07]  /*1970*/  FADD.FTZ R70, R69, R70 ;  /* 0x0000004645467221 */ /* 0x000fce0000010000 */
.L_x_993:
[----:B------:R-:W-:Y:S05]  /*1980*/  BSYNC B0 ;  /* 0x0000000000007941 */ /* 0x000fea0003800000 */
.L_x_992:
[----:B0-----:R-:W0:Y:S01]  /*1990*/  SHFL.BFLY PT, R40, R71, 0x8, 0x1f ;  /* 0x0d001f0047287f89 */ /* 0x001e2200000e0000 */
[----:B------:R-:W-:Y:S01]  /*19a0*/  LOP3.LUT P1, RZ, R2, 0xffffff0f, RZ, 0xc0, !PT ;  /* 0xffffff0f02ff7812 */ /* 0x000fe2000782c0ff */
[----:B------:R-:W-:Y:S01]  /*19b0*/  BSSY B0, `(.L_x_994) ;  /* 0x0000035000007945 */ /* 0x000fe20003800000 */
[----:B------:R-:W-:Y:S01]  /*19c0*/  PRMT R56, R44, 0x7632, R56 ;  /* 0x000076322c387816 */ /* 0x000fe20000000038 */
[----:B------:R-:W1:Y:S01]  /*19d0*/  SHFL.BFLY PT, R41, R70, 0x8, 0x1f ;  /* 0x0d001f0046297f89 */ /* 0x000e6200000e0000 */
[----:B------:R-:W-:Y:S02]  /*19e0*/  PRMT R57, R45, 0x7632, R57 ;  /* 0x000076322d397816 */ /* 0x000fe40000000039 */
[----:B------:R-:W-:Y:S02]  /*19f0*/  PRMT R58, R46, 0x7632, R58 ;  /* 0x000076322e3a7816 */ /* 0x000fe4000000003a */
[----:B------:R-:W-:Y:S02]  /*1a00*/  PRMT R59, R47, 0x7632, R59 ;  /* 0x000076322f3b7816 */ /* 0x000fe4000000003b */
[----:B------:R-:W-:-:S02]  /*1a10*/  PRMT R72, R56, 0x7632, R72 ;  /* 0x0000763238487816 */ /* 0x000fc40000000048 */
[----:B------:R-:W-:Y:S02]  /*1a20*/  PRMT R73, R57, 0x7632, R73 ;  /* 0x0000763239497816 */ /* 0x000fe40000000049 */
[----:B------:R-:W-:Y:S02]  /*1a30*/  PRMT R74, R58, 0x7632, R74 ;  /* 0x000076323a4a7816 */ /* 0x000fe4000000004a */
[----:B------:R-:W-:Y:S01]  /*1a40*/  PRMT R75, R59, 0x7632, R75 ;  /* 0x000076323b4b7816 */ /* 0x000fe2000000004b */
[--C-:B0-----:R-:W-:Y:S01]  /*1a50*/  FADD.FTZ R40, R40, R71.reuse ;  /* 0x0000004728287221 */ /* 0x101fe20000010000 */
[----:B------:R-:W-:Y:S02]  /*1a60*/  PRMT R71, R55, 0x7632, R71 ;  /* 0x0000763237477816 */ /* 0x000fe40000000047 */
[----:B-----5:R-:W-:Y:S01]  /*1a70*/  PRMT R55, R62, 0x7632, R55 ;  /* 0x000076323e377816 */ /* 0x020fe20000000037 */
[--C-:B-1----:R-:W-:Y:S01]  /*1a80*/  FADD.FTZ R41, R41, R70.reuse ;  /* 0x0000004629297221 */ /* 0x102fe20000010000 */
[----:B------:R-:W0:Y:S01]  /*1a90*/  SHFL.BFLY PT, R65, R40, 0x4, 0x1f ;  /* 0x0c801f0028417f89 */ /* 0x000e2200000e0000 */
[----:B------:R-:W-:-:S02]  /*1aa0*/  PRMT R70, R54, 0x7632, R70 ;  /* 0x0000763236467816 */ /* 0x000fc40000000046 */
[----:B------:R-:W-:Y:S01]  /*1ab0*/  PRMT R54, R63, 0x7632, R54 ;  /* 0x000076323f367816 */ /* 0x000fe20000000036 */
[----:B------:R-:W1:Y:S01]  /*1ac0*/  SHFL.BFLY PT, R64, R41, 0x4, 0x1f ;  /* 0x0c801f0029407f89 */ /* 0x000e6200000e0000 */
[----:B0-----:R-:W-:Y:S01]  /*1ad0*/  FADD.FTZ R65, R40, R65 ;  /* 0x0000004128417221 */ /* 0x001fe20000010000 */
[----:B-1----:R-:W-:-:S04]  /*1ae0*/  FADD.FTZ R64, R41, R64 ;  /* 0x0000004029407221 */ /* 0x002fc80000010000 */
[----:B------:R-:W0:Y:S04]  /*1af0*/  SHFL.BFLY PT, R66, R65, 0x2, 0x1f ;  /* 0x0c401f0041427f89 */ /* 0x000e2800000e0000 */
[----:B------:R-:W1:Y:S01]  /*1b00*/  SHFL.BFLY PT, R67, R64, 0x2, 0x1f ;  /* 0x0c401f0040437f89 */ /* 0x000e6200000e0000 */
[----:B0-----:R-:W-:Y:S01]  /*1b10*/  FADD.FTZ R66, R65, R66 ;  /* 0x0000004241427221 */ /* 0x001fe20000010000 */
[----:B------:R-:W-:Y:S01]  /*1b20*/  PRMT R65, R49, 0x7632, R65 ;  /* 0x0000763231417816 */ /* 0x000fe20000000041 */
[----:B-1----:R-:W-:-:S03]  /*1b30*/  FADD.FTZ R67, R64, R67 ;  /* 0x0000004340437221 */ /* 0x002fc60000010000 */
[----:B------:R-:W0:Y:S01]  /*1b40*/  SHFL.BFLY PT, R69, R66, 0x1, 0x1f ;  /* 0x0c201f0042457f89 */ /* 0x000e2200000e0000 */
[----:B------:R-:W-:-:S03]  /*1b50*/  PRMT R64, R48, 0x7632, R64 ;  /* 0x0000763230407816 */ /* 0x000fc60000000040 */
[----:B------:R-:W1:Y:S01]  /*1b60*/  SHFL.BFLY PT, R68, R67, 0x1, 0x1f ;  /* 0x0c201f0043447f89 */ /* 0x000e6200000e0000 */
[----:B0-----:R-:W-:Y:S01]  /*1b70*/  FADD.FTZ R40, R66, R69 ;  /* 0x0000004542287221 */ /* 0x001fe20000010000 */
[----:B------:R-:W-:Y:S02]  /*1b80*/  @!P1 SHF.R.U32.HI R69, RZ, 0x1, R2 ;  /* 0x00000001ff459819 */ /* 0x000fe40000011602 */
[----:B------:R-:W-:Y:S01]  /*1b90*/  PRMT R66, R50, 0x7632, R66 ;  /* 0x0000763232427816 */ /* 0x000fe20000000042 */
[----:B------:R-:W-:Y:S01]  /*1ba0*/  @!P1 FMUL.FTZ R40, R40, 1.6276042515528388321e-05 ;  /* 0x3788888928289820 */ /* 0x000fe20000410000 */
[----:B-1----:R-:W-:Y:S01]  /*1bb0*/  FADD.FTZ R68, R67, R68 ;  /* 0x0000004443447221 */ /* 0x002fe20000010000 */
[----:B------:R-:W-:Y:S02]  /*1bc0*/  @!P1 LOP3.LUT R69, R69, 0x7ffffff8, RZ, 0xc0, !PT ;  /* 0x7ffffff845459812 */ /* 0x000fe400078ec0ff */
[----:B------:R-:W-:Y:S01]  /*1bd0*/  @!P1 FMUL.FTZ R41, R40, R40 ;  /* 0x0000002828299220 */ /* 0x000fe20000410000 */
[----:B------:R-:W-:-:S03]  /*1be0*/  PRMT R67, R51, 0x7632, R67 ;  /* 0x0000763233437816 */ /* 0x000fc60000000043 */
[----:B------:R-:W-:Y:S01]  /*1bf0*/  @!P1 FFMA.FTZ R41, R68, 1.6276042515528388321e-05, -R41 ;  /* 0x3788888944299823 */ /* 0x000fe20000010829 */
[----:B------:R-:W-:Y:S02]  /*1c00*/  PRMT R68, R52, 0x7632, R68 ;  /* 0x0000763234447816 */ /* 0x000fe40000000044 */
[----:B------:R-:W-:Y:S02]  /*1c10*/  PRMT R52, R60, 0x7632, R52 ;  /* 0x000076323c347816 */ /* 0x000fe40000000034 */
[----:B------:R-:W-:-:S05]  /*1c20*/  @!P1 FMNMX.FTZ R41, RZ, R41, !PT ;  /* 0x00000029ff299209 */ /* 0x000fca0007810000 */
[----:B------:R0:W-:Y:S02]  /*1c30*/  @!P1 STS.64 [R69+UR5], R40 ;  /* 0x0000002845009988 */ /* 0x0001e40008000a05 */
[----:B0-----:R-:W-:Y:S02]  /*1c40*/  PRMT R69, R53, 0x7632, R69 ;  /* 0x0000763235457816 */ /* 0x001fe40000000045 */
[----:B------:R-:W-:Y:S01]  /*1c50*/  PRMT R53, R61, 0x7632, R53 ;  /* 0x000076323d357816 */ /* 0x000fe20000000035 */
[----:B------:R-:W-:Y:S06]  /*1c60*/  BAR.SYNC.DEFER_BLOCKING 0x0 ;  /* 0x0000000000007b1d */ /* 0x000fec0000010000 */
[----:B------:R-:W-:Y:S05]  /*1c70*/  @P0 BRA `(.L_x_995) ;  /* 0x0000000000200947 */ /* 0x000fea0003800000 */
[----:B------:R-:W-:Y:S01]  /*1c80*/  LEA R40, R2, UR5, 0x3 ;  /* 0x0000000502287c11 */ /* 0x000fe2000f8e18ff */
[----:B------:R-:W-:Y:S01]  /*1c90*/  ULDC.64 UR6, c[0x0][0x240] ;  /* 0x0000900000067ab9 */ /* 0x000fe20000000a00 */
[----:B------:R-:W-:-:S04]  /*1ca0*/  LEA R45, P1, R21, R22, 0x5 ;  /* 0x00000016152d7211 */ /* 0x000fc800078228ff */
[----:B------:R-:W0:Y:S01]  /*1cb0*/  LDS.64 R40, [R40] ;  /* 0x0000000028287984 */ /* 0x000e220000000a00 */
[----:B------:R-:W-:Y:S02]  /*1cc0*/  LEA.HI.X R46, R21, R25, R24, 0x5, P1 ;  /* 0x00000019152e7211 */ /* 0x000fe400008f2c18 */
[----:B------:R-:W-:-:S04]  /*1cd0*/  LEA R44, P1, R45, UR6, 0x3 ;  /* 0x000000062d2c7c11 */ /* 0x000fc8000f8218ff */
[----:B------:R-:W-:-:S05]  /*1ce0*/  LEA.HI.X R45, R45, UR7, R46, 0x3, P1 ;  /* 0x000000072d2d7c11 */ /* 0x000fca00088f1c2e */
[----:B0-----:R0:W-:Y:S04]  /*1cf0*/  STG.E.64 desc[UR8][R44.64], R40 ;  /* 0x000000282c007986 */ /* 0x0011e8000c101b08 */
.L_x_995:
[----:B------:R-:W-:Y:S05]  /*1d00*/  BSYNC B0 ;  /* 0x0000000000007941 */ /* 0x000fea0003800000 */
.L_x_994:
[----:B0-----:R-:W0:Y:S01]  /*1d10*/  LDS.64 R40, [R26] ;  /* 0x000000001a287984 */ /* 0x001e220000000a00 */
[----:B------:R-:W-:Y:S01]  /*1d20*/  ULDC.64 UR6, c[0x0][0x210] ;  /* 0x0000840000067ab9 */ /* 0x000fe20000000a00 */
[----:B------:R-:W-:Y:S01]  /*1d30*/  SHF.L.U32 R69, R69, 0x10, RZ ;  /* 0x0000001045457819 */ /* 0x000fe200000006ff */
[----:B------:R-:W-:Y:S01]  /*1d40*/  IMAD.U32 R65, R65, 0x10000, RZ ;  /* 0x0001000041417824 */ /* 0x000fe200078e00ff */
[----:B------:R-:W-:Y:S01]  /*1d50*/  LEA R50, P1, R27, UR6, 0x1 ;  /* 0x000000061b327c11 */ /* 0x000fe2000f8208ff */
[----:B------:R-:W-:Y:S01]  /*1d60*/  IMAD.U32 R81, R70, 0x10000, RZ ;  /* 0x0001000046517824 */ /* 0x000fe200078e00ff */
[----:B------:R-:W-:Y:S01]  /*1d70*/  LEA R48, P2, R29, UR6, 0x1 ;  /* 0x000000061d307c11 */ /* 0x000fe2000f8408ff */
[----:B------:R-:W-:Y:S01]  /*1d80*/  IMAD.U32 R75, R75, 0x10000, RZ ;  /* 0x000100004b4b7824 */ /* 0x000fe200078e00ff */
[----:B------:R-:W-:Y:S01]  /*1d90*/  LEA R46, P3, R31, UR6, 0x1 ;  /* 0x000000061f2e7c11 */ /* 0x000fe2000f8608ff */
[----:B------:R-:W-:Y:S01]  /*1da0*/  ULOP3.LUT UR4, UR4, 0x1, URZ, 0x3c, !UPT ;  /* 0x0000000104047892 */ /* 0x000fe2000f8e3c3f */
[----:B------:R-:W-:-:S02]  /*1db0*/  LEA R44, P4, R33, UR6, 0x1 ;  /* 0x00000006212c7c11 */ /* 0x000fc4000f8808ff */
[----:B------:R-:W-:Y:S01]  /*1dc0*/  LEA.HI.X R51, R27, UR7, R28, 0x1, P1 ;  /* 0x000000071b337c11 */ /* 0x000fe200088f0c1c */
[----:B------:R-:W-:Y:S01]  /*1dd0*/  IMAD.U32 R27, R56, 0x10000, RZ ;  /* 0x00010000381b7824 */ /* 0x000fe200078e00ff */
[----:B------:R-:W-:Y:S02]  /*1de0*/  LEA.HI.X R49, R29, UR7, R30, 0x1, P2 ;  /* 0x000000071d317c11 */ /* 0x000fe400090f0c1e */
[----:B------:R-:W-:Y:S02]  /*1df0*/  LEA.HI.X R47, R31, UR7, R32, 0x1, P3 ;  /* 0x000000071f2f7c11 */ /* 0x000fe400098f0c20 */
[----:B------:R-:W-:Y:S02]  /*1e00*/  LEA.HI.X R45, R33, UR7, R34, 0x1, P4 ;  /* 0x00000007212d7c11 */ /* 0x000fe4000a0f0c22 */
[----:B------:R-:W-:Y:S02]  /*1e10*/  LEA R28, P1, R35, UR6, 0x1 ;  /* 0x00000006231c7c11 */ /* 0x000fe4000f8208ff */
[----:B------:R-:W-:-:S02]  /*1e20*/  LEA R30, P2, R37, UR6, 0x1 ;  /* 0x00000006251e7c11 */ /* 0x000fc4000f8408ff */
[----:B------:R-:W-:Y:S02]  /*1e30*/  LEA R32, P3, R39, UR6, 0x1 ;  /* 0x0000000627207c11 */ /* 0x000fe4000f8608ff */
[----:B------:R-:W-:Y:S01]  /*1e40*/  LEA R34, P4, R87, UR6, 0x1 ;  /* 0x0000000657227c11 */ /* 0x000fe2000f8808ff */
[----:B------:R-:W-:Y:S01]  /*1e50*/  ULDC UR6, c[0x0][0x230] ;  /* 0x00008c0000067ab9 */ /* 0x000fe20000000800 */
[----:B------:R-:W-:Y:S02]  /*1e60*/  LEA.HI.X R31, R37, UR7, R38, 0x1, P2 ;  /* 0x00000007251f7c11 */ /* 0x000fe400090f0c26 */
[----:B------:R-:W-:Y:S02]  /*1e70*/  LEA.HI.X R33, R39, UR7, R86, 0x1, P3 ;  /* 0x0000000727217c11 */ /* 0x000fe400098f0c56 */
[----:B------:R-:W-:Y:S02]  /*1e80*/  SHF.L.U32 R57, R57, 0x10, RZ ;  /* 0x0000001039397819 */ /* 0x000fe400000006ff */
[----:B------:R-:W-:-:S02]  /*1e90*/  SHF.L.U32 R37, R58, 0x10, RZ ;  /* 0x000000103a257819 */ /* 0x000fc400000006ff */
[----:B------:R-:W-:Y:S02]  /*1ea0*/  LEA.HI.X R29, R35, UR7, R36, 0x1, P1 ;  /* 0x00000007231d7c11 */ /* 0x000fe400088f0c24 */
[----:B------:R-:W-:Y:S01]  /*1eb0*/  SHF.L.U32 R59, R59, 0x10, RZ ;  /* 0x000000103b3b7819 */ /* 0x000fe200000006ff */
[----:B0-----:R-:W-:Y:S01]  /*1ec0*/  FADD.FTZ R41, R41, UR6 ;  /* 0x0000000629297e21 */ /* 0x001fe20008010000 */
[----:B------:R-:W-:Y:S01]  /*1ed0*/  SHF.L.U32 R39, R64, 0x10, RZ ;  /* 0x0000001040277819 */ /* 0x000fe200000006ff */
[--C-:B------:R-:W-:Y:S01]  /*1ee0*/  FADD.FTZ R36, R3, -R40.reuse ;  /* 0x8000002803247221 */ /* 0x100fe20000010000 */
[----:B------:R-:W-:Y:S01]  /*1ef0*/  SHF.L.U32 R77, R66, 0x10, RZ ;  /* 0x00000010424d7819 */ /* 0x000fe200000006ff */
[--C-:B------:R-:W-:Y:S01]  /*1f00*/  FADD.FTZ R64, R91, -R40.reuse ;  /* 0x800000285b407221 */ /* 0x100fe20000010000 */
[----:B------:R-:W-:Y:S01]  /*1f10*/  SHF.L.U32 R67, R67, 0x10, RZ ;  /* 0x0000001043437819 */ /* 0x000fe200000006ff */
[----:B------:R-:W0:Y:S01]  /*1f20*/  MUFU.RSQ R41, R41 ;  /* 0x0000002900297308 */ /* 0x000e220000001400 */
[----:B------:R-:W-:Y:S01]  /*1f30*/  SHF.L.U32 R79, R68, 0x10, RZ ;  /* 0x00000010444f7819 */ /* 0x000fe200000006ff */
[--C-:B------:R-:W-:Y:S01]  /*1f40*/  FADD.FTZ R84, R99, -R40.reuse ;  /* 0x8000002863547221 */ /* 0x100fe20000010000 */
        /* <DEDUP_REMOVED lines=8> */
[----:B------:R-:W-:Y:S01]  /*1fd0*/  FADD.FTZ R116, R115, -R40 ;  /* 0x8000002873747221 */ /* 0x000fe20000010000 */
[C---:B------:R-:W-:Y:S01]  /*1fe0*/  FADD.FTZ R98, -R40.reuse, R69 ;  /* 0x0000004528627221 */ /* 0x040fe20000010100 */
[----:B------:R-:W-:Y:S01]  /*1ff0*/  LEA.HI.X R35, R87, UR7, R88, 0x1, P4 ;  /* 0x0000000757237c11 */ /* 0x000fe2000a0f0c58 */
[--C-:B------:R-:W-:Y:S01]  /*2000*/  FADD.FTZ R38, R89, -R40.reuse ;  /* 0x8000002859267221 */ /* 0x100fe20000010000 */
[C---:B------:R-:W-:Y:S01]  /*2010*/  FADD.FTZ R56, -R40.reuse, R57 ;  /* 0x0000003928387221 */ /* 0x040fe20000010100 */
[C---:B------:R-:W-:Y:S01]  /*2020*/  FADD.FTZ R66, -R40.reuse, R37 ;  /* 0x0000002528427221 */ /* 0x040fe20000010100 */
[--C-:B------:R-:W-:Y:S01]  /*2030*/  FADD.FTZ R70, R93, -R40.reuse ;  /* 0x800000285d467221 */ /* 0x100fe20000010000 */
[----:B------:R-:W-:Y:S01]  /*2040*/  FADD.FTZ R82, -R40, R65 ;  /* 0x0000004128527221 */ /* 0x000fe20000010100 */
[----:B------:R-:W-:Y:S01]  /*2050*/  SHF.L.U32 R69, R60, 0x10, RZ ;  /* 0x000000103c457819 */ /* 0x000fe200000006ff */
[----:B------:R-:W-:Y:S01]  /*2060*/  FADD.FTZ R58, -R40, R27 ;  /* 0x0000001b283a7221 */ /* 0x000fe20000010100 */
[----:B------:R-:W-:Y:S01]  /*2070*/  SHF.L.U32 R68, R62, 0x10, RZ ;  /* 0x000000103e447819 */ /* 0x000fe200000006ff */
[C---:B------:R-:W-:Y:S01]  /*2080*/  FADD.FTZ R72, -R40.reuse, R59 ;  /* 0x0000003b28487221 */ /* 0x040fe20000010100 */
[C---:B------:R-:W-:Y:S01]  /*2090*/  FADD.FTZ R78, -R40.reuse, R39 ;  /* 0x00000027284e7221 */ /* 0x040fe20000010100 */
[--C-:B------:R-:W-:Y:S01]  /*20a0*/  FADD.FTZ R80, R97, -R40.reuse ;  /* 0x8000002861507221 */ /* 0x100fe20000010000 */
[C---:B------:R-:W-:Y:S01]  /*20b0*/  FADD.FTZ R86, -R40.reuse, R77 ;  /* 0x0000004d28567221 */ /* 0x040fe20000010100 */
[--C-:B------:R-:W-:Y:S01]  /*20c0*/  FADD.FTZ R88, R101, -R40.reuse ;  /* 0x8000002865587221 */ /* 0x100fe20000010000 */
        /* <DEDUP_REMOVED lines=9> */
[C---:B------:R-:W-:Y:S01]  /*2160*/  FADD.FTZ R118, -R40.reuse, R85 ;  /* 0x0000005528767221 */ /* 0x040fe20000010100 */
[----:B------:R-:W-:Y:S01]  /*2170*/  FADD.FTZ R120, R117, -R40 ;  /* 0x8000002875787221 */ /* 0x000fe20000010000 */
[----:B------:R-:W-:Y:S01]  /*2180*/  FADD.FTZ R122, -R40, R75 ;  /* 0x0000004b287a7221 */ /* 0x000fe20000010100 */
[----:B0-----:R-:W-:Y:S01]  /*2190*/  FMUL.FTZ R62, R36, R41 ;  /* 0x00000029243e7220 */ /* 0x001fe20000410000 */
        /* <DEDUP_REMOVED lines=31> */
[--C-:B------:R-:W-:Y:S01]  /*2390*/  FFMA.FTZ R70, R62, R69, R68.reuse ;  /* 0x000000453e467223 */ /* 0x100fe20000010044 */
[C-C-:B------:R-:W-:Y:S01]  /*23a0*/  FFMA.FTZ R73, R69.reuse, R64, R68.reuse ;  /* 0x0000004045497223 */ /* 0x140fe20000010044 */
[C-C-:B------:R-:W-:Y:S01]  /*23b0*/  FFMA.FTZ R66, R69.reuse, R65, R68.reuse ;  /* 0x0000004145427223 */ /* 0x140fe20000010044 */
[C-C-:B------:R-:W-:Y:S01]  /*23c0*/  FFMA.FTZ R67, R69.reuse, R67, R68.reuse ;  /* 0x0000004345437223 */ /* 0x140fe20000010044 */
[C-C-:B------:R-:W-:Y:S01]  /*23d0*/  FFMA.FTZ R65, R69.reuse, R71, R68.reuse ;  /* 0x0000004745417223 */ /* 0x140fe20000010044 */
[C-C-:B------:R-:W-:Y:S01]  /*23e0*/  FFMA.FTZ R64, R69.reuse, R81, R68.reuse ;  /* 0x0000005145407223 */ /* 0x140fe20000010044 */
[C-C-:B------:R-:W-:Y:S01]  /*23f0*/  FFMA.FTZ R41, R69.reuse, R85, R68.reuse ;  /* 0x0000005545297223 */ /* 0x140fe20000010044 */
[----:B------:R-:W-:Y:S01]  /*2400*/  FFMA.FTZ R62, R69, R89, R68 ;  /* 0x00000059453e7223 */ /* 0x000fe20000010044 */
[----:B------:R-:W-:Y:S01]  /*2410*/  SHF.L.U32 R69, R52, 0x10, RZ ;  /* 0x0000001034457819 */ /* 0x000fe200000006ff */
[----:B------:R-:W-:Y:S01]  /*2420*/  IMAD.U32 R72, R61, 0x10000, RZ ;  /* 0x000100003d487824 */ /* 0x000fe200078e00ff */
[----:B------:R-:W-:Y:S01]  /*2430*/  SHF.L.U32 R68, R55, 0x10, RZ ;  /* 0x0000001037447819 */ /* 0x000fe200000006ff */
[----:B------:R-:W-:Y:S01]  /*2440*/  ULDC.64 UR6, c[0x0][0x238] ;  /* 0x00008e0000067ab9 */ /* 0x000fe20000000a00 */
[----:B------:R-:W-:-:S02]  /*2450*/  SHF.L.U32 R63, R63, 0x10, RZ ;  /* 0x000000103f3f7819 */ /* 0x000fc400000006ff */
[----:B------:R-:W-:Y:S01]  /*2460*/  SHF.L.U32 R71, R53, 0x10, RZ ;  /* 0x0000001035477819 */ /* 0x000fe200000006ff */
[--C-:B------:R-:W-:Y:S01]  /*2470*/  FFMA.FTZ R61, R58, R69, R68.reuse ;  /* 0x000000453a3d7223 */ /* 0x100fe20000010044 */
[----:B------:R-:W-:Y:S01]  /*2480*/  SHF.L.U32 R54, R54, 0x10, RZ ;  /* 0x0000001036367819 */ /* 0x000fe200000006ff */
[--C-:B------:R-:W-:Y:S01]  /*2490*/  FFMA.FTZ R37, R37, R72, R63.reuse ;  /* 0x0000004825257223 */ /* 0x100fe2000001003f */
[C-C-:B------:R-:W-:Y:S01]  /*24a0*/  FFMA.FTZ R74, R69.reuse, R74, R68.reuse ;  /* 0x0000004a454a7223 */ /* 0x140fe20000010044 */
[C-C-:B------:R-:W-:Y:S01]  /*24b0*/  FFMA.FTZ R76, R69.reuse, R75, R68.reuse ;  /* 0x0000004b454c7223 */ /* 0x140fe20000010044 */
[C---:B------:R-:W-:Y:S01]  /*24c0*/  FFMA.FTZ R77, R69.reuse, R77, R68 ;  /* 0x0000004d454d7223 */ /* 0x040fe20000010044 */
[----:B------:R-:W-:Y:S01]  /*24d0*/  FFMA.FTZ R58, R36, R71, R54 ;  /* 0x00000047243a7223 */ /* 0x000fe20000010036 */
[C-C-:B------:R-:W-:Y:S01]  /*24e0*/  FFMA.FTZ R78, R69.reuse, R79, R68.reuse ;  /* 0x0000004f454e7223 */ /* 0x140fe20000010044 */
[C-C-:B------:R-:W-:Y:S01]  /*24f0*/  FFMA.FTZ R55, R69.reuse, R83, R68.reuse ;  /* 0x0000005345377223 */ /* 0x140fe20000010044 */
[C-C-:B------:R-:W-:Y:S01]  /*2500*/  FFMA.FTZ R52, R69.reuse, R87, R68.reuse ;  /* 0x0000005745347223 */ /* 0x140fe20000010044 */
[----:B------:R-:W-:Y:S01]  /*2510*/  FFMA.FTZ R53, R69, R91, R68 ;  /* 0x0000005b45357223 */ /* 0x000fe20000010044 */
[C-C-:B------:R-:W-:Y:S01]  /*2520*/  FFMA.FTZ R68, R72.reuse, R56, R63.reuse ;  /* 0x0000003848447223 */ /* 0x140fe2000001003f */
[----:B------:R-:W-:Y:S01]  /*2530*/  F2FP.BF16.F32.PACK_AB R70, R61, R70 ;  /* 0x000000463d46723e */ /* 0x000fe200000010ff */
[--C-:B------:R-:W-:Y:S01]  /*2540*/  FFMA.FTZ R39, R72, R39, R63.reuse ;  /* 0x0000002748277223 */ /* 0x100fe2000001003f */
[----:B------:R-:W-:Y:S01]  /*2550*/  F2FP.BF16.F32.PACK_AB R37, R58, R37 ;  /* 0x000000253a25723e */ /* 0x000fe200000010ff */
[C-C-:B------:R-:W-:Y:S01]  /*2560*/  FFMA.FTZ R56, R71.reuse, R3, R54.reuse ;  /* 0x0000000347387223 */ /* 0x140fe20000010036 */
[C-C-:B------:R-:W-:Y:S01]  /*2570*/  FFMA.FTZ R27, R71.reuse, R27, R54.reuse ;  /* 0x0000001b471b7223 */ /* 0x140fe20000010036 */
[C-C-:B------:R-:W-:Y:S01]  /*2580*/  FFMA.FTZ R38, R71.reuse, R38, R54.reuse ;  /* 0x0000002647267223 */ /* 0x140fe20000010036 */
[C-C-:B------:R-:W-:Y:S01]  /*2590*/  FFMA.FTZ R3, R71.reuse, R40, R54.reuse ;  /* 0x0000002847037223 */ /* 0x140fe20000010036 */
[C-C-:B------:R-:W-:Y:S01]  /*25a0*/  FFMA.FTZ R57, R71.reuse, R57, R54.reuse ;  /* 0x0000003947397223 */ /* 0x140fe20000010036 */
[C-C-:B------:R-:W-:Y:S01]  /*25b0*/  FFMA.FTZ R61, R71.reuse, R60, R54.reuse ;  /* 0x0000003c473d7223 */ /* 0x140fe20000010036 */
[----:B------:R-:W-:Y:S01]  /*25c0*/  FFMA.FTZ R93, R71, R93, R54 ;  /* 0x0000005d475d7223 */ /* 0x000fe20000010036 */
[----:B------:R-:W-:Y:S01]  /*25d0*/  PRMT R40, R70, 0x7632, R40 ;  /* 0x0000763246287816 */ /* 0x000fe20000000028 */
[C-C-:B------:R-:W-:Y:S01]  /*25e0*/  FFMA.FTZ R59, R72.reuse, R59, R63.reuse ;  /* 0x0000003b483b7223 */ /* 0x140fe2000001003f */
[----:B------:R-:W-:Y:S01]  /*25f0*/  PRMT R54, R37, 0x7632, R54 ;  /* 0x0000763225367816 */ /* 0x000fe20000000036 */
[--C-:B------:R-:W-:Y:S01]  /*2600*/  FFMA.FTZ R96, R72, R96, R63.reuse ;  /* 0x0000006048607223 */ /* 0x100fe2000001003f */
[----:B------:R-:W-:Y:S01]  /*2610*/  F2FP.BF16.F32.PACK_AB R73, R74, R73 ;  /* 0x000000494a49723e */ /* 0x000fe200000010ff */
[----:B------:R-:W-:Y:S01]  /*2620*/  STG.E.U16 desc[UR8][R50.64], R70 ;  /* 0x0000004632007986 */ /* 0x000fe2000c101508 */
[----:B------:R-:W-:Y:S01]  /*2630*/  F2FP.BF16.F32.PACK_AB R39, R56, R39 ;  /* 0x000000273827723e */ /* 0x000fe200000010ff */
[--C-:B------:R-:W-:Y:S01]  /*2640*/  FFMA.FTZ R104, R72, R104, R63.reuse ;  /* 0x0000006848687223 */ /* 0x100fe2000001003f */
[----:B------:R-:W-:Y:S01]  /*2650*/  F2FP.BF16.F32.PACK_AB R67, R76, R67 ;  /* 0x000000434c43723e */ /* 0x000fe200000010ff */
[----:B------:R-:W-:Y:S01]  /*2660*/  STG.E.U16 desc[UR8][R50.64+0x2], R40 ;  /* 0x0000022832007986 */ /* 0x000fe2000c101508 */
[----:B------:R-:W-:Y:S01]  /*2670*/  PRMT R56, R39, 0x7632, R56 ;  /* 0x0000763227387816 */ /* 0x000fe20000000038 */
[C---:B------:R-:W-:Y:S01]  /*2680*/  FFMA.FTZ R112, R72.reuse, R112, R63 ;  /* 0x0000007048707223 */ /* 0x040fe2000001003f */
[----:B------:R-:W-:Y:S01]  /*2690*/  F2FP.BF16.F32.PACK_AB R68, R27, R68 ;  /* 0x000000441b44723e */ /* 0x000fe200000010ff */
[----:B------:R0:W-:Y:S01]  /*26a0*/  STG.E.U16 desc[UR8][R50.64+0x4], R37 ;  /* 0x0000042532007986 */ /* 0x0001e2000c101508 */
[----:B------:R-:W-:Y:S01]  /*26b0*/  PRMT R27, R67, 0x7632, R27 ;  /* 0x00007632431b7816 */ /* 0x000fe2000000001b */
[----:B------:R-:W-:Y:S01]  /*26c0*/  FFMA.FTZ R36, R72, R120, R63 ;  /* 0x0000007848247223 */ /* 0x000fe2000001003f */
[----:B------:R-:W-:Y:S01]  /*26d0*/  F2FP.BF16.F32.PACK_AB R66, R77, R66 ;  /* 0x000000424d42723e */ /* 0x000fe200000010ff */
[----:B------:R1:W-:Y:S01]  /*26e0*/  STG.E.U16 desc[UR8][R50.64+0x6], R54 ;  /* 0x0000063632007986 */ /* 0x0003e2000c101508 */
[----:B------:R-:W-:-:S02]  /*26f0*/  F2FP.BF16.F32.PACK_AB R59, R38, R59 ;  /* 0x0000003b263b723e */ /* 0x000fc400000010ff */
[----:B------:R-:W-:Y:S01]  /*2700*/  F2FP.BF16.F32.PACK_AB R65, R78, R65 ;  /* 0x000000414e41723e */ /* 0x000fe200000010ff */
[----:B------:R-:W-:Y:S01]  /*2710*/  STG.E.U16 desc[UR8][R48.64], R73 ;  /* 0x0000004930007986 */ /* 0x000fe2000c101508 */
[----:B------:R-:W-:Y:S02]  /*2720*/  F2FP.BF16.F32.PACK_AB R96, R3, R96 ;  /* 0x000000600360723e */ /* 0x000fe400000010ff */
[----:B------:R-:W-:Y:S01]  /*2730*/  PRMT R38, R66, 0x7632, R38 ;  /* 0x0000763242267816 */ /* 0x000fe20000000026 */
[----:B------:R2:W-:Y:S01]  /*2740*/  STG.E.U16 desc[UR8][R48.64+0x4], R39 ;  /* 0x0000042730007986 */ /* 0x0005e2000c101508 */
[----:B0-----:R-:W-:Y:S02]  /*2750*/  PRMT R37, R68, 0x7632, R37 ;  /* 0x0000763244257816 */ /* 0x001fe40000000025 */
[----:B------:R-:W-:Y:S01]  /*2760*/  PRMT R3, R65, 0x7632, R3 ;  /* 0x0000763241037816 */ /* 0x000fe20000000003 */
[----:B------:R-:W-:Y:S01]  /*2770*/  STG.E.U16 desc[UR8][R48.64+0x6], R56 ;  /* 0x0000063830007986 */ /* 0x000fe2000c101508 */
[----:B-1----:R-:W-:-:S02]  /*2780*/  PRMT R51, R73, 0x7632, R51 ;  /* 0x0000763249337816 */ /* 0x002fc40000000033 */
[----:B------:R-:W-:Y:S02]  /*2790*/  F2FP.BF16.F32.PACK_AB R55, R55, R64 ;  /* 0x000000403737723e */ /* 0x000fe400000010ff */
[----:B------:R-:W-:Y:S01]  /*27a0*/  F2FP.BF16.F32.PACK_AB R104, R57, R104 ;  /* 0x000000683968723e */ /* 0x000fe200000010ff */
[----:B------:R-:W-:Y:S01]  /*27b0*/  STG.E.U16 desc[UR8][R48.64+0x2], R51 ;  /* 0x0000023330007986 */ /* 0x000fe2000c101508 */
[----:B------:R-:W-:Y:S02]  /*27c0*/  F2FP.BF16.F32.PACK_AB R41, R52, R41 ;  /* 0x000000293429723e */ /* 0x000fe400000010ff */
[----:B--2---:R-:W-:Y:S01]  /*27d0*/  PRMT R39, R59, 0x7632, R39 ;  /* 0x000076323b277816 */ /* 0x004fe20000000027 */
[----:B------:R0:W-:Y:S01]  /*27e0*/  STG.E.U16 desc[UR8][R46.64+0x2], R27 ;  /* 0x0000021b2e007986 */ /* 0x0001e2000c101508 */
[----:B------:R-:W-:Y:S02]  /*27f0*/  F2FP.BF16.F32.PACK_AB R112, R61, R112 ;  /* 0x000000703d70723e */ /* 0x000fe400000010ff */
[----:B------:R-:W-:Y:S01]  /*2800*/  F2FP.BF16.F32.PACK_AB R53, R53, R62 ;  /* 0x0000003e3535723e */ /* 0x000fe200000010ff */
[----:B------:R-:W-:Y:S01]  /*2810*/  STG.E.U16 desc[UR8][R46.64], R67 ;  /* 0x000000432e007986 */ /* 0x000fe2000c101508 */
[----:B------:R-:W-:-:S02]  /*2820*/  F2FP.BF16.F32.PACK_AB R36, R93, R36 ;  /* 0x000000245d24723e */ /* 0x000fc400000010ff */
[----:B------:R-:W-:Y:S01]  /*2830*/  IADD3 R21, P1, R21, 0x1, RZ ;  /* 0x0000000115157810 */ /* 0x000fe20007f3e0ff */
[----:B------:R-:W-:Y:S03]  /*2840*/  STG.E.U16 desc[UR8][R46.64+0x4], R68 ;  /* 0x000004442e007986 */ /* 0x000fe6000c101508 */
[----:B------:R-:W-:Y:S01]  /*2850*/  IADD3.X R24, RZ, R24, RZ, P1, !PT ;  /* 0x00000018ff187210 */ /* 0x000fe20000ffe4ff */
[----:B------:R1:W-:Y:S01]  /*2860*/  STG.E.U16 desc[UR8][R46.64+0x6], R37 ;  /* 0x000006252e007986 */ /* 0x0003e2000c101508 */
[----:B0-----:R-:W-:Y:S02]  /*2870*/  PRMT R27, R96, 0x7632, R27 ;  /* 0x00007632601b7816 */ /* 0x001fe4000000001b */
[----:B------:R-:W-:Y:S01]  /*2880*/  ISETP.GE.U32.AND P1, PT, R21, UR6, PT ;  /* 0x0000000615007c0c */ /* 0x000fe2000bf26070 */
[----:B------:R-:W-:Y:S03]  /*2890*/  STG.E.U16 desc[UR8][R44.64], R66 ;  /* 0x000000422c007986 */ /* 0x000fe6000c101508 */
[----:B------:R-:W-:Y:S01]  /*28a0*/  ISETP.GE.AND.EX P1, PT, R24, UR7, PT, P1 ;  /* 0x0000000718007c0c */ /* 0x000fe2000bf26310 */
[----:B------:R-:W-:Y:S04]  /*28b0*/  STG.E.U16 desc[UR8][R44.64+0x2], R38 ;  /* 0x000002262c007986 */ /* 0x000fe8000c101508 */
[----:B------:R-:W-:Y:S01]  /*28c0*/  STG.E.U16 desc[UR8][R44.64+0x4], R59 ;  /* 0x0000043b2c007986 */ /* 0x000fe2000c101508 */
[----:B-1----:R-:W-:-:S03]  /*28d0*/  PRMT R37, R104, 0x7632, R37 ;  /* 0x0000763268257816 */ /* 0x002fc60000000025 */
[----:B------:R-:W-:Y:S04]  /*28e0*/  STG.E.U16 desc[UR8][R44.64+0x6], R39 ;  /* 0x000006272c007986 */ /* 0x000fe8000c101508 */
[----:B------:R-:W-:Y:S04]  /*28f0*/  STG.E.U16 desc[UR8][R28.64], R65 ;  /* 0x000000411c007986 */ /* 0x000fe8000c101508 */
[----:B------:R0:W-:Y:S04]  /*2900*/  STG.E.U16 desc[UR8][R28.64+0x2], R3 ;  /* 0x000002031c007986 */ /* 0x0001e8000c101508 */
[----:B------:R-:W-:Y:S04]  /*2910*/  STG.E.U16 desc[UR8][R28.64+0x4], R96 ;  /* 0x000004601c007986 */ /* 0x000fe8000c101508 */
[----:B------:R1:W-:Y:S01]  /*2920*/  STG.E.U16 desc[UR8][R28.64+0x6], R27 ;  /* 0x0000061b1c007986 */ /* 0x0003e2000c101508 */
[----:B0-----:R-:W-:-:S03]  /*2930*/  PRMT R3, R41, 0x7632, R3 ;  /* 0x0000763229037816 */ /* 0x001fc60000000003 */
[----:B------:R-:W-:Y:S04]  /*2940*/  STG.E.U16 desc[UR8][R30.64], R55 ;  /* 0x000000371e007986 */ /* 0x000fe8000c101508 */
[----:B------:R-:W-:Y:S01]  /*2950*/  STG.E.U16 desc[UR8][R30.64+0x4], R104 ;  /* 0x000004681e007986 */ /* 0x000fe2000c101508 */
[----:B-1----:R-:W-:-:S03]  /*2960*/  PRMT R29, R55, 0x7632, R29 ;  /* 0x00007632371d7816 */ /* 0x002fc6000000001d */
[----:B------:R-:W-:Y:S01]  /*2970*/  STG.E.U16 desc[UR8][R30.64+0x6], R37 ;  /* 0x000006251e007986 */ /* 0x000fe2000c101508 */
[----:B------:R-:W-:Y:S02]  /*2980*/  PRMT R27, R112, 0x7632, R27 ;  /* 0x00007632701b7816 */ /* 0x000fe4000000001b */
[----:B------:R-:W-:Y:S01]  /*2990*/  PRMT R28, R53, 0x7632, R28 ;  /* 0x00007632351c7816 */ /* 0x000fe2000000001c */
[----:B------:R0:W-:Y:S04]  /*29a0*/  STG.E.U16 desc[UR8][R30.64+0x2], R29 ;  /* 0x0000021d1e007986 */ /* 0x0001e8000c101508 */
[----:B------:R1:W-:Y:S04]  /*29b0*/  STG.E.U16 desc[UR8][R32.64], R41 ;  /* 0x0000002920007986 */ /* 0x0003e8000c101508 */
[----:B------:R1:W-:Y:S01]  /*29c0*/  STG.E.U16 desc[UR8][R32.64+0x2], R3 ;  /* 0x0000020320007986 */ /* 0x0003e2000c101508 */
[----:B0-----:R-:W-:-:S03]  /*29d0*/  PRMT R29, R36, 0x7632, R29 ;  /* 0x00007632241d7816 */ /* 0x001fc6000000001d */
[----:B------:R1:W-:Y:S04]  /*29e0*/  STG.E.U16 desc[UR8][R32.64+0x4], R112 ;  /* 0x0000047020007986 */ /* 0x0003e8000c101508 */
[----:B------:R1:W-:Y:S04]  /*29f0*/  STG.E.U16 desc[UR8][R32.64+0x6], R27 ;  /* 0x0000061b20007986 */ /* 0x0003e8000c101508 */
[----:B------:R1:W-:Y:S04]  /*2a00*/  STG.E.U16 desc[UR8][R34.64], R53 ;  /* 0x0000003522007986 */ /* 0x0003e8000c101508 */
[----:B------:R1:W-:Y:S04]  /*2a10*/  STG.E.U16 desc[UR8][R34.64+0x2], R28 ;  /* 0x0000021c22007986 */ /* 0x0003e8000c101508 */
[----:B------:R1:W-:Y:S04]  /*2a20*/  STG.E.U16 desc[UR8][R34.64+0x4], R36 ;  /* 0x0000042422007986 */ /* 0x0003e8000c101508 */
[----:B------:R1:W-:Y:S01]  /*2a30*/  STG.E.U16 desc[UR8][R34.64+0x6], R29 ;  /* 0x0000061d22007986 */ /* 0x0003e2000c101508 */
[----:B------:R-:W-:Y:S05]  /*2a40*/  @!P1 BRA `(.L_x_996) ;  /* 0xffffffdc002c9947 */ /* 0x000fea000383ffff */
[----:B------:R-:W-:Y:S05]  /*2a50*/  EXIT ;  /* 0x000000000000794d */ /* 0x000fea0003800000 */
.L_x_997:
        /* <DEDUP_REMOVED lines=10> */
.L_x_2239:


//--------------------- .text._ZN13group_norm_v214gn_cuda_kernelI13__nv_bfloat16Li480ELi3ELi32ELi60ELi1024ELb0ELi16ELi960ELi960ELi4ELb1ELi5ELb0ELb0ENS_16CompileConditionILi900EEEEEvPT_PKS4_S7_S7_flPfS8_Pj --------------------------
	.section	.text._ZN13group_norm_v214gn_cuda_kernelI13__nv_bfloat16Li480ELi3ELi32ELi60ELi1024ELb0ELi16ELi960ELi960ELi4ELb1ELi5ELb0ELb0ENS_16CompileConditionILi900EEEEEvPT_PKS4_S7_S7_flPfS8_Pj,"ax",@progbits
	.align	128
        .global         _ZN13group_norm_v214gn_cuda_kernelI13__nv_bfloat16Li480ELi3ELi32ELi60ELi1024ELb0ELi16ELi960ELi960ELi4ELb1ELi5ELb0ELb0ENS_16CompileConditionILi900EEEEEvPT_PKS4_S7_S7_flPfS8_Pj
        .type           _ZN13group_norm_v214gn_cuda_kernelI13__nv_bfloat16Li480ELi3ELi32ELi60ELi1024ELb0ELi16ELi960ELi960ELi4ELb1ELi5ELb0ELb0ENS_16CompileConditionILi900EEEEEvPT_PKS4_S7_S7_flPfS8_Pj,@function
        .size           _ZN13group_norm_v214gn_cuda_kernelI13__nv_bfloat16Li480ELi3ELi32ELi60ELi1024ELb0ELi16ELi960ELi960ELi4ELb1ELi5ELb0ELb0ENS_16CompileConditionILi900EEEEEvPT_PKS4_S7_S7_flPfS8_Pj,(.L_x_2240 - _ZN13group_norm_v214gn_cuda_kernelI13__nv_bfloat16Li480ELi3ELi32ELi60ELi1024ELb0ELi16ELi960ELi960ELi4ELb1ELi5ELb0ELb0ENS_16CompileConditionILi900EEEEEvPT_PKS4_S7_S7_flPfS8_Pj)
        .other          _ZN13group_norm_v214gn_cuda_kernelI13__nv_bfloat16Li480ELi3ELi32ELi60ELi1024ELb0ELi16ELi960ELi960ELi4ELb1ELi5ELb0ELb0ENS_16CompileConditionILi900EEEEEvPT_PKS4_S7_S7_flPfS8_Pj,@"STO_CUDA_ENTRY STV_DEFAULT"
_ZN13group_norm_v214gn_cuda_kernelI13__nv_bfloat16Li480ELi3ELi32ELi60ELi1024ELb0ELi16ELi960ELi960ELi4ELb1ELi5ELb0ELb0ENS_16CompileConditionILi900EEEEEvPT_PKS4_S7_S7_flPfS8_Pj:
.text._ZN13group_norm_v214gn_cuda_kernelI13__nv_bfloat16Li480ELi3ELi32ELi60ELi1024ELb0ELi16ELi960ELi960ELi4ELb1ELi5ELb0ELb0ENS_16CompileConditionILi900EEEEEvPT_PKS4_S7_S7_flPfS8_Pj:
[----:B------:R-:W0:Y:S01]  /*0000*/  LDC R1, c[0x0][0x28] ;  /* 0x00000a00ff017b82 */ /* 0x000e220000000800 */
[----:B------:R-:W1:Y:S01]  /*0010*/  S2R R4, SR_CTAID.Y ;  /* 0x0000000000047919 */ /* 0x000e620000002600 */
[----:B------:R-:W-:Y:S01]  /*0020*/  ULDC.64 UR6, c[0x0][0x238] ;  /* 0x00008e0000067ab9 */ /* 0x000fe20000000a00 */
[----:B0-----:R-:W-:Y:S01]  /*0030*/  IADD3 R1, R1, -0xb0, RZ ;  /* 0xffffff5001017810 */ /* 0x001fe20007ffe0ff */
[----:B------:R-:W-:Y:S02]  /*0040*/  USHF.L.U32 UR10, UR6, 0x1, URZ ;  /* 0x00000001060a7899 */ /* 0x000fe4000800063f */
[----:B------:R-:W-:-:S06]  /*0050*/  USHF.L.U64.HI UR6, UR6, 0x1, UR7 ;  /* 0x0000000106067899 */ /* 0x000fcc0008010207 */
[----:B------:R-:W-:Y:S01]  /*0060*/  IMAD.U32 R0, RZ, RZ, UR6 ;  /* 0x00000006ff007e24 */ /* 0x000fe2000f8e00ff */
[----:B-1----:R-:W-:-:S04]  /*0070*/  ISETP.LT.U32.AND P0, PT, R4, UR10, PT ;  /* 0x0000000a04007c0c */ /* 0x002fc8000bf01070 */
[----:B------:R-:W-:-:S13]  /*0080*/  ISETP.GT.AND.EX P0, PT, R0, RZ, PT, P0 ;  /* 0x000000ff0000720c */ /* 0x000fda0003f04300 */
[----:B------:R-:W-:Y:S05]  /*0090*/  @!P0 EXIT ;  /* 0x000000000000894d */ /* 0x000fea0003800000 */
[----:B------:R-:W0:Y:S01]  /*00a0*/  S2R R6, SR_TID.X ;  /* 0x0000000000067919 */ /* 0x000e220000002100 */
[----:B------:R-:W-:Y:S01]  /*00b0*/  MOV R0, 0x400 ;  /* 0x0000040000007802 */ /* 0x000fe20000000f00 */
[----:B------:R-:W-:Y:S01]  /*00c0*/  UMOV UR4, URZ ;  /* 0x0000003f00047c82 */ /* 0x000fe20008000000 */
[----:B------:R-:W-:Y:S01]  /*00d0*/  ULDC.64 UR8, c[0x0][0x208] ;  /* 0x0000820000087ab9 */ /* 0x000fe20000000a00 */
[----:B------:R-:W1:Y:S01]  /*00e0*/  S2R R5, SR_CgaCtaId ;  /* 0x0000000000057919 */ /* 0x000e620000008800 */
[----:B------:R2:W-:Y:S01]  /*00f0*/  STL [R1+0x1c], RZ ;  /* 0x00001cff01007387 */ /* 0x0005e20000100800 */
[----:B0-----:R-:W-:Y:S01]  /*0100*/  IMAD.WIDE.U32 R2, R6, -0x77777777, RZ ;  /* 0x8888888906027825 */ /* 0x001fe200078e00ff */
[----:B------:R-:W-:-:S04]  /*0110*/  MOV R2, R4 ;  /* 0x0000000400027202 */ /* 0x000fc80000000f00 */
[----:B------:R-:W-:Y:S02]  /*0120*/  SHF.R.U32.HI R7, RZ, 0x7, R3 ;  /* 0x00000007ff077819 */ /* 0x000fe40000011603 */
[----:B-1----:R-:W-:-:S03]  /*0130*/  LEA R3, R5, R0, 0x18 ;  /* 0x0000000005037211 */ /* 0x002fc600078ec0ff */
[----:B------:R-:W-:-:S04]  /*0140*/  IMAD R0, R7, -0xf0, R6 ;  /* 0xffffff1007007824 */ /* 0x000fc800078e0206 */
[----:B------:R-:W-:-:S04]  /*0150*/  IMAD R0, R0, 0x18, R3 ;  /* 0x0000001800007824 */ /* 0x000fc800078e0203 */
[----:B------:R-:W-:-:S05]  /*0160*/  IMAD R0, R7, 0x8, R0 ;  /* 0x0000000807007824 */ /* 0x000fca00078e0200 */
[----:B------:R2:W-:Y:S02]  /*0170*/  STL [R1+0x78], R0 ;  /* 0x0000780001007387 */ /* 0x0005e40000100800 */
.L_x_1010:
[----:B------:R-:W3:Y:S01]  /*0180*/  LDL R8, [R1+0x1c] ;  /* 0x00001c0001087983 */ /* 0x000ee20000100800 */
[----:B------:R-:W-:Y:S01]  /*0190*/  LOP3.LUT R3, R2, 0x1, RZ, 0xc0, !PT ;  /* 0x0000000102037812 */ /* 0x000fe200078ec0ff */
[----:B------:R-:W-:Y:S01]  /*01a0*/  ULDC.64 UR12, c[0x0][0x218] ;  /* 0x00008600000c7ab9 */ /* 0x000fe20000000a00 */
[----:B------:R-:W0:Y:S03]  /*01b0*/  S2R R29, SR_TID.X ;  /* 0x00000000001d7919 */ /* 0x000e260000002100 */
[----:B------:R-:W-:Y:S01]  /*01c0*/  IMAD R30, R3, 0x3c0, RZ ;  /* 0x000003c0031e7824 */ /* 0x000fe200078e02ff */
[----:B--2---:R-:W1:Y:S01]  /*01d0*/  S2R R0, SR_CTAID.X ;  /* 0x0000000000007919 */ /* 0x004e620000002500 */
[----:B------:R2:W-:Y:S01]  /*01e0*/  STL [R1+0x10], R3 ;  /* 0x0000100301007387 */ /* 0x0005e20000100800 */
[----:B0-----:R-:W-:Y:S01]  /*01f0*/  IMAD.WIDE.U32 R4, R29, -0x77777777, RZ ;  /* 0x888888891d047825 */ /* 0x001fe200078e00ff */
[----:B-1----:R-:W-:-:S04]  /*0200*/  SHF.L.U32 R0, R0, 0x4, RZ ;  /* 0x0000000400007819 */ /* 0x002fc800000006ff */
[----:B------:R-:W-:Y:S02]  /*0210*/  SHF.R.U32.HI R5, RZ, 0x7, R5 ;  /* 0x00000007ff057819 */ /* 0x000fe40000011605 */
[----:B------:R-:W-:-:S03]  /*0220*/  LOP3.LUT R0, R0, 0x3f0, RZ, 0xc0, !PT ;  /* 0x000003f000007812 */ /* 0x000fc600078ec0ff */
[----:B--2---:R-:W-:Y:S01]  /*0230*/  IMAD R3, R5, -0xf0, R29 ;  /* 0xffffff1005037824 */ /* 0x004fe200078e021d */
[----:B------:R-:W-:-:S03]  /*0240*/  IADD3 R0, R0, R5, RZ ;  /* 0x0000000500007210 */ /* 0x000fc60007ffe0ff */
[----:B------:R-:W-:Y:S01]  /*0250*/  IMAD R6, R3, 0x4, R30 ;  /* 0x0000000403067824 */ /* 0x000fe200078e021e */
[----:B------:R3:W-:Y:S04]  /*0260*/  STL [R1+0x18], R3 ;  /* 0x0000180301007387 */ /* 0x0007e80000100800 */
[----:B------:R-:W-:Y:S02]  /*0270*/  SHF.R.S32.HI R7, RZ, 0x1f, R6 ;  /* 0x0000001fff077819 */ /* 0x000fe40000011406 */
[--C-:B---3--:R-:W-:Y:S02]  /*0280*/  SHF.R.U32.HI R3, RZ, 0x1, R8.reuse ;  /* 0x00000001ff037819 */ /* 0x108fe40000011608 */
[----:B------:R-:W-:-:S03]  /*0290*/  SHF.R.U64 R4, R2, 0x1, R8 ;  /* 0x0000000102047819 */ /* 0x000fc60000001208 */
[----:B------:R-:W-:Y:S02]  /*02a0*/  IMAD R8, R3, 0x1e0000, RZ ;  /* 0x001e000003087824 */ /* 0x000fe400078e02ff */
[----:B------:R0:W-:Y:S01]  /*02b0*/  STL [R1+0x4], R4 ;  /* 0x0000040401007387 */ /* 0x0001e20000100800 */
[----:B------:R-:W-:-:S03]  /*02c0*/  IMAD R3, R0, 0x780, RZ ;  /* 0x0000078000037824 */ /* 0x000fc600078e02ff */
[----:B------:R1:W-:Y:S01]  /*02d0*/  STL [R1+0x14], R8 ;  /* 0x0000140801007387 */ /* 0x0003e20000100800 */
[----:B0-----:R-:W-:-:S04]  /*02e0*/  IMAD.WIDE.U32 R4, R4, 0x1e0000, R6 ;  /* 0x001e000004047825 */ /* 0x001fc800078e0006 */
[----:B------:R-:W-:Y:S01]  /*02f0*/  IMAD.IADD R0, R5, 0x1, R8 ;  /* 0x0000000105007824 */ /* 0x000fe200078e0208 */
[C---:B------:R-:W-:Y:S01]  /*0300*/  IADD3 R5, P0, R3.reuse, R4, RZ ;  /* 0x0000000403057210 */ /* 0x040fe20007f1e0ff */
[----:B------:R-:W-:-:S03]  /*0310*/  VIADD R7, R3, 0xf00 ;  /* 0x00000f0003077836 */ /* 0x000fc60000000000 */
[----:B-1----:R-:W-:Y:S02]  /*0320*/  IADD3.X R8, RZ, R0, RZ, P0, !PT ;  /* 0x00000000ff087210 */ /* 0x002fe400007fe4ff */
[----:B------:R-:W-:-:S04]  /*0330*/  LEA R24, P0, R5, UR12, 0x1 ;  /* 0x0000000c05187c11 */ /* 0x000fc8000f8008ff */
[----:B------:R-:W-:Y:S02]  /*0340*/  LEA.HI.X R25, R5, UR13, R8, 0x1, P0 ;  /* 0x0000000d05197c11 */ /* 0x000fe400080f0c08 */
[----:B------:R-:W-:-:S04]  /*0350*/  IADD3 R5, P0, R7, R4, RZ ;  /* 0x0000000407057210 */ /* 0x000fc80007f1e0ff */
[----:B------:R-:W2:Y:S01]  /*0360*/  LDG.E.64.CONSTANT R24, desc[UR8][R24.64] ;  /* 0x0000000818187981 */ /* 0x000ea2000c1e9b00 */
[----:B------:R-:W-:Y:S01]  /*0370*/  IADD3.X R8, RZ, R0, RZ, P0, !PT ;  /* 0x00000000ff087210 */ /* 0x000fe200007fe4ff */
[----:B------:R-:W-:Y:S01]  /*0380*/  VIADD R7, R3, 0x1e00 ;  /* 0x00001e0003077836 */ /* 0x000fe20000000000 */
[----:B------:R-:W-:-:S04]  /*0390*/  LEA R22, P0, R5, UR12, 0x1 ;  /* 0x0000000c05167c11 */ /* 0x000fc8000f8008ff */
[----:B------:R-:W-:Y:S02]  /*03a0*/  LEA.HI.X R23, R5, UR13, R8, 0x1, P0 ;  /* 0x0000000d05177c11 */ /* 0x000fe400080f0c08 */
[----:B------:R-:W-:-:S04]  /*03b0*/  IADD3 R5, P0, R7, R4, RZ ;  /* 0x0000000407057210 */ /* 0x000fc80007f1e0ff */
[----:B------:R-:W3:Y:S01]  /*03c0*/  LDG.E.64.CONSTANT R22, desc[UR8][R22.64] ;  /* 0x0000000816167981 */ /* 0x000ee2000c1e9b00 */
[----:B------:R-:W-:Y:S01]  /*03d0*/  IADD3.X R8, RZ, R0, RZ, P0, !PT ;  /* 0x00000000ff087210 */ /* 0x000fe200007fe4ff */
[----:B------:R-:W-:Y:S01]  /*03e0*/  VIADD R7, R3, 0x2d00 ;  /* 0x00002d0003077836 */ /* 0x000fe20000000000 */
[----:B------:R-:W-:-:S04]  /*03f0*/  LEA R20, P0, R5, UR12, 0x1 ;  /* 0x0000000c05147c11 */ /* 0x000fc8000f8008ff */
        /* <DEDUP_REMOVED lines=18> */
[----:B------:R-:W-:-:S06]  /*0520*/  LEA.HI.X R15, R5, UR13, R8, 0x1, P0 ;  /* 0x0000000d050f7c11 */ /* 0x000fcc00080f0c08 */
[----:B------:R-:W4:Y:S01]  /*0530*/  LDG.E.64.CONSTANT R14, desc[UR8][R14.64] ;  /* 0x000000080e0e7981 */ /* 0x000f22000c1e9b00 */
[----:B------:R-:W-:Y:S01]  /*0540*/  IADD3 R5, P0, R7, R4, RZ ;  /* 0x0000000407057210 */ /* 0x000fe20007f1e0ff */
[----:B------:R-:W-:-:S03]  /*0550*/  VIADD R8, R3, 0x6900 ;  /* 0x0000690003087836 */ /* 0x000fc60000000000 */
[----:B------:R-:W-:Y:S02]  /*0560*/  IADD3.X R7, RZ, R0, RZ, P0, !PT ;  /* 0x00000000ff077210 */ /* 0x000fe400007fe4ff */
[----:B------:R-:W-:-:S04]  /*0570*/  LEA R12, P0, R5, UR12, 0x1 ;  /* 0x0000000c050c7c11 */ /* 0x000fc8000f8008ff */
[----:B------:R-:W-:Y:S02]  /*0580*/  LEA.HI.X R13, R5, UR13, R7, 0x1, P0 ;  /* 0x0000000d050d7c11 */ /* 0x000fe400080f0c07 */
[----:B------:R-:W-:Y:S02]  /*0590*/  IADD3 R4, P0, R8, R4, RZ ;  /* 0x0000000408047210 */ /* 0x000fe40007f1e0ff */
[----:B------:R-:W0:Y:S02]  /*05a0*/  LDC.64 R8, c[0x0][0x220] ;  /* 0x00008800ff087b82 */ /* 0x000e240000000a00 */
[----:B------:R-:W-:Y:S01]  /*05b0*/  IADD3.X R0, RZ, R0, RZ, P0, !PT ;  /* 0x00000000ff007210 */ /* 0x000fe200007fe4ff */
[----:B------:R-:W4:Y:S01]  /*05c0*/  LDG.E.64.CONSTANT R12, desc[UR8][R12.64] ;  /* 0x000000080c0c7981 */ /* 0x000f22000c1e9b00 */
[----:B------:R-:W-:-:S04]  /*05d0*/  LEA R10, P0, R4, UR12, 0x1 ;  /* 0x0000000c040a7c11 */ /* 0x000fc8000f8008ff */
[----:B------:R-:W-:Y:S02]  /*05e0*/  LEA.HI.X R11, R4, UR13, R0, 0x1, P0 ;  /* 0x0000000d040b7c11 */ /* 0x000fe400080f0c00 */
[----:B------:R-:W1:Y:S04]  /*05f0*/  LDC.64 R4, c[0x0][0x228] ;  /* 0x00008a00ff047b82 */ /* 0x000e680000000a00 */
[----:B------:R-:W4:Y:S01]  /*0600*/  LDG.E.64.CONSTANT R10, desc[UR8][R10.64] ;  /* 0x000000080a0a7981 */ /* 0x000f22000c1e9b00 */
[----:B0-----:R-:W-:-:S06]  /*0610*/  IMAD.WIDE R8, R6, 0x2, R8 ;  /* 0x0000000206087825 */ /* 0x001fcc00078e0208 */
[----:B------:R-:W5:Y:S01]  /*0620*/  LDG.E.64.CONSTANT R8, desc[UR8][R8.64] ;  /* 0x0000000808087981 */ /* 0x000f62000c1e9b00 */
[----:B-1----:R-:W-:-:S06]  /*0630*/  IMAD.WIDE R6, R6, 0x2, R4 ;  /* 0x0000000206067825 */ /* 0x002fcc00078e0204 */
[----:B------:R-:W5:Y:S01]  /*0640*/  LDG.E.64.CONSTANT R6, desc[UR8][R6.64] ;  /* 0x0000000806067981 */ /* 0x000f62000c1e9b00 */
[C---:B--2---:R-:W-:Y:S01]  /*0650*/  PRMT R4, R24.reuse, 0x7632, R4 ;  /* 0x0000763218047816 */ /* 0x044fe20000000004 */
[----:B------:R-:W-:-:S03]  /*0660*/  IMAD.U32 R0, R24, 0x10000, RZ ;  /* 0x0001000018007824 */ /* 0x000fc600078e00ff */
[----:B------:R-:W-:Y:S01]  /*0670*/  SHF.L.U32 R4, R4, 0x10, RZ ;  /* 0x0000001004047819 */ /* 0x000fe200000006ff */
[----:B------:R-:W-:Y:S01]  /*0680*/  FADD.FTZ R28, RZ, R0 ;  /* 0x00000000ff1c7221 */ /* 0x000fe20000010000 */
[----:B------:R-:W-:Y:S01]  /*0690*/  FFMA.FTZ R26, R0, R0, RZ ;  /* 0x00000000001a7223 */ /* 0x000fe200000100ff */
[C---:B------:R-:W-:Y:S01]  /*06a0*/  PRMT R5, R25.reuse, 0x7632, R5 ;  /* 0x0000763219057816 */ /* 0x040fe20000000005 */
[----:B------:R-:W-:Y:S02]  /*06b0*/  IMAD.U32 R31, R25, 0x10000, RZ ;  /* 0x00010000191f7824 */ /* 0x000fe400078e00ff */
[----:B------:R-:W-:Y:S01]  /*06c0*/  FADD.FTZ R28, R28, R4 ;  /* 0x000000041c1c7221 */ /* 0x000fe20000010000 */
[----:B------:R-:W-:Y:S01]  /*06d0*/  FFMA.FTZ R4, R4, R4, R26 ;  /* 0x0000000404047223 */ /* 0x000fe2000001001a */
[----:B------:R-:W-:Y:S02]  /*06e0*/  SHF.L.U32 R5, R5, 0x10, RZ ;  /* 0x0000001005057819 */ /* 0x000fe400000006ff */
[----:B------:R-:W-:Y:S01]  /*06f0*/  FADD.FTZ R28, R28, R31 ;  /* 0x0000001f1c1c7221 */ /* 0x000fe20000010000 */
[----:B------:R-:W-:Y:S01]  /*0700*/  FFMA.FTZ R4, R31, R31, R4 ;  /* 0x0000001f1f047223 */ /* 0x000fe20000010004 */
[----:B------:R0:W-:Y:S01]  /*0710*/  STL [R1+0x24], R31 ;  /* 0x0000241f01007387 */ /* 0x0001e20000100800 */
[----:B---3--:R-:W-:Y:S01]  /*0720*/  PRMT R26, R22, 0x7632, R26 ;  /* 0x00007632161a7816 */ /* 0x008fe2000000001a */
[----:B------:R-:W-:Y:S01]  /*0730*/  FADD.FTZ R28, R28, R5 ;  /* 0x000000051c1c7221 */ /* 0x000fe20000010000 */
[----:B------:R-:W-:-:S02]  /*0740*/  FFMA.FTZ R5, R5, R5, R4 ;  /* 0x0000000505057223 */ /* 0x000fc40000010004 */
[----:B------:R-:W-:Y:S01]  /*0750*/  SHF.L.U32 R26, R26, 0x10, RZ ;  /* 0x000000101a1a7819 */ /* 0x000fe200000006ff */
[----:B0-----:R-:W-:Y:S01]  /*0760*/  IMAD.U32 R31, R22, 0x10000, RZ ;  /* 0x00010000161f7824 */ /* 0x001fe200078e00ff */
[----:B------:R-:W-:-:S03]  /*0770*/  PRMT R4, R23, 0x7632, R4 ;  /* 0x0000763217047816 */ /* 0x000fc60000000004 */
[----:B------:R-:W-:Y:S01]  /*0780*/  FADD.FTZ R28, R28, R31 ;  /* 0x0000001f1c1c7221 */ /* 0x000fe20000010000 */
[----:B------:R-:W-:Y:S01]  /*0790*/  FFMA.FTZ R5, R31, R31, R5 ;  /* 0x0000001f1f057223 */ /* 0x000fe20000010005 */
[----:B------:R0:W-:Y:S02]  /*07a0*/  STL [R1+0xc], R31 ;  /* 0x00000c1f01007387 */ /* 0x0001e40000100800 */
[----:B------:R-:W-:Y:S01]  /*07b0*/  FADD.FTZ R28, R28, R26 ;  /* 0x0000001a1c1c7221 */ /* 0x000fe20000010000 */
[--C-:B------:R-:W-:Y:S01]  /*07c0*/  FFMA.FTZ R26, R26, R26, R5.reuse ;  /* 0x0000001a1a1a7223 */ /* 0x100fe20000010005 */
[----:B------:R-:W-:Y:S01]  /*07d0*/  SHF.L.U32 R4, R4, 0x10, RZ ;  /* 0x0000001004047819 */ /* 0x000fe200000006ff */
[----:B0-----:R-:W-:Y:S01]  /*07e0*/  IMAD.U32 R31, R23, 0x10000, RZ ;  /* 0x00010000171f7824 */ /* 0x001fe200078e00ff */
[----:B----4-:R-:W-:-:S03]  /*07f0*/  PRMT R5, R20, 0x7632, R5 ;  /* 0x0000763214057816 */ /* 0x010fc60000000005 */
[----:B------:R-:W-:Y:S01]  /*0800*/  FADD.FTZ R28, R28, R31 ;  /* 0x0000001f1c1c7221 */ /* 0x000fe20000010000 */
[----:B------:R-:W-:Y:S01]  /*0810*/  FFMA.FTZ R26, R31, R31, R26 ;  /* 0x0000001f1f1a7223 */ /* 0x000fe2000001001a */
[----:B------:R0:W-:Y:S02]  /*0820*/  STL [R1+0x30], R31 ;  /* 0x0000301f01007387 */ /* 0x0001e40000100800 */
[----:B------:R-:W-:Y:S01]  /*0830*/  FADD.FTZ R28, R28, R4 ;  /* 0x000000041c1c7221 */ /* 0x000fe20000010000 */
[--C-:B------:R-:W-:Y:S01]  /*0840*/  FFMA.FTZ R4, R4, R4, R26.reuse ;  /* 0x0000000404047223 */ /* 0x100fe2000001001a */
[----:B------:R-:W-:Y:S01]  /*0850*/  SHF.L.U32 R5, R5, 0x10, RZ ;  /* 0x0000001005057819 */ /* 0x000fe200000006ff */
[----:B0-----:R-:W-:Y:S01]  /*0860*/  IMAD.U32 R31, R20, 0x10000, RZ ;  /* 0x00010000141f7824 */ /* 0x001fe200078e00ff */
[----:B------:R-:W-:-:S03]  /*0870*/  PRMT R26, R21, 0x7632, R26 ;  /* 0x00007632151a7816 */ /* 0x000fc6000000001a */
[----:B------:R-:W-:Y:S01]  /*0880*/  FADD.FTZ R28, R28, R31 ;  /* 0x0000001f1c1c7221 */ /* 0x000fe20000010000 */
[----:B------:R-:W-:Y:S01]  /*0890*/  FFMA.FTZ R4, R31, R31, R4 ;  /* 0x0000001f1f047223 */ /* 0x000fe20000010004 */
[----:B------:R0:W-:Y:S02]  /*08a0*/  STL [R1], R31 ;  /* 0x0000001f01007387 */ /* 0x0001e40000100800 */
[----:B------:R-:W-:Y:S01]  /*08b0*/  FADD.FTZ R28, R28, R5 ;  /* 0x000000051c1c7221 */ /* 0x000fe20000010000 */
[--C-:B------:R-:W-:Y:S01]  /*08c0*/  FFMA.FTZ R5, R5, R5, R4.reuse ;  /* 0x0000000505057223 */ /* 0x100fe20000010004 */
[----:B------:R-:W-:Y:S01]  /*08d0*/  SHF.L.U32 R26, R26, 0x10, RZ ;  /* 0x000000101a1a7819 */ /* 0x000fe200000006ff */
[----:B0-----:R-:W-:Y:S01]  /*08e0*/  IMAD.U32 R31, R21, 0x10000, RZ ;  /* 0x00010000151f7824 */ /* 0x001fe200078e00ff */
[----:B------:R-:W-:-:S03]  /*08f0*/  PRMT R4, R18, 0x7632, R4 ;  /* 0x0000763212047816 */ /* 0x000fc60000000004 */
[----:B------:R-:W-:Y:S01]  /*0900*/  FADD.FTZ R28, R28, R31 ;  /* 0x0000001f1c1c7221 */ /* 0x000fe20000010000 */
[----:B------:R-:W-:Y:S01]  /*0910*/  FFMA.FTZ R5, R31, R31, R5 ;  /* 0x0000001f1f057223 */ /* 0x000fe20000010005 */
[----:B------:R-:W-:Y:S02]  /*0920*/  IMAD.U32 R37, R18, 0x10000, RZ ;  /* 0x0001000012257824 */ /* 0x000fe400078e00ff */
[----:B------:R-:W-:Y:S01]  /*0930*/  FADD.FTZ R28, R28, R26 ;  /* 0x0000001a1c1c7221 */ /* 0x000fe20000010000 */
[----:B------:R-:W-:Y:S01]  /*0940*/  FFMA.FTZ R26, R26, R26, R5 ;  /* 0x0000001a1a1a7223 */ /* 0x000fe20000010005 */
[----:B------:R-:W-:Y:S02]  /*0950*/  SHF.L.U32 R4, R4, 0x10, RZ ;  /* 0x0000001004047819 */ /* 0x000fe400000006ff */
[----:B------:R-:W-:Y:S01]  /*0960*/  FADD.FTZ R28, R28, R37 ;  /* 0x000000251c1c7221 */ /* 0x000fe20000010000 */
[----:B------:R-:W-:Y:S01]  /*0970*/  FFMA.FTZ R26, R37, R37, R26 ;  /* 0x00000025251a7223 */ /* 0x000fe2000001001a */
[----:B------:R0:W-:Y:S01]  /*0980*/  STL [R1+0x38], R31 ;  /* 0x0000381f01007387 */ /* 0x0001e20000100800 */
[----:B------:R-:W-:Y:S01]  /*0990*/  PRMT R5, R19, 0x7632, R5 ;  /* 0x0000763213057816 */ /* 0x000fe20000000005 */
[----:B------:R-:W-:Y:S01]  /*09a0*/  FADD.FTZ R28, R28, R4 ;  /* 0x000000041c1c7221 */ /* 0x000fe20000010000 */
[----:B------:R-:W-:-:S02]  /*09b0*/  FFMA.FTZ R4, R4, R4, R26 ;  /* 0x0000000404047223 */ /* 0x000fc4000001001a */
[----:B------:R-:W-:Y:S01]  /*09c0*/  SHF.L.U32 R5, R5, 0x10, RZ ;  /* 0x0000001005057819 */ /* 0x000fe200000006ff */
[----:B0-----:R-:W-:Y:S01]  /*09d0*/  IMAD.U32 R31, R19, 0x10000, RZ ;  /* 0x00010000131f7824 */ /* 0x001fe200078e00ff */
[----:B------:R-:W-:-:S03]  /*09e0*/  PRMT R26, R16, 0x7632, R26 ;  /* 0x00007632101a7816 */ /* 0x000fc6000000001a */
[----:B------:R-:W-:Y:S01]  /*09f0*/  FADD.FTZ R28, R28, R31 ;  /* 0x0000001f1c1c7221 */ /* 0x000fe20000010000 */
[----:B------:R-:W-:Y:S01]  /*0a00*/  FFMA.FTZ R4, R31, R31, R4 ;  /* 0x0000001f1f047223 */ /* 0x000fe20000010004 */
[----:B------:R-:W-:Y:S02]  /*0a10*/  IMAD.U32 R35, R16, 0x10000, RZ ;  /* 0x0001000010237824 */ /* 0x000fe400078e00ff */
[----:B------:R-:W-:Y:S01]  /*0a20*/  FADD.FTZ R28, R28, R5 ;  /* 0x000000051c1c7221 */ /* 0x000fe20000010000 */
[--C-:B------:R-:W-:Y:S01]  /*0a30*/  FFMA.FTZ R5, R5, R5, R4.reuse ;  /* 0x0000000505057223 */ /* 0x100fe20000010004 */
        /* <DEDUP_REMOVED lines=18> */
[----:B------:R0:W-:Y:S02]  /*0b60*/  STL [R1+0x4c], R31 ;  /* 0x00004c1f01007387 */ /* 0x0001e40000100800 */
[----:B------:R-:W-:Y:S01]  /*0b70*/  FADD.FTZ R28, R28, R5 ;  /* 0x000000051c1c7221 */ /* 0x000fe20000010000 */
[----:B------:R-:W-:Y:S01]  /*0b80*/  FFMA.FTZ R5, R5, R5, R4 ;  /* 0x0000000505057223 */ /* 0x000fe20000010004 */
[----:B0-----:R-:W-:-:S04]  /*0b90*/  IMAD.U32 R31, R15, 0x10000, RZ ;  /* 0x000100000f1f7824 */ /* 0x001fc800078e00ff */
[----:B------:R-:W-:Y:S01]  /*0ba0*/  FADD.FTZ R28, R28, R31 ;  /* 0x0000001f1c1c7221 */ /* 0x000fe20000010000 */
[----:B------:R0:W-:Y:S01]  /*0bb0*/  STL [R1+0x44], R31 ;  /* 0x0000441f01007387 */ /* 0x0001e20000100800 */
[----:B------:R-:W-:-:S03]  /*0bc0*/  FFMA.FTZ R5, R31, R31, R5 ;  /* 0x0000001f1f057223 */ /* 0x000fc60000010005 */
[----:B0-----:R-:W2:Y:S01]  /*0bd0*/  LDL R31, [R1+0x78] ;  /* 0x00007800011f7983 */ /* 0x001ea20000100800 */
[----:B------:R-:W-:-:S04]  /*0be0*/  PRMT R27, R15, 0x7632, R27 ;  /* 0x000076320f1b7816 */ /* 0x000fc8000000001b */
[----:B------:R-:W-:Y:S01]  /*0bf0*/  SHF.L.U32 R27, R27, 0x10, RZ ;  /* 0x000000101b1b7819 */ /* 0x000fe200000006ff */
[C---:B------:R-:W-:Y:S01]  /*0c00*/  IMAD.U32 R4, R12.reuse, 0x10000, RZ ;  /* 0x000100000c047824 */ /* 0x040fe200078e00ff */
[----:B------:R-:W-:-:S03]  /*0c10*/  PRMT R26, R12, 0x7632, R26 ;  /* 0x000076320c1a7816 */ /* 0x000fc6000000001a */
[----:B------:R-:W-:Y:S01]  /*0c20*/  FADD.FTZ R28, R28, R27 ;  /* 0x0000001b1c1c7221 */ /* 0x000fe20000010000 */
[----:B------:R-:W-:Y:S01]  /*0c30*/  FFMA.FTZ R27, R27, R27, R5 ;  /* 0x0000001b1b1b7223 */ /* 0x000fe20000010005 */
[----:B------:R-:W-:Y:S02]  /*0c40*/  SHF.L.U32 R26, R26, 0x10, RZ ;  /* 0x000000101a1a7819 */ /* 0x000fe400000006ff */
[----:B------:R-:W-:Y:S01]  /*0c50*/  FADD.FTZ R28, R28, R4 ;  /* 0x000000041c1c7221 */ /* 0x000fe20000010000 */
[----:B------:R-:W-:Y:S01]  /*0c60*/  FFMA.FTZ R27, R4, R4, R27 ;  /* 0x00000004041b7223 */ /* 0x000fe2000001001b */
[C---:B------:R-:W-:Y:S01]  /*0c70*/  PRMT R5, R13.reuse, 0x7632, R5 ;  /* 0x000076320d057816 */ /* 0x040fe20000000005 */
[----:B------:R-:W-:Y:S02]  /*0c80*/  IMAD.U32 R32, R13, 0x10000, RZ ;  /* 0x000100000d207824 */ /* 0x000fe400078e00ff */
[----:B------:R-:W-:Y:S01]  /*0c90*/  FADD.FTZ R28, R28, R26 ;  /* 0x0000001a1c1c7221 */ /* 0x000fe20000010000 */
[----:B------:R-:W-:Y:S01]  /*0ca0*/  FFMA.FTZ R27, R26, R26, R27 ;  /* 0x0000001a1a1b7223 */ /* 0x000fe2000001001b */
[----:B------:R-:W-:-:S02]  /*0cb0*/  SHF.L.U32 R5, R5, 0x10, RZ ;  /* 0x0000001005057819 */ /* 0x000fc400000006ff */
[----:B------:R-:W-:Y:S01]  /*0cc0*/  FADD.FTZ R28, R28, R32 ;  /* 0x000000201c1c7221 */ /* 0x000fe20000010000 */
[--C-:B------:R-:W-:Y:S01]  /*0cd0*/  FFMA.FTZ R26, R32, R32, R27.reuse ;  /* 0x00000020201a7223 */ /* 0x100fe2000001001b */
[----:B------:R-:W-:Y:S02]  /*0ce0*/  PRMT R27, R10, 0x7632, R27 ;  /* 0x000076320a1b7816 */ /* 0x000fe4000000001b */
[----:B------:R-:W-:Y:S01]  /*0cf0*/  FADD.FTZ R28, R28, R5 ;  /* 0x000000051c1c7221 */ /* 0x000fe20000010000 */
[----:B------:R-:W-:Y:S01]  /*0d00*/  FFMA.FTZ R26, R5, R5, R26 ;  /* 0x00000005051a7223 */ /* 0x000fe2000001001a */
[----:B------:R-:W-:Y:S01]  /*0d10*/  IMAD.U32 R5, R10, 0x10000, RZ ;  /* 0x000100000a057824 */ /* 0x000fe200078e00ff */
[----:B------:R0:W-:Y:S01]  /*0d20*/  STL [R1+0x3c], R32 ;  /* 0x00003c2001007387 */ /* 0x0001e20000100800 */
[----:B------:R-:W-:Y:S02]  /*0d30*/  SHF.L.U32 R27, R27, 0x10, RZ ;  /* 0x000000101b1b7819 */ /* 0x000fe400000006ff */
[----:B------:R-:W-:Y:S01]  /*0d40*/  FADD.FTZ R28, R28, R5 ;  /* 0x000000051c1c7221 */ /* 0x000fe20000010000 */
[----:B------:R-:W-:Y:S01]  /*0d50*/  FFMA.FTZ R26, R5, R5, R26 ;  /* 0x00000005051a7223 */ /* 0x000fe2000001001a */
[----:B0-----:R-:W-:-:S02]  /*0d60*/  SHF.L.U32 R32, R11, 0x10, RZ ;  /* 0x000000100b207819 */ /* 0x001fc400000006ff */
[----:B------:R-:W-:Y:S01]  /*0d70*/  FADD.FTZ R28, R28, R27 ;  /* 0x0000001b1c1c7221 */ /* 0x000fe20000010000 */
[--C-:B------:R-:W-:Y:S01]  /*0d80*/  FFMA.FTZ R27, R27, R27, R26.reuse ;  /* 0x0000001b1b1b7223 */ /* 0x100fe2000001001a */
[----:B------:R-:W-:Y:S01]  /*0d90*/  PRMT R26, R11, 0x7632, R26 ;  /* 0x000076320b1a7816 */ /* 0x000fe2000000001a */
[----:B------:R-:W-:Y:S01]  /*0da0*/  STL [R1+0x34], R32 ;  /* 0x0000342001007387 */ /* 0x000fe20000100800 */
[----:B------:R-:W-:Y:S01]  /*0db0*/  ISETP.GT.U32.AND P0, PT, R29, 0x1f, PT ;  /* 0x0000001f1d00780c */ /* 0x000fe20003f04070 */
[----:B------:R-:W-:Y:S02]  /*0dc0*/  FFMA.FTZ R27, R32, R32, R27 ;  /* 0x00000020201b7223 */ /* 0x000fe4000001001b */
[----:B------:R-:W-:Y:S02]  /*0dd0*/  IMAD.U32 R26, R26, 0x10000, RZ ;  /* 0x000100001a1a7824 */ /* 0x000fe400078e00ff */
[----:B------:R-:W-:Y:S02]  /*0de0*/  FADD.FTZ R28, R28, R32 ;  /* 0x000000201c1c7221 */ /* 0x000fe40000010000 */
[----:B------:R-:W-:-:S02]  /*0df0*/  FFMA.FTZ R27, R26, R26, R27 ;  /* 0x0000001a1a1b7223 */ /* 0x000fc4000001001b */
[----:B------:R-:W-:Y:S01]  /*0e00*/  FADD.FTZ R26, R28, R26 ;  /* 0x0000001a1c1a7221 */ /* 0x000fe20000010000 */
[----:B------:R-:W-:Y:S04]  /*0e10*/  BSSY B0, `(.L_x_998) ;  /* 0x0000097000007945 */ /* 0x000fe80003800000 */
[----:B--2---:R0:W-:Y:S02]  /*0e20*/  STS.64 [R31], R26 ;  /* 0x0000001a1f007388 */ /* 0x0041e40000000a00 */
[----:B0-----:R-:W-:Y:S01]  /*0e30*/  CS2R R26, SRZ ;  /* 0x00000000001a7805 */ /* 0x001fe2000001ff00 */
[----:B------:R-:W-:Y:S06]  /*0e40*/  BAR.SYNC.DEFER_BLOCKING 0x0 ;  /* 0x0000000000007b1d */ /* 0x000fec0000010000 */
[----:B------:R-:W-:Y:S05]  /*0e50*/  @P0 BRA `(.L_x_999) ;  /* 0x0000000800480947 */ /* 0x000fea0003800000 */
[----:B------:R-:W0:Y:S01]  /*0e60*/  S2R R27, SR_CgaCtaId ;  /* 0x00000000001b7919 */ /* 0x000e220000008800 */
[----:B------:R-:W-:Y:S02]  /*0e70*/  SHF.L.U32 R26, R2, 0x4, RZ ;  /* 0x00000004021a7819 */ /* 0x000fe400000006ff */
[----:B------:R-:W-:Y:S02]  /*0e80*/  MOV R31, 0x400 ;  /* 0x00000400001f7802 */ /* 0x000fe40000000f00 */
[----:B------:R-:W-:-:S04]  /*0e90*/  LOP3.LUT R26, R26, 0x10, RZ, 0xc0, !PT ;  /* 0x000000101a1a7812 */ /* 0x000fc800078ec0ff */
[----:B------:R-:W-:-:S05]  /*0ea0*/  LEA.HI R26, R29, R26, RZ, 0x1f ;  /* 0x0000001a1d1a7211 */ /* 0x000fca00078ff8ff */
[----:B------:R-:W-:-:S05]  /*0eb0*/  IMAD R30, R26, 0x3c, -R30 ;  /* 0x0000003c1a1e7824 */ /* 0x000fca00078e0a1e */
[----:B------:R-:W-:Y:S02]  /*0ec0*/  SHF.R.S32.HI R26, RZ, 0x1f, R30 ;  /* 0x0000001fff1a7819 */ /* 0x000fe4000001141e */
[----:B------:R-:W-:Y:S02]  /*0ed0*/  IADD3 R33, R30, 0x2c, RZ ;  /* 0x0000002c1e217810 */ /* 0x000fe40007ffe0ff */
[----:B------:R-:W-:-:S04]  /*0ee0*/  LEA.HI R26, R26, R30, RZ, 0x2 ;  /* 0x0000001e1a1a7211 */ /* 0x000fc800078f10ff */
[----:B------:R-:W-:Y:S02]  /*0ef0*/  SHF.R.S32.HI R26, RZ, 0x2, R26 ;  /* 0x00000002ff1a7819 */ /* 0x000fe4000001141a */
[----:B0-----:R-:W-:Y:S02]  /*0f00*/  LEA R31, R27, R31, 0x18 ;  /* 0x0000001f1b1f7211 */ /* 0x001fe400078ec0ff */
[----:B------:R-:W-:-:S03]  /*0f10*/  IADD3 R27, R30, 0x4, RZ ;  /* 0x000000041e1b7810 */ /* 0x000fc60007ffe0ff */
[----:B------:R-:W-:Y:S01]  /*0f20*/  IMAD R26, R26, 0x18, R31 ;  /* 0x000000181a1a7824 */ /* 0x000fe200078e021f */
[----:B------:R-:W-:-:S04]  /*0f30*/  SHF.R.S32.HI R28, RZ, 0x1f, R27 ;  /* 0x0000001fff1c7819 */ /* 0x000fc8000001141b */
[----:B------:R-:W-:Y:S01]  /*0f40*/  LEA.HI R28, R28, R27, RZ, 0x2 ;  /* 0x0000001b1c1c7211 */ /* 0x000fe200078f10ff */
[----:B------:R-:W-:-:S03]  /*0f50*/  IMAD.SHL.U32 R27, R29, 0x8, RZ ;  /* 0x000000081d1b7824 */ /* 0x000fc600078e00ff */
[----:B------:R-:W-:Y:S02]  /*0f60*/  SHF.R.S32.HI R28, RZ, 0x2, R28 ;  /* 0x00000002ff1c7819 */ /* 0x000fe4000001141c */
[----:B------:R-:W-:-:S03]  /*0f70*/  LOP3.LUT R32, R27, 0x8, RZ, 0xc0, !PT ;  /* 0x000000081b207812 */ /* 0x000fc600078ec0ff */
[----:B------:R-:W-:Y:S01]  /*0f80*/  IMAD R28, R28, 0x18, R31 ;  /* 0x000000181c1c7824 */ /* 0x000fe200078e021f */
[----:B------:R-:W-:-:S04]  /*0f90*/  IADD3 R26, R26, R32, RZ ;  /* 0x000000201a1a7210 */ /* 0x000fc80007ffe0ff */
[----:B------:R-:W-:Y:S02]  /*0fa0*/  IADD3 R28, R32, R28, RZ ;  /* 0x0000001c201c7210 */ /* 0x000fe40007ffe0ff */
[----:B------:R-:W0:Y:S04]  /*0fb0*/  LDS.64 R26, [R26] ;  /* 0x000000001a1a7984 */ /* 0x000e280000000a00 */
        /* <DEDUP_REMOVED lines=73> */
[----:B------:R-:W-:Y:S02]  /*1450*/  IMAD.IADD R27, R32, 0x1, R27 ;  /* 0x00000001201b7824 */ /* 0x000fe400078e021b */
[----:B------:R-:W-:-:S04]  /*1460*/  VIADD R32, R30, 0x30 ;  /* 0x000000301e207836 */ /* 0x000fc80000000000 */
[----:B------:R-:W0:Y:S02]  /*1470*/  LDS.64 R26, [R27] ;  /* 0x000000001b1a7984 */ /* 0x000e240000000a00 */
[----:B0-----:R-:W-:Y:S01]  /*1480*/  FADD.FTZ R28, R28, R26 ;  /* 0x0000001a1c1c7221 */ /* 0x001fe20000010000 */
[----:B------:R-:W-:Y:S01]  /*1490*/  IADD3 R26, R30, 0x28, RZ ;  /* 0x000000281e1a7810 */ /* 0x000fe20007ffe0ff */
[----:B------:R-:W-:-:S03]  /*14a0*/  FADD.FTZ R29, R29, R27 ;  /* 0x0000001b1d1d7221 */ /* 0x000fc60000010000 */
[----:B------:R-:W-:-:S04]  /*14b0*/  SHF.R.S32.HI R27, RZ, 0x1f, R26 ;  /* 0x0000001fff1b7819 */ /* 0x000fc8000001141a */
[----:B------:R-:W-:Y:S02]  /*14c0*/  LEA.HI R26, R27, R26, RZ, 0x2 ;  /* 0x0000001a1b1a7211 */ /* 0x000fe400078f10ff */
[----:B------:R-:W-:Y:S02]  /*14d0*/  SHF.R.S32.HI R27, RZ, 0x1f, R33 ;  /* 0x0000001fff1b7819 */ /* 0x000fe40000011421 */
[----:B------:R-:W-:Y:S02]  /*14e0*/  SHF.R.S32.HI R26, RZ, 0x2, R26 ;  /* 0x00000002ff1a7819 */ /* 0x000fe4000001141a */
[----:B------:R-:W-:Y:S02]  /*14f0*/  LEA.HI R33, R27, R33, RZ, 0x2 ;  /* 0x000000211b217211 */ /* 0x000fe400078f10ff */
[----:B------:R-:W-:Y:S01]  /*1500*/  SHF.R.S32.HI R27, RZ, 0x1f, R32 ;  /* 0x0000001fff1b7819 */ /* 0x000fe20000011420 */
[----:B------:R-:W-:Y:S01]  /*1510*/  IMAD R26, R26, 0x18, R31 ;  /* 0x000000181a1a7824 */ /* 0x000fe200078e021f */
[----:B------:R-:W-:-:S02]  /*1520*/  SHF.R.S32.HI R33, RZ, 0x2, R33 ;  /* 0x00000002ff217819 */ /* 0x000fc40000011421 */
[----:B------:R-:W-:Y:S02]  /*1530*/  LEA.HI R32, R27, R32, RZ, 0x2 ;  /* 0x000000201b207211 */ /* 0x000fe400078f10ff */
[C---:B------:R-:W-:Y:S01]  /*1540*/  IADD3 R27, R30.reuse, 0x34, RZ ;  /* 0x000000341e1b7810 */ /* 0x040fe20007ffe0ff */
[----:B------:R-:W-:Y:S01]  /*1550*/  IMAD R33, R33, 0x18, R31 ;  /* 0x0000001821217824 */ /* 0x000fe200078e021f */
[----:B------:R-:W-:Y:S02]  /*1560*/  IADD3 R30, R30, 0x38, RZ ;  /* 0x000000381e1e7810 */ /* 0x000fe40007ffe0ff */
[----:B------:R-:W-:Y:S02]  /*1570*/  SHF.R.S32.HI R36, RZ, 0x1f, R27 ;  /* 0x0000001fff247819 */ /* 0x000fe4000001141b */
[----:B------:R-:W-:Y:S02]  /*1580*/  SHF.R.S32.HI R32, RZ, 0x2, R32 ;  /* 0x00000002ff207819 */ /* 0x000fe40000011420 */
[----:B------:R-:W-:-:S02]  /*1590*/  LEA.HI R27, R36, R27, RZ, 0x2 ;  /* 0x0000001b241b7211 */ /* 0x000fc400078f10ff */
[----:B------:R-:W-:Y:S01]  /*15a0*/  SHF.R.S32.HI R36, RZ, 0x1f, R30 ;  /* 0x0000001fff247819 */ /* 0x000fe2000001141e */
[----:B------:R-:W-:Y:S01]  /*15b0*/  IMAD R32, R32, 0x18, R31 ;  /* 0x0000001820207824 */ /* 0x000fe200078e021f */
[----:B------:R-:W-:Y:S02]  /*15c0*/  SHF.R.S32.HI R27, RZ, 0x2, R27 ;  /* 0x00000002ff1b7819 */ /* 0x000fe4000001141b */
[----:B------:R-:W-:Y:S02]  /*15d0*/  LEA.HI R30, R36, R30, RZ, 0x2 ;  /* 0x0000001e241e7211 */ /* 0x000fe400078f10ff */
[----:B------:R-:W0:Y:S01]  /*15e0*/  S2R R36, SR_TID.X ;  /* 0x0000000000247919 */ /* 0x000e220000002100 */
[----:B------:R-:W-:Y:S01]  /*15f0*/  IMAD R27, R27, 0x18, R31 ;  /* 0x000000181b1b7824 */ /* 0x000fe200078e021f */
[----:B------:R-:W-:-:S05]  /*1600*/  SHF.R.S32.HI R30, RZ, 0x2, R30 ;  /* 0x00000002ff1e7819 */ /* 0x000fca000001141e */
[----:B------:R-:W-:Y:S02]  /*1610*/  IMAD R30, R30, 0x18, R31 ;  /* 0x000000181e1e7824 */ /* 0x000fe400078e021f */
[----:B0-----:R-:W-:-:S05]  /*1620*/  IMAD.SHL.U32 R36, R36, 0x8, RZ ;  /* 0x0000000824247824 */ /* 0x001fca00078e00ff */
[----:B------:R-:W-:-:S04]  /*1630*/  LOP3.LUT R36, R36, 0x8, RZ, 0xc0, !PT ;  /* 0x0000000824247812 */ /* 0x000fc800078ec0ff */
[C---:B------:R-:W-:Y:S01]  /*1640*/  IADD3 R26, R36.reuse, R26, RZ ;  /* 0x0000001a241a7210 */ /* 0x040fe20007ffe0ff */
[C---:B------:R-:W-:Y:S01]  /*1650*/  IMAD.IADD R32, R36.reuse, 0x1, R32 ;  /* 0x0000000124207824 */ /* 0x040fe200078e0220 */
[C---:B------:R-:W-:Y:S02]  /*1660*/  IADD3 R31, R36.reuse, R27, RZ ;  /* 0x0000001b241f7210 */ /* 0x040fe40007ffe0ff */
[C---:B------:R-:W-:Y:S02]  /*1670*/  IADD3 R33, R36.reuse, R33, RZ ;  /* 0x0000002124217210 */ /* 0x040fe40007ffe0ff */
[----:B------:R-:W0:Y:S01]  /*1680*/  LDS.64 R26, [R26] ;  /* 0x000000001a1a7984 */ /* 0x000e220000000a00 */
[----:B------:R-:W-:Y:S01]  /*1690*/  IADD3 R30, R36, R30, RZ ;  /* 0x0000001e241e7210 */ /* 0x000fe20007ffe0ff */
[----:B0-----:R-:W-:Y:S01]  /*16a0*/  FADD.FTZ R26, R28, R26 ;  /* 0x0000001a1c1a7221 */ /* 0x001fe20000010000 */
[----:B------:R-:W-:Y:S02]  /*16b0*/  FADD.FTZ R36, R29, R27 ;  /* 0x0000001b1d247221 */ /* 0x000fe40000010000 */
[----:B------:R-:W0:Y:S02]  /*16c0*/  LDS.64 R28, [R33] ;  /* 0x00000000211c7984 */ /* 0x000e240000000a00 */
[----:B0-----:R-:W-:Y:S01]  /*16d0*/  FADD.FTZ R28, R26, R28 ;  /* 0x0000001c1a1c7221 */ /* 0x001fe20000010000 */
[----:B------:R-:W-:Y:S01]  /*16e0*/  FADD.FTZ R36, R36, R29 ;  /* 0x0000001d24247221 */ /* 0x000fe20000010000 */
[----:B------:R-:W0:Y:S02]  /*16f0*/  LDS.64 R26, [R32] ;  /* 0x00000000201a7984 */ /* 0x000e240000000a00 */
[----:B0-----:R-:W-:Y:S01]  /*1700*/  FADD.FTZ R26, R28, R26 ;  /* 0x0000001a1c1a7221 */ /* 0x001fe20000010000 */
[----:B------:R-:W-:Y:S01]  /*1710*/  FADD.FTZ R27, R36, R27 ;  /* 0x0000001b241b7221 */ /* 0x000fe20000010000 */
[----:B------:R-:W0:Y:S04]  /*1720*/  LDS.64 R28, [R31] ;  /* 0x000000001f1c7984 */ /* 0x000e280000000a00 */
[----:B------:R-:W1:Y:S01]  /*1730*/  LDS.64 R30, [R30] ;  /* 0x000000001e1e7984 */ /* 0x000e620000000a00 */
[----:B0-----:R-:W-:Y:S01]  /*1740*/  FADD.FTZ R26, R26, R28 ;  /* 0x0000001c1a1a7221 */ /* 0x001fe20000010000 */
[----:B------:R-:W-:-:S03]  /*1750*/  FADD.FTZ R27, R27, R29 ;  /* 0x0000001d1b1b7221 */ /* 0x000fc60000010000 */
[----:B-1----:R-:W-:Y:S01]  /*1760*/  FADD.FTZ R26, R26, R30 ;  /* 0x0000001e1a1a7221 */ /* 0x002fe20000010000 */
[----:B------:R-:W-:-:S07]  /*1770*/  FADD.FTZ R27, R27, R31 ;  /* 0x0000001f1b1b7221 */ /* 0x000fce0000010000 */
.L_x_999:
[----:B------:R-:W-:Y:S05]  /*1780*/  BSYNC B0 ;  /* 0x0000000000007941 */ /* 0x000fea0003800000 */
.L_x_998:
[----:B------:R-:W0:Y:S01]  /*1790*/  S2R R30, SR_TID.X ;  /* 0x00000000001e7919 */ /* 0x000e220000002100 */
[----:B------:R-:W-:Y:S01]  /*17a0*/  BSSY B0, `(.L_x_1000) ;  /* 0x0000015000007945 */ /* 0x000fe20003800000 */
[----:B------:R-:W1:Y:S04]  /*17b0*/  SHFL.BFLY PT, R29, R26, 0x1, 0x1f ;  /* 0x0c201f001a1d7f89 */ /* 0x000e6800000e0000 */
[----:B------:R-:W2:Y:S01]  /*17c0*/  SHFL.BFLY PT, R28, R27, 0x1, 0x1f ;  /* 0x0c201f001b1c7f89 */ /* 0x000ea200000e0000 */
[----:B------:R-:W3:Y:S01]  /*17d0*/  S2R R32, SR_CTAID.Y ;  /* 0x0000000000207919 */ /* 0x000ee20000002600 */
[----:B------:R-:W4:Y:S01]  /*17e0*/  S2R R33, SR_CTAID.X ;  /* 0x0000000000217919 */ /* 0x000f220000002500 */
[----:B-1----:R-:W-:Y:S01]  /*17f0*/  FADD.FTZ R26, R29, R26 ;  /* 0x0000001a1d1a7221 */ /* 0x002fe20000010000 */
[----:B0-----:R-:W-:Y:S01]  /*1800*/  LOP3.LUT P0, RZ, R30, 0xffffffe1, RZ, 0xc0, !PT ;  /* 0xffffffe11eff7812 */ /* 0x001fe2000780c0ff */
[----:B--2---:R-:W-:Y:S01]  /*1810*/  FADD.FTZ R27, R28, R27 ;  /* 0x0000001b1c1b7221 */ /* 0x004fe20000010000 */
[----:B------:R-:W-:-:S02]  /*1820*/  ISETP.NE.AND P1, PT, R30, RZ, PT ;  /* 0x000000ff1e00720c */ /* 0x000fc40003f25270 */
[----:B------:R-:W-:-:S09]  /*1830*/  ISETP.GT.U32.AND P2, PT, R30, 0xff, PT ;  /* 0x000000ff1e00780c */ /* 0x000fd20003f44070 */
[----:B---34-:R-:W-:Y:S05]  /*1840*/  @P0 BRA `(.L_x_1001) ;  /* 0x0000000000280947 */ /* 0x018fea0003800000 */
[----:B------:R-:W0:Y:S01]  /*1850*/  LDC R28, c[0x0][0x10] ;  /* 0x00000400ff1c7b82 */ /* 0x000e220000000800 */
[----:B------:R-:W-:-:S05]  /*1860*/  SHF.R.U32.HI R29, RZ, 0x1, R30 ;  /* 0x00000001ff1d7819 */ /* 0x000fca000001161e */
[----:B------:R-:W-:Y:S02]  /*1870*/  IMAD.SHL.U32 R29, R29, 0x40, RZ ;  /* 0x000000401d1d7824 */ /* 0x000fe400078e00ff */
[----:B------:R-:W1:Y:S03]  /*1880*/  LDC.64 R30, c[0x0][0x248] ;  /* 0x00009200ff1e7b82 */ /* 0x000e660000000a00 */
[----:B------:R-:W-:Y:S01]  /*1890*/  LOP3.LUT R29, R29, 0xffffffc0, R33, 0xe2, !PT ;  /* 0xffffffc01d1d7812 */ /* 0x000fe200078ee221 */
[----:B0-----:R-:W-:-:S05]  /*18a0*/  IMAD R28, R28, UR4, R32 ;  /* 0x000000041c1c7c24 */ /* 0x001fca000f8e0220 */
[----:B------:R-:W-:-:S04]  /*18b0*/  LEA R28, R28, R29, 0xa ;  /* 0x0000001d1c1c7211 */ /* 0x000fc800078e50ff */
[----:B------:R-:W-:-:S05]  /*18c0*/  SHF.L.U32 R28, R28, 0x1, RZ ;  /* 0x000000011c1c7819 */ /* 0x000fca00000006ff */
[----:B-1----:R-:W-:-:S05]  /*18d0*/  IMAD.WIDE.U32 R28, R28, 0x4, R30 ;  /* 0x000000041c1c7825 */ /* 0x002fca00078e001e */
[----:B------:R0:W-:Y:S02]  /*18e0*/  STG.E.64 desc[UR8][R28.64], R26 ;  /* 0x0000001a1c007986 */ /* 0x0001e4000c101b08 */
.L_x_1001:
[----:B------:R-:W-:Y:S05]  /*18f0*/  BSYNC B0 ;  /* 0x0000000000007941 */ /* 0x000fea0003800000 */
.L_x_1000:
[----:B------:R-:W-:Y:S06]  /*1900*/  BAR.SYNC.DEFER_BLOCKING 0x0 ;  /* 0x0000000000007b1d */ /* 0x000fec0000010000 */
[----:B------:R-:W-:Y:S05]  /*1910*/  @P1 BRA `(.L_x_1002) ;  /* 0x00000000003c1947 */ /* 0x000fea0003800000 */
[----:B0-----:R-:W0:Y:S01]  /*1920*/  LDC.64 R26, c[0x0][0x250] ;  /* 0x00009400ff1a7b82 */ /* 0x001e220000000a00 */
[----:B------:R-:W-:Y:S01]  /*1930*/  IMAD.MOV.U32 R28, RZ, RZ, 0x7fffffc1 ;  /* 0x7fffffc1ff1c7424 */ /* 0x000fe200078e00ff */
[----:B------:R-:W-:-:S04]  /*1940*/  ISETP.NE.AND P0, PT, R33, RZ, PT ;  /* 0x000000ff2100720c */ /* 0x000fc80003f05270 */
[----:B------:R-:W-:Y:S01]  /*1950*/  SEL R28, R28, 0x1, !P0 ;  /* 0x000000011c1c7807 */ /* 0x000fe20004000000 */
[----:B0-----:R-:W-:Y:S01]  /*1960*/  IMAD.WIDE.U32 R26, R32, 0x4, R26 ;  /* 0x00000004201a7825 */ /* 0x001fe200078e001a */
[----:B------:R-:W-:Y:S06]  /*1970*/  MEMBAR.ALL.GPU ;  /* 0x0000000000007992 */ /* 0x000fec000000a000 */
[----:B------:R-:W-:-:S00]  /*1980*/  ERRBAR ;  /* 0x00000000000079ab */ /* 0x000fc00000000000 */
[----:B------:R-:W-:Y:S06]  /*1990*/  CGAERRBAR ;  /* 0x00000000000075ab */ /* 0x000fec0000000000 */
[----:B------:R0:W5:Y:S02]  /*19a0*/  ATOM.E.ADD.STRONG.GPU PT, R28, desc[UR8][R26.64], R28 ;  /* 0x0000001c1a1c798a */ /* 0x00016400081ee1c8 */
.L_x_1003:
[----:B------:R-:W2:Y:S04]  /*19b0*/  LD.E.STRONG.GPU R29, desc[UR8][R26.64] ;  /* 0x000000081a1d7980 */ /* 0x000ea8000c10f900 */
[----:B--2---:R-:W-:Y:S01]  /*19c0*/  CCTL.IVALL ;  /* 0x00000000ff00798f */ /* 0x004fe20002000000 */
[----:B------:R-:W-:Y:S05]  /*19d0*/  YIELD ;  /* 0x0000000000007946 */ /* 0x000fea0003800000 */
[----:B-----5:R-:W-:-:S04]  /*19e0*/  LOP3.LUT R29, R29, R28, RZ, 0x3c, !PT ;  /* 0x0000001c1d1d7212 */ /* 0x020fc800078e3cff */
[----:B------:R-:W-:-:S13]  /*19f0*/  ISETP.GT.AND P0, PT, R29, -0x1, PT ;  /* 0xffffffff1d00780c */ /* 0x000fda0003f04270 */
[----:B------:R-:W-:Y:S05]  /*1a00*/  @P0 BRA `(.L_x_1003) ;  /* 0xfffffffc00e80947 */ /* 0x000fea000383ffff */
.L_x_1002:
[----:B------:R-:W1:Y:S01]  /*1a10*/  S2R R36, SR_TID.X ;  /* 0x0000000000247919 */ /* 0x000e620000002100 */
[----:B------:R-:W-:Y:S05]  /*1a20*/  WARPSYNC.ALL ;  /* 0x0000000000007948 */ /* 0x000fea0003800000 */
[----:B------:R-:W-:Y:S01]  /*1a30*/  BAR.SYNC.DEFER_BLOCKING 0x0 ;  /* 0x0000000000007b1d */ /* 0x000fe20000010000 */
[----:B0-----:R-:W-:Y:S01]  /*1a40*/  HFMA2.MMA R27, -RZ, RZ, 0, 0 ;  /* 0x00000000ff1b7435 */ /* 0x001fe200000001ff */
[----:B------:R-:W-:-:S04]  /*1a50*/  MOV R28, RZ ;  /* 0x000000ff001c7202 */ /* 0x000fc80000000f00 */
[----:B------:R-:W-:Y:S04]  /*1a60*/  BSSY B0, `(.L_x_1004) ;  /* 0x0000021000007945 */ /* 0x000fe80003800000 */
[----:B------:R-:W-:Y:S05]  /*1a70*/  @P2 BRA `(.L_x_1005) ;  /* 0x00000000007c2947 */ /* 0x000fea0003800000 */
[----:B------:R-:W0:Y:S01]  /*1a80*/  S2R R29, SR_CTAID.Y ;  /* 0x00000000001d7919 */ /* 0x000e220000002600 */
[----:B------:R-:W0:Y:S01]  /*1a90*/  LDC R26, c[0x0][0x10] ;  /* 0x00000400ff1a7b82 */ /* 0x000e220000000800 */
[----:B-1----:R-:W-:Y:S01]  /*1aa0*/  IMAD.SHL.U32 R27, R36, 0x4, RZ ;  /* 0x00000004241b7824 */ /* 0x002fe200078e00ff */
[----:B------:R1:W-:Y:S04]  /*1ab0*/  STL.64 [R1+0x80], R2 ;  /* 0x0000800201007387 */ /* 0x0003e80000100a00 */
[----:B------:R-:W-:Y:S02]  /*1ac0*/  LOP3.LUT R27, R27, 0x7fffffc0, RZ, 0xc0, !PT ;  /* 0x7fffffc01b1b7812 */ /* 0x000fe400078ec0ff */
[----:B-1----:R-:W1:Y:S01]  /*1ad0*/  LDC.64 R2, c[0x0][0x248] ;  /* 0x00009200ff027b82 */ /* 0x002e620000000a00 */
[----:B0-----:R-:W-:-:S05]  /*1ae0*/  IMAD R26, R26, UR4, R29 ;  /* 0x000000041a1a7c24 */ /* 0x001fca000f8e021d */
        /* <DEDUP_REMOVED lines=24> */
.L_x_1005:
[----:B------:R-:W-:Y:S05]  /*1c70*/  BSYNC B0 ;  /* 0x0000000000007941 */ /* 0x000fea0003800000 */
.L_x_1004:
[----:B------:R-:W0:Y:S01]  /*1c80*/  SHFL.BFLY PT, R29, R28, 0x8, 0x1f ;  /* 0x0d001f001c1d7f89 */ /* 0x000e2200000e0000 */
[----:B-1----:R-:W-:Y:S01]  /*1c90*/  LOP3.LUT P0, RZ, R36, 0xffffff0f, RZ, 0xc0, !PT ;  /* 0xffffff0f24ff7812 */ /* 0x002fe2000780c0ff */
[----:B------:R-:W-:Y:S02]  /*1ca0*/  BSSY B0, `(.L_x_1006) ;  /* 0x000001c000007945 */ /* 0x000fe40003800000 */
        /* <DEDUP_REMOVED lines=14> */
[----:B-1----:R-:W-:Y:S01]  /*1d90*/  FADD.FTZ R28, R26, R28 ;  /* 0x0000001c1a1c7221 */ /* 0x002fe20000010000 */
[----:B------:R-:W-:Y:S06]  /*1da0*/  @P0 BRA `(.L_x_1007) ;  /* 0x00000000002c0947 */ /* 0x000fec0003800000 */
[----:B------:R-:W0:Y:S01]  /*1db0*/  S2UR UR7, SR_CgaCtaId ;  /* 0x00000000000779c3 */ /* 0x000e220000008800 */
[----:B------:R-:W-:Y:S01]  /*1dc0*/  FMUL.FTZ R26, R27, 1.6276042515528388321e-05 ;  /* 0x378888891b1a7820 */ /* 0x000fe20000410000 */
[----:B------:R-:W-:Y:S02]  /*1dd0*/  UMOV UR5, 0x400 ;  /* 0x0000040000057882 */ /* 0x000fe40000000000 */
[----:B------:R-:W-:Y:S01]  /*1de0*/  UIADD3 UR5, UR5, 0x1680, URZ ;  /* 0x0000168005057890 */ /* 0x000fe2000fffe03f */
[----:B------:R-:W-:-:S04]  /*1df0*/  FMUL.FTZ R27, R26, R26 ;  /* 0x0000001a1a1b7220 */ /* 0x000fc80000410000 */
[----:B------:R-:W-:Y:S01]  /*1e00*/  FFMA.FTZ R27, R28, 1.6276042515528388321e-05, -R27 ;  /* 0x378888891c1b7823 */ /* 0x000fe2000001081b */
[----:B------:R-:W-:-:S04]  /*1e10*/  SHF.R.U32.HI R28, RZ, 0x1, R36 ;  /* 0x00000001ff1c7819 */ /* 0x000fc80000011624 */
[----:B------:R-:W-:Y:S02]  /*1e20*/  LOP3.LUT R28, R28, 0x7ffffff8, RZ, 0xc0, !PT ;  /* 0x7ffffff81c1c7812 */ /* 0x000fe400078ec0ff */
[----:B------:R-:W-:Y:S01]  /*1e30*/  FMNMX.FTZ R27, RZ, R27, !PT ;  /* 0x0000001bff1b7209 */ /* 0x000fe20007810000 */
[----:B0-----:R-:W-:-:S09]  /*1e40*/  ULEA UR5, UR7, UR5, 0x18 ;  /* 0x0000000507057291 */ /* 0x001fd2000f8ec03f */
[----:B------:R0:W-:Y:S03]  /*1e50*/  STS.64 [R28+UR5], R26 ;  /* 0x0000001a1c007988 */ /* 0x0001e60008000a05 */
.L_x_1007:
[----:B------:R-:W-:Y:S05]  /*1e60*/  BSYNC B0 ;  /* 0x0000000000007941 */ /* 0x000fea0003800000 */
.L_x_1006:
[----:B0-----:R-:W0:Y:S01]  /*1e70*/  S2R R27, SR_CTAID.X ;  /* 0x00000000001b7919 */ /* 0x001e220000002500 */
[----:B------:R-:W-:Y:S01]  /*1e80*/  PRMT R26, R24, 0x7632, R26 ;  /* 0x00007632181a7816 */ /* 0x000fe2000000001a */
[----:B------:R-:W-:Y:S01]  /*1e90*/  ULDC.64 UR12, c[0x0][0x240] ;  /* 0x00009000000c7ab9 */ /* 0x000fe20000000a00 */
[----:B------:R-:W-:Y:S01]  /*1ea0*/  PRMT R24, R22, 0x7632, R24 ;  /* 0x0000763216187816 */ /* 0x000fe20000000018 */
[----:B------:R-:W-:Y:S01]  /*1eb0*/  BSSY B0, `(.L_x_1008) ;  /* 0x000002f000007945 */ /* 0x000fe20003800000 */
[----:B------:R-:W-:Y:S02]  /*1ec0*/  PRMT R22, R19, 0x7632, R22 ;  /* 0x0000763213167816 */ /* 0x000fe40000000016 */
[----:B------:R-:W-:Y:S02]  /*1ed0*/  PRMT R13, R18, 0x7632, R13 ;  /* 0x00007632120d7816 */ /* 0x000fe4000000000d */
[----:B-----5:R-:W-:Y:S02]  /*1ee0*/  PRMT R19, R8, 0x7632, R19 ;  /* 0x0000763208137816 */ /* 0x020fe40000000013 */
[----:B------:R-:W-:-:S02]  /*1ef0*/  PRMT R30, R10, 0x7632, R30 ;  /* 0x000076320a1e7816 */ /* 0x000fc4000000001e */
[----:B------:R-:W-:Y:S01]  /*1f00*/  PRMT R18, R9, 0x7632, R18 ;  /* 0x0000763209127816 */ /* 0x000fe20000000012 */
[----:B------:R1:W-:Y:S01]  /*1f10*/  STL.S16 [R1+0x20], R19 ;  /* 0x0000201301007387 */ /* 0x0003e20000100600 */
[----:B------:R-:W-:Y:S02]  /*1f20*/  PRMT R31, R11, 0x7632, R31 ;  /* 0x000076320b1f7816 */ /* 0x000fe4000000001f */
[----:B------:R-:W-:Y:S01]  /*1f30*/  PRMT R10, R7, 0x7632, R10 ;  /* 0x00007632070a7816 */ /* 0x000fe2000000000a */
[----:B------:R1:W-:Y:S01]  /*1f40*/  STL.S16 [R1+0x5c], R18 ;  /* 0x00005c1201007387 */ /* 0x0003e20000100600 */
[----:B------:R-:W-:Y:S02]  /*1f50*/  PRMT R11, R6, 0x7632, R11 ;  /* 0x00007632060b7816 */ /* 0x000fe4000000000b */
[----:B------:R-:W-:Y:S01]  /*1f60*/  ISETP.EQ.U32.AND P1, PT, RZ, UR12, PT ;  /* 0x0000000cff007c0c */ /* 0x000fe2000bf22070 */
[----:B------:R1:W-:Y:S01]  /*1f70*/  STL.S16 [R1+0x60], R10 ;  /* 0x0000600a01007387 */ /* 0x0003e20000100600 */
[----:B------:R-:W-:-:S02]  /*1f80*/  PRMT R25, R25, 0x7632, R25 ;  /* 0x0000763219197816 */ /* 0x000fc40000000019 */
[----:B------:R-:W-:Y:S01]  /*1f90*/  PRMT R23, R23, 0x7632, R23 ;  /* 0x0000763217177816 */ /* 0x000fe20000000017 */
[----:B------:R1:W-:Y:S01]  /*1fa0*/  STL.S16 [R1+0x28], R11 ;  /* 0x0000280b01007387 */ /* 0x0003e20000100600 */
[----:B------:R-:W-:Y:S02]  /*1fb0*/  PRMT R20, R20, 0x7632, R20 ;  /* 0x0000763214147816 */ /* 0x000fe40000000014 */
[----:B------:R-:W-:Y:S02]  /*1fc0*/  PRMT R21, R21, 0x7632, R21 ;  /* 0x0000763215157816 */ /* 0x000fe40000000015 */
[----:B------:R-:W-:Y:S01]  /*1fd0*/  PRMT R16, R16, 0x7632, R16 ;  /* 0x0000763210107816 */ /* 0x000fe20000000010 */
[----:B------:R-:W-:Y:S01]  /*1fe0*/  BAR.SYNC.DEFER_BLOCKING 0x0 ;  /* 0x0000000000007b1d */ /* 0x000fe20000010000 */
[----:B0-----:R-:W-:Y:S02]  /*1ff0*/  LOP3.LUT P0, RZ, R27, 0x3f, RZ, 0xc0, !PT ;  /* 0x0000003f1bff7812 */ /* 0x001fe4000780c0ff */
[----:B------:R-:W-:-:S02]  /*2000*/  PRMT R17, R17, 0x7632, R17 ;  /* 0x0000763211117816 */ /* 0x000fc40000000011 */
[----:B------:R-:W-:Y:S02]  /*2010*/  ISETP.GT.U32.OR P0, PT, R36, 0xf, P0 ;  /* 0x0000000f2400780c */ /* 0x000fe40000704470 */
[----:B------:R-:W-:Y:S02]  /*2020*/  PRMT R14, R14, 0x7632, R14 ;  /* 0x000076320e0e7816 */ /* 0x000fe4000000000e */
[----:B------:R-:W-:Y:S02]  /*2030*/  ISETP.EQ.OR.EX P0, PT, RZ, UR13, P0, P1 ;  /* 0x0000000dff007c0c */ /* 0x000fe40008702710 */
[----:B------:R-:W-:Y:S02]  /*2040*/  PRMT R15, R15, 0x7632, R15 ;  /* 0x000076320f0f7816 */ /* 0x000fe4000000000f */
[----:B------:R-:W-:Y:S02]  /*2050*/  PRMT R12, R12, 0x7632, R12 ;  /* 0x000076320c0c7816 */ /* 0x000fe4000000000c */
[----:B------:R-:W-:-:S07]  /*2060*/  PRMT R29, R13, 0x7632, R29 ;  /* 0x000076320d1d7816 */ /* 0x000fce000000001d */
[----:B-1----:R-:W-:Y:S05]  /*2070*/  @P0 BRA `(.L_x_1009) ;  /* 0x0000000000480947 */ /* 0x002fea0003800000 */
[----:B------:R-:W2:Y:S01]  /*2080*/  LDL R27, [R1+0x1c] ;  /* 0x00001c00011b7983 */ /* 0x000ea20000100800 */
[----:B------:R-:W0:Y:S01]  /*2090*/  S2UR UR7, SR_CgaCtaId ;  /* 0x00000000000779c3 */ /* 0x000e220000008800 */
[----:B------:R-:W-:Y:S01]  /*20a0*/  SHF.L.U32 R11, R2, 0x4, RZ ;  /* 0x00000004020b7819 */ /* 0x000fe200000006ff */
[----:B------:R-:W-:Y:S02]  /*20b0*/  UMOV UR5, 0x400 ;  /* 0x0000040000057882 */ /* 0x000fe40000000000 */
[----:B------:R-:W-:Y:S01]  /*20c0*/  UIADD3 UR5, UR5, 0x1680, URZ ;  /* 0x0000168005057890 */ /* 0x000fe2000fffe03f */
[C---:B------:R-:W-:Y:S02]  /*20d0*/  LOP3.LUT R18, R11.reuse, 0x10, RZ, 0xc0, !PT ;  /* 0x000000100b127812 */ /* 0x040fe400078ec0ff */
[----:B------:R-:W-:Y:S02]  /*20e0*/  LOP3.LUT R11, R11, 0xffffffe0, RZ, 0xc0, !PT ;  /* 0xffffffe00b0b7812 */ /* 0x000fe400078ec0ff */
[----:B------:R-:W-:-:S04]  /*20f0*/  IADD3 R18, R18, R36, RZ ;  /* 0x0000002412127210 */ /* 0x000fc80007ffe0ff */
[----:B------:R-:W-:Y:S01]  /*2100*/  IADD3 R11, P0, R18, R11, RZ ;  /* 0x0000000b120b7210 */ /* 0x000fe20007f1e0ff */
[----:B0-----:R-:W-:Y:S01]  /*2110*/  ULEA UR5, UR7, UR5, 0x18 ;  /* 0x0000000507057291 */ /* 0x001fe2000f8ec03f */
[----:B--2---:R-:W-:-:S04]  /*2120*/  SHF.L.U64.HI R10, R2, 0x4, R27 ;  /* 0x00000004020a7819 */ /* 0x004fc8000001021b */
[----:B------:R-:W-:-:S04]  /*2130*/  LOP3.LUT R10, R10, 0x1fffffff, RZ, 0xc0, !PT ;  /* 0x1fffffff0a0a7812 */ /* 0x000fc800078ec0ff */
[----:B------:R-:W-:Y:S02]  /*2140*/  LEA.HI.X.SX32 R18, R18, R10, 0x1, P0 ;  /* 0x0000000a12127211 */ /* 0x000fe400000f0eff */
[----:B------:R-:W-:-:S04]  /*2150*/  LEA R10, P0, R11, UR12, 0x3 ;  /* 0x0000000c0b0a7c11 */ /* 0x000fc8000f8018ff */
[----:B------:R-:W-:Y:S02]  /*2160*/  LEA.HI.X R11, R11, UR13, R18, 0x3, P0 ;  /* 0x0000000d0b0b7c11 */ /* 0x000fe400080f1c12 */
[----:B------:R-:W-:-:S06]  /*2170*/  LEA R18, R36, UR5, 0x3 ;  /* 0x0000000524127c11 */ /* 0x000fcc000f8e18ff */
[----:B------:R-:W0:Y:S04]  /*2180*/  LDS.64 R18, [R18] ;  /* 0x0000000012127984 */ /* 0x000e280000000a00 */
[----:B0-----:R0:W-:Y:S02]  /*2190*/  STG.E.64 desc[UR8][R10.64], R18 ;  /* 0x000000120a007986 */ /* 0x0011e4000c101b08 */
.L_x_1009:
[----:B------:R-:W-:Y:S05]  /*21a0*/  BSYNC B0 ;  /* 0x0000000000007941 */ /* 0x000fea0003800000 */
.L_x_1008:
[----:B0-----:R-:W2:Y:S01]  /*21b0*/  LDL.LU R11, [R1+0x18] ;  /* 0x00001800010b7983 */ /* 0x001ea20000300800 */
[----:B------:R-:W0:Y:S01]  /*21c0*/  S2UR UR7, SR_CgaCtaId ;  /* 0x00000000000779c3 */ /* 0x000e220000008800 */
[----:B------:R-:W-:Y:S01]  /*21d0*/  UMOV UR5, 0x400 ;  /* 0x0000040000057882 */ /* 0x000fe20000000000 */
[C---:B------:R-:W-:Y:S01]  /*21e0*/  IADD3 R28, R3.reuse, 0x6900, RZ ;  /* 0x00006900031c7810 */ /* 0x040fe20007ffe0ff */
[----:B------:R-:W2:Y:S01]  /*21f0*/  LDL.LU R10, [R1+0x10] ;  /* 0x00001000010a7983 */ /* 0x000ea20000300800 */
[C---:B------:R-:W-:Y:S01]  /*2200*/  VIADD R33, R3.reuse, 0x2d00 ;  /* 0x00002d0003217836 */ /* 0x040fe20000000000 */
[----:B------:R-:W-:Y:S01]  /*2210*/  IADD3 R36, R3, 0x3c00, RZ ;  /* 0x00003c0003247810 */ /* 0x000fe20007ffe0ff */
[----:B------:R-:W-:Y:S01]  /*2220*/  IMAD.U32 R8, R8, 0x10000, RZ ;  /* 0x0001000008087824 */ /* 0x000fe200078e00ff */
[----:B------:R-:W3:Y:S01]  /*2230*/  LDL.LU R27, [R1+0x4] ;  /* 0x00000400011b7983 */ /* 0x000ee20000300800 */
[----:B------:R-:W-:Y:S01]  /*2240*/  SHF.L.U32 R6, R6, 0x10, RZ ;  /* 0x0000001006067819 */ /* 0x000fe200000006ff */
[----:B------:R-:W-:-:S02]  /*2250*/  ULDC.64 UR12, c[0x0][0x210] ;  /* 0x00008400000c7ab9 */ /* 0x000fc40000000a00 */
[----:B------:R1:W-:Y:S04]  /*2260*/  STL [R1+0xa8], R7 ;  /* 0x0000a80701007387 */ /* 0x0003e80000100800 */
[----:B-1----:R-:W4:Y:S04]  /*2270*/  LDL.LU R7, [R1+0x14] ;  /* 0x0000140001077983 */ /* 0x002f280000300800 */
[----:B------:R1:W-:Y:S04]  /*2280*/  STL [R1+0x7c], R2 ;  /* 0x00007c0201007387 */ /* 0x0003e80000100800 */
[----:B------:R-:W5:Y:S01]  /*2290*/  LDL.LU R32, [R1+0xc] ;  /* 0x00000c0001207983 */ /* 0x000f620000300800 */
[----:B------:R-:W-:-:S04]  /*22a0*/  UIADD3 UR5, UR5, 0x1680, URZ ;  /* 0x0000168005057890 */ /* 0x000fc8000fffe03f */
[----:B0-----:R-:W-:Y:S01]  /*22b0*/  ULEA UR5, UR7, UR5, 0x18 ;  /* 0x0000000507057291 */ /* 0x001fe2000f8ec03f */
[----:B--2---:R-:W-:Y:S02]  /*22c0*/  IMAD R10, R10, 0xf0, R11 ;  /* 0x000000f00a0a7824 */ /* 0x004fe400078e020b */
[----:B------:R-:W-:Y:S02]  /*22d0*/  IMAD.SHL.U32 R11, R2, 0x10, RZ ;  /* 0x00000010020b7824 */ /* 0x000fe400078e00ff */
[----:B-1----:R-:W2:Y:S01]  /*22e0*/  LDL.LU R2, [R1] ;  /* 0x0000000001027983 */ /* 0x002ea20000300800 */
[----:B------:R-:W-:Y:S02]  /*22f0*/  SHF.L.U32 R10, R10, 0x2, RZ ;  /* 0x000000020a0a7819 */ /* 0x000fe400000006ff */
[----:B------:R-:W-:-:S03]  /*2300*/  LOP3.LUT R11, R11, 0x10, RZ, 0xc0, !PT ;  /* 0x000000100b0b7812 */ /* 0x000fc600078ec0ff */
[----:B------:R-:W-:Y:S01]  /*2310*/  IMAD.WIDE.U32 R18, R10, -0x77777777, RZ ;  /* 0x888888890a127825 */ /* 0x000fe200078e00ff */
[----:B------:R-:W-:-:S04]  /*2320*/  IADD3 R11, RZ, -R11, RZ ;  /* 0x8000000bff0b7210 */ /* 0x000fc80007ffe0ff */
[----:B------:R-:W-:-:S04]  /*2330*/  LEA.HI R11, R19, R11, RZ, 0x1b ;  /* 0x0000000b130b7211 */ /* 0x000fc800078fd8ff */
[----:B------:R-:W-:Y:S01]  /*2340*/  LEA R11, R11, UR5, 0x3 ;  /* 0x000000050b0b7c11 */ /* 0x000fe2000f8e18ff */
[----:B------:R-:W-:-:S04]  /*2350*/  ULDC UR5, c[0x0][0x230] ;  /* 0x00008c0000057ab9 */ /* 0x000fc80000000800 */
[----:B------:R0:W1:Y:S02]  /*2360*/  LDS.64 R18, [R11] ;  /* 0x000000000b127984 */ /* 0x0000640000000a00 */
[----:B0-----:R-:W-:-:S03]  /*2370*/  SHF.R.S32.HI R11, RZ, 0x1f, R10 ;  /* 0x0000001fff0b7819 */ /* 0x001fc6000001140a */
[----:B---3--:R-:W-:Y:S01]  /*2380*/  IMAD.WIDE.U32 R10, R27, 0x1e0000, R10 ;  /* 0x001e00001b0a7825 */ /* 0x008fe200078e000a */
[----:B------:R-:W-:-:S03]  /*2390*/  IADD3 R27, R3, 0x5a00, RZ ;  /* 0x00005a00031b7810 */ /* 0x000fc60007ffe0ff */
[----:B----4-:R-:W-:Y:S01]  /*23a0*/  IMAD.IADD R11, R7, 0x1, R11 ;  /* 0x00000001070b7824 */ /* 0x010fe200078e020b */
[-C--:B------:R-:W-:Y:S01]  /*23b0*/  IADD3 R28, P1, R28, R10.reuse, RZ ;  /* 0x0000000a1c1c7210 */ /* 0x080fe20007f3e0ff */
[----:B------:R-:W-:Y:S01]  /*23c0*/  VIADD R7, R3, 0x4b00 ;  /* 0x00004b0003077836 */ /* 0x000fe20000000000 */
[----:B------:R-:W-:-:S03]  /*23d0*/  IADD3 R27, P0, R27, R10, RZ ;  /* 0x0000000a1b1b7210 */ /* 0x000fc60007f1e0ff */
[----:B------:R0:W-:Y:S01]  /*23e0*/  STL [R1+0x14], R28 ;  /* 0x0000141c01007387 */ /* 0x0001e20000100800 */
[----:B------:R-:W-:-:S03]  /*23f0*/  IADD3 R7, P2, R7, R10, RZ ;  /* 0x0000000a07077210 */ /* 0x000fc60007f5e0ff */
[----:B------:R3:W-:Y:S01]  /*2400*/  STL [R1+0x18], R27 ;  /* 0x0000181b01007387 */ /* 0x0007e20000100800 */
[----:B-1----:R-:W-:-:S04]  /*2410*/  FADD.FTZ R19, R19, UR5 ;  /* 0x0000000513137e21 */ /* 0x002fc80008010000 */
[----:B0-----:R0:W1:Y:S01]  /*2420*/  MUFU.RSQ R28, R19 ;  /* 0x00000013001c7308 */ /* 0x0010620000001400 */
[----:B---3--:R-:W-:Y:S01]  /*2430*/  IADD3 R27, R3, 0x1e00, RZ ;  /* 0x00001e00031b7810 */ /* 0x008fe20007ffe0ff */
[----:B------:R3:W-:Y:S03]  /*2440*/  STL [R1+0x10], R7 ;  /* 0x0000100701007387 */ /* 0x0007e60000100800 */
[-C--:B------:R-:W-:Y:S01]  /*2450*/  IADD3 R27, P6, R27, R10.reuse, RZ ;  /* 0x0000000a1b1b7210 */ /* 0x080fe20007fde0ff */
[----:B------:R-:W-:Y:S01]  /*2460*/  FADD.FTZ R0, R0, -R18 ;  /* 0x8000001200007221 */ /* 0x000fe20000010000 */
[----:B---3--:R-:W-:Y:S02]  /*2470*/  IADD3 R7, R3, 0xf00, RZ ;  /* 0x00000f0003077810 */ /* 0x008fe40007ffe0ff */
[-C--:B------:R-:W-:Y:S02]  /*2480*/  IADD3 R36, P3, R36, R10.reuse, RZ ;  /* 0x0000000a24247210 */ /* 0x080fe40007f7e0ff */
[----:B0-----:R-:W-:-:S02]  /*2490*/  IADD3 R19, P5, R7, R10, RZ ;  /* 0x0000000a07137210 */ /* 0x001fc40007fbe0ff */
[----:B------:R-:W-:Y:S02]  /*24a0*/  IADD3.X R7, RZ, R11, RZ, P6, !PT ;  /* 0x0000000bff077210 */ /* 0x000fe400037fe4ff */
[-C--:B------:R-:W-:Y:S02]  /*24b0*/  IADD3 R33, P4, R33, R10.reuse, RZ ;  /* 0x0000000a21217210 */ /* 0x080fe40007f9e0ff */
[----:B------:R-:W-:Y:S01]  /*24c0*/  IADD3 R3, P6, R3, R10, RZ ;  /* 0x0000000a03037210 */ /* 0x000fe20007fde0ff */
[----:B-----5:R-:W-:Y:S01]  /*24d0*/  FADD.FTZ R10, R32, -R18 ;  /* 0x80000012200a7221 */ /* 0x020fe20000010000 */
[----:B-1----:R-:W-:-:S03]  /*24e0*/  FMUL.FTZ R0, R0, R28 ;  /* 0x0000001c00007220 */ /* 0x002fc60000410000 */
[----:B------:R-:W-:Y:S01]  /*24f0*/  FMUL.FTZ R10, R28, R10 ;  /* 0x0000000a1c0a7220 */ /* 0x000fe20000410000 */
[----:B------:R-:W-:Y:S04]  /*2500*/  STL [R1+0x8], R36 ;  /* 0x0000082401007387 */ /* 0x000fe80000100800 */
[----:B------:R-:W-:Y:S01]  /*2510*/  STL [R1+0x4], R33 ;  /* 0x0000042101007387 */ /* 0x000fe20000100800 */
[----:B--2---:R-:W-:Y:S01]  /*2520*/  FADD.FTZ R32, R2, -R18 ;  /* 0x8000001202207221 */ /* 0x004fe20000010000 */
[----:B------:R-:W-:-:S03]  /*2530*/  FFMA.FTZ R2, R0, R8, R6 ;  /* 0x0000000800027223 */ /* 0x000fc60000010006 */
[----:B------:R-:W-:Y:S01]  /*2540*/  FMUL.FTZ R32, R28, R32 ;  /* 0x000000201c207220 */ /* 0x000fe20000410000 */
[----:B------:R-:W-:-:S03]  /*2550*/  FFMA.FTZ R0, R8, R10, R6 ;  /* 0x0000000a08007223 */ /* 0x000fc60000010006 */
[----:B------:R-:W-:Y:S01]  /*2560*/  FFMA.FTZ R10, R8, R32, R6 ;  /* 0x00000020080a7223 */ /* 0x000fe20000010006 */
[----:B------:R0:W-:Y:S04]  /*2570*/  STL [R1+0x40], R2 ;  /* 0x0000400201007387 */ /* 0x0001e80000100800 */
[----:B------:R1:W-:Y:S04]  /*2580*/  STL [R1+0x54], R0 ;  /* 0x0000540001007387 */ /* 0x0003e80000100800 */
[----:B------:R-:W-:Y:S04]  /*2590*/  STL [R1+0x6c], R10 ;  /* 0x00006c0a01007387 */ /* 0x000fe80000100800 */
[----:B------:R-:W2:Y:S01]  /*25a0*/  LDL.LU R32, [R1+0x24] ;  /* 0x0000240001207983 */ /* 0x000ea20000300800 */
[--C-:B------:R-:W-:Y:S01]  /*25b0*/  FADD.FTZ R37, R37, -R18.reuse ;  /* 0x8000001225257221 */ /* 0x100fe20000010000 */
[--C-:B------:R-:W-:Y:S01]  /*25c0*/  FADD.FTZ R35, R35, -R18.reuse ;  /* 0x8000001223237221 */ /* 0x100fe20000010000 */
[----:B------:R-:W-:-:S02]  /*25d0*/  FADD.FTZ R34, R34, -R18 ;  /* 0x8000001222227221 */ /* 0x000fc40000010000 */
[C---:B------:R-:W-:Y:S01]  /*25e0*/  FMUL.FTZ R37, R28.reuse, R37 ;  /* 0x000000251c257220 */ /* 0x040fe20000410000 */
[----:B------:R-:W-:Y:S01]  /*25f0*/  FMUL.FTZ R35, R28, R35 ;  /* 0x000000231c237220 */ /* 0x000fe20000410000 */
[----:B------:R-:W-:Y:S02]  /*2600*/  FADD.FTZ R4, R4, -R18 ;  /* 0x8000001204047221 */ /* 0x000fe40000010000 */
[--C-:B0-----:R-:W-:Y:S01]  /*2610*/  FFMA.FTZ R2, R8, R37, R6.reuse ;  /* 0x0000002508027223 */ /* 0x101fe20000010006 */
[----:B------:R-:W-:Y:S01]  /*2620*/  FMUL.FTZ R34, R28, R34 ;  /* 0x000000221c227220 */ /* 0x000fe20000410000 */
[----:B-1----:R-:W-:Y:S01]  /*2630*/  FFMA.FTZ R0, R8, R35, R6 ;  /* 0x0000002308007223 */ /* 0x002fe20000010006 */
[----:B------:R-:W-:Y:S02]  /*2640*/  FMUL.FTZ R4, R28, R4 ;  /* 0x000000041c047220 */ /* 0x000fe40000410000 */
[----:B------:R0:W-:Y:S01]  /*2650*/  STL [R1+0x74], R2 ;  /* 0x0000740201007387 */ /* 0x0001e20000100800 */
[----:B------:R-:W-:-:S03]  /*2660*/  FADD.FTZ R5, R5, -R18 ;  /* 0x8000001205057221 */ /* 0x000fc60000010000 */
[----:B------:R1:W-:Y:S01]  /*2670*/  STL [R1+0x70], R0 ;  /* 0x0000700001007387 */ /* 0x0003e20000100800 */
[----:B0-----:R-:W-:-:S03]  /*2680*/  FFMA.FTZ R2, R8, R34, R6 ;  /* 0x0000002208027223 */ /* 0x001fc60000010006 */
[----:B------:R-:W3:Y:S01]  /*2690*/  LDL.LU R10, [R1+0x30] ;  /* 0x00003000010a7983 */ /* 0x000ee20000300800 */
[----:B-1----:R-:W-:-:S03]  /*26a0*/  FFMA.FTZ R0, R8, R4, R6 ;  /* 0x0000000408007223 */ /* 0x002fc60000010006 */
[----:B------:R0:W-:Y:S01]  /*26b0*/  STL [R1+0x68], R2 ;  /* 0x0000680201007387 */ /* 0x0001e20000100800 */
[----:B------:R-:W-:-:S03]  /*26c0*/  FMUL.FTZ R5, R28, R5 ;  /* 0x000000051c057220 */ /* 0x000fc60000410000 */
[----:B------:R-:W4:Y:S04]  /*26d0*/  LDL.LU R36, [R1+0x38] ;  /* 0x0000380001247983 */ /* 0x000f280000300800 */
[----:B------:R1:W-:Y:S01]  /*26e0*/  STL [R1+0x64], R0 ;  /* 0x0000640001007387 */ /* 0x0003e20000100800 */
[----:B0-----:R-:W-:-:S03]  /*26f0*/  FFMA.FTZ R2, R8, R5, R6 ;  /* 0x0000000508027223 */ /* 0x001fc60000010006 */
[----:B------:R-:W5:Y:S01]  /*2700*/  LDL.LU R34, [R1+0x48] ;  /* 0x0000480001227983 */ /* 0x000f620000300800 */
[----:B-1----:R-:W-:Y:S02]  /*2710*/  IADD3.X R0, RZ, R11, RZ, P6, !PT ;  /* 0x0000000bff007210 */ /* 0x002fe400037fe4ff */
[C---:B------:R-:W-:Y:S01]  /*2720*/  LEA R4, P6, R3.reuse, UR12, 0x1 ;  /* 0x0000000c03047c11 */ /* 0x040fe2000f8c08ff */
[----:B------:R-:W-:Y:S03]  /*2730*/  STL [R1+0x80], R2 ;  /* 0x0000800201007387 */ /* 0x000fe60000100800 */
[----:B------:R-:W-:Y:S01]  /*2740*/  LEA.HI.X R5, R3, UR13, R0, 0x1, P6 ;  /* 0x0000000d03057c11 */ /* 0x000fe2000b0f0c00 */
[----:B------:R-:W-:Y:S04]  /*2750*/  STL [R1+0xa0], R4 ;  /* 0x0000a00401007387 */ /* 0x000fe80000100800 */
[----:B------:R0:W-:Y:S04]  /*2760*/  STL [R1+0x94], R5 ;  /* 0x0000940501007387 */ /* 0x0001e80000100800 */
[----:B------:R-:W5:Y:S01]  /*2770*/  LDL.LU R33, [R1+0x4c] ;  /* 0x00004c0001217983 */ /* 0x000f620000300800 */
[----:B--2---:R-:W-:-:S03]  /*2780*/  FADD.FTZ R8, R32, -R18 ;  /* 0x8000001220087221 */ /* 0x004fc60000010000 */
[----:B------:R-:W2:Y:S04]  /*2790*/  LDL.LU R32, [R1+0x44] ;  /* 0x0000440001207983 */ /* 0x000ea80000300800 */
[----:B------:R-:W2:Y:S04]  /*27a0*/  LDL.LU R35, [R1+0x3c] ;  /* 0x00003c0001237983 */ /* 0x000ea80000300800 */
[----:B------:R-:W2:Y:S04]  /*27b0*/  LDL.LU R37, [R1+0x34] ;  /* 0x0000340001257983 */ /* 0x000ea80000300800 */
[----:B0-----:R-:W2:Y:S04]  /*27c0*/  LDL.LU R5, [R1+0x20] ;  /* 0x0000200001057983 */ /* 0x001ea80000300800 */
[----:B------:R-:W2:Y:S01]  /*27d0*/  LDL.LU R4, [R1+0x28] ;  /* 0x0000280001047983 */ /* 0x000ea20000300800 */
[----:B------:R-:W-:-:S02]  /*27e0*/  IMAD.U32 R26, R26, 0x10000, RZ ;  /* 0x000100001a1a7824 */ /* 0x000fc400078e00ff */
[----:B------:R-:W-:Y:S01]  /*27f0*/  IMAD.U32 R13, R13, 0x10000, RZ ;  /* 0x000100000d0d7824 */ /* 0x000fe200078e00ff */
[----:B------:R-:W-:Y:S01]  /*2800*/  SHF.L.U32 R16, R16, 0x10, RZ ;  /* 0x0000001010107819 */ /* 0x000fe200000006ff */
[----:B------:R-:W-:Y:S01]  /*2810*/  IMAD.U32 R12, R12, 0x10000, RZ ;  /* 0x000100000c0c7824 */ /* 0x000fe200078e00ff */
[----:B------:R-:W-:Y:S01]  /*2820*/  SHF.L.U32 R0, R30, 0x10, RZ ;  /* 0x000000101e007819 */ /* 0x000fe200000006ff */
[----:B------:R-:W-:Y:S01]  /*2830*/  FADD.FTZ R2, -R18, R26 ;  /* 0x0000001a12027221 */ /* 0x000fe20000010100 */
[----:B------:R-:W-:Y:S01]  /*2840*/  SHF.L.U32 R14, R14, 0x10, RZ ;  /* 0x000000100e0e7819 */ /* 0x000fe200000006ff */
[C---:B------:R-:W-:Y:S01]  /*2850*/  FADD.FTZ R30, -R18.reuse, R13 ;  /* 0x0000000d121e7221 */ /* 0x040fe20000010100 */
[----:B------:R-:W-:Y:S01]  /*2860*/  IADD3.X R13, RZ, R11, RZ, P5, !PT ;  /* 0x0000000bff0d7210 */ /* 0x000fe20002ffe4ff */
[----:B------:R-:W-:Y:S02]  /*2870*/  IMAD.U32 R6, R31, 0x10000, RZ ;  /* 0x000100001f067824 */ /* 0x000fe400078e00ff */
[----:B------:R-:W-:Y:S01]  /*2880*/  FADD.FTZ R31, -R18, R16 ;  /* 0x00000010121f7221 */ /* 0x000fe20000010100 */
[----:B----4-:R-:W-:Y:S01]  /*2890*/  FADD.FTZ R26, R36, -R18 ;  /* 0x80000012241a7221 */ /* 0x010fe20000010000 */
[----:B------:R-:W-:Y:S01]  /*28a0*/  FADD.FTZ R36, -R18, R12 ;  /* 0x0000000c12247221 */ /* 0x000fe20000010100 */
[----:B------:R-:W-:-:S02]  /*28b0*/  LEA R12, P5, R19, UR12, 0x1 ;  /* 0x0000000c130c7c11 */ /* 0x000fc4000f8a08ff */
[----:B------:R-:W-:Y:S01]  /*28c0*/  SHF.L.U32 R15, R15, 0x10, RZ ;  /* 0x000000100f0f7819 */ /* 0x000fe200000006ff */
[----:B------:R-:W-:Y:S01]  /*28d0*/  IMAD.U32 R23, R23, 0x10000, RZ ;  /* 0x0001000017177824 */ /* 0x000fe200078e00ff */
[----:B------:R-:W-:Y:S01]  /*28e0*/  LEA.HI.X R13, R19, UR13, R13, 0x1, P5 ;  /* 0x0000000d130d7c11 */ /* 0x000fe2000a8f0c0d */
[--C-:B---3--:R-:W-:Y:S01]  /*28f0*/  FADD.FTZ R10, R10, -R18.reuse ;  /* 0x800000120a0a7221 */ /* 0x108fe20000010000 */
[----:B------:R-:W-:Y:S01]  /*2900*/  SHF.L.U32 R3, R29, 0x10, RZ ;  /* 0x000000101d037819 */ /* 0x000fe200000006ff */
[----:B-----5:R-:W-:Y:S01]  /*2910*/  FADD.FTZ R29, R34, -R18 ;  /* 0x80000012221d7221 */ /* 0x020fe20000010000 */
[----:B------:R-:W-:Y:S01]  /*2920*/  SHF.L.U32 R25, R25, 0x10, RZ ;  /* 0x0000001019197819 */ /* 0x000fe200000006ff */
[----:B------:R-:W-:Y:S01]  /*2930*/  IMAD.U32 R17, R17, 0x10000, RZ ;  /* 0x0001000011117824 */ /* 0x000fe200078e00ff */
[----:B------:R-:W-:Y:S01]  /*2940*/  SHF.L.U32 R24, R24, 0x10, RZ ;  /* 0x0000001018187819 */ /* 0x000fe200000006ff */
[----:B------:R-:W-:Y:S01]  /*2950*/  FADD.FTZ R34, -R18, R15 ;  /* 0x0000000f12227221 */ /* 0x000fe20000010100 */
[----:B------:R-:W-:-:S02]  /*2960*/  SHF.L.U32 R20, R20, 0x10, RZ ;  /* 0x0000001014147819 */ /* 0x000fc400000006ff */
[----:B------:R-:W-:Y:S02]  /*2970*/  SHF.L.U32 R21, R21, 0x10, RZ ;  /* 0x0000001015157819 */ /* 0x000fe400000006ff */
[----:B------:R-:W-:Y:S01]  /*2980*/  SHF.L.U32 R22, R22, 0x10, RZ ;  /* 0x0000001016167819 */ /* 0x000fe200000006ff */
[----:B------:R-:W-:Y:S01]  /*2990*/  STL [R1+0x98], R12 ;  /* 0x0000980c01007387 */ /* 0x000fe20000100800 */
[C---:B------:R-:W-:Y:S01]  /*29a0*/  FADD.FTZ R23, -R18.reuse, R23 ;  /* 0x0000001712177221 */ /* 0x040fe20000010100 */
[----:B------:R-:W-:Y:S01]  /*29b0*/  FADD.FTZ R16, R33, -R18 ;  /* 0x8000001221107221 */ /* 0x000fe20000010000 */
[C---:B------:R-:W-:Y:S01]  /*29c0*/  FADD.FTZ R33, -R18.reuse, R14 ;  /* 0x0000000e12217221 */ /* 0x040fe20000010100 */
[C---:B------:R-:W-:Y:S01]  /*29d0*/  LEA R14, P6, R27.reuse, UR12, 0x1 ;  /* 0x0000000c1b0e7c11 */ /* 0x040fe2000f8c08ff */
[----:B------:R-:W-:Y:S03]  /*29e0*/  STL [R1+0x90], R13 ;  /* 0x0000900d01007387 */ /* 0x000fe60000100800 */
[----:B------:R-:W-:Y:S01]  /*29f0*/  LEA.HI.X R15, R27, UR13, R7, 0x1, P6 ;  /* 0x0000000d1b0f7c11 */ /* 0x000fe2000b0f0c07 */
[----:B------:R-:W-:Y:S01]  /*2a00*/  STL [R1+0xa4], R13 ;  /* 0x0000a40d01007387 */ /* 0x000fe20000100800 */
        /* <DEDUP_REMOVED lines=9> */
[----:B------:R-:W3:Y:S01]  /*2aa0*/  LDL.LU R7, [R1+0xa8] ;  /* 0x0000a80001077983 */ /* 0x000ee20000300800 */
[C---:B------:R-:W-:Y:S01]  /*2ab0*/  FMUL.FTZ R27, R28.reuse, R2 ;  /* 0x000000021c1b7220 */ /* 0x040fe20000410000 */
[----:B------:R-:W-:-:S02]  /*2ac0*/  FMUL.FTZ R2, R28, R8 ;  /* 0x000000081c027220 */ /* 0x000fc40000410000 */
[----:B------:R-:W-:Y:S04]  /*2ad0*/  STL [R1+0x9c], R14 ;  /* 0x00009c0e01007387 */ /* 0x000fe80000100800 */
[----:B------:R0:W-:Y:S04]  /*2ae0*/  STL [R1+0x8c], R15 ;  /* 0x00008c0f01007387 */ /* 0x0001e80000100800 */
[----:B------:R-:W4:Y:S01]  /*2af0*/  LDL.LU R8, [R1+0x5c] ;  /* 0x00005c0001087983 */ /* 0x000f220000300800 */
[C---:B0-----:R-:W-:Y:S01]  /*2b00*/  FMUL.FTZ R15, R28.reuse, R20 ;  /* 0x000000141c0f7220 */ /* 0x041fe20000410000 */
[C---:B------:R-:W-:Y:S01]  /*2b10*/  FMUL.FTZ R12, R28.reuse, R16 ;  /* 0x000000101c0c7220 */ /* 0x040fe20000410000 */
[----:B------:R-:W-:Y:S01]  /*2b20*/  FMUL.FTZ R14, R28, R34 ;  /* 0x000000221c0e7220 */ /* 0x000fe20000410000 */
[--C-:B--2---:R-:W-:Y:S01]  /*2b30*/  FADD.FTZ R32, R32, -R18.reuse ;  /* 0x8000001220207221 */ /* 0x104fe20000010000 */
[--C-:B------:R-:W-:Y:S01]  /*2b40*/  FADD.FTZ R35, R35, -R18.reuse ;  /* 0x8000001223237221 */ /* 0x100fe20000010000 */
[----:B------:R-:W-:Y:S01]  /*2b50*/  FADD.FTZ R37, R37, -R18 ;  /* 0x8000001225257221 */ /* 0x000fe20000010000 */
[----:B------:R-:W-:Y:S01]  /*2b60*/  SHF.L.U32 R19, R5, 0x10, RZ ;  /* 0x0000001005137819 */ /* 0x000fe200000006ff */
[----:B------:R-:W-:Y:S01]  /*2b70*/  FMUL.FTZ R5, R28, R10 ;  /* 0x0000000a1c057220 */ /* 0x000fe20000410000 */
[----:B------:R-:W-:-:S02]  /*2b80*/  IMAD.U32 R18, R4, 0x10000, RZ ;  /* 0x0001000004127824 */ /* 0x000fc400078e00ff */
[C---:B------:R-:W-:Y:S02]  /*2b90*/  FMUL.FTZ R4, R28.reuse, R23 ;  /* 0x000000171c047220 */ /* 0x040fe40000410000 */
[----:B------:R0:W-:Y:S04]  /*2ba0*/  STL [R1+0x48], R5 ;  /* 0x0000480501007387 */ /* 0x0001e80000100800 */
[----:B------:R1:W-:Y:S01]  /*2bb0*/  STL [R1+0x58], R4 ;  /* 0x0000580401007387 */ /* 0x0003e20000100800 */
[C---:B0-----:R-:W-:Y:S01]  /*2bc0*/  FMUL.FTZ R5, R28.reuse, R26 ;  /* 0x0000001a1c057220 */ /* 0x041fe20000410000 */
[C---:B-1----:R-:W-:Y:S02]  /*2bd0*/  FMUL.FTZ R4, R28.reuse, R21 ;  /* 0x000000151c047220 */ /* 0x042fe40000410000 */
[----:B------:R-:W2:Y:S04]  /*2be0*/  LDL.LU R21, [R1+0x40] ;  /* 0x0000400001157983 */ /* 0x000ea80000300800 */
[----:B------:R0:W-:Y:S04]  /*2bf0*/  STL [R1+0x3c], R5 ;  /* 0x00003c0501007387 */ /* 0x0001e80000100800 */
[----:B------:R1:W-:Y:S04]  /*2c00*/  STL [R1+0x50], R4 ;  /* 0x0000500401007387 */ /* 0x0003e80000100800 */
[----:B------:R-:W5:Y:S01]  /*2c10*/  LDL.LU R20, [R1+0x8] ;  /* 0x0000080001147983 */ /* 0x000f620000300800 */
[C---:B0-----:R-:W-:Y:S01]  /*2c20*/  FMUL.FTZ R5, R28.reuse, R29 ;  /* 0x0000001d1c057220 */ /* 0x041fe20000410000 */
[----:B-1----:R-:W-:-:S04]  /*2c30*/  FMUL.FTZ R4, R28, R22 ;  /* 0x000000161c047220 */ /* 0x002fc80000410000 */
[----:B------:R0:W-:Y:S04]  /*2c40*/  STL [R1+0x34], R5 ;  /* 0x0000340501007387 */ /* 0x0001e80000100800 */
[----:B------:R-:W4:Y:S01]  /*2c50*/  LDL.LU R22, [R1+0x4] ;  /* 0x0000040001167983 */ /* 0x000f220000300800 */
[----:B------:R-:W-:-:S03]  /*2c60*/  FMUL.FTZ R29, R28, R31 ;  /* 0x0000001f1c1d7220 */ /* 0x000fc60000410000 */
[----:B------:R-:W2:Y:S01]  /*2c70*/  LDL.LU R10, [R1+0x54] ;  /* 0x00005400010a7983 */ /* 0x000ea20000300800 */
[----:B0-----:R-:W-:-:S03]  /*2c80*/  FMUL.FTZ R5, R28, R17 ;  /* 0x000000111c057220 */ /* 0x001fc60000410000 */
[----:B------:R0:W-:Y:S01]  /*2c90*/  STL [R1+0x2c], R12 ;  /* 0x00002c0c01007387 */ /* 0x0001e20000100800 */
[----:B------:R-:W-:-:S03]  /*2ca0*/  SHF.L.U32 R31, R9, 0x10, RZ ;  /* 0x00000010091f7819 */ /* 0x000fc600000006ff */
[----:B------:R1:W-:Y:S04]  /*2cb0*/  STL [R1+0x44], R5 ;  /* 0x0000440501007387 */ /* 0x0003e80000100800 */
[----:B------:R-:W2:Y:S04]  /*2cc0*/  LDL.LU R34, [R1+0x60] ;  /* 0x0000600001227983 */ /* 0x000ea80000300800 */
[----:B------:R-:W2:Y:S01]  /*2cd0*/  LDL.LU R9, [R1+0x10] ;  /* 0x0000100001097983 */ /* 0x000ea20000300800 */
[----:B------:R-:W-:Y:S01]  /*2ce0*/  FMUL.FTZ R26, R28, R0 ;  /* 0x000000001c1a7220 */ /* 0x000fe20000410000 */
[----:B------:R-:W-:-:S02]  /*2cf0*/  IMAD.X R0, RZ, RZ, R11, P4 ;  /* 0x000000ffff007224 */ /* 0x000fc400020e060b */
[C---:B------:R-:W-:Y:S01]  /*2d00*/  FMUL.FTZ R13, R28.reuse, R32 ;  /* 0x000000201c0d7220 */ /* 0x040fe20000410000 */
[----:B------:R-:W-:Y:S01]  /*2d10*/  MOV R23, R2 ;  /* 0x0000000200177202 */ /* 0x000fe20000000f00 */
[C---:B0-----:R-:W-:Y:S01]  /*2d20*/  FMUL.FTZ R12, R28.reuse, R3 ;  /* 0x000000031c0c7220 */ /* 0x041fe20000410000 */
[----:B---3--:R-:W-:Y:S02]  /*2d30*/  SHF.L.U32 R32, R7, 0x10, RZ ;  /* 0x0000001007207819 */ /* 0x008fe400000006ff */
[----:B------:R-:W-:Y:S01]  /*2d40*/  IADD3.X R3, RZ, R11, RZ, P3, !PT ;  /* 0x0000000bff037210 */ /* 0x000fe20001ffe4ff */
[----:B------:R-:W-:Y:S02]  /*2d50*/  FFMA.FTZ R27, R27, R19, R18 ;  /* 0x000000131b1b7223 */ /* 0x000fe40000010012 */
[----:B------:R-:W-:Y:S01]  /*2d60*/  FFMA.FTZ R7, R23, R31, R32 ;  /* 0x0000001f17077223 */ /* 0x000fe20000010020 */
[C---:B------:R-:W-:Y:S01]  /*2d70*/  FMUL.FTZ R2, R28.reuse, R30 ;  /* 0x0000001e1c027220 */ /* 0x040fe20000410000 */
[C---:B------:R-:W-:Y:S01]  /*2d80*/  FMUL.FTZ R25, R28.reuse, R25 ;  /* 0x000000191c197220 */ /* 0x040fe20000410000 */
[C---:B------:R-:W-:Y:S01]  /*2d90*/  FMUL.FTZ R24, R28.reuse, R24 ;  /* 0x000000181c187220 */ /* 0x040fe20000410000 */
[C---:B------:R-:W-:Y:S01]  /*2da0*/  FMUL.FTZ R33, R28.reuse, R33 ;  /* 0x000000211c217220 */ /* 0x040fe20000410000 */
[C---:B------:R-:W-:Y:S01]  /*2db0*/  FMUL.FTZ R36, R28.reuse, R36 ;  /* 0x000000241c247220 */ /* 0x040fe20000410000 */
[C---:B------:R-:W-:Y:S01]  /*2dc0*/  FMUL.FTZ R30, R28.reuse, R35 ;  /* 0x000000231c1e7220 */ /* 0x040fe20000410000 */
[C---:B------:R-:W-:Y:S01]  /*2dd0*/  FMUL.FTZ R37, R28.reuse, R37 ;  /* 0x000000251c257220 */ /* 0x040fe20000410000 */
[----:B-1----:R-:W-:Y:S01]  /*2de0*/  FMUL.FTZ R5, R28, R6 ;  /* 0x000000061c057220 */ /* 0x002fe20000410000 */
[----:B----4-:R-:W-:-:S04]  /*2df0*/  LEA R16, P4, R22, UR12, 0x1 ;  /* 0x0000000c16107c11 */ /* 0x010fc8000f8808ff */
[----:B------:R-:W-:Y:S02]  /*2e00*/  LEA.HI.X R17, R22, UR13, R0, 0x1, P4 ;  /* 0x0000000d16117c11 */ /* 0x000fe4000a0f0c00 */
[----:B-----5:R-:W-:-:S04]  /*2e10*/  LEA R22, P3, R20, UR12, 0x1 ;  /* 0x0000000c14167c11 */ /* 0x020fc8000f8608ff */
[----:B------:R-:W-:Y:S02]  /*2e20*/  LEA.HI.X R23, R20, UR13, R3, 0x1, P3 ;  /* 0x0000000d14177c11 */ /* 0x000fe400098f0c03 */
[----:B------:R-:W-:Y:S02]  /*2e30*/  IADD3.X R3, RZ, R11, RZ, P2, !PT ;  /* 0x0000000bff037210 */ /* 0x000fe400017fe4ff */
[----:B--2---:R-:W-:Y:S02]  /*2e40*/  F2FP.BF16.F32.PACK_AB R0, R27, R21 ;  /* 0x000000151b00723e */ /* 0x004fe400000010ff */
[----:B------:R-:W2:Y:S01]  /*2e50*/  LDL.LU R27, [R1+0x34] ;  /* 0x00003400011b7983 */ /* 0x000ea20000300800 */
[C---:B------:R-:W-:Y:S01]  /*2e60*/  LEA R20, P2, R9.reuse, UR12, 0x1 ;  /* 0x0000000c09147c11 */ /* 0x040fe2000f8408ff */
[----:B------:R-:W-:Y:S02]  /*2e70*/  IMAD.U32 R6, R34, 0x10000, RZ ;  /* 0x0001000022067824 */ /* 0x000fe400078e00ff */
[----:B------:R-:W3:Y:S01]  /*2e80*/  LDL.LU R28, [R1+0x2c] ;  /* 0x00002c00011c7983 */ /* 0x000ee20000300800 */
[----:B------:R-:W-:-:S03]  /*2e90*/  LEA.HI.X R21, R9, UR13, R3, 0x1, P2 ;  /* 0x0000000d09157c11 */ /* 0x000fc600090f0c03 */
[----:B------:R-:W4:Y:S04]  /*2ea0*/  LDL.LU R34, [R1+0x50] ;  /* 0x0000500001227983 */ /* 0x000f280000300800 */
[----:B------:R-:W5:Y:S04]  /*2eb0*/  LDL.LU R35, [R1+0x44] ;  /* 0x0000440001237983 */ /* 0x000f680000300800 */
[----:B------:R0:W-:Y:S04]  /*2ec0*/  STL [R1+0x88], R23 ;  /* 0x0000881701007387 */ /* 0x0001e80000100800 */
[----:B0-----:R-:W2:Y:S04]  /*2ed0*/  LDL.LU R23, [R1+0x14] ;  /* 0x0000140001177983 */ /* 0x001ea80000300800 */
[----:B------:R0:W-:Y:S04]  /*2ee0*/  STL [R1+0x84], R21 ;  /* 0x0000841501007387 */ /* 0x0001e80000100800 */
[----:B0-----:R-:W3:Y:S01]  /*2ef0*/  LDL.LU R21, [R1+0x18] ;  /* 0x0000180001157983 */ /* 0x001ee20000300800 */
[----:B------:R-:W-:Y:S01]  /*2f00*/  SHF.L.U32 R8, R8, 0x10, RZ ;  /* 0x0000001008087819 */ /* 0x000fe200000006ff */
[----:B------:R-:W-:Y:S01]  /*2f10*/  FFMA.FTZ R24, R19, R24, R18 ;  /* 0x0000001813187223 */ /* 0x000fe20000010012 */
[----:B------:R-:W-:Y:S01]  /*2f20*/  IMAD.X R9, RZ, RZ, R11, P1 ;  /* 0x000000ffff097224 */ /* 0x000fe200008e060b */
[----:B------:R-:W-:-:S02]  /*2f30*/  IADD3.X R11, RZ, R11, RZ, P0, !PT ;  /* 0x0000000bff0b7210 */ /* 0x000fc400007fe4ff */
[----:B------:R-:W-:Y:S01]  /*2f40*/  FFMA.FTZ R25, R25, R8, R6 ;  /* 0x0000000819197223 */ /* 0x000fe20000010006 */
[----:B------:R-:W-:-:S04]  /*2f50*/  F2FP.BF16.F32.PACK_AB R3, R24, R10 ;  /* 0x0000000a1803723e */ /* 0x000fc800000010ff */
[----:B------:R-:W-:Y:S02]  /*2f60*/  F2FP.BF16.F32.PACK_AB R7, R25, R7 ;  /* 0x000000071907723e */ /* 0x000fe400000010ff */
[----:B--2---:R-:W-:Y:S02]  /*2f70*/  LEA R10, P1, R23, UR12, 0x1 ;  /* 0x0000000c170a7c11 */ /* 0x004fe4000f8208ff */
[----:B---3--:R-:W-:-:S04]  /*2f80*/  LEA R24, P0, R21, UR12, 0x1 ;  /* 0x0000000c15187c11 */ /* 0x008fc8000f8008ff */
[----:B------:R-:W-:Y:S01]  /*2f90*/  LEA.HI.X R25, R21, UR13, R11, 0x1, P0 ;  /* 0x0000000d15197c11 */ /* 0x000fe200080f0c0b */
[--C-:B------:R-:W-:Y:S01]  /*2fa0*/  FFMA.FTZ R21, R19, R29, R18.reuse ;  /* 0x0000001d13157223 */ /* 0x100fe20000010012 */
[----:B------:R-:W-:Y:S01]  /*2fb0*/  LEA.HI.X R11, R23, UR13, R9, 0x1, P1 ;  /* 0x0000000d170b7c11 */ /* 0x000fe200088f0c09 */
[C-C-:B------:R-:W-:Y:S01]  /*2fc0*/  FFMA.FTZ R23, R19.reuse, R2, R18.reuse ;  /* 0x0000000213177223 */ /* 0x140fe20000010012 */
[----:B------:R-:W2:Y:S01]  /*2fd0*/  LDL.LU R29, [R1+0x3c] ;  /* 0x00003c00011d7983 */ /* 0x000ea20000300800 */
[C-C-:B------:R-:W-:Y:S01]  /*2fe0*/  FFMA.FTZ R2, R19.reuse, R33, R18.reuse ;  /* 0x0000002113027223 */ /* 0x140fe20000010012 */
[C-C-:B------:R-:W-:Y:S02]  /*2ff0*/  FFMA.FTZ R9, R19.reuse, R36, R18.reuse ;  /* 0x0000002413097223 */ /* 0x140fe40000010012 */
[----:B------:R-:W3:Y:S04]  /*3000*/  LDL.LU R33, [R1+0x58] ;  /* 0x0000580001217983 */ /* 0x000ee80000300800 */
[----:B------:R-:W4:Y:S01]  /*3010*/  LDL.LU R36, [R1+0x48] ;  /* 0x0000480001247983 */ /* 0x000f220000300800 */
[C-C-:B------:R-:W-:Y:S01]  /*3020*/  FFMA.FTZ R15, R19.reuse, R15, R18.reuse ;  /* 0x0000000f130f7223 */ /* 0x140fe20000010012 */
[----:B------:R-:W-:Y:S01]  /*3030*/  FFMA.FTZ R18, R19, R26, R18 ;  /* 0x0000001a13127223 */ /* 0x000fe20000010012 */
[C-C-:B------:R-:W-:Y:S01]  /*3040*/  FFMA.FTZ R27, R31.reuse, R27, R32.reuse ;  /* 0x0000001b1f1b7223 */ /* 0x140fe20000010020 */
[C-C-:B------:R-:W-:Y:S01]  /*3050*/  FFMA.FTZ R28, R31.reuse, R28, R32.reuse ;  /* 0x0000001c1f1c7223 */ /* 0x140fe20000010020 */
[C---:B------:R-:W-:Y:S01]  /*3060*/  FFMA.FTZ R30, R31.reuse, R30, R32 ;  /* 0x0000001e1f1e7223 */ /* 0x040fe20000010020 */
[----:B-----5:R-:W-:Y:S01]  /*3070*/  FFMA.FTZ R35, R8, R35, R6 ;  /* 0x0000002308237223 */ /* 0x020fe20000010006 */
[C-C-:B--2---:R-:W-:Y:S01]  /*3080*/  FFMA.FTZ R26, R31.reuse, R29, R32.reuse ;  /* 0x0000001d1f1a7223 */ /* 0x144fe20000010020 */
[----:B------:R-:W-:-:S02]  /*3090*/  FFMA.FTZ R29, R31, R13, R32 ;  /* 0x0000000d1f1d7223 */ /* 0x000fc40000010020 */
[----:B------:R-:W2:Y:S01]  /*30a0*/  LDL.LU R13, [R1+0xa4] ;  /* 0x0000a400010d7983 */ /* 0x000ea20000300800 */
[C-C-:B----4-:R-:W-:Y:S01]  /*30b0*/  FFMA.FTZ R19, R31.reuse, R36, R32.reuse ;  /* 0x000000241f137223 */ /* 0x150fe20000010020 */
[----:B------:R-:W-:Y:S01]  /*30c0*/  FFMA.FTZ R31, R31, R37, R32 ;  /* 0x000000251f1f7223 */ /* 0x000fe20000010020 */
[C-C-:B---3--:R-:W-:Y:S01]  /*30d0*/  FFMA.FTZ R32, R8.reuse, R33, R6.reuse ;  /* 0x0000002108207223 */ /* 0x148fe20000010006 */
[C-C-:B------:R-:W-:Y:S01]  /*30e0*/  FFMA.FTZ R33, R8.reuse, R34, R6.reuse ;  /* 0x0000002208217223 */ /* 0x140fe20000010006 */
[C-C-:B------:R-:W-:Y:S01]  /*30f0*/  FFMA.FTZ R34, R8.reuse, R4, R6.reuse ;  /* 0x0000000408227223 */ /* 0x140fe20000010006 */
[C-C-:B------:R-:W-:Y:S01]  /*3100*/  FFMA.FTZ R36, R8.reuse, R14, R6.reuse ;  /* 0x0000000e08247223 */ /* 0x140fe20000010006 */
[----:B------:R-:W3:Y:S01]  /*3110*/  LDL.LU R4, [R1+0xa0] ;  /* 0x0000a00001047983 */ /* 0x000ee20000300800 */
[C-C-:B------:R-:W-:Y:S01]  /*3120*/  FFMA.FTZ R37, R8.reuse, R12, R6.reuse ;  /* 0x0000000c08257223 */ /* 0x140fe20000010006 */
[----:B------:R-:W-:Y:S02]  /*3130*/  FFMA.FTZ R6, R8, R5, R6 ;  /* 0x0000000508067223 */ /* 0x000fe40000010006 */
[----:B------:R-:W4:Y:S04]  /*3140*/  LDL.LU R14, [R1+0x9c] ;  /* 0x00009c00010e7983 */ /* 0x000f280000300800 */
[----:B------:R-:W5:Y:S04]  /*3150*/  LDL.LU R12, [R1+0x98] ;  /* 0x00009800010c7983 */ /* 0x000f680000300800 */
[----:B------:R-:W3:Y:S01]  /*3160*/  LDL.LU R5, [R1+0x94] ;  /* 0x0000940001057983 */ /* 0x000ee20000300800 */
[----:B------:R-:W-:-:S02]  /*3170*/  F2FP.BF16.F32.PACK_AB R19, R32, R19 ;  /* 0x000000132013723e */ /* 0x000fc400000010ff */
[----:B--2---:R-:W-:-:S05]  /*3180*/  PRMT R13, R0, 0x7610, R13 ;  /* 0x00007610000d7816 */ /* 0x004fca000000000d */
[----:B---3--:R0:W-:Y:S04]  /*3190*/  STG.E.U16 desc[UR8][R4.64], R13 ;  /* 0x0000000d04007986 */ /* 0x0081e8000c101508 */
[----:B0-----:R-:W5:Y:S04]  /*31a0*/  LDL.LU R13, [R1+0x90] ;  /* 0x00009000010d7983 */ /* 0x001f680000300800 */
[----:B------:R-:W2:Y:S01]  /*31b0*/  LDL.LU R32, [R1+0x6c] ;  /* 0x00006c0001207983 */ /* 0x000ea20000300800 */
[----:B------:R-:W-:Y:S02]  /*31c0*/  PRMT R0, R0, 0x7632, R0 ;  /* 0x0000763200007816 */ /* 0x000fe40000000000 */
[----:B------:R-:W-:Y:S01]  /*31d0*/  PRMT R8, R7, 0x7632, R8 ;  /* 0x0000763207087816 */ /* 0x000fe20000000008 */
[----:B------:R-:W-:Y:S04]  /*31e0*/  STG.E.U16 desc[UR8][R4.64+0x4], R7 ;  /* 0x0000040704007986 */ /* 0x000fe8000c101508 */
[----:B------:R0:W-:Y:S04]  /*31f0*/  STG.E.U16 desc[UR8][R4.64+0x2], R0 ;  /* 0x0000020004007986 */ /* 0x0001e8000c101508 */
[----:B------:R1:W-:Y:S01]  /*3200*/  STG.E.U16 desc[UR8][R4.64+0x6], R8 ;  /* 0x0000060804007986 */ /* 0x0003e2000c101508 */
[----:B0-----:R-:W-:-:S02]  /*3210*/  PRMT R0, R3, 0x7632, R0 ;  /* 0x0000763203007816 */ /* 0x001fc40000000000 */
[----:B-1----:R-:W-:Y:S02]  /*3220*/  PRMT R4, R19, 0x7632, R4 ;  /* 0x0000763213047816 */ /* 0x002fe40000000004 */
[----:B------:R-:W-:Y:S01]  /*3230*/  F2FP.BF16.F32.PACK_AB R26, R33, R26 ;  /* 0x0000001a211a723e */ /* 0x000fe200000010ff */
[----:B-----5:R2:W-:Y:S04]  /*3240*/  STG.E.U16 desc[UR8][R12.64], R3 ;  /* 0x000000030c007986 */ /* 0x0205e8000c101508 */
[----:B------:R0:W-:Y:S01]  /*3250*/  STG.E.U16 desc[UR8][R12.64+0x4], R19 ;  /* 0x000004130c007986 */ /* 0x0001e2000c101508 */
[----:B--2---:R-:W-:-:S03]  /*3260*/  F2FP.BF16.F32.PACK_AB R3, R15, R32 ;  /* 0x000000200f03723e */ /* 0x004fc600000010ff */
[----:B------:R-:W4:Y:S04]  /*3270*/  LDL.LU R15, [R1+0x8c] ;  /* 0x00008c00010f7983 */ /* 0x000f280000300800 */
[----:B------:R-:W2:Y:S04]  /*3280*/  LDL.LU R32, [R1+0x68] ;  /* 0x0000680001207983 */ /* 0x000ea80000300800 */
[----:B0-----:R-:W3:Y:S04]  /*3290*/  LDL.LU R19, [R1+0x74] ;  /* 0x0000740001137983 */ /* 0x001ee80000300800 */
[----:B------:R-:W5:Y:S04]  /*32a0*/  LDL.LU R33, [R1+0x70] ;  /* 0x0000700001217983 */ /* 0x000f680000300800 */
[----:B------:R0:W-:Y:S04]  /*32b0*/  STG.E.U16 desc[UR8][R12.64+0x2], R0 ;  /* 0x000002000c007986 */ /* 0x0001e8000c101508 */
[----:B------:R-:W-:Y:S01]  /*32c0*/  STG.E.U16 desc[UR8][R12.64+0x6], R4 ;  /* 0x000006040c007986 */ /* 0x000fe2000c101508 */
[----:B0-----:R-:W-:-:S03]  /*32d0*/  PRMT R0, R3, 0x7632, R0 ;  /* 0x0000763203007816 */ /* 0x001fc60000000000 */
[----:B----4-:R3:W-:Y:S04]  /*32e0*/  STG.E.U16 desc[UR8][R14.64], R3 ;  /* 0x000000030e007986 */ /* 0x0107e8000c101508 */
[----:B------:R2:W-:Y:S01]  /*32f0*/  STG.E.U16 desc[UR8][R14.64+0x2], R0 ;  /* 0x000002000e007986 */ /* 0x0005e2000c101508 */
[----:B---3--:R-:W-:-:S03]  /*3300*/  F2FP.BF16.F32.PACK_AB R3, R23, R19 ;  /* 0x000000131703723e */ /* 0x008fc600000010ff */
[----:B------:R-:W3:Y:S01]  /*3310*/  LDL.LU R23, [R1+0x88] ;  /* 0x0000880001177983 */ /* 0x000ee20000300800 */
[C---:B------:R-:W-:Y:S02]  /*3320*/  PRMT R8, R3.reuse, 0x7610, R8 ;  /* 0x0000761003087816 */ /* 0x040fe40000000008 */
[----:B------:R-:W-:Y:S01]  /*3330*/  PRMT R5, R3, 0x7632, R5 ;  /* 0x0000763203057816 */ /* 0x000fe20000000005 */
[----:B------:R-:W4:Y:S01]  /*3340*/  LDL.LU R19, [R1+0x64] ;  /* 0x0000640001137983 */ /* 0x000f220000300800 */
[----:B-----5:R-:W-:Y:S02]  /*3350*/  F2FP.BF16.F32.PACK_AB R3, R21, R33 ;  /* 0x000000211503723e */ /* 0x020fe400000010ff */
[----:B--2---:R-:W-:Y:S01]  /*3360*/  F2FP.BF16.F32.PACK_AB R0, R2, R32 ;  /* 0x000000200200723e */ /* 0x004fe200000010ff */
[----:B------:R-:W2:Y:S04]  /*3370*/  LDL.LU R21, [R1+0x84] ;  /* 0x0000840001157983 */ /* 0x000ea80000300800 */
[----:B------:R-:W5:Y:S04]  /*3380*/  LDL.LU R2, [R1+0x80] ;  /* 0x0000800001027983 */ /* 0x000f680000300800 */
[----:B------:R-:W2:Y:S01]  /*3390*/  LDL.LU R32, [R1+0x1c] ;  /* 0x00001c0001207983 */ /* 0x000ea20000300800 */
[----:B------:R-:W-:-:S02]  /*33a0*/  F2FP.BF16.F32.PACK_AB R27, R34, R27 ;  /* 0x0000001b221b723e */ /* 0x000fc400000010ff */
[----:B------:R-:W-:Y:S02]  /*33b0*/  PRMT R4, R26, 0x7632, R4 ;  /* 0x000076321a047816 */ /* 0x000fe40000000004 */
[----:B-----5:R-:W-:Y:S02]  /*33c0*/  F2FP.BF16.F32.PACK_AB R18, R18, R2 ;  /* 0x000000021212723e */ /* 0x020fe400000010ff */
[----:B------:R-:W5:Y:S01]  /*33d0*/  LDL.LU R2, [R1+0x7c] ;  /* 0x00007c0001027983 */ /* 0x000f620000300800 */
[----:B------:R-:W-:Y:S02]  /*33e0*/  PRMT R7, R27, 0x7632, R7 ;  /* 0x000076321b077816 */ /* 0x000fe40000000007 */
[----:B------:R-:W-:Y:S01]  /*33f0*/  F2FP.BF16.F32.PACK_AB R28, R35, R28 ;  /* 0x0000001c231c723e */ /* 0x000fe200000010ff */
[----:B------:R-:W-:Y:S01]  /*3400*/  STG.E.U16 desc[UR8][R14.64+0x4], R26 ;  /* 0x0000041a0e007986 */ /* 0x000fe2000c101508 */
[----:B------:R-:W-:-:S03]  /*3410*/  F2FP.BF16.F32.PACK_AB R29, R36, R29 ;  /* 0x0000001d241d723e */ /* 0x000fc600000010ff */
[----:B------:R0:W-:Y:S04]  /*3420*/  STG.E.U16 desc[UR8][R14.64+0x6], R4 ;  /* 0x000006040e007986 */ /* 0x0001e8000c101508 */
[----:B------:R1:W-:Y:S01]  /*3430*/  STG.E.U16 desc[UR8][R16.64], R8 ;  /* 0x0000000810007986 */ /* 0x0003e2000c101508 */
[----:B----4-:R-:W-:-:S03]  /*3440*/  F2FP.BF16.F32.PACK_AB R9, R9, R19 ;  /* 0x000000130909723e */ /* 0x010fc600000010ff */
[----:B------:R4:W-:Y:S01]  /*3450*/  STG.E.U16 desc[UR8][R16.64+0x2], R5 ;  /* 0x0000020510007986 */ /* 0x0009e2000c101508 */
[----:B------:R-:W-:-:S03]  /*3460*/  F2FP.BF16.F32.PACK_AB R30, R37, R30 ;  /* 0x0000001e251e723e */ /* 0x000fc600000010ff */
[----:B------:R-:W-:Y:S01]  /*3470*/  STG.E.U16 desc[UR8][R16.64+0x4], R27 ;  /* 0x0000041b10007986 */ /* 0x000fe2000c101508 */
[----:B0-----:R-:W-:-:S03]  /*3480*/  PRMT R4, R3, 0x7632, R4 ;  /* 0x0000763203047816 */ /* 0x001fc60000000004 */
[----:B------:R-:W-:Y:S01]  /*3490*/  STG.E.U16 desc[UR8][R16.64+0x6], R7 ;  /* 0x0000060710007986 */ /* 0x000fe2000c101508 */
[----:B-1----:R-:W-:-:S03]  /*34a0*/  PRMT R8, R28, 0x7632, R8 ;  /* 0x000076321c087816 */ /* 0x002fc60000000008 */
[----:B---3--:R0:W-:Y:S01]  /*34b0*/  STG.E.U16 desc[UR8][R22.64], R3 ;  /* 0x0000000316007986 */ /* 0x0081e2000c101508 */
[----:B----4-:R-:W-:Y:S02]  /*34c0*/  PRMT R5, R0, 0x7632, R5 ;  /* 0x0000763200057816 */ /* 0x010fe40000000005 */
[----:B------:R-:W-:Y:S01]  /*34d0*/  F2FP.BF16.F32.PACK_AB R6, R6, R31 ;  /* 0x0000001f0606723e */ /* 0x000fe200000010ff */
[----:B------:R-:W-:Y:S01]  /*34e0*/  STG.E.U16 desc[UR8][R22.64+0x2], R4 ;  /* 0x0000020416007986 */ /* 0x000fe2000c101508 */
[----:B------:R-:W-:-:S03]  /*34f0*/  PRMT R12, R9, 0x7632, R12 ;  /* 0x00007632090c7816 */ /* 0x000fc6000000000c */
[----:B------:R-:W-:Y:S01]  /*3500*/  STG.E.U16 desc[UR8][R22.64+0x4], R28 ;  /* 0x0000041c16007986 */ /* 0x000fe2000c101508 */
[----:B0-----:R-:W-:-:S03]  /*3510*/  PRMT R3, R29, 0x7632, R3 ;  /* 0x000076321d037816 */ /* 0x001fc60000000003 */
[----:B------:R-:W-:Y:S04]  /*3520*/  STG.E.U16 desc[UR8][R22.64+0x6], R8 ;  /* 0x0000060816007986 */ /* 0x000fe8000c101508 */
[----:B--2---:R0:W-:Y:S04]  /*3530*/  STG.E.U16 desc[UR8][R20.64], R0 ;  /* 0x0000000014007986 */ /* 0x0041e8000c101508 */
[----:B------:R1:W-:Y:S04]  /*3540*/  STG.E.U16 desc[UR8][R20.64+0x2], R5 ;  /* 0x0000020514007986 */ /* 0x0003e8000c101508 */
[----:B------:R2:W-:Y:S01]  /*3550*/  STG.E.U16 desc[UR8][R20.64+0x6], R3 ;  /* 0x0000060314007986 */ /* 0x0005e2000c101508 */
[----:B0-----:R-:W-:-:S03]  /*3560*/  PRMT R0, R30, 0x7632, R0 ;  /* 0x000076321e007816 */ /* 0x001fc60000000000 */
[----:B------:R0:W-:Y:S01]  /*3570*/  STG.E.U16 desc[UR8][R20.64+0x4], R29 ;  /* 0x0000041d14007986 */ /* 0x0001e2000c101508 */
[----:B-1----:R-:W-:Y:S02]  /*3580*/  PRMT R5, R18, 0x7632, R5 ;  /* 0x0000763212057816 */ /* 0x002fe40000000005 */
[----:B--2---:R-:W-:Y:S01]  /*3590*/  PRMT R3, R6, 0x7632, R3 ;  /* 0x0000763206037816 */ /* 0x004fe20000000003 */
        /* <DEDUP_REMOVED lines=8> */
[----:B------:R-:W-:Y:S01]  /*3620*/  ULOP3.LUT UR4, UR4, 0x1, URZ, 0x3c, !UPT ;  /* 0x0000000104047892 */ /* 0x000fe2000f8e3c3f */
[----:B-----5:R-:W-:-:S04]  /*3630*/  IADD3 R2, P0, R2, 0x5, RZ ;  /* 0x0000000502027810 */ /* 0x020fc80007f1e0ff */
[----:B------:R-:W-:Y:S02]  /*3640*/  IADD3.X R32, RZ, R32, RZ, P0, !PT ;  /* 0x00000020ff207210 */ /* 0x000fe400007fe4ff */
[----:B------:R-:W-:-:S03]  /*3650*/  ISETP.GE.U32.AND P0, PT, R2, UR10, PT ;  /* 0x0000000a02007c0c */ /* 0x000fc6000bf06070 */
[----:B------:R0:W-:Y:S01]  /*3660*/  STL [R1+0x1c], R32 ;  /* 0x00001c2001007387 */ /* 0x0001e20000100800 */
[----:B------:R-:W-:-:S13]  /*3670*/  ISETP.GE.AND.EX P0, PT, R32, UR6, PT, P0 ;  /* 0x0000000620007c0c */ /* 0x000fda000bf06300 */
[----:B0-----:R-:W-:Y:S05]  /*3680*/  @!P0 BRA `(.L_x_1010) ;  /* 0xffffffc800bc8947 */ /* 0x001fea000383ffff */
[----:B------:R-:W-:Y:S05]  /*3690*/  EXIT ;  /* 0x000000000000794d */ /* 0x000fea0003800000 */
.L_x_1011:
        /* <DEDUP_REMOVED lines=14> */
.L_x_2240:


//--------------------- .text._ZN13group_norm_v214gn_cuda_kernelI13__nv_bfloat16Li480ELi1ELi32ELi60ELi1024ELb0ELi32ELi960ELi960ELi4ELb1ELi4ELb0ELb0ENS_16CompileConditionILi900EEEEEvPT_PKS4_S7_S7_flPfS8_Pj --------------------------
	.section	.text._ZN13group_norm_v214gn_cuda_kernelI13__nv_bfloat16Li480ELi1ELi32ELi60ELi1024ELb0ELi32ELi960ELi960ELi4ELb1ELi4ELb0ELb0ENS_16CompileConditionILi900EEEEEvPT_PKS4_S7_S7_flPfS8_Pj,"ax",@progbits
	.align	128
        .global         _ZN13group_norm_v214gn_cuda_kernelI13__nv_bfloat16Li480ELi1ELi32ELi60ELi1024ELb0ELi32ELi960ELi960ELi4ELb1ELi4ELb0ELb0ENS_16CompileConditionILi900EEEEEvPT_PKS4_S7_S7_flPfS8_Pj
        .type           _ZN13group_norm_v214gn_cuda_kernelI13__nv_bfloat16Li480ELi1ELi32ELi60ELi1024ELb0ELi32ELi960ELi960ELi4ELb1ELi4ELb0ELb0ENS_16CompileConditionILi900EEEEEvPT_PKS4_S7_S7_flPfS8_Pj,@function
        .size           _ZN13group_norm_v214gn_cuda_kernelI13__nv_bfloat16Li480ELi1ELi32ELi60ELi1024ELb0ELi32ELi960ELi960ELi4ELb1ELi4ELb0ELb0ENS_16CompileConditionILi900EEEEEvPT_PKS4_S7_S7_flPfS8_Pj,(.L_x_2241 - _ZN13group_norm_v214gn_cuda_kernelI13__nv_bfloat16Li480ELi1ELi32ELi60ELi1024ELb0ELi32ELi960ELi960ELi4ELb1ELi4ELb0ELb0ENS_16CompileConditionILi900EEEEEvPT_PKS4_S7_S7_flPfS8_Pj)
        .other          _ZN13group_norm_v214gn_cuda_kernelI13__nv_bfloat16Li480ELi1ELi32ELi60ELi1024ELb0ELi32ELi960ELi960ELi4ELb1ELi4ELb0ELb0ENS_16CompileConditionILi900EEEEEvPT_PKS4_S7_S7_flPfS8_Pj,@"STO_CUDA_ENTRY STV_DEFAULT"
_ZN13group_norm_v214gn_cuda_kernelI13__nv_bfloat16Li480ELi1ELi32ELi60ELi1024ELb0ELi32ELi960ELi960ELi4ELb1ELi4ELb0ELb0ENS_16CompileConditionILi900EEEEEvPT_PKS4_S7_S7_flPfS8_Pj:
.text._ZN13group_norm_v214gn_cuda_kernelI13__nv_bfloat16Li480ELi1ELi32ELi60ELi1024ELb0ELi32ELi960ELi960ELi4ELb1ELi4ELb0ELb0ENS_16CompileConditionILi900EEEEEvPT_PKS4_S7_S7_flPfS8_Pj:
[----:B------:R-:W0:Y:S08]  /*0000*/  LDC R1, c[0x0][0x28] ;  /* 0x00000a00ff017b82 */ /* 0x000e300000000800 */
[----:B------:R-:W1:Y:S01]  /*0010*/  S2UR UR11, SR_CTAID.Y ;  /* 0x00000000000b79c3 */ /* 0x000e620000002600 */
[----:B------:R-:W-:Y:S01]  /*0020*/  ULDC.64 UR6, c[0x0][0x238] ;  /* 0x00008e0000067ab9 */ /* 0x000fe20000000a00 */
[----:B0-----:R-:W-:Y:S01]  /*0030*/  IADD3 R1, R1, -0x20, RZ ;  /* 0xffffffe001017810 */ /* 0x001fe20007ffe0ff */
[----:B-1----:R-:W-:-:S04]  /*0040*/  USHF.R.U32.HI UR4, URZ, 0x1, UR11 ;  /* 0x000000013f047899 */ /* 0x002fc8000801160b */
[----:B------:R-:W-:-:S04]  /*0050*/  UISETP.GE.U32.AND UP0, UPT, UR4, UR6, UPT ;  /* 0x000000060400728c */ /* 0x000fc8000bf06070 */
[----:B------:R-:W-:-:S06]  /*0060*/  UISETP.GE.AND.EX UP0, UPT, URZ, UR7, UPT, UP0 ;  /* 0x000000073f00728c */ /* 0x000fcc000bf06300 */
[----:B------:R-:W-:-:S13]  /*0070*/  PLOP3.LUT P0, PT, PT, PT, UP0, 0x80, 0x0 ;  /* 0x000000000000781c */ /* 0x000fda0003f0f008 */
[----:B------:R-:W-:Y:S05]  /*0080*/  @P0 EXIT ;  /* 0x000000000000094d */ /* 0x000fea0003800000 */
[----:B------:R-:W0:Y:S01]  /*0090*/  S2R R115, SR_TID.X ;  /* 0x0000000000737919 */ /* 0x000e220000002100 */
[----:B------:R-:W1:Y:S01]  /*00a0*/  S2UR UR10, SR_CgaCtaId ;  /* 0x00000000000a79c3 */ /* 0x000e620000008800 */
[----:B------:R-:W-:Y:S01]  /*00b0*/  UMOV UR8, 0x400 ;  /* 0x0000040000087882 */ /* 0x000fe20000000000 */
[----:B------:R-:W-:Y:S01]  /*00c0*/  USHF.L.U32 UR6, UR11, 0x4, URZ ;  /* 0x000000040b067899 */ /* 0x000fe2000800063f */
[----:B------:R-:W2:Y:S01]  /*00d0*/  S2R R0, SR_CTAID.X ;  /* 0x0000000000007919 */ /* 0x000ea20000002500 */
[----:B------:R-:W-:Y:S02]  /*00e0*/  ULOP3.LUT UR5, UR11, 0x1, URZ, 0xc0, !UPT ;  /* 0x000000010b057892 */ /* 0x000fe4000f8ec03f */
[----:B------:R-:W-:Y:S02]  /*00f0*/  ULOP3.LUT UR9, UR6, 0x10, URZ, 0xc0, !UPT ;  /* 0x0000001006097892 */ /* 0x000fe4000f8ec03f */
[----:B------:R-:W-:Y:S01]  /*0100*/  UIMAD UR5, UR5, 0x3c0, URZ ;  /* 0x000003c0050578a4 */ /* 0x000fe2000f8e023f */
[----:B------:R-:W-:-:S03]  /*0110*/  ULDC.64 UR12, c[0x0][0x240] ;  /* 0x00009000000c7ab9 */ /* 0x000fc60000000a00 */
[----:B------:R-:W-:Y:S02]  /*0120*/  IADD3 R9, RZ, -UR9, RZ ;  /* 0x80000009ff097c10 */ /* 0x000fe4000fffe0ff */
[----:B------:R-:W-:Y:S01]  /*0130*/  IMAD.U32 R8, RZ, RZ, UR5 ;  /* 0x00000005ff087e24 */ /* 0x000fe2000f8e00ff */
[----:B------:R-:W-:Y:S01]  /*0140*/  ISETP.EQ.U32.AND P1, PT, RZ, UR12, PT ;  /* 0x0000000cff007c0c */ /* 0x000fe2000bf22070 */
[----:B-1----:R-:W-:Y:S02]  /*0150*/  ULEA UR7, UR10, UR8, 0x18 ;  /* 0x000000080a077291 */ /* 0x002fe4000f8ec03f */
[----:B------:R-:W-:-:S04]  /*0160*/  UIADD3 UR8, UR8, 0x1680, URZ ;  /* 0x0000168008087890 */ /* 0x000fc8000fffe03f */
[----:B------:R-:W-:Y:S01]  /*0170*/  MOV R116, UR7 ;  /* 0x0000000700747c02 */ /* 0x000fe20008000f00 */
[C---:B0-----:R-:W-:Y:S01]  /*0180*/  IMAD.WIDE.U32 R2, R115.reuse, -0x77777777, RZ ;  /* 0x8888888973027825 */ /* 0x041fe200078e00ff */
[----:B------:R-:W-:Y:S01]  /*0190*/  ULEA UR8, UR10, UR8, 0x18 ;  /* 0x000000080a087291 */ /* 0x000fe2000f8ec03f */
[----:B------:R-:W-:Y:S01]  /*01a0*/  IADD3 R114, R115, UR9, RZ ;  /* 0x0000000973727c10 */ /* 0x000fe2000fffe0ff */
[----:B------:R-:W-:Y:S01]  /*01b0*/  ULDC.64 UR6, c[0x0][0x250] ;  /* 0x0000940000067ab9 */ /* 0x000fe20000000a00 */
[C---:B--2---:R-:W-:Y:S01]  /*01c0*/  LOP3.LUT P0, RZ, R0.reuse, 0x1f, RZ, 0xc0, !PT ;  /* 0x0000001f00ff7812 */ /* 0x044fe2000780c0ff */
[----:B------:R-:W-:Y:S01]  /*01d0*/  UMOV UR10, UR4 ;  /* 0x00000004000a7c82 */ /* 0x000fe20008000000 */
[----:B------:R-:W-:Y:S01]  /*01e0*/  SHF.R.U32.HI R6, RZ, 0x7, R3 ;  /* 0x00000007ff067819 */ /* 0x000fe20000011603 */
[----:B------:R-:W-:Y:S01]  /*01f0*/  UIMAD.WIDE.U32 UR6, UR11, 0x4, UR6 ;  /* 0x000000040b0678a5 */ /* 0x000fe2000f8e0006 */
[--C-:B------:R-:W-:Y:S01]  /*0200*/  SHF.R.U32.HI R3, RZ, 0x1, R115.reuse ;  /* 0x00000001ff037819 */ /* 0x100fe20000011673 */
[----:B------:R-:W-:Y:S01]  /*0210*/  UMOV UR4, URZ ;  /* 0x0000003f00047c82 */ /* 0x000fe20008000000 */
[----:B------:R-:W-:Y:S01]  /*0220*/  LOP3.LUT R0, R0, 0x1f, RZ, 0xc0, !PT ;  /* 0x0000001f00007812 */ /* 0x000fe200078ec0ff */
[----:B------:R-:W-:Y:S01]  /*0230*/  IMAD R2, R6, -0xf0, R115 ;  /* 0xffffff1006027824 */ /* 0x000fe200078e0273 */
[----:B------:R-:W-:-:S02]  /*0240*/  IADD3 R5, R3, UR9, RZ ;  /* 0x0000000903057c10 */ /* 0x000fc4000fffe0ff */
[----:B------:R-:W-:Y:S01]  /*0250*/  SHF.L.U32 R7, R3, 0x5, RZ ;  /* 0x0000000503077819 */ /* 0x000fe200000006ff */
[C---:B------:R-:W-:Y:S01]  /*0260*/  IMAD R4, R2.reuse, 0x18, R116 ;  /* 0x0000001802047824 */ /* 0x040fe200078e0274 */
[----:B------:R-:W-:Y:S01]  /*0270*/  LEA R3, R2, UR5, 0x2 ;  /* 0x0000000502037c11 */ /* 0x000fe2000f8e10ff */
[----:B------:R-:W-:Y:S01]  /*0280*/  IMAD R5, R5, 0x3c, -R8 ;  /* 0x0000003c05057824 */ /* 0x000fe200078e0a08 */
[----:B------:R-:W-:Y:S01]  /*0290*/  LOP3.LUT R0, R7, 0xffffffe0, R0, 0xe2, !PT ;  /* 0xffffffe007007812 */ /* 0x000fe200078ee200 */
[----:B------:R-:W-:Y:S01]  /*02a0*/  UMOV UR5, URZ ;  /* 0x0000003f00057c82 */ /* 0x000fe20008000000 */
[----:B------:R-:W-:Y:S01]  /*02b0*/  LEA R0, R6, R4, 0x3 ;  /* 0x0000000406007211 */ /* 0x000fe200078e18ff */
[----:B------:R-:W-:Y:S01]  /*02c0*/  IMAD.WIDE.U32 R2, R3, -0x77777777, RZ ;  /* 0x8888888903027825 */ /* 0x000fe200078e00ff */
[----:B------:R-:W-:Y:S02]  /*02d0*/  MOV R2, R9 ;  /* 0x0000000900027202 */ /* 0x000fe40000000f00 */
[C---:B------:R-:W-:Y:S01]  /*02e0*/  IADD3 R7, R5.reuse, 0xc, RZ ;  /* 0x0000000c05077810 */ /* 0x040fe20007ffe0ff */
[----:B------:R-:W-:Y:S01]  /*02f0*/  VIADD R4, R5, 0x4 ;  /* 0x0000000405047836 */ /* 0x000fe20000000000 */
[----:B------:R0:W-:Y:S01]  /*0300*/  STL [R1+0x18], R0 ;  /* 0x0000180001007387 */ /* 0x0001e20000100800 */
[----:B------:R-:W-:Y:S01]  /*0310*/  LEA.HI R2, R3, R2, RZ, 0x1b ;  /* 0x0000000203027211 */ /* 0x000fe200078fd8ff */
[----:B------:R-:W-:Y:S01]  /*0320*/  VIADD R10, R5, 0x18 ;  /* 0x00000018050a7836 */ /* 0x000fe20000000000 */
[----:B------:R-:W-:Y:S01]  /*0330*/  SHF.L.U32 R3, R115, 0x3, RZ ;  /* 0x0000000373037819 */ /* 0x000fe200000006ff */
[C---:B------:R-:W-:Y:S01]  /*0340*/  VIADD R18, R5.reuse, 0x2c ;  /* 0x0000002c05127836 */ /* 0x040fe20000000000 */
[----:B------:R-:W-:-:S02]  /*0350*/  IADD3 R6, R5, 0x8, RZ ;  /* 0x0000000805067810 */ /* 0x000fc40007ffe0ff */
[----:B------:R-:W-:Y:S02]  /*0360*/  SHF.R.S32.HI R4, RZ, 0x2, R4 ;  /* 0x00000002ff047819 */ /* 0x000fe40000011404 */
[----:B------:R-:W-:Y:S02]  /*0370*/  IADD3 R8, R5, 0x10, RZ ;  /* 0x0000001005087810 */ /* 0x000fe40007ffe0ff */
[----:B0-----:R-:W-:Y:S01]  /*0380*/  SHF.R.S32.HI R0, RZ, 0x2, R5 ;  /* 0x00000002ff007819 */ /* 0x001fe20000011405 */
[----:B------:R-:W-:Y:S01]  /*0390*/  IMAD R4, R4, 0x18, R116 ;  /* 0x0000001804047824 */ /* 0x000fe200078e0274 */
[----:B------:R-:W-:Y:S02]  /*03a0*/  SHF.R.S32.HI R7, RZ, 0x2, R7 ;  /* 0x00000002ff077819 */ /* 0x000fe40000011407 */
[----:B------:R-:W-:Y:S01]  /*03b0*/  SHF.R.S32.HI R6, RZ, 0x2, R6 ;  /* 0x00000002ff067819 */ /* 0x000fe20000011406 */
[----:B------:R-:W-:Y:S01]  /*03c0*/  IMAD R0, R0, 0x18, R116 ;  /* 0x0000001800007824 */ /* 0x000fe200078e0274 */
[----:B------:R-:W-:-:S02]  /*03d0*/  LOP3.LUT R3, R3, 0x8, RZ, 0xc0, !PT ;  /* 0x0000000803037812 */ /* 0x000fc400078ec0ff */
[C---:B------:R-:W-:Y:S01]  /*03e0*/  IADD3 R9, R5.reuse, 0x14, RZ ;  /* 0x0000001405097810 */ /* 0x040fe20007ffe0ff */
[----:B------:R-:W-:Y:S01]  /*03f0*/  IMAD R6, R6, 0x18, R116 ;  /* 0x0000001806067824 */ /* 0x000fe200078e0274 */
[C---:B------:R-:W-:Y:S02]  /*0400*/  IADD3 R12, R5.reuse, 0x1c, RZ ;  /* 0x0000001c050c7810 */ /* 0x040fe40007ffe0ff */
[C---:B------:R-:W-:Y:S02]  /*0410*/  IADD3 R14, R5.reuse, 0x20, RZ ;  /* 0x00000020050e7810 */ /* 0x040fe40007ffe0ff */
[C---:B------:R-:W-:Y:S02]  /*0420*/  IADD3 R16, R5.reuse, 0x24, RZ ;  /* 0x0000002405107810 */ /* 0x040fe40007ffe0ff */
[C---:B------:R-:W-:Y:S02]  /*0430*/  IADD3 R17, R5.reuse, 0x28, RZ ;  /* 0x0000002805117810 */ /* 0x040fe40007ffe0ff */
[----:B------:R-:W-:-:S02]  /*0440*/  IADD3 R19, R5, 0x30, RZ ;  /* 0x0000003005137810 */ /* 0x000fc40007ffe0ff */
[C---:B------:R-:W-:Y:S02]  /*0450*/  IADD3 R20, R5.reuse, 0x34, RZ ;  /* 0x0000003405147810 */ /* 0x040fe40007ffe0ff */
[----:B------:R-:W-:Y:S02]  /*0460*/  IADD3 R21, R5, 0x38, RZ ;  /* 0x0000003805157810 */ /* 0x000fe40007ffe0ff */
[----:B------:R-:W-:Y:S01]  /*0470*/  SHF.R.S32.HI R5, RZ, 0x2, R8 ;  /* 0x00000002ff057819 */ /* 0x000fe20000011408 */
[----:B------:R-:W-:Y:S01]  /*0480*/  IMAD R8, R7, 0x18, R116 ;  /* 0x0000001807087824 */ /* 0x000fe200078e0274 */
[----:B------:R-:W-:Y:S01]  /*0490*/  SHF.R.S32.HI R11, RZ, 0x2, R10 ;  /* 0x00000002ff0b7819 */ /* 0x000fe2000001140a */
[----:B------:R-:W-:Y:S01]  /*04a0*/  IMAD.IADD R7, R0, 0x1, R3 ;  /* 0x0000000100077824 */ /* 0x000fe200078e0203 */
[----:B------:R-:W-:Y:S01]  /*04b0*/  IADD3 R0, R3, R4, RZ ;  /* 0x0000000403007210 */ /* 0x000fe20007ffe0ff */
[--C-:B------:R-:W-:Y:S01]  /*04c0*/  IMAD R10, R5, 0x18, R116.reuse ;  /* 0x00000018050a7824 */ /* 0x100fe200078e0274 */
[----:B------:R-:W-:Y:S01]  /*04d0*/  IADD3 R5, R3, R6, RZ ;  /* 0x0000000603057210 */ /* 0x000fe20007ffe0ff */
[----:B------:R-:W-:Y:S01]  /*04e0*/  IMAD R124, R11, 0x18, R116 ;  /* 0x000000180b7c7824 */ /* 0x000fe200078e0274 */
[----:B------:R-:W-:Y:S01]  /*04f0*/  STL [R1+0x10], R7 ;  /* 0x0000100701007387 */ /* 0x000fe20000100800 */
[----:B------:R-:W-:-:S02]  /*0500*/  IADD3 R4, R3, R8, RZ ;  /* 0x0000000803047210 */ /* 0x000fc40007ffe0ff */
[----:B------:R-:W-:Y:S01]  /*0510*/  SHF.R.S32.HI R9, RZ, 0x2, R9 ;  /* 0x00000002ff097819 */ /* 0x000fe20000011409 */
[----:B------:R0:W-:Y:S01]  /*0520*/  STL [R1+0xc], R0 ;  /* 0x00000c0001007387 */ /* 0x0001e20000100800 */
[----:B------:R-:W-:Y:S02]  /*0530*/  SHF.R.S32.HI R13, RZ, 0x2, R12 ;  /* 0x00000002ff0d7819 */ /* 0x000fe4000001140c */
[----:B------:R-:W-:Y:S01]  /*0540*/  SHF.R.S32.HI R15, RZ, 0x2, R14 ;  /* 0x00000002ff0f7819 */ /* 0x000fe2000001140e */
[----:B------:R-:W-:Y:S01]  /*0550*/  STL [R1+0x8], R5 ;  /* 0x0000080501007387 */ /* 0x000fe20000100800 */
[----:B------:R-:W-:Y:S01]  /*0560*/  SHF.R.S32.HI R16, RZ, 0x2, R16 ;  /* 0x00000002ff107819 */ /* 0x000fe20000011410 */
[----:B------:R-:W-:Y:S01]  /*0570*/  IMAD R12, R9, 0x18, R116 ;  /* 0x00000018090c7824 */ /* 0x000fe200078e0274 */
[----:B------:R-:W-:Y:S01]  /*0580*/  SHF.R.S32.HI R17, RZ, 0x2, R17 ;  /* 0x00000002ff117819 */ /* 0x000fe20000011411 */
[----:B------:R-:W-:Y:S01]  /*0590*/  STL [R1+0x4], R4 ;  /* 0x0000040401007387 */ /* 0x000fe20000100800 */
[----:B------:R-:W-:Y:S01]  /*05a0*/  SHF.R.S32.HI R18, RZ, 0x2, R18 ;  /* 0x00000002ff127819 */ /* 0x000fe20000011412 */
[--C-:B------:R-:W-:Y:S01]  /*05b0*/  IMAD R14, R13, 0x18, R116.reuse ;  /* 0x000000180d0e7824 */ /* 0x100fe200078e0274 */
[----:B0-----:R-:W-:Y:S01]  /*05c0*/  IADD3 R0, R3, R10, RZ ;  /* 0x0000000a03007210 */ /* 0x001fe20007ffe0ff */
[--C-:B------:R-:W-:Y:S01]  /*05d0*/  IMAD R122, R15, 0x18, R116.reuse ;  /* 0x000000180f7a7824 */ /* 0x100fe200078e0274 */
[----:B------:R-:W-:Y:S01]  /*05e0*/  SHF.R.S32.HI R19, RZ, 0x2, R19 ;  /* 0x00000002ff137819 */ /* 0x000fe20000011413 */
[----:B------:R-:W-:Y:S01]  /*05f0*/  IMAD R16, R16, 0x18, R116 ;  /* 0x0000001810107824 */ /* 0x000fe200078e0274 */
[----:B------:R-:W-:Y:S01]  /*0600*/  SHF.R.S32.HI R20, RZ, 0x2, R20 ;  /* 0x00000002ff147819 */ /* 0x000fe20000011414 */
[----:B------:R0:W-:Y:S01]  /*0610*/  STL [R1], R0 ;  /* 0x0000000001007387 */ /* 0x0001e20000100800 */
[----:B------:R-:W-:Y:S01]  /*0620*/  SHF.R.S32.HI R21, RZ, 0x2, R21 ;  /* 0x00000002ff157819 */ /* 0x000fe20000011415 */
[--C-:B------:R-:W-:Y:S01]  /*0630*/  IMAD R120, R17, 0x18, R116.reuse ;  /* 0x0000001811787824 */ /* 0x100fe200078e0274 */
[----:B------:R-:W-:Y:S01]  /*0640*/  ISETP.GT.U32.OR P0, PT, R115, 0xf, P0 ;  /* 0x0000000f7300780c */ /* 0x000fe20000704470 */
[--C-:B------:R-:W-:Y:S01]  /*0650*/  IMAD R18, R18, 0x18, R116.reuse ;  /* 0x0000001812127824 */ /* 0x100fe200078e0274 */
[----:B------:R-:W-:Y:S01]  /*0660*/  IADD3 R124, R3, R124, RZ ;  /* 0x0000007c037c7210 */ /* 0x000fe20007ffe0ff */
[--C-:B------:R-:W-:Y:S01]  /*0670*/  IMAD R118, R19, 0x18, R116.reuse ;  /* 0x0000001813767824 */ /* 0x100fe200078e0274 */
[C---:B------:R-:W-:Y:S01]  /*0680*/  IADD3 R123, R3.reuse, R14, RZ ;  /* 0x0000000e037b7210 */ /* 0x040fe20007ffe0ff */
[--C-:B------:R-:W-:Y:S01]  /*0690*/  IMAD R20, R20, 0x18, R116.reuse ;  /* 0x0000001814147824 */ /* 0x100fe200078e0274 */
[----:B------:R-:W-:Y:S01]  /*06a0*/  IADD3 R122, R3, R122, RZ ;  /* 0x0000007a037a7210 */ /* 0x000fe20007ffe0ff */
[----:B------:R-:W-:Y:S01]  /*06b0*/  IMAD R116, R21, 0x18, R116 ;  /* 0x0000001815747824 */ /* 0x000fe200078e0274 */
[----:B0-----:R-:W-:Y:S01]  /*06c0*/  LEA R0, R2, UR8, 0x3 ;  /* 0x0000000802007c11 */ /* 0x001fe2000f8e18ff */
[C---:B------:R-:W-:Y:S01]  /*06d0*/  IMAD.IADD R125, R3.reuse, 0x1, R12 ;  /* 0x00000001037d7824 */ /* 0x040fe200078e020c */
[C---:B------:R-:W-:Y:S01]  /*06e0*/  IADD3 R121, R3.reuse, R16, RZ ;  /* 0x0000001003797210 */ /* 0x040fe20007ffe0ff */
[C---:B------:R-:W-:Y:S01]  /*06f0*/  IMAD.IADD R120, R3.reuse, 0x1, R120 ;  /* 0x0000000103787824 */ /* 0x040fe200078e0278 */
[C---:B------:R-:W-:Y:S01]  /*0700*/  IADD3 R119, R3.reuse, R18, RZ ;  /* 0x0000001203777210 */ /* 0x040fe20007ffe0ff */
[----:B------:R0:W-:Y:S01]  /*0710*/  STL [R1+0x14], R0 ;  /* 0x0000140001007387 */ /* 0x0001e20000100800 */
[----:B------:R-:W-:-:S02]  /*0720*/  IADD3 R118, R3, R118, RZ ;  /* 0x0000007603767210 */ /* 0x000fc40007ffe0ff */
[C---:B------:R-:W-:Y:S02]  /*0730*/  IADD3 R117, R3.reuse, R20, RZ ;  /* 0x0000001403757210 */ /* 0x040fe40007ffe0ff */
[----:B------:R-:W-:Y:S02]  /*0740*/  IADD3 R116, R3, R116, RZ ;  /* 0x0000007403747210 */ /* 0x000fe40007ffe0ff */
[----:B------:R-:W-:Y:S02]  /*0750*/  SHF.R.S32.HI R3, RZ, 0x1f, R114 ;  /* 0x0000001fff037819 */ /* 0x000fe40000011472 */
[----:B------:R-:W-:Y:S01]  /*0760*/  ISETP.EQ.OR.EX P0, PT, RZ, UR13, P0, P1 ;  /* 0x0000000dff007c0c */ /* 0x000fe20008702710 */
[----:B0-----:R-:W-:-:S12]  /*0770*/  ULDC.64 UR12, c[0x0][0x208] ;  /* 0x00008200000c7ab9 */ /* 0x001fd80000000a00 */
.L_x_1018:
[----:B------:R-:W0:Y:S01]  /*0780*/  S2UR UR18, SR_CTAID.X ;  /* 0x00000000001279c3 */ /* 0x000e220000002500 */
[----:B--2---:R-:W-:Y:S01]  /*0790*/  IMAD.WIDE.U32 R2, R115, -0x77777777, RZ ;  /* 0x8888888973027825 */ /* 0x004fe200078e00ff */
[----:B------:R-:W-:Y:S01]  /*07a0*/  ULOP3.LUT UR9, UR11, 0x1, URZ, 0xc0, !UPT ;  /* 0x000000010b097892 */ /* 0x000fe2000f8ec03f */
[----:B------:R-:W-:Y:S01]  /*07b0*/  HFMA2.MMA R77, -RZ, RZ, 0, 0 ;  /* 0x00000000ff4d7435 */ /* 0x000fe200000001ff */
[----:B------:R-:W-:Y:S01]  /*07c0*/  MOV R19, UR10 ;  /* 0x0000000a00137c02 */ /* 0x000fe20008000f00 */
[----:B------:R-:W-:Y:S01]  /*07d0*/  ULDC.64 UR14, c[0x0][0x218] ;  /* 0x00008600000e7ab9 */ /* 0x000fe20000000a00 */
[----:B------:R-:W-:Y:S01]  /*07e0*/  SHF.R.U32.HI R2, RZ, 0x7, R3 ;  /* 0x00000007ff027819 */ /* 0x000fe20000011603 */
[----:B------:R-:W2:Y:S01]  /*07f0*/  LDL R81, [R1+0x18] ;  /* 0x0000180001517983 */ /* 0x000ea20000100800 */
[----:B------:R-:W-:Y:S01]  /*0800*/  IMAD.U32 R3, RZ, RZ, UR9 ;  /* 0x00000009ff037e24 */ /* 0x000fe2000f8e00ff */
[----:B------:R-:W-:Y:S02]  /*0810*/  ULDC.64 UR16, c[0x0][0x228] ;  /* 0x00008a0000107ab9 */ /* 0x000fe40000000a00 */
[----:B------:R-:W-:-:S04]  /*0820*/  IMAD R76, R2, -0xf0, R115 ;  /* 0xffffff10024c7824 */ /* 0x000fc800078e0273 */
[----:B------:R-:W-:-:S05]  /*0830*/  IMAD R76, R3, 0xf0, R76 ;  /* 0x000000f0034c7824 */ /* 0x000fca00078e024c */
[----:B------:R-:W-:Y:S01]  /*0840*/  SHF.L.U32 R76, R76, 0x2, RZ ;  /* 0x000000024c4c7819 */ /* 0x000fe200000006ff */
[----:B0-----:R-:W-:-:S04]  /*0850*/  USHF.L.U32 UR9, UR18, 0x5, URZ ;  /* 0x0000000512097899 */ /* 0x001fc8000800063f */
[----:B------:R-:W-:Y:S01]  /*0860*/  IMAD.WIDE.U32 R18, R19, 0x1e0000, R76 ;  /* 0x001e000013127825 */ /* 0x000fe200078e004c */
[----:B------:R-:W-:-:S06]  /*0870*/  ULOP3.LUT UR9, UR9, 0x3e0, URZ, 0xc0, !UPT ;  /* 0x000003e009097892 */ /* 0x000fcc000f8ec03f */
[----:B------:R-:W-:Y:S01]  /*0880*/  IADD3 R17, R2, UR9, RZ ;  /* 0x0000000902117c10 */ /* 0x000fe2000fffe0ff */
[----:B------:R-:W-:-:S04]  /*0890*/  UIMAD UR9, UR5, 0x1e0000, URZ ;  /* 0x001e0000050978a4 */ /* 0x000fc8000f8e023f */
[----:B------:R-:W-:Y:S02]  /*08a0*/  IMAD R17, R17, 0x780, RZ ;  /* 0x0000078011117824 */ /* 0x000fe400078e02ff */
[----:B------:R-:W-:-:S03]  /*08b0*/  VIADD R104, R19, UR9 ;  /* 0x0000000913687c36 */ /* 0x000fc60008000000 */
[C---:B------:R-:W-:Y:S02]  /*08c0*/  IADD3 R2, P1, R17.reuse, R18, RZ ;  /* 0x0000001211027210 */ /* 0x040fe40007f3e0ff */
[----:B------:R-:W-:Y:S02]  /*08d0*/  IADD3 R3, R17, 0xf00, RZ ;  /* 0x00000f0011037810 */ /* 0x000fe40007ffe0ff */
[----:B------:R-:W-:Y:S02]  /*08e0*/  IADD3.X R89, RZ, R104, RZ, P1, !PT ;  /* 0x00000068ff597210 */ /* 0x000fe40000ffe4ff */
[----:B------:R-:W-:-:S04]  /*08f0*/  LEA R74, P1, R2, UR14, 0x1 ;  /* 0x0000000e024a7c11 */ /* 0x000fc8000f8208ff */
        /* <DEDUP_REMOVED lines=9> */
[----:B------:R-:W-:Y:S01]  /*0990*/  IMAD.X R91, RZ, RZ, R104, P1 ;  /* 0x000000ffff5b7224 */ /* 0x000fe200008e0668 */
[C---:B------:R-:W-:Y:S02]  /*09a0*/  LEA R70, P1, R4.reuse, UR14, 0x1 ;  /* 0x0000000e04467c11 */ /* 0x040fe4000f8208ff */
[----:B------:R-:W-:Y:S02]  /*09b0*/  IADD3 R5, R17, 0x2d00, RZ ;  /* 0x00002d0011057810 */ /* 0x000fe40007ffe0ff */
[----:B------:R-:W-:Y:S02]  /*09c0*/  LEA.HI.X R71, R4, UR15, R91, 0x1, P1 ;  /* 0x0000000f04477c11 */ /* 0x000fe400088f0c5b */
[----:B------:R-:W-:-:S04]  /*09d0*/  IADD3 R5, P1, R5, R18, RZ ;  /* 0x0000001205057210 */ /* 0x000fc80007f3e0ff */
[----:B------:R-:W5:Y:S01]  /*09e0*/  LDG.E.64.CONSTANT R70, desc[UR12][R70.64] ;  /* 0x0000000c46467981 */ /* 0x000f62000c1e9b00 */
[----:B------:R-:W-:Y:S02]  /*09f0*/  IADD3.X R92, RZ, R104, RZ, P1, !PT ;  /* 0x00000068ff5c7210 */ /* 0x000fe40000ffe4ff */
[----:B------:R-:W-:Y:S02]  /*0a00*/  LEA R68, P1, R5, UR14, 0x1 ;  /* 0x0000000e05447c11 */ /* 0x000fe4000f8208ff */
[----:B------:R-:W-:Y:S02]  /*0a10*/  IADD3 R7, R17, 0x3c00, RZ ;  /* 0x00003c0011077810 */ /* 0x000fe40007ffe0ff */
        /* <DEDUP_REMOVED lines=8> */
[----:B------:R-:W2:Y:S01]  /*0aa0*/  LDG.E.64.CONSTANT R66, desc[UR12][R66.64] ;  /* 0x0000000c42427981 */ /* 0x000ea2000c1e9b00 */
[----:B------:R-:W-:Y:S02]  /*0ab0*/  IADD3.X R94, RZ, R104, RZ, P1, !PT ;  /* 0x00000068ff5e7210 */ /* 0x000fe40000ffe4ff */
[----:B------:R-:W-:Y:S02]  /*0ac0*/  LEA R64, P1, R7, UR14, 0x1 ;  /* 0x0000000e07407c11 */ /* 0x000fe4000f8208ff */
[----:B------:R-:W-:Y:S02]  /*0ad0*/  IADD3 R9, R17, 0x5a00, RZ ;  /* 0x00005a0011097810 */ /* 0x000fe40007ffe0ff */
[----:B------:R-:W-:Y:S02]  /*0ae0*/  LEA.HI.X R65, R7, UR15, R94, 0x1, P1 ;  /* 0x0000000f07417c11 */ /* 0x000fe400088f0c5e */
[----:B------:R-:W-:-:S04]  /*0af0*/  IADD3 R8, P1, R9, R18, RZ ;  /* 0x0000001209087210 */ /* 0x000fc80007f3e0ff */
[----:B------:R-:W2:Y:S01]  /*0b00*/  LDG.E.64.CONSTANT R64, desc[UR12][R64.64] ;  /* 0x0000000c40407981 */ /* 0x000ea2000c1e9b00 */
[----:B------:R-:W-:Y:S02]  /*0b10*/  IADD3.X R95, RZ, R104, RZ, P1, !PT ;  /* 0x00000068ff5f7210 */ /* 0x000fe40000ffe4ff */
[C---:B------:R-:W-:Y:S02]  /*0b20*/  LEA R62, P1, R8.reuse, UR14, 0x1 ;  /* 0x0000000e083e7c11 */ /* 0x040fe4000f8208ff */
[----:B------:R-:W-:Y:S02]  /*0b30*/  IADD3 R9, R17, 0x6900, RZ ;  /* 0x0000690011097810 */ /* 0x000fe40007ffe0ff */
        /* <DEDUP_REMOVED lines=33> */
[----:B------:R-:W-:Y:S01]  /*0d50*/  IMAD.X R101, RZ, RZ, R104, P1 ;  /* 0x000000ffff657224 */ /* 0x000fe200008e0668 */
        /* <DEDUP_REMOVED lines=18> */
[----:B------:R-:W-:-:S04]  /*0e80*/  LEA R44, P1, R17, UR14, 0x1 ;  /* 0x0000000e112c7c11 */ /* 0x000fc8000f8208ff */
[----:B------:R-:W-:Y:S01]  /*0e90*/  LEA.HI.X R45, R17, UR15, R104, 0x1, P1 ;  /* 0x0000000f112d7c11 */ /* 0x000fe200088f0c68 */
[----:B------:R-:W-:-:S05]  /*0ea0*/  ULDC.64 UR14, c[0x0][0x220] ;  /* 0x00008800000e7ab9 */ /* 0x000fca0000000a00 */
[----:B------:R-:W2:Y:S01]  /*0eb0*/  LDG.E.64.CONSTANT R44, desc[UR12][R44.64] ;  /* 0x0000000c2c2c7981 */ /* 0x000ea2000c1e9b00 */
[C---:B------:R-:W-:Y:S01]  /*0ec0*/  ISETP.GT.U32.AND P1, PT, R115.reuse, 0x1f, PT ;  /* 0x0000001f7300780c */ /* 0x040fe20003f24070 */
[----:B------:R-:W-:Y:S01]  /*0ed0*/  BSSY B0, `(.L_x_1012) ;  /* 0x000011e000007945 */ /* 0x000fe20003800000 */
[----:B------:R-:W-:Y:S02]  /*0ee0*/  LOP3.LUT P2, RZ, R115, 0xffffffe1, RZ, 0xc0, !PT ;  /* 0xffffffe173ff7812 */ /* 0x000fe4000784c0ff */
[C---:B---3--:R-:W-:Y:S02]  /*0ef0*/  PRMT R18, R74.reuse, 0x7632, R18 ;  /* 0x000076324a127816 */ /* 0x048fe40000000012 */
[----:B------:R-:W-:Y:S02]  /*0f00*/  SHF.L.U32 R0, R74, 0x10, RZ ;  /* 0x000000104a007819 */ /* 0x000fe400000006ff */
[----:B------:R-:W-:Y:S02]  /*0f10*/  SHF.L.U32 R21, R18, 0x10, RZ ;  /* 0x0000001012157819 */ /* 0x000fe400000006ff */
[C---:B------:R-:W-:Y:S01]  /*0f20*/  SHF.L.U32 R88, R75.reuse, 0x10, RZ ;  /* 0x000000104b587819 */ /* 0x040fe200000006ff */
[----:B------:R-:W-:Y:S01]  /*0f30*/  FADD.FTZ R19, RZ, R0 ;  /* 0x00000000ff137221 */ /* 0x000fe20000010000 */
[----:B------:R-:W-:Y:S01]  /*0f40*/  FFMA.FTZ R20, R0, R0, RZ ;  /* 0x0000000000147223 */ /* 0x000fe200000100ff */
[----:B------:R-:W-:-:S02]  /*0f50*/  PRMT R18, R75, 0x7632, R18 ;  /* 0x000076324b127816 */ /* 0x000fc40000000012 */
[----:B------:R-:W-:Y:S01]  /*0f60*/  FADD.FTZ R19, R19, R21 ;  /* 0x0000001513137221 */ /* 0x000fe20000010000 */
[----:B------:R-:W-:Y:S01]  /*0f70*/  FFMA.FTZ R21, R21, R21, R20 ;  /* 0x0000001515157223 */ /* 0x000fe20000010014 */
[----:B----4-:R-:W-:Y:S01]  /*0f80*/  SHF.L.U32 R87, R72, 0x10, RZ ;  /* 0x0000001048577819 */ /* 0x010fe200000006ff */
        /* <DEDUP_REMOVED lines=9> */
[C---:B------:R-:W-:Y:S01]  /*1020*/  SHF.L.U32 R86, R73.reuse, 0x10, RZ ;  /* 0x0000001049567819 */ /* 0x040fe200000006ff */
[----:B-----5:R-:W-:Y:S01]  /*1030*/  IMAD.U32 R85, R70, 0x10000, RZ ;  /* 0x0001000046557824 */ /* 0x020fe200078e00ff */
        /* <DEDUP_REMOVED lines=16> */
[----:B------:R-:W-:-:S02]  /*1140*/  SHF.L.U32 R23, R18, 0x10, RZ ;  /* 0x0000001012177819 */ /* 0x000fc400000006ff */
[----:B------:R-:W-:Y:S01]  /*1150*/  FADD.FTZ R21, R21, R84 ;  /* 0x0000005415157221 */ /* 0x000fe20000010000 */
[--C-:B------:R-:W-:Y:S01]  /*1160*/  FFMA.FTZ R20, R84, R84, R19.reuse ;  /* 0x0000005454147223 */ /* 0x100fe20000010013 */
[C---:B--2---:R-:W-:Y:S02]  /*1170*/  SHF.L.U32 R18, R68.reuse, 0x10, RZ ;  /* 0x0000001044127819 */ /* 0x044fe400000006ff */
[----:B------:R-:W-:Y:S01]  /*1180*/  PRMT R19, R68, 0x7632, R19 ;  /* 0x0000763244137816 */ /* 0x000fe20000000013 */
[----:B------:R-:W-:Y:S01]  /*1190*/  FADD.FTZ R21, R21, R23 ;  /* 0x0000001715157221 */ /* 0x000fe20000010000 */
[--C-:B------:R-:W-:Y:S01]  /*11a0*/  FFMA.FTZ R23, R23, R23, R20.reuse ;  /* 0x0000001717177223 */ /* 0x100fe20000010014 */
[----:B------:R-:W-:Y:S02]  /*11b0*/  PRMT R20, R69, 0x7632, R20 ;  /* 0x0000763245147816 */ /* 0x000fe40000000014 */
[----:B------:R-:W-:Y:S02]  /*11c0*/  IMAD.U32 R22, R19, 0x10000, RZ ;  /* 0x0001000013167824 */ /* 0x000fe400078e00ff */
[----:B------:R-:W-:Y:S01]  /*11d0*/  FADD.FTZ R21, R21, R18 ;  /* 0x0000001215157221 */ /* 0x000fe20000010000 */
[----:B------:R-:W-:Y:S01]  /*11e0*/  FFMA.FTZ R23, R18, R18, R23 ;  /* 0x0000001212177223 */ /* 0x000fe20000010017 */
[----:B------:R-:W-:-:S02]  /*11f0*/  SHF.L.U32 R19, R69, 0x10, RZ ;  /* 0x0000001045137819 */ /* 0x000fc400000006ff */
[----:B------:R-:W-:Y:S01]  /*1200*/  FADD.FTZ R24, R21, R22 ;  /* 0x0000001615187221 */ /* 0x000fe20000010000 */
[----:B------:R-:W-:Y:S01]  /*1210*/  FFMA.FTZ R22, R22, R22, R23 ;  /* 0x0000001616167223 */ /* 0x000fe20000010017 */
[----:B------:R-:W-:Y:S02]  /*1220*/  SHF.L.U32 R23, R20, 0x10, RZ ;  /* 0x0000001014177819 */ /* 0x000fe400000006ff */
[----:B------:R-:W-:Y:S01]  /*1230*/  FADD.FTZ R24, R24, R19 ;  /* 0x0000001318187221 */ /* 0x000fe20000010000 */
[----:B------:R-:W-:Y:S01]  /*1240*/  FFMA.FTZ R22, R19, R19, R22 ;  /* 0x0000001313167223 */ /* 0x000fe20000010016 */
[C---:B------:R-:W-:Y:S02]  /*1250*/  SHF.L.U32 R20, R66.reuse, 0x10, RZ ;  /* 0x0000001042147819 */ /* 0x040fe400000006ff */
[----:B------:R-:W-:Y:S01]  /*1260*/  PRMT R21, R66, 0x7632, R21 ;  /* 0x0000763242157816 */ /* 0x000fe20000000015 */
[----:B------:R-:W-:Y:S01]  /*1270*/  FADD.FTZ R25, R24, R23 ;  /* 0x0000001718197221 */ /* 0x000fe20000010000 */
[--C-:B------:R-:W-:Y:S01]  /*1280*/  FFMA.FTZ R23, R23, R23, R22.reuse ;  /* 0x0000001717177223 */ /* 0x100fe20000010016 */
[----:B------:R-:W-:-:S02]  /*1290*/  PRMT R22, R67, 0x7632, R22 ;  /* 0x0000763243167816 */ /* 0x000fc40000000016 */
[----:B------:R-:W-:Y:S01]  /*12a0*/  SHF.L.U32 R24, R21, 0x10, RZ ;  /* 0x0000001015187819 */ /* 0x000fe200000006ff */
        /* <DEDUP_REMOVED lines=11> */
[--C-:B------:R-:W-:Y:S01]  /*1360*/  FFMA.FTZ R25, R25, R25, R24.reuse ;  /* 0x0000001919197223 */ /* 0x100fe20000010018 */
[----:B------:R-:W-:Y:S02]  /*1370*/  PRMT R24, R65, 0x7632, R24 ;  /* 0x0000763241187816 */ /* 0x000fe40000000018 */
[----:B------:R-:W-:Y:S01]  /*1380*/  SHF.L.U32 R26, R23, 0x10, RZ ;  /* 0x00000010171a7819 */ /* 0x000fe200000006ff */
[----:B------:R-:W-:Y:S01]  /*1390*/  FADD.FTZ R27, R27, R22 ;  /* 0x000000161b1b7221 */ /* 0x000fe20000010000 */
[----:B------:R-:W-:Y:S01]  /*13a0*/  FFMA.FTZ R25, R22, R22, R25 ;  /* 0x0000001616197223 */ /* 0x000fe20000010019 */
[----:B------:R-:W-:Y:S02]  /*13b0*/  SHF.L.U32 R23, R65, 0x10, RZ ;  /* 0x0000001041177819 */ /* 0x000fe400000006ff */
[----:B------:R-:W-:Y:S01]  /*13c0*/  FADD.FTZ R28, R27, R26 ;  /* 0x0000001a1b1c7221 */ /* 0x000fe20000010000 */
[----:B------:R-:W-:Y:S01]  /*13d0*/  FFMA.FTZ R26, R26, R26, R25 ;  /* 0x0000001a1a1a7223 */ /* 0x000fe20000010019 */
[----:B------:R-:W-:Y:S01]  /*13e0*/  IMAD.U32 R27, R24, 0x10000, RZ ;  /* 0x00010000181b7824 */ /* 0x000fe200078e00ff */
        /* <DEDUP_REMOVED lines=136> */
[----:B------:R-:W-:Y:S01]  /*1c70*/  FADD.FTZ R78, R78, R80 ;  /* 0x000000504e4e7221 */ /* 0x000fe20000010000 */
[--C-:B------:R-:W-:Y:S01]  /*1c80*/  FFMA.FTZ R80, R80, R80, R77.reuse ;  /* 0x0000005050507223 */ /* 0x100fe2000001004d */
[----:B------:R-:W-:-:S02]  /*1c90*/  PRMT R77, R45, 0x7632, R77 ;  /* 0x000076322d4d7816 */ /* 0x000fc4000000004d */
[----:B------:R-:W-:Y:S01]  /*1ca0*/  FADD.FTZ R78, R78, R43 ;  /* 0x0000002b4e4e7221 */ /* 0x000fe20000010000 */
[----:B------:R-:W-:Y:S01]  /*1cb0*/  FFMA.FTZ R79, R43, R43, R80 ;  /* 0x0000002b2b4f7223 */ /* 0x000fe20000010050 */
[----:B------:R-:W-:Y:S02]  /*1cc0*/  SHF.L.U32 R82, R77, 0x10, RZ ;  /* 0x000000104d527819 */ /* 0x000fe400000006ff */
[----:B------:R-:W-:Y:S02]  /*1cd0*/  SHF.L.U32 R77, R76, 0x1, RZ ;  /* 0x000000014c4d7819 */ /* 0x000fe400000006ff */
[----:B------:R-:W-:Y:S01]  /*1ce0*/  SHF.R.U32.HI R80, RZ, 0x1f, R76 ;  /* 0x0000001fff507819 */ /* 0x000fe2000001164c */
[----:B------:R-:W-:Y:S01]  /*1cf0*/  FFMA.FTZ R79, R82, R82, R79 ;  /* 0x00000052524f7223 */ /* 0x000fe2000001004f */
[----:B------:R-:W-:Y:S01]  /*1d00*/  FADD.FTZ R78, R78, R82 ;  /* 0x000000524e4e7221 */ /* 0x000fe20000010000 */
[C---:B------:R-:W-:Y:S02]  /*1d10*/  IADD3 R82, P3, R77.reuse, UR14, RZ ;  /* 0x0000000e4d527c10 */ /* 0x040fe4000ff7e0ff */
[----:B------:R-:W-:-:S02]  /*1d20*/  IADD3 R76, P4, R77, UR16, RZ ;  /* 0x000000104d4c7c10 */ /* 0x000fc4000ff9e0ff */
[----:B------:R0:W-:Y:S01]  /*1d30*/  STS.64 [R81], R78 ;  /* 0x0000004e51007388 */ /* 0x0001e20000000a00 */
[C---:B------:R-:W-:Y:S02]  /*1d40*/  IADD3.X R83, R80.reuse, UR15, RZ, P3, !PT ;  /* 0x0000000f50537c10 */ /* 0x040fe40009ffe4ff */
[----:B------:R-:W-:Y:S02]  /*1d50*/  IADD3.X R77, R80, UR17, RZ, P4, !PT ;  /* 0x00000011504d7c10 */ /* 0x000fe4000a7fe4ff */
[----:B0-----:R-:W-:Y:S01]  /*1d60*/  CS2R R80, SRZ ;  /* 0x0000000000507805 */ /* 0x001fe2000001ff00 */
[----:B------:R-:W-:Y:S06]  /*1d70*/  BAR.SYNC.DEFER_BLOCKING 0x0 ;  /* 0x0000000000007b1d */ /* 0x000fec0000010000 */
[----:B------:R-:W-:Y:S05]  /*1d80*/  @P1 BRA `(.L_x_1013) ;  /* 0x0000000000c81947 */ /* 0x000fea0003800000 */
[----:B------:R-:W2:Y:S04]  /*1d90*/  LDL R109, [R1+0x10] ;  /* 0x00001000016d7983 */ /* 0x000ea80000100800 */
[----:B------:R-:W3:Y:S04]  /*1da0*/  LDL R108, [R1+0xc] ;  /* 0x00000c00016c7983 */ /* 0x000ee80000100800 */
[----:B------:R-:W4:Y:S04]  /*1db0*/  LDL R107, [R1+0x8] ;  /* 0x00000800016b7983 */ /* 0x000f280000100800 */
[----:B------:R-:W5:Y:S04]  /*1dc0*/  LDL R106, [R1+0x4] ;  /* 0x00000400016a7983 */ /* 0x000f680000100800 */
[----:B------:R-:W5:Y:S04]  /*1dd0*/  LDL R105, [R1] ;  /* 0x0000000001697983 */ /* 0x000f680000100800 */
[----:B--2---:R-:W0:Y:S04]  /*1de0*/  LDS.64 R78, [R109] ;  /* 0x000000006d4e7984 */ /* 0x004e280000000a00 */
[----:B---3--:R-:W1:Y:S01]  /*1df0*/  LDS.64 R80, [R108] ;  /* 0x000000006c507984 */ /* 0x008e620000000a00 */
[----:B0-----:R-:W-:Y:S01]  /*1e00*/  FADD.FTZ R78, RZ, R78 ;  /* 0x0000004eff4e7221 */ /* 0x001fe20000010000 */
[----:B------:R-:W-:-:S03]  /*1e10*/  FADD.FTZ R79, RZ, R79 ;  /* 0x0000004fff4f7221 */ /* 0x000fc60000010000 */
[----:B-1----:R-:W-:Y:S01]  /*1e20*/  FADD.FTZ R80, R78, R80 ;  /* 0x000000504e507221 */ /* 0x002fe20000010000 */
[----:B------:R-:W-:Y:S02]  /*1e30*/  FADD.FTZ R81, R79, R81 ;  /* 0x000000514f517221 */ /* 0x000fe40000010000 */
[----:B----4-:R-:W0:Y:S02]  /*1e40*/  LDS.64 R78, [R107] ;  /* 0x000000006b4e7984 */ /* 0x010e240000000a00 */
[----:B0-----:R-:W-:Y:S01]  /*1e50*/  FADD.FTZ R80, R80, R78 ;  /* 0x0000004e50507221 */ /* 0x001fe20000010000 */
[----:B------:R-:W-:Y:S02]  /*1e60*/  FADD.FTZ R81, R81, R79 ;  /* 0x0000004f51517221 */ /* 0x000fe40000010000 */
[----:B-----5:R-:W0:Y:S02]  /*1e70*/  LDS.64 R78, [R106] ;  /* 0x000000006a4e7984 */ /* 0x020e240000000a00 */
[----:B0-----:R-:W-:Y:S01]  /*1e80*/  FADD.FTZ R80, R80, R78 ;  /* 0x0000004e50507221 */ /* 0x001fe20000010000 */
[----:B------:R-:W-:-:S02]  /*1e90*/  FADD.FTZ R81, R81, R79 ;  /* 0x0000004f51517221 */ /* 0x000fc40000010000 */
[----:B------:R-:W0:Y:S02]  /*1ea0*/  LDS.64 R78, [R105] ;  /* 0x00000000694e7984 */ /* 0x000e240000000a00 */
        /* <DEDUP_REMOVED lines=31> */
[----:B------:R-:W-:-:S07]  /*20a0*/  FADD.FTZ R81, R81, R79 ;  /* 0x0000004f51517221 */ /* 0x000fce0000010000 */
.L_x_1013:
[----:B------:R-:W-:Y:S05]  /*20b0*/  BSYNC B0 ;  /* 0x0000000000007941 */ /* 0x000fea0003800000 */
.L_x_1012:
[----:B------:R-:W0:Y:S01]  /*20c0*/  S2R R111, SR_CTAID.X ;  /* 0x00000000006f7919 */ /* 0x000e220000002500 */
[----:B------:R-:W-:Y:S01]  /*20d0*/  ISETP.GT.U32.AND P1, PT, R115, 0xff, PT ;  /* 0x000000ff7300780c */ /* 0x000fe20003f24070 */
[----:B------:R-:W1:Y:S01]  /*20e0*/  @!P2 LDC R78, c[0x0][0x10] ;  /* 0x00000400ff4eab82 */ /* 0x000e620000000800 */
[----:B------:R-:W-:Y:S01]  /*20f0*/  SHF.R.U32.HI R110, RZ, 0x1, R115 ;  /* 0x00000001ff6e7819 */ /* 0x000fe20000011673 */
[----:B------:R-:W2:Y:S01]  /*2100*/  SHFL.BFLY PT, R106, R81, 0x1, 0x1f ;  /* 0x0c201f00516a7f89 */ /* 0x000ea200000e0000 */
[----:B------:R-:W-:-:S03]  /*2110*/  MOV R79, UR4 ;  /* 0x00000004004f7c02 */ /* 0x000fc60008000f00 */
[----:B------:R-:W3:Y:S01]  /*2120*/  SHFL.BFLY PT, R107, R80, 0x1, 0x1f ;  /* 0x0c201f00506b7f89 */ /* 0x000ee200000e0000 */
[----:B------:R-:W-:Y:S01]  /*2130*/  IMAD.SHL.U32 R110, R110, 0x20, RZ ;  /* 0x000000206e6e7824 */ /* 0x000fe200078e00ff */
[----:B------:R-:W4:Y:S08]  /*2140*/  @!P2 LDC.64 R108, c[0x0][0x248] ;  /* 0x00009200ff6cab82 */ /* 0x000f300000000a00 */
[----:B------:R-:W5:Y:S01]  /*2150*/  @!P1 LDC R105, c[0x0][0x10] ;  /* 0x00000400ff699b82 */ /* 0x000f620000000800 */
[----:B-1----:R-:W-:-:S02]  /*2160*/  @!P2 IMAD R78, R78, R79, UR11 ;  /* 0x0000000b4e4eae24 */ /* 0x002fc4000f8e024f */
[----:B--2---:R-:W-:Y:S01]  /*2170*/  FADD.FTZ R81, R106, R81 ;  /* 0x000000516a517221 */ /* 0x004fe20000010000 */
[----:B------:R-:W-:Y:S02]  /*2180*/  MOV R106, UR4 ;  /* 0x00000004006a7c02 */ /* 0x000fe40008000f00 */
[----:B0-----:R-:W-:Y:S01]  /*2190*/  LOP3.LUT R111, R111, 0x1f, RZ, 0xc0, !PT ;  /* 0x0000001f6f6f7812 */ /* 0x001fe200078ec0ff */
[----:B---3--:R-:W-:-:S03]  /*21a0*/  FADD.FTZ R80, R107, R80 ;  /* 0x000000506b507221 */ /* 0x008fc60000010000 */
[----:B------:R-:W-:-:S04]  /*21b0*/  LOP3.LUT R110, R110, 0xffffffe0, R111, 0xe2, !PT ;  /* 0xffffffe06e6e7812 */ /* 0x000fc800078ee26f */
[----:B------:R-:W-:Y:S01]  /*21c0*/  @!P2 LEA R78, R78, R110, 0x9 ;  /* 0x0000006e4e4ea211 */ /* 0x000fe200078e48ff */
[----:B-----5:R-:W-:Y:S01]  /*21d0*/  @!P1 IMAD R105, R105, R106, UR11 ;  /* 0x0000000b69699e24 */ /* 0x020fe2000f8e026a */
[----:B------:R-:W-:Y:S02]  /*21e0*/  @!P1 SHF.L.U32 R106, R115, 0x1, RZ ;  /* 0x00000001736a9819 */ /* 0x000fe400000006ff */
[----:B------:R-:W-:-:S05]  /*21f0*/  @!P2 SHF.L.U32 R78, R78, 0x1, RZ ;  /* 0x000000014e4ea819 */ /* 0x000fca00000006ff */
[----:B----4-:R-:W-:Y:S01]  /*2200*/  @!P2 IMAD.WIDE.U32 R78, R78, 0x4, R108 ;  /* 0x000000044e4ea825 */ /* 0x010fe200078e006c */
[----:B------:R-:W-:Y:S02]  /*2210*/  @!P1 LOP3.LUT R108, R106, 0x7fffffe0, RZ, 0xc0, !PT ;  /* 0x7fffffe06a6c9812 */ /* 0x000fe400078ec0ff */
[----:B------:R-:W0:Y:S02]  /*2220*/  @!P1 LDC.64 R106, c[0x0][0x248] ;  /* 0x00009200ff6a9b82 */ /* 0x000e240000000a00 */
[----:B------:R1:W-:Y:S06]  /*2230*/  @!P2 STG.E.64 desc[UR12][R78.64], R80 ;  /* 0x000000504e00a986 */ /* 0x0003ec000c101b0c */
[----:B------:R-:W-:Y:S01]  /*2240*/  BAR.SYNC.DEFER_BLOCKING 0x0 ;  /* 0x0000000000007b1d */ /* 0x000fe20000010000 */
[----:B------:R-:W-:Y:S01]  /*2250*/  ISETP.NE.AND P2, PT, R115, RZ, PT ;  /* 0x000000ff7300720c */ /* 0x000fe20003f45270 */
[----:B------:R-:W-:Y:S01]  /*2260*/  @!P1 IMAD R105, R105, 0x200, R108 ;  /* 0x0000020069699824 */ /* 0x000fe200078e026c */
[----:B------:R-:W-:-:S04]  /*2270*/  @!P1 LOP3.LUT R108, R115, 0xf, RZ, 0xc0, !PT ;  /* 0x0000000f736c9812 */ /* 0x000fc800078ec0ff */
[----:B------:R-:W-:-:S04]  /*2280*/  @!P1 IADD3 R105, R105, R108, RZ ;  /* 0x0000006c69699210 */ /* 0x000fc80007ffe0ff */
[----:B-1----:R-:W-:-:S03]  /*2290*/  @!P1 SHF.L.U32 R80, R105, 0x1, RZ ;  /* 0x0000000169509819 */ /* 0x002fc600000006ff */
        /* <DEDUP_REMOVED lines=10> */
.L_x_1015:
        /* <DEDUP_REMOVED lines=8> */
.L_x_1014:
[----:B------:R-:W-:Y:S05]  /*23c0*/  WARPSYNC.ALL ;  /* 0x0000000000007948 */ /* 0x000fea0003800000 */
[----:B------:R-:W-:Y:S01]  /*23d0*/  BAR.SYNC.DEFER_BLOCKING 0x0 ;  /* 0x0000000000007b1d */ /* 0x000fe20000010000 */
[C---:B------:R-:W-:Y:S01]  /*23e0*/  @!P1 IADD3 R81, R80.reuse, 0x20, RZ ;  /* 0x0000002050519810 */ /* 0x040fe20007ffe0ff */
[----:B0-----:R-:W-:-:S04]  /*23f0*/  @!P1 IMAD.WIDE.U32 R78, R80, 0x4, R106 ;  /* 0x00000004504e9825 */ /* 0x001fc800078e006a */
[----:B------:R-:W-:Y:S01]  /*2400*/  @!P1 IMAD.WIDE.U32 R80, R81, 0x4, R106 ;  /* 0x0000000451509825 */ /* 0x000fe200078e006a */
[----:B------:R-:W2:Y:S04]  /*2410*/  LDG.E.64.CONSTANT R82, desc[UR12][R82.64] ;  /* 0x0000000c52527981 */ /* 0x000ea8000c1e9b00 */
[----:B------:R-:W3:Y:S04]  /*2420*/  LDG.E.64.CONSTANT R76, desc[UR12][R76.64] ;  /* 0x0000000c4c4c7981 */ /* 0x000ee8000c1e9b00 */
[----:B------:R-:W4:Y:S04]  /*2430*/  @!P1 LDG.E.64 R78, desc[UR12][R78.64] ;  /* 0x0000000c4e4e9981 */ /* 0x000f28000c1e1b00 */
[----:B------:R-:W5:Y:S01]  /*2440*/  @!P1 LDG.E.64 R80, desc[UR12][R80.64] ;  /* 0x0000000c50509981 */ /* 0x000f62000c1e1b00 */
[----:B------:R-:W-:Y:S01]  /*2450*/  HFMA2.MMA R105, -RZ, RZ, 0, 0 ;  /* 0x00000000ff697435 */ /* 0x000fe200000001ff */
[----:B------:R-:W-:Y:S01]  /*2460*/  MOV R106, RZ ;  /* 0x000000ff006a7202 */ /* 0x000fe20000000f00 */
[----:B------:R-:W-:Y:S01]  /*2470*/  BSSY B0, `(.L_x_1016) ;  /* 0x000004f000007945 */ /* 0x000fe20003800000 */
[----:B------:R-:W-:-:S02]  /*2480*/  PRMT R72, R72, 0x7632, R72 ;  /* 0x0000763248487816 */ /* 0x000fc40000000048 */
[----:B------:R-:W-:Y:S02]  /*2490*/  PRMT R73, R73, 0x7632, R73 ;  /* 0x0000763249497816 */ /* 0x000fe40000000049 */
[----:B------:R-:W-:Y:S02]  /*24a0*/  PRMT R70, R70, 0x7632, R70 ;  /* 0x0000763246467816 */ /* 0x000fe40000000046 */
[----:B------:R-:W-:Y:S02]  /*24b0*/  PRMT R71, R71, 0x7632, R71 ;  /* 0x0000763247477816 */ /* 0x000fe40000000047 */
[----:B------:R-:W-:Y:S02]  /*24c0*/  PRMT R68, R68, 0x7632, R68 ;  /* 0x0000763244447816 */ /* 0x000fe40000000044 */
[----:B------:R-:W-:Y:S01]  /*24d0*/  PRMT R64, R64, 0x7632, R64 ;  /* 0x0000763240407816 */ /* 0x000fe20000000040 */
[----:B----4-:R-:W-:Y:S01]  /*24e0*/  @!P1 FADD.FTZ R78, RZ, R78 ;  /* 0x0000004eff4e9221 */ /* 0x010fe20000010000 */
[----:B------:R-:W-:-:S03]  /*24f0*/  @!P1 FADD.FTZ R108, RZ, R79 ;  /* 0x0000004fff6c9221 */ /* 0x000fc60000010000 */
[----:B-----5:R-:W-:Y:S01]  /*2500*/  @!P1 FADD.FTZ R105, R80, R78 ;  /* 0x0000004e50699221 */ /* 0x020fe20000010000 */
[----:B------:R-:W-:-:S04]  /*2510*/  @!P1 FADD.FTZ R106, R81, R108 ;  /* 0x0000006c516a9221 */ /* 0x000fc80000010000 */
        /* <DEDUP_REMOVED lines=10> */
[----:B0-----:R-:W-:-:S05]  /*25c0*/  FADD.FTZ R80, R79, R80 ;  /* 0x000000504f507221 */ /* 0x001fca0000010000 */
[----:B------:R-:W0:Y:S01]  /*25d0*/  SHFL.BFLY PT, R109, R80, 0x1, 0x1f ;  /* 0x0c201f00506d7f89 */ /* 0x000e2200000e0000 */
[----:B-1----:R-:W-:-:S05]  /*25e0*/  FADD.FTZ R108, R107, R108 ;  /* 0x0000006c6b6c7221 */ /* 0x002fca0000010000 */
[----:B------:R-:W1:Y:S01]  /*25f0*/  SHFL.BFLY PT, R105, R108, 0x1, 0x1f ;  /* 0x0c201f006c697f89 */ /* 0x000e6200000e0000 */
[----:B------:R-:W-:Y:S01]  /*2600*/  LOP3.LUT P1, RZ, R115, 0xffffff0f, RZ, 0xc0, !PT ;  /* 0xffffff0f73ff7812 */ /* 0x000fe2000782c0ff */
[----:B0-----:R-:W-:-:S12]  /*2610*/  FADD.FTZ R78, R80, R109 ;  /* 0x0000006d504e7221 */ /* 0x001fd80000010000 */
[----:B------:R-:W-:Y:S01]  /*2620*/  @!P1 FMUL.FTZ R78, R78, 1.6276042515528388321e-05 ;  /* 0x378888894e4e9820 */ /* 0x000fe20000410000 */
[----:B-1----:R-:W-:-:S03]  /*2630*/  FADD.FTZ R106, R108, R105 ;  /* 0x000000696c6a7221 */ /* 0x002fc60000010000 */
[----:B------:R-:W-:-:S04]  /*2640*/  @!P1 FMUL.FTZ R81, R78, R78 ;  /* 0x0000004e4e519220 */ /* 0x000fc80000410000 */
[----:B------:R-:W-:Y:S01]  /*2650*/  @!P1 FFMA.FTZ R79, R106, 1.6276042515528388321e-05, -R81 ;  /* 0x378888896a4f9823 */ /* 0x000fe20000010851 */
[----:B------:R-:W-:-:S04]  /*2660*/  @!P1 SHF.R.U32.HI R81, RZ, 0x1, R115 ;  /* 0x00000001ff519819 */ /* 0x000fc80000011673 */
[----:B------:R-:W-:Y:S02]  /*2670*/  @!P1 LOP3.LUT R81, R81, 0x7ffffff8, RZ, 0xc0, !PT ;  /* 0x7ffffff851519812 */ /* 0x000fe400078ec0ff */
[----:B------:R-:W-:Y:S02]  /*2680*/  @!P1 FMNMX.FTZ R79, RZ, R79, !PT ;  /* 0x0000004fff4f9209 */ /* 0x000fe40007810000 */
[----:B------:R-:W-:Y:S02]  /*2690*/  PRMT R108, R74, 0x7632, R108 ;  /* 0x000076324a6c7816 */ /* 0x000fe4000000006c */
[----:B------:R-:W-:Y:S01]  /*26a0*/  PRMT R105, R75, 0x7632, R105 ;  /* 0x000076324b697816 */ /* 0x000fe20000000069 */
[----:B------:R0:W-:Y:S01]  /*26b0*/  @!P1 STS.64 [R81+UR8], R78 ;  /* 0x0000004e51009988 */ /* 0x0001e20008000a08 */
[----:B------:R-:W-:Y:S02]  /*26c0*/  PRMT R75, R67, 0x7632, R75 ;  /* 0x00007632434b7816 */ /* 0x000fe4000000004b */
[----:B------:R-:W-:-:S02]  /*26d0*/  PRMT R74, R65, 0x7632, R74 ;  /* 0x00007632414a7816 */ /* 0x000fc4000000004a */
[----:B------:R-:W-:Y:S02]  /*26e0*/  PRMT R67, R63, 0x7632, R67 ;  /* 0x000076323f437816 */ /* 0x000fe40000000043 */
[----:B------:R-:W-:Y:S02]  /*26f0*/  PRMT R65, R61, 0x7632, R65 ;  /* 0x000076323d417816 */ /* 0x000fe40000000041 */
[----:B------:R-:W-:Y:S02]  /*2700*/  PRMT R63, R58, 0x7632, R63 ;  /* 0x000076323a3f7816 */ /* 0x000fe4000000003f */
[----:B0-----:R-:W-:Y:S02]  /*2710*/  PRMT R78, R69, 0x7632, R78 ;  /* 0x00007632454e7816 */ /* 0x001fe4000000004e */
        /* <DEDUP_REMOVED lines=19> */
[----:B------:R-:W-:-:S02]  /*2850*/  PRMT R81, R83, 0x7632, R81 ;  /* 0x0000763253517816 */ /* 0x000fc40000000051 */
[----:B---3--:R-:W-:Y:S02]  /*2860*/  PRMT R106, R76, 0x7632, R106 ;  /* 0x000076324c6a7816 */ /* 0x008fe4000000006a */
[----:B------:R-:W-:Y:S01]  /*2870*/  PRMT R80, R77, 0x7632, R80 ;  /* 0x000076324d507816 */ /* 0x000fe20000000050 */
[----:B------:R-:W-:Y:S06]  /*2880*/  BAR.SYNC.DEFER_BLOCKING 0x0 ;  /* 0x0000000000007b1d */ /* 0x000fec0000010000 */
[----:B------:R-:W-:Y:S05]  /*2890*/  @P0 BRA `(.L_x_1017) ;  /* 0x0000000000300947 */ /* 0x000fea0003800000 */
[----:B------:R-:W-:Y:S01]  /*28a0*/  MOV R45, UR10 ;  /* 0x0000000a002d7c02 */ /* 0x000fe20008000f00 */
[----:B------:R-:W-:Y:S01]  /*28b0*/  IMAD.U32 R46, RZ, RZ, UR10 ;  /* 0x0000000aff2e7e24 */ /* 0x000fe2000f8e00ff */
[----:B------:R-:W-:Y:S01]  /*28c0*/  SHF.R.S32.HI R110, RZ, 0x1f, R114 ;  /* 0x0000001fff6e7819 */ /* 0x000fe20000011472 */
[----:B------:R-:W-:Y:S01]  /*28d0*/  ULDC.64 UR14, c[0x0][0x240] ;  /* 0x00009000000e7ab9 */ /* 0x000fe20000000a00 */
[----:B------:R-:W-:Y:S02]  /*28e0*/  LEA R45, P1, R45, R114, 0x5 ;  /* 0x000000722d2d7211 */ /* 0x000fe400078228ff */
[----:B------:R-:W-:-:S04]  /*28f0*/  MOV R44, UR5 ;  /* 0x00000005002c7c02 */ /* 0x000fc80008000f00 */
[----:B------:R-:W-:Y:S02]  /*2900*/  LEA.HI.X R46, R46, R110, R44, 0x5, P1 ;  /* 0x0000006e2e2e7211 */ /* 0x000fe400008f2c2c */
[----:B------:R-:W-:-:S04]  /*2910*/  LEA R44, P1, R45, UR14, 0x3 ;  /* 0x0000000e2d2c7c11 */ /* 0x000fc8000f8218ff */
[----:B------:R-:W-:Y:S02]  /*2920*/  LEA.HI.X R45, R45, UR15, R46, 0x3, P1 ;  /* 0x0000000f2d2d7c11 */ /* 0x000fe400088f1c2e */
[----:B------:R-:W-:-:S06]  /*2930*/  LEA R46, R115, UR8, 0x3 ;  /* 0x00000008732e7c11 */ /* 0x000fcc000f8e18ff */
[----:B------:R-:W0:Y:S04]  /*2940*/  LDS.64 R46, [R46] ;  /* 0x000000002e2e7984 */ /* 0x000e280000000a00 */
[----:B0-----:R0:W-:Y:S02]  /*2950*/  STG.E.64 desc[UR12][R44.64], R46 ;  /* 0x0000002e2c007986 */ /* 0x0011e4000c101b0c */
.L_x_1017:
[----:B------:R-:W-:Y:S05]  /*2960*/  BSYNC B0 ;  /* 0x0000000000007941 */ /* 0x000fea0003800000 */
.L_x_1016:
[----:B0-----:R-:W2:Y:S01]  /*2970*/  LDL R46, [R1+0x14] ;  /* 0x00001400012e7983 */ /* 0x001ea20000100800 */
[----:B------:R-:W-:Y:S01]  /*2980*/  ULDC.64 UR14, c[0x0][0x210] ;  /* 0x00008400000e7ab9 */ /* 0x000fe20000000a00 */
[----:B------:R-:W-:Y:S01]  /*2990*/  ULDC UR9, c[0x0][0x230] ;  /* 0x00008c0000097ab9 */ /* 0x000fe20000000800 */
[----:B------:R-:W-:Y:S01]  /*29a0*/  LEA R44, P1, R2, UR14, 0x1 ;  /* 0x0000000e022c7c11 */ /* 0x000fe2000f8208ff */
[----:B------:R-:W-:Y:S01]  /*29b0*/  IMAD.U32 R72, R72, 0x10000, RZ ;  /* 0x0001000048487824 */ /* 0x000fe200078e00ff */
[----:B------:R-:W-:Y:S01]  /*29c0*/  SHF.L.U32 R108, R108, 0x10, RZ ;  /* 0x000000106c6c7819 */ /* 0x000fe200000006ff */
[----:B------:R-:W-:Y:S01]  /*29d0*/  IMAD.U32 R66, R66, 0x10000, RZ ;  /* 0x0001000042427824 */ /* 0x000fe200078e00ff */
[----:B------:R-:W-:Y:S01]  /*29e0*/  LEA.HI.X R45, R2, UR15, R89, 0x1, P1 ;  /* 0x0000000f022d7c11 */ /* 0x000fe200088f0c59 */
[----:B------:R-:W-:Y:S01]  /*29f0*/  IMAD.U32 R53, R53, 0x10000, RZ ;  /* 0x0001000035357824 */ /* 0x000fe200078e00ff */
[----:B------:R-:W-:Y:S01]  /*2a00*/  SHF.L.U32 R89, R76, 0x10, RZ ;  /* 0x000000104c597819 */ /* 0x000fe200000006ff */
[----:B------:R-:W-:Y:S01]  /*2a10*/  IMAD.U32 R75, R75, 0x10000, RZ ;  /* 0x000100004b4b7824 */ /* 0x000fe200078e00ff */
[----:B------:R-:W-:Y:S01]  /*2a20*/  SHF.L.U32 R82, R82, 0x10, RZ ;  /* 0x0000001052527819 */ /* 0x000fe200000006ff */
[----:B------:R-:W-:Y:S01]  /*2a30*/  UIADD3 UR10, UP0, UR10, 0x2, URZ ;  /* 0x000000020a0a7890 */ /* 0x000fe2000ff1e03f */
[----:B------:R-:W-:Y:S01]  /*2a40*/  SHF.L.U32 R105, R105, 0x10, RZ ;  /* 0x0000001069697819 */ /* 0x000fe200000006ff */
[----:B------:R-:W-:Y:S01]  /*2a50*/  ULOP3.LUT UR4, UR4, 0x1, URZ, 0x3c, !UPT ;  /* 0x0000000104047892 */ /* 0x000fe2000f8e3c3f */
[----:B------:R-:W-:Y:S01]  /*2a60*/  SHF.L.U32 R83, R83, 0x10, RZ ;  /* 0x0000001053537819 */ /* 0x000fe200000006ff */
[----:B------:R-:W-:Y:S01]  /*2a70*/  UIADD3.X UR5, URZ, UR5, URZ, UP0, !UPT ;  /* 0x000000053f057290 */ /* 0x000fe200087fe43f */
        /* <DEDUP_REMOVED lines=18> */
[----:B------:R-:W-:Y:S01]  /*2ba0*/  SHF.L.U32 R111, R48, 0x10, RZ ;  /* 0x00000010306f7819 */ /* 0x000fe200000006ff */
[----:B--2---:R-:W0:Y:S02]  /*2bb0*/  LDS.64 R46, [R46] ;  /* 0x000000002e2e7984 */ /* 0x004e240000000a00 */
[----:B0-----:R-:W-:Y:S01]  /*2bc0*/  FADD.FTZ R2, R47, UR9 ;  /* 0x000000092f027e21 */ /* 0x001fe20008010000 */
[----:B------:R-:W-:Y:S01]  /*2bd0*/  FADD.FTZ R76, R0, -R46 ;  /* 0x8000002e004c7221 */ /* 0x000fe20000010000 */
[----:B------:R-:W-:Y:S01]  /*2be0*/  FADD.FTZ R108, -R46, R108 ;  /* 0x0000006c2e6c7221 */ /* 0x000fe20000010100 */
[----:B------:R-:W-:Y:S01]  /*2bf0*/  SHF.L.U32 R47, R107, 0x10, RZ ;  /* 0x000000106b2f7819 */ /* 0x000fe200000006ff */
[----:B------:R-:W-:-:S02]  /*2c00*/  IMAD.U32 R0, R106, 0x10000, RZ ;  /* 0x000100006a007824 */ /* 0x000fc400078e00ff */
[--C-:B------:R-:W-:Y:S01]  /*2c10*/  FADD.FTZ R88, R88, -R46.reuse ;  /* 0x8000002e58587221 */ /* 0x100fe20000010000 */
[----:B------:R-:W0:Y:S01]  /*2c20*/  MUFU.RSQ R2, R2 ;  /* 0x0000000200027308 */ /* 0x000e220000001400 */
[----:B------:R-:W-:Y:S01]  /*2c30*/  FADD.FTZ R105, -R46, R105 ;  /* 0x000000692e697221 */ /* 0x000fe20000010100 */
[--C-:B------:R-:W-:Y:S01]  /*2c40*/  FADD.FTZ R18, R18, -R46.reuse ;  /* 0x8000002e12127221 */ /* 0x100fe20000010000 */
        /* <DEDUP_REMOVED lines=13> */
[----:B------:R-:W-:Y:S01]  /*2d20*/  FADD.FTZ R42, R42, -R46 ;  /* 0x8000002e2a2a7221 */ /* 0x000fe20000010000 */
[----:B0-----:R-:W-:Y:S01]  /*2d30*/  FMUL.FTZ R76, R76, R2 ;  /* 0x000000024c4c7220 */ /* 0x001fe20000410000 */
[C---:B------:R-:W-:Y:S01]  /*2d40*/  FMUL.FTZ R108, R2.reuse, R108 ;  /* 0x0000006c026c7220 */ /* 0x040fe20000410000 */
[C---:B------:R-:W-:Y:S01]  /*2d50*/  FMUL.FTZ R88, R2.reuse, R88 ;  /* 0x0000005802587220 */ /* 0x040fe20000410000 */
[----:B------:R-:W-:Y:S01]  /*2d60*/  FMUL.FTZ R105, R2, R105 ;  /* 0x0000006902697220 */ /* 0x000fe20000410000 */
[----:B------:R-:W-:Y:S01]  /*2d70*/  FFMA.FTZ R106, R76, R82, R89 ;  /* 0x000000524c6a7223 */ /* 0x000fe20000010059 */
[----:B------:R-:W-:Y:S01]  /*2d80*/  FFMA.FTZ R108, R108, R47, R0 ;  /* 0x0000002f6c6c7223 */ /* 0x000fe20000010000 */
[----:B------:R-:W-:Y:S01]  /*2d90*/  SHF.L.U32 R76, R80, 0x10, RZ ;  /* 0x00000010504c7819 */ /* 0x000fe200000006ff */
[----:B------:R-:W-:Y:S01]  /*2da0*/  FFMA.FTZ R80, R88, R83, R77 ;  /* 0x0000005358507223 */ /* 0x000fe2000001004d */
[C---:B------:R-:W-:Y:S01]  /*2db0*/  FMUL.FTZ R18, R2.reuse, R18 ;  /* 0x0000001202127220 */ /* 0x040fe20000410000 */
[----:B------:R-:W-:Y:S01]  /*2dc0*/  FMUL.FTZ R20, R2, R20 ;  /* 0x0000001402147220 */ /* 0x000fe20000410000 */
[----:B------:R-:W-:Y:S01]  /*2dd0*/  F2FP.BF16.F32.PACK_AB R106, R108, R106 ;  /* 0x0000006a6c6a723e */ /* 0x000fe200000010ff */
[----:B------:R-:W-:Y:S01]  /*2de0*/  FFMA.FTZ R105, R105, R81, R76 ;  /* 0x0000005169697223 */ /* 0x000fe2000001004c */
[C---:B------:R-:W-:Y:S01]  /*2df0*/  FMUL.FTZ R22, R2.reuse, R22 ;  /* 0x0000001602167220 */ /* 0x040fe20000410000 */
[----:B------:R-:W-:Y:S01]  /*2e00*/  FMUL.FTZ R24, R2, R24 ;  /* 0x0000001802187220 */ /* 0x000fe20000410000 */
[----:B------:R-:W-:Y:S01]  /*2e10*/  PRMT R88, R106, 0x7632, R88 ;  /* 0x000076326a587816 */ /* 0x000fe20000000058 */
[----:B------:R0:W-:Y:S01]  /*2e20*/  STG.E.U16 desc[UR12][R44.64], R106 ;  /* 0x0000006a2c007986 */ /* 0x0001e2000c10150c */
[----:B------:R-:W-:Y:S01]  /*2e30*/  F2FP.BF16.F32.PACK_AB R80, R105, R80 ;  /* 0x000000506950723e */ /* 0x000fe200000010ff */
[C---:B------:R-:W-:Y:S01]  /*2e40*/  FMUL.FTZ R26, R2.reuse, R26 ;  /* 0x0000001a021a7220 */ /* 0x040fe20000410000 */
[C---:B------:R-:W-:Y:S01]  /*2e50*/  FMUL.FTZ R28, R2.reuse, R28 ;  /* 0x0000001c021c7220 */ /* 0x040fe20000410000 */
[----:B------:R1:W-:Y:S01]  /*2e60*/  STG.E.U16 desc[UR12][R44.64+0x2], R88 ;  /* 0x000002582c007986 */ /* 0x0003e2000c10150c */
[C---:B------:R-:W-:Y:S01]  /*2e70*/  FMUL.FTZ R87, R2.reuse, R87 ;  /* 0x0000005702577220 */ /* 0x040fe20000410000 */
[C---:B------:R-:W-:Y:S01]  /*2e80*/  FMUL.FTZ R85, R2.reuse, R85 ;  /* 0x0000005502557220 */ /* 0x040fe20000410000 */
[C---:B------:R-:W-:Y:S01]  /*2e90*/  FMUL.FTZ R30, R2.reuse, R30 ;  /* 0x0000001e021e7220 */ /* 0x040fe20000410000 */
[C---:B------:R-:W-:Y:S01]  /*2ea0*/  FMUL.FTZ R105, R2.reuse, R34 ;  /* 0x0000002202697220 */ /* 0x040fe20000410000 */
[C---:B------:R-:W-:Y:S01]  /*2eb0*/  FMUL.FTZ R108, R2.reuse, R38 ;  /* 0x00000026026c7220 */ /* 0x040fe20000410000 */
[C---:B------:R-:W-:Y:S01]  /*2ec0*/  FMUL.FTZ R109, R2.reuse, R40 ;  /* 0x00000028026d7220 */ /* 0x040fe20000410000 */
[C---:B------:R-:W-:Y:S01]  /*2ed0*/  FMUL.FTZ R110, R2.reuse, R42 ;  /* 0x0000002a026e7220 */ /* 0x040fe20000410000 */
[----:B0-----:R-:W-:Y:S01]  /*2ee0*/  FMUL.FTZ R106, R2, R36 ;  /* 0x00000024026a7220 */ /* 0x001fe20000410000 */
[C---:B------:R-:W-:Y:S01]  /*2ef0*/  FADD.FTZ R68, -R46.reuse, R68 ;  /* 0x000000442e447221 */ /* 0x040fe20000010100 */
[C---:B------:R-:W-:Y:S01]  /*2f00*/  FADD.FTZ R64, -R46.reuse, R64 ;  /* 0x000000402e407221 */ /* 0x040fe20000010100 */
[----:B------:R-:W-:Y:S01]  /*2f10*/  FADD.FTZ R72, -R46, R72 ;  /* 0x000000482e487221 */ /* 0x000fe20000010100 */
[----:B-1----:R-:W-:Y:S01]  /*2f20*/  FMUL.FTZ R88, R2, R32 ;  /* 0x0000002002587220 */ /* 0x002fe20000410000 */
        /* <DEDUP_REMOVED lines=12> */
[C-C-:B------:R-:W-:Y:S01]  /*2ff0*/  FFMA.FTZ R107, R82.reuse, R18, R89.reuse ;  /* 0x00000012526b7223 */ /* 0x140fe20000010059 */
        /* <DEDUP_REMOVED lines=43> */
[C-C-:B------:R-:W-:Y:S01]  /*32b0*/  FFMA.FTZ R69, R47.reuse, R68, R0.reuse ;  /* 0x000000442f457223 */ /* 0x140fe20000010000 */
[----:B------:R-:W-:Y:S01]  /*32c0*/  FFMA.FTZ R66, R47, R64, R0 ;  /* 0x000000402f427223 */ /* 0x000fe20000010000 */
[----:B------:R-:W-:Y:S01]  /*32d0*/  FADD.FTZ R43, R43, -R46 ;  /* 0x8000002e2b2b7221 */ /* 0x000fe20000010000 */
        /* <DEDUP_REMOVED lines=46> */
[----:B------:R-:W-:Y:S01]  /*35c0*/  FADD.FTZ R109, -R46, R71 ;  /* 0x000000472e6d7221 */ /* 0x000fe20000010100 */
        /* <DEDUP_REMOVED lines=12> */
[----:B------:R-:W-:Y:S01]  /*3690*/  F2FP.BF16.F32.PACK_AB R113, R72, R42 ;  /* 0x0000002a4871723e */ /* 0x000fe200000010ff */
[C---:B------:R-:W-:Y:S01]  /*36a0*/  FADD.FTZ R60, -R46.reuse, R79 ;  /* 0x0000004f2e3c7221 */ /* 0x040fe20000010100 */
[C---:B------:R-:W-:Y:S01]  /*36b0*/  LEA R42, P1, R3.reuse, UR14, 0x1 ;  /* 0x0000000e032a7c11 */ /* 0x040fe2000f8208ff */
[C---:B------:R-:W-:Y:S01]  /*36c0*/  FADD.FTZ R58, -R46.reuse, R82 ;  /* 0x000000522e3a7221 */ /* 0x040fe20000010100 */
[C---:B------:R-:W-:Y:S01]  /*36d0*/  FADD.FTZ R56, -R46.reuse, R83 ;  /* 0x000000532e387221 */ /* 0x040fe20000010100 */
[C---:B------:R-:W-:Y:S01]  /*36e0*/  FADD.FTZ R54, -R46.reuse, R84 ;  /* 0x000000542e367221 */ /* 0x040fe20000010100 */
[C---:B------:R-:W-:Y:S01]  /*36f0*/  FADD.FTZ R52, -R46.reuse, R85 ;  /* 0x000000552e347221 */ /* 0x040fe20000010100 */
[C---:B------:R-:W-:Y:S01]  /*3700*/  FADD.FTZ R50, -R46.reuse, R86 ;  /* 0x000000562e327221 */ /* 0x040fe20000010100 */
[C---:B------:R-:W-:Y:S01]  /*3710*/  FADD.FTZ R48, -R46.reuse, R87 ;  /* 0x000000572e307221 */ /* 0x040fe20000010100 */
[----:B------:R-:W-:Y:S01]  /*3720*/  FADD.FTZ R111, -R46, R111 ;  /* 0x0000006f2e6f7221 */ /* 0x000fe20000010100 */
[----:B------:R-:W-:Y:S01]  /*3730*/  LEA.HI.X R43, R3, UR15, R90, 0x1, P1 ;  /* 0x0000000f032b7c11 */ /* 0x000fe200088f0c5a */
[----:B------:R-:W-:Y:S01]  /*3740*/  FMUL.FTZ R110, R2, R110 ;  /* 0x0000006e026e7220 */ /* 0x000fe20000410000 */
[----:B------:R-:W-:Y:S01]  /*3750*/  LEA R46, P1, R4, UR14, 0x1 ;  /* 0x0000000e042e7c11 */ /* 0x000fe2000f8208ff */
[----:B------:R-:W-:Y:S01]  /*3760*/  FMUL.FTZ R3, R2, R108 ;  /* 0x0000006c02037220 */ /* 0x000fe20000410000 */
[----:B------:R-:W-:Y:S01]  /*3770*/  LEA R88, P2, R17, UR14, 0x1 ;  /* 0x0000000e11587c11 */ /* 0x000fe2000f8408ff */
[----:B------:R-:W-:Y:S01]  /*3780*/  FFMA.FTZ R110, R81, R110, R76 ;  /* 0x0000006e516e7223 */ /* 0x000fe2000001004c */
[----:B------:R-:W-:Y:S01]  /*3790*/  LEA.HI.X R47, R4, UR15, R91, 0x1, P1 ;  /* 0x0000000f042f7c11 */ /* 0x000fe200088f0c5b */
[C---:B------:R-:W-:Y:S01]  /*37a0*/  FMUL.FTZ R109, R2.reuse, R109 ;  /* 0x0000006d026d7220 */ /* 0x040fe20000410000 */
[----:B------:R-:W-:Y:S01]  /*37b0*/  LEA R4, P1, R5, UR14, 0x1 ;  /* 0x0000000e05047c11 */ /* 0x000fe2000f8208ff */
[C---:B------:R-:W-:Y:S01]  /*37c0*/  FMUL.FTZ R71, R2.reuse, R71 ;  /* 0x0000004702477220 */ /* 0x040fe20000410000 */
[----:B------:R-:W-:Y:S01]  /*37d0*/  LEA.HI.X R89, R17, UR15, R104, 0x1, P2 ;  /* 0x0000000f11597c11 */ /* 0x000fe200090f0c68 */
[C---:B------:R-:W-:Y:S01]  /*37e0*/  FMUL.FTZ R67, R2.reuse, R67 ;  /* 0x0000004302437220 */ /* 0x040fe20000410000 */
[----:B------:R-:W-:Y:S01]  /*37f0*/  LEA.HI.X R5, R5, UR15, R92, 0x1, P1 ;  /* 0x0000000f05057c11 */ /* 0x000fe200088f0c5c */
[----:B------:R-:W-:Y:S01]  /*3800*/  FMUL.FTZ R65, R2, R65 ;  /* 0x0000004102417220 */ /* 0x000fe20000410000 */
[----:B------:R-:W-:Y:S01]  /*3810*/  LEA R72, P1, R6, UR14, 0x1 ;  /* 0x0000000e06487c11 */ /* 0x000fe2000f8208ff */
[C---:B------:R-:W-:Y:S01]  /*3820*/  FMUL.FTZ R17, R2.reuse, R62 ;  /* 0x0000003e02117220 */ /* 0x040fe20000410000 */
[C---:B------:R-:W-:Y:S01]  /*3830*/  FMUL.FTZ R91, R2.reuse, R60 ;  /* 0x0000003c025b7220 */ /* 0x040fe20000410000 */
[----:B------:R-:W-:Y:S01]  /*3840*/  FMUL.FTZ R111, R2, R111 ;  /* 0x0000006f026f7220 */ /* 0x000fe20000410000 */
[----:B------:R-:W-:Y:S01]  /*3850*/  LEA.HI.X R73, R6, UR15, R93, 0x1, P1 ;  /* 0x0000000f06497c11 */ /* 0x000fe200088f0c5d */
[----:B------:R-:W-:Y:S01]  /*3860*/  FMUL.FTZ R93, R2, R58 ;  /* 0x0000003a025d7220 */ /* 0x000fe20000410000 */
[----:B------:R-:W-:Y:S01]  /*3870*/  LEA R6, P1, R7, UR14, 0x1 ;  /* 0x0000000e07067c11 */ /* 0x000fe2000f8208ff */
[----:B------:R-:W-:Y:S01]  /*3880*/  STG.E.U16 desc[UR12][R44.64+0x4], R80 ;  /* 0x000004502c007986 */ /* 0x000fe2000c10150c */
[----:B------:R-:W-:Y:S01]  /*3890*/  F2FP.BF16.F32.PACK_AB R19, R110, R19 ;  /* 0x000000136e13723e */ /* 0x000fe200000010ff */
[----:B------:R-:W-:Y:S01]  /*38a0*/  FFMA.FTZ R58, R81, R93, R76 ;  /* 0x0000005d513a7223 */ /* 0x000fe2000001004c */
[----:B------:R-:W-:-:S02]  /*38b0*/  LEA.HI.X R7, R7, UR15, R94, 0x1, P1 ;  /* 0x0000000f07077c11 */ /* 0x000fc400088f0c5e */
[----:B------:R-:W-:Y:S02]  /*38c0*/  LEA R74, P1, R8, UR14, 0x1 ;  /* 0x0000000e084a7c11 */ /* 0x000fe4000f8208ff */
[----:B------:R-:W-:Y:S02]  /*38d0*/  F2FP.BF16.F32.PACK_AB R70, R70, R112 ;  /* 0x000000704646723e */ /* 0x000fe400000010ff */
[----:B------:R-:W-:Y:S01]  /*38e0*/  LEA.HI.X R75, R8, UR15, R95, 0x1, P1 ;  /* 0x0000000f084b7c11 */ /* 0x000fe200088f0c5f */
[----:B------:R-:W-:Y:S01]  /*38f0*/  FMUL.FTZ R95, R2, R56 ;  /* 0x00000038025f7220 */ /* 0x000fe20000410000 */
[----:B------:R-:W-:Y:S01]  /*3900*/  LEA R8, P1, R9, UR14, 0x1 ;  /* 0x0000000e09087c11 */ /* 0x000fe2000f8208ff */
[--C-:B------:R-:W-:Y:S01]  /*3910*/  FFMA.FTZ R56, R81, R91, R76.reuse ;  /* 0x0000005b51387223 */ /* 0x100fe2000001004c */
        /* <DEDUP_REMOVED lines=9> */
[----:B------:R-:W-:Y:S01]  /*39b0*/  PRMT R17, R113, 0x7632, R17 ;  /* 0x0000763271117816 */ /* 0x000fe20000000011 */
[----:B------:R-:W-:Y:S01]  /*39c0*/  FFMA.FTZ R62, R81, R97, R76 ;  /* 0x00000061513e7223 */ /* 0x000fe2000001004c */
[----:B------:R-:W-:-:S02]  /*39d0*/  LEA.HI.X R11, R11, UR15, R98, 0x1, P1 ;  /* 0x0000000f0b0b7c11 */ /* 0x000fc400088f0c62 */
[----:B------:R-:W-:Y:S02]  /*39e0*/  LEA R82, P1, R12, UR14, 0x1 ;  /* 0x0000000e0c527c11 */ /* 0x000fe4000f8208ff */
[----:B------:R-:W-:Y:S02]  /*39f0*/  F2FP.BF16.F32.PACK_AB R38, R66, R38 ;  /* 0x000000264226723e */ /* 0x000fe400000010ff */
[----:B------:R-:W-:Y:S01]  /*3a00*/  LEA.HI.X R83, R12, UR15, R99, 0x1, P1 ;  /* 0x0000000f0c537c11 */ /* 0x000fe200088f0c63 */
[----:B------:R-:W-:Y:S01]  /*3a10*/  FMUL.FTZ R99, R2, R52 ;  /* 0x0000003402637220 */ /* 0x000fe20000410000 */
[----:B------:R-:W-:Y:S01]  /*3a20*/  LEA R12, P1, R13, UR14, 0x1 ;  /* 0x0000000e0d0c7c11 */ /* 0x000fe2000f8208ff */
[C-C-:B------:R-:W-:Y:S01]  /*3a30*/  FFMA.FTZ R52, R81.reuse, R65, R76.reuse ;  /* 0x0000004151347223 */ /* 0x140fe2000001004c */
        /* <DEDUP_REMOVED lines=15> */
[C-C-:B------:R-:W-:Y:S01]  /*3b30*/  FFMA.FTZ R16, R81.reuse, R3, R76.reuse ;  /* 0x0000000351107223 */ /* 0x140fe2000001004c */
[----:B------:R-:W-:Y:S01]  /*3b40*/  PRMT R3, R80, 0x7632, R3 ;  /* 0x0000763250037816 */ /* 0x000fe20000000003 */
[----:B------:R-:W-:Y:S01]  /*3b50*/  FMUL.FTZ R103, R2, R48 ;  /* 0x0000003002677220 */ /* 0x000fe20000410000 */
[C-C-:B------:R-:W-:Y:S01]  /*3b60*/  FFMA.FTZ R2, R81.reuse, R109, R76.reuse ;  /* 0x0000006d51027223 */ /* 0x140fe2000001004c */
[C-C-:B------:R-:W-:Y:S01]  /*3b70*/  FFMA.FTZ R48, R81.reuse, R71, R76.reuse ;  /* 0x0000004751307223 */ /* 0x140fe2000001004c */
[----:B------:R-:W-:Y:S01]  /*3b80*/  F2FP.BF16.F32.PACK_AB R16, R16, R23 ;  /* 0x000000171010723e */ /* 0x000fe200000010ff */
[----:B------:R0:W-:Y:S01]  /*3b90*/  STG.E.U16 desc[UR12][R44.64+0x6], R3 ;  /* 0x000006032c007986 */ /* 0x0001e2000c10150c */
[----:B------:R-:W-:Y:S01]  /*3ba0*/  F2FP.BF16.F32.PACK_AB R31, R54, R31 ;  /* 0x0000001f361f723e */ /* 0x000fe200000010ff */
[C-C-:B------:R-:W-:Y:S01]  /*3bb0*/  FFMA.FTZ R103, R81.reuse, R103, R76.reuse ;  /* 0x0000006751677223 */ /* 0x140fe2000001004c */
[----:B------:R-:W-:Y:S01]  /*3bc0*/  F2FP.BF16.F32.PACK_AB R2, R2, R21 ;  /* 0x000000150202723e */ /* 0x000fe200000010ff */
[----:B------:R-:W-:Y:S01]  /*3bd0*/  STG.E.U16 desc[UR12][R42.64], R113 ;  /* 0x000000712a007986 */ /* 0x000fe2000c10150c */
[----:B------:R-:W-:Y:S01]  /*3be0*/  F2FP.BF16.F32.PACK_AB R25, R48, R25 ;  /* 0x000000193019723e */ /* 0x000fe200000010ff */
[----:B------:R-:W-:Y:S01]  /*3bf0*/  FFMA.FTZ R76, R81, R111, R76 ;  /* 0x0000006f514c7223 */ /* 0x000fe2000001004c */
[----:B------:R-:W-:Y:S01]  /*3c00*/  PRMT R21, R2, 0x7632, R21 ;  /* 0x0000763202157816 */ /* 0x000fe20000000015 */
[----:B------:R1:W-:Y:S01]  /*3c10*/  STG.E.U16 desc[UR12][R42.64+0x2], R17 ;  /* 0x000002112a007986 */ /* 0x0003e2000c10150c */
[----:B------:R-:W-:Y:S01]  /*3c20*/  F2FP.BF16.F32.PACK_AB R32, R61, R32 ;  /* 0x000000203d20723e */ /* 0x000fe200000010ff */
[----:B------:R-:W-:Y:S01]  /*3c30*/  ULDC.64 UR14, c[0x0][0x238] ;  /* 0x00008e00000e7ab9 */ /* 0x000fe20000000a00 */
[----:B------:R-:W-:Y:S01]  /*3c40*/  F2FP.BF16.F32.PACK_AB R33, R56, R33 ;  /* 0x000000213821723e */ /* 0x000fe200000010ff */
[----:B------:R2:W-:Y:S01]  /*3c50*/  STG.E.U16 desc[UR12][R42.64+0x4], R19 ;  /* 0x000004132a007986 */ /* 0x0005e2000c10150c */
[----:B0-----:R-:W-:Y:S01]  /*3c60*/  PRMT R45, R19, 0x7632, R45 ;  /* 0x00007632132d7816 */ /* 0x001fe2000000002d */
[----:B------:R-:W-:Y:S01]  /*3c70*/  UISETP.GE.U32.AND UP0, UPT, UR10, UR14, UPT ;  /* 0x0000000e0a00728c */ /* 0x000fe2000bf06070 */
[----:B------:R-:W-:-:S02]  /*3c80*/  PRMT R3, R70, 0x7632, R3 ;  /* 0x0000763246037816 */ /* 0x000fc40000000003 */
[----:B------:R-:W-:Y:S01]  /*3c90*/  F2FP.BF16.F32.PACK_AB R30, R59, R30 ;  /* 0x0000001e3b1e723e */ /* 0x000fe200000010ff */
[----:B------:R-:W-:Y:S01]  /*3ca0*/  STG.E.U16 desc[UR12][R42.64+0x6], R45 ;  /* 0x0000062d2a007986 */ /* 0x000fe2000c10150c */
[----:B------:R-:W-:Y:S01]  /*3cb0*/  F2FP.BF16.F32.PACK_AB R35, R58, R35 ;  /* 0x000000233a23723e */ /* 0x000fe200000010ff */
[----:B------:R-:W-:Y:S01]  /*3cc0*/  UISETP.GE.AND.EX UP0, UPT, UR5, UR15, UPT, UP0 ;  /* 0x0000000f0500728c */ /* 0x000fe2000bf06300 */
[----:B-1----:R-:W-:Y:S01]  /*3cd0*/  PRMT R17, R69, 0x7632, R17 ;  /* 0x0000763245117816 */ /* 0x002fe20000000011 */
[----:B------:R0:W-:Y:S01]  /*3ce0*/  STG.E.U16 desc[UR12][R46.64+0x4], R2 ;  /* 0x000004022e007986 */ /* 0x0001e2000c10150c */
[----:B------:R-:W-:Y:S02]  /*3cf0*/  F2FP.BF16.F32.PACK_AB R28, R57, R28 ;  /* 0x0000001c391c723e */ /* 0x000fe400000010ff */
[----:B--2---:R-:W-:Y:S01]  /*3d00*/  PRMT R19, R16, 0x7632, R19 ;  /* 0x0000763210137816 */ /* 0x004fe20000000013 */
[----:B------:R1:W-:Y:S01]  /*3d10*/  STG.E.U16 desc[UR12][R46.64+0x2], R3 ;  /* 0x000002032e007986 */ /* 0x0003e2000c10150c */
[----:B------:R-:W-:-:S02]  /*3d20*/  F2FP.BF16.F32.PACK_AB R37, R60, R37 ;  /* 0x000000253c25723e */ /* 0x000fc400000010ff */
[----:B------:R-:W-:Y:S01]  /*3d30*/  F2FP.BF16.F32.PACK_AB R26, R55, R26 ;  /* 0x0000001a371a723e */ /* 0x000fe200000010ff */
[----:B------:R-:W-:Y:S01]  /*3d40*/  STG.E.U16 desc[UR12][R46.64], R70 ;  /* 0x000000462e007986 */ /* 0x000fe2000c10150c */
[----:B------:R-:W-:Y:S02]  /*3d50*/  F2FP.BF16.F32.PACK_AB R39, R62, R39 ;  /* 0x000000273e27723e */ /* 0x000fe400000010ff */
[----:B------:R-:W-:Y:S01]  /*3d60*/  F2FP.BF16.F32.PACK_AB R24, R53, R24 ;  /* 0x000000183518723e */ /* 0x000fe200000010ff */
[----:B------:R-:W-:Y:S01]  /*3d70*/  STG.E.U16 desc[UR12][R46.64+0x6], R21 ;  /* 0x000006152e007986 */ /* 0x000fe2000c10150c */
[----:B0-----:R-:W-:Y:S02]  /*3d80*/  PRMT R2, R40, 0x7632, R2 ;  /* 0x0000763228027816 */ /* 0x001fe40000000002 */
[----:B------:R-:W-:Y:S01]  /*3d90*/  F2FP.BF16.F32.PACK_AB R41, R90, R41 ;  /* 0x000000295a29723e */ /* 0x000fe200000010ff */
[----:B------:R-:W-:Y:S01]  /*3da0*/  STG.E.U16 desc[UR12][R4.64], R69 ;  /* 0x0000004504007986 */ /* 0x000fe2000c10150c */
[----:B-1----:R-:W-:-:S02]  /*3db0*/  PRMT R3, R25, 0x7632, R3 ;  /* 0x0000763219037816 */ /* 0x002fc40000000003 */
[----:B------:R-:W-:Y:S01]  /*3dc0*/  F2FP.BF16.F32.PACK_AB R92, R92, R105 ;  /* 0x000000695c5c723e */ /* 0x000fe200000010ff */
[----:B------:R-:W-:Y:S01]  /*3dd0*/  STG.E.U16 desc[UR12][R4.64+0x2], R17 ;  /* 0x0000021104007986 */ /* 0x000fe2000c10150c */
[----:B------:R-:W-:Y:S02]  /*3de0*/  PRMT R42, R24, 0x7632, R42 ;  /* 0x00007632182a7816 */ /* 0x000fe4000000002a */
[----:B------:R-:W-:Y:S01]  /*3df0*/  F2FP.BF16.F32.PACK_AB R22, R51, R22 ;  /* 0x000000163316723e */ /* 0x000fe200000010ff */
[----:B------:R-:W-:Y:S01]  /*3e00*/  STG.E.U16 desc[UR12][R4.64+0x4], R16 ;  /* 0x0000041004007986 */ /* 0x000fe2000c10150c */
[----:B------:R-:W-:Y:S02]  /*3e10*/  F2FP.BF16.F32.PACK_AB R20, R49, R20 ;  /* 0x000000143114723e */ /* 0x000fe400000010ff */
[----:B------:R-:W-:Y:S01]  /*3e20*/  F2FP.BF16.F32.PACK_AB R103, R103, R106 ;  /* 0x0000006a6767723e */ /* 0x000fe200000010ff */
[----:B------:R0:W-:Y:S01]  /*3e30*/  STG.E.U16 desc[UR12][R4.64+0x6], R19 ;  /* 0x0000061304007986 */ /* 0x0001e2000c10150c */
[----:B------:R-:W-:-:S02]  /*3e40*/  F2FP.BF16.F32.PACK_AB R0, R0, R18 ;  /* 0x000000120000723e */ /* 0x000fc400000010ff */
[----:B------:R-:W-:Y:S01]  /*3e50*/  F2FP.BF16.F32.PACK_AB R76, R76, R77 ;  /* 0x0000004d4c4c723e */ /* 0x000fe200000010ff */
[----:B------:R1:W-:Y:S01]  /*3e60*/  STG.E.U16 desc[UR12][R72.64+0x2], R2 ;  /* 0x0000020248007986 */ /* 0x0003e2000c10150c */
[----:B------:R-:W-:Y:S02]  /*3e70*/  PRMT R43, R20, 0x7632, R43 ;  /* 0x00007632142b7816 */ /* 0x000fe4000000002b */
[----:B------:R-:W-:Y:S01]  /*3e80*/  PRMT R44, R0, 0x7632, R44 ;  /* 0x00007632002c7816 */ /* 0x000fe2000000002c */
[----:B------:R2:W-:Y:S01]  /*3e90*/  STG.E.U16 desc[UR12][R72.64+0x6], R3 ;  /* 0x0000060348007986 */ /* 0x0005e2000c10150c */
[----:B------:R-:W-:Y:S02]  /*3ea0*/  PLOP3.LUT P1, PT, PT, PT, UP0, 0x80, 0x0 ;  /* 0x000000000000781c */ /* 0x000fe40003f2f008 */
[----:B0-----:R-:W-:Y:S01]  /*3eb0*/  PRMT R4, R38, 0x7632, R4 ;  /* 0x0000763226047816 */ /* 0x001fe20000000004 */
[----:B------:R-:W-:Y:S01]  /*3ec0*/  STG.E.U16 desc[UR12][R72.64], R40 ;  /* 0x0000002848007986 */ /* 0x000fe2000c10150c */
[----:B------:R-:W-:-:S02]  /*3ed0*/  PRMT R5, R27, 0x7632, R5 ;  /* 0x000076321b057816 */ /* 0x000fc40000000005 */
[----:B-1----:R-:W-:Y:S01]  /*3ee0*/  PRMT R2, R36, 0x7632, R2 ;  /* 0x0000763224027816 */ /* 0x002fe20000000002 */
[----:B------:R-:W-:Y:S01]  /*3ef0*/  STG.E.U16 desc[UR12][R72.64+0x4], R25 ;  /* 0x0000041948007986 */ /* 0x000fe2000c10150c */
[----:B--2---:R-:W-:-:S03]  /*3f00*/  PRMT R3, R29, 0x7632, R3 ;  /* 0x000076321d037816 */ /* 0x004fc60000000003 */
[----:B------:R-:W-:Y:S04]  /*3f10*/  STG.E.U16 desc[UR12][R6.64], R38 ;  /* 0x0000002606007986 */ /* 0x000fe8000c10150c */
[----:B------:R0:W-:Y:S04]  /*3f20*/  STG.E.U16 desc[UR12][R6.64+0x2], R4 ;  /* 0x0000020406007986 */ /* 0x0001e8000c10150c */
[----:B------:R-:W-:Y:S04]  /*3f30*/  STG.E.U16 desc[UR12][R6.64+0x4], R27 ;  /* 0x0000041b06007986 */ /* 0x000fe8000c10150c */
[----:B------:R1:W-:Y:S04]  /*3f40*/  STG.E.U16 desc[UR12][R6.64+0x6], R5 ;  /* 0x0000060506007986 */ /* 0x0003e8000c10150c */
[----:B------:R2:W-:Y:S01]  /*3f50*/  STG.E.U16 desc[UR12][R74.64+0x2], R2 ;  /* 0x000002024a007986 */ /* 0x0005e2000c10150c */
[----:B0-----:R-:W-:-:S03]  /*3f60*/  PRMT R4, R34, 0x7632, R4 ;  /* 0x0000763222047816 */ /* 0x001fc60000000004 */
[----:B------:R0:W-:Y:S01]  /*3f70*/  STG.E.U16 desc[UR12][R74.64+0x6], R3 ;  /* 0x000006034a007986 */ /* 0x0001e2000c10150c */
[----:B-1----:R-:W-:-:S03]  /*3f80*/  PRMT R5, R31, 0x7632, R5 ;  /* 0x000076321f057816 */ /* 0x002fc60000000005 */
[----:B------:R-:W-:Y:S01]  /*3f90*/  STG.E.U16 desc[UR12][R74.64], R36 ;  /* 0x000000244a007986 */ /* 0x000fe2000c10150c */
[----:B------:R-:W-:Y:S02]  /*3fa0*/  PRMT R6, R26, 0x7632, R6 ;  /* 0x000076321a067816 */ /* 0x000fe40000000006 */
[----:B--2---:R-:W-:Y:S01]  /*3fb0*/  PRMT R2, R32, 0x7632, R2 ;  /* 0x0000763220027816 */ /* 0x004fe20000000002 */
[----:B------:R-:W-:Y:S01]  /*3fc0*/  STG.E.U16 desc[UR12][R74.64+0x4], R29 ;  /* 0x0000041d4a007986 */ /* 0x000fe2000c10150c */
[----:B------:R-:W-:Y:S02]  /*3fd0*/  PRMT R7, R22, 0x7632, R7 ;  /* 0x0000763216077816 */ /* 0x000fe40000000007 */
[----:B0-----:R-:W-:Y:S01]  /*3fe0*/  PRMT R3, R33, 0x7632, R3 ;  /* 0x0000763221037816 */ /* 0x001fe20000000003 */
        /* <DEDUP_REMOVED lines=9> */
[----:B--2---:R-:W-:-:S03]  /*4080*/  PRMT R2, R28, 0x7632, R2 ;  /* 0x000076321c027816 */ /* 0x004fc60000000002 */
[----:B------:R-:W-:Y:S01]  /*4090*/  STG.E.U16 desc[UR12][R78.64+0x4], R33 ;  /* 0x000004214e007986 */ /* 0x000fe2000c10150c */
[----:B0-----:R-:W-:-:S03]  /*40a0*/  PRMT R3, R37, 0x7632, R3 ;  /* 0x0000763225037816 */ /* 0x001fc60000000003 */
[----:B------:R-:W-:Y:S04]  /*40b0*/  STG.E.U16 desc[UR12][R10.64], R30 ;  /* 0x0000001e0a007986 */ /* 0x000fe8000c10150c */
[----:B------:R-:W-:Y:S04]  /*40c0*/  STG.E.U16 desc[UR12][R10.64+0x2], R5 ;  /* 0x000002050a007986 */ /* 0x000fe8000c10150c */
[----:B------:R-:W-:Y:S04]  /*40d0*/  STG.E.U16 desc[UR12][R10.64+0x4], R35 ;  /* 0x000004230a007986 */ /* 0x000fe8000c10150c */
[----:B------:R0:W-:Y:S04]  /*40e0*/  STG.E.U16 desc[UR12][R10.64+0x6], R4 ;  /* 0x000006040a007986 */ /* 0x0001e8000c10150c */
[----:B------:R1:W-:Y:S04]  /*40f0*/  STG.E.U16 desc[UR12][R82.64+0x2], R2 ;  /* 0x0000020252007986 */ /* 0x0003e8000c10150c */
[----:B------:R2:W-:Y:S01]  /*4100*/  STG.E.U16 desc[UR12][R82.64+0x6], R3 ;  /* 0x0000060352007986 */ /* 0x0005e2000c10150c */
[----:B0-----:R-:W-:-:S03]  /*4110*/  PRMT R4, R39, 0x7632, R4 ;  /* 0x0000763227047816 */ /* 0x001fc60000000004 */
[----:B------:R-:W-:Y:S01]  /*4120*/  STG.E.U16 desc[UR12][R82.64], R28 ;  /* 0x0000001c52007986 */ /* 0x000fe2000c10150c */
[----:B-1----:R-:W-:-:S03]  /*4130*/  PRMT R2, R41, 0x7632, R2 ;  /* 0x0000763229027816 */ /* 0x002fc60000000002 */
[----:B------:R-:W-:Y:S01]  /*4140*/  STG.E.U16 desc[UR12][R82.64+0x4], R37 ;  /* 0x0000042552007986 */ /* 0x000fe2000c10150c */
[----:B--2---:R-:W-:-:S03]  /*4150*/  PRMT R3, R92, 0x7632, R3 ;  /* 0x000076325c037816 */ /* 0x004fc60000000003 */
[----:B------:R-:W-:Y:S04]  /*4160*/  STG.E.U16 desc[UR12][R12.64], R26 ;  /* 0x0000001a0c007986 */ /* 0x000fe8000c10150c */
[----:B------:R-:W-:Y:S04]  /*4170*/  STG.E.U16 desc[UR12][R12.64+0x2], R6 ;  /* 0x000002060c007986 */ /* 0x000fe8000c10150c */
[----:B------:R-:W-:Y:S04]  /*4180*/  STG.E.U16 desc[UR12][R12.64+0x4], R39 ;  /* 0x000004270c007986 */ /* 0x000fe8000c10150c */
[----:B------:R-:W-:Y:S04]  /*4190*/  STG.E.U16 desc[UR12][R12.64+0x6], R4 ;  /* 0x000006040c007986 */ /* 0x000fe8000c10150c */
[----:B------:R-:W-:Y:S04]  /*41a0*/  STG.E.U16 desc[UR12][R84.64], R24 ;  /* 0x0000001854007986 */ /* 0x000fe8000c10150c */
[----:B------:R-:W-:Y:S04]  /*41b0*/  STG.E.U16 desc[UR12][R84.64+0x2], R42 ;  /* 0x0000022a54007986 */ /* 0x000fe8000c10150c */
[----:B------:R-:W-:Y:S04]  /*41c0*/  STG.E.U16 desc[UR12][R84.64+0x4], R41 ;  /* 0x0000042954007986 */ /* 0x000fe8000c10150c */
[----:B------:R0:W-:Y:S04]  /*41d0*/  STG.E.U16 desc[UR12][R84.64+0x6], R2 ;  /* 0x0000060254007986 */ /* 0x0001e8000c10150c */
[----:B------:R1:W-:Y:S04]  /*41e0*/  STG.E.U16 desc[UR12][R14.64+0x6], R3 ;  /* 0x000006030e007986 */ /* 0x0003e8000c10150c */
[----:B------:R2:W-:Y:S01]  /*41f0*/  STG.E.U16 desc[UR12][R14.64], R22 ;  /* 0x000000160e007986 */ /* 0x0005e2000c10150c */
[----:B0-----:R-:W-:-:S03]  /*4200*/  PRMT R2, R103, 0x7632, R2 ;  /* 0x0000763267027816 */ /* 0x001fc60000000002 */
[----:B------:R2:W-:Y:S01]  /*4210*/  STG.E.U16 desc[UR12][R14.64+0x2], R7 ;  /* 0x000002070e007986 */ /* 0x0005e2000c10150c */
[----:B-1----:R-:W-:-:S03]  /*4220*/  PRMT R3, R76, 0x7632, R3 ;  /* 0x000076324c037816 */ /* 0x002fc60000000003 */
[----:B------:R2:W-:Y:S04]  /*4230*/  STG.E.U16 desc[UR12][R14.64+0x4], R92 ;  /* 0x0000045c0e007986 */ /* 0x0005e8000c10150c */
        /* <DEDUP_REMOVED lines=10> */
.L_x_1019:
        /* <DEDUP_REMOVED lines=10> */
.L_x_2241:


//--------------------- .text._ZN13group_norm_v214gn_cuda_kernelI13__nv_bfloat16Li480ELi1ELi32ELi60ELi1024ELb0ELi64ELi960ELi960ELi4ELb1ELi9ELb0ELb0ENS_16CompileConditionILi900EEEEEvPT_PKS4_S7_S7_flPfS8_Pj --------------------------
	.section	.text._ZN13group_norm_v214gn_cuda_kernelI13__nv_bfloat16Li480ELi1ELi32ELi60ELi1024ELb0ELi64ELi960ELi960ELi4ELb1ELi9ELb0ELb0ENS_16CompileConditionILi900EEEEEvPT_PKS4_S7_S7_flPfS8_Pj,"ax",@progbits
	.align	128
        .global         _ZN13group_norm_v214gn_cuda_kernelI13__nv_bfloat16Li480ELi1ELi32ELi60ELi1024ELb0ELi64ELi960ELi960ELi4ELb1ELi9ELb0ELb0ENS_16CompileConditionILi900EEEEEvPT_PKS4_S7_S7_flPfS8_Pj
        .type           _ZN13group_norm_v214gn_cuda_kernelI13__nv_bfloat16Li480ELi1ELi32ELi60ELi1024ELb0ELi64ELi960ELi960ELi4ELb1ELi9ELb0ELb0ENS_16CompileConditionILi900EEEEEvPT_PKS4_S7_S7_flPfS8_Pj,@function
        .size           _ZN13group_norm_v214gn_cuda_kernelI13__nv_bfloat16Li480ELi1ELi32ELi60ELi1024ELb0ELi64ELi960ELi960ELi4ELb1ELi9ELb0ELb0ENS_16CompileConditionILi900EEEEEvPT_PKS4_S7_S7_flPfS8_Pj,(.L_x_2242 - _ZN13group_norm_v214gn_cuda_kernelI13__nv_bfloat16Li480ELi1ELi32ELi60ELi1024ELb0ELi64ELi960ELi960ELi4ELb1ELi9ELb0ELb0ENS_16CompileConditionILi900EEEEEvPT_PKS4_S7_S7_flPfS8_Pj)
        .other          _ZN13group_norm_v214gn_cuda_kernelI13__nv_bfloat16Li480ELi1ELi32ELi60ELi1024ELb0ELi64ELi960ELi960ELi4ELb1ELi9ELb0ELb0ENS_16CompileConditionILi900EEEEEvPT_PKS4_S7_S7_flPfS8_Pj,@"STO_CUDA_ENTRY STV_DEFAULT"
_ZN13group_norm_v214gn_cuda_kernelI13__nv_bfloat16Li480ELi1ELi32ELi60ELi1024ELb0ELi64ELi960ELi960ELi4ELb1ELi9ELb0ELb0ENS_16CompileConditionILi900EEEEEvPT_PKS4_S7_S7_flPfS8_Pj:
.text._ZN13group_norm_v214gn_cuda_kernelI13__nv_bfloat16Li480ELi1ELi32ELi60ELi1024ELb0ELi64ELi960ELi960ELi4ELb1ELi9ELb0ELb0ENS_16CompileConditionILi900EEEEEvPT_PKS4_S7_S7_flPfS8_Pj:
[----:B------:R-:W0:Y:S08]  /*0000*/  LDC R1, c[0x0][0x28] ;  /* 0x00000a00ff017b82 */ /* 0x000e300000000800 */
[----:B------:R-:W1:Y:S01]  /*0010*/  S2UR UR4, SR_CTAID.Y ;  /* 0x00000000000479c3 */ /* 0x000e620000002600 */
[----:B------:R-:W-:Y:S01]  /*0020*/  ULDC.64 UR10, c[0x0][0x238] ;  /* 0x00008e00000a7ab9 */ /* 0x000fe20000000a00 */
[----:B0-----:R-:W-:Y:S01]  /*0030*/  IADD3 R1, R1, -0x228, RZ ;  /* 0xfffffdd801017810 */ /* 0x001fe20007ffe0ff */
[----:B------:R-:W-:-:S02]  /*0040*/  USHF.L.U32 UR20, UR10, 0x1, URZ ;  /* 0x000000010a147899 */ /* 0x000fc4000800063f */
[----:B------:R-:W-:Y:S02]  /*0050*/  USHF.L.U64.HI UR11, UR10, 0x1, UR11 ;  /* 0x000000010a0b7899 */ /* 0x000fe4000801020b */
[----:B-1----:R-:W-:-:S04]  /*0060*/  UISETP.GT.U32.AND UP0, UPT, UR20, UR4, UPT ;  /* 0x000000041400728c */ /* 0x002fc8000bf04070 */
[----:B------:R-:W-:-:S06]  /*0070*/  UISETP.GT.AND.EX UP0, UPT, UR11, URZ, UPT, UP0 ;  /* 0x0000003f0b00728c */ /* 0x000fcc000bf04300 */
[----:B------:R-:W-:-:S13]  /*0080*/  PLOP3.LUT P0, PT, PT, PT, UP0, 0x80, 0x0 ;  /* 0x000000000000781c */ /* 0x000fda0003f0f008 */
[----:B------:R-:W-:Y:S05]  /*0090*/  @!P0 EXIT ;  /* 0x000000000000894d */ /* 0x000fea0003800000 */
[----:B------:R-:W0:Y:S01]  /*00a0*/  S2R R6, SR_TID.X ;  /* 0x0000000000067919 */ /* 0x000e220000002100 */
[----:B------:R-:W-:Y:S01]  /*00b0*/  MOV R0, 0x400 ;  /* 0x0000040000007802 */ /* 0x000fe20000000f00 */
[----:B------:R-:W-:Y:S01]  /*00c0*/  ULDC.64 UR8, c[0x0][0x240] ;  /* 0x0000900000087ab9 */ /* 0x000fe20000000a00 */
[----:B------:R-:W-:Y:S01]  /*00d0*/  LOP3.LUT R98, R98, 0xffffffef, RZ, 0xc0, !PT ;  /* 0xffffffef62627812 */ /* 0x000fe200078ec0ff */
[----:B------:R-:W1:Y:S01]  /*00e0*/  S2R R5, SR_CgaCtaId ;  /* 0x0000000000057919 */ /* 0x000e620000008800 */
[----:B------:R-:W-:Y:S01]  /*00f0*/  ISETP.EQ.U32.AND P1, PT, RZ, UR8, PT ;  /* 0x00000008ff007c0c */ /* 0x000fe2000bf22070 */
[----:B------:R-:W-:Y:S01]  /*0100*/  UMOV UR10, UR4 ;  /* 0x00000004000a7c82 */ /* 0x000fe20008000000 */
[----:B------:R-:W-:Y:S01]  /*0110*/  ULDC.64 UR6, c[0x0][0x250] ;  /* 0x0000940000067ab9 */ /* 0x000fe20000000a00 */
[----:B------:R-:W2:Y:S01]  /*0120*/  S2R R4, SR_CTAID.X ;  /* 0x0000000000047919 */ /* 0x000ea20000002500 */
[----:B------:R-:W-:Y:S01]  /*0130*/  ULEA UR6, UP0, UR10, UR6, 0x2 ;  /* 0x000000060a067291 */ /* 0x000fe2000f80103f */
[----:B------:R-:W-:Y:S01]  /*0140*/  UMOV UR5, URZ ;  /* 0x0000003f00057c82 */ /* 0x000fe20008000000 */
[----:B------:R-:W-:-:S02]  /*0150*/  UMOV UR4, URZ ;  /* 0x0000003f00047c82 */ /* 0x000fc40008000000 */
[----:B------:R-:W-:Y:S01]  /*0160*/  ULEA.HI.X UR7, UR10, UR7, UR5, 0x2, UP0 ;  /* 0x000000070a077291 */ /* 0x000fe200080f1405 */
[----:B------:R-:W-:Y:S01]  /*0170*/  ULDC.64 UR14, c[0x0][0x208] ;  /* 0x00008200000e7ab9 */ /* 0x000fe20000000a00 */
[----:B0-----:R-:W-:Y:S01]  /*0180*/  IMAD.WIDE.U32 R2, R6, -0x77777777, RZ ;  /* 0x8888888906027825 */ /* 0x001fe200078e00ff */
[----:B-1----:R-:W-:-:S04]  /*0190*/  LEA R5, R5, R0, 0x18 ;  /* 0x0000000005057211 */ /* 0x002fc800078ec0ff */
[----:B------:R-:W-:Y:S02]  /*01a0*/  SHF.R.U32.HI R3, RZ, 0x7, R3 ;  /* 0x00000007ff037819 */ /* 0x000fe40000011603 */
[----:B--2---:R-:W-:Y:S02]  /*01b0*/  LOP3.LUT P0, R0, R4, 0xf, RZ, 0xc0, !PT ;  /* 0x0000000f04007812 */ /* 0x004fe4000780c0ff */
[--C-:B------:R-:W-:Y:S01]  /*01c0*/  SHF.R.U32.HI R4, RZ, 0x1, R6.reuse ;  /* 0x00000001ff047819 */ /* 0x100fe20000011606 */
[----:B------:R-:W-:Y:S01]  /*01d0*/  IMAD R2, R3, -0xf0, R6 ;  /* 0xffffff1003027824 */ /* 0x000fe200078e0206 */
[----:B------:R-:W-:-:S03]  /*01e0*/  ISETP.GT.U32.OR P0, PT, R6, 0xf, P0 ;  /* 0x0000000f0600780c */ /* 0x000fc60000704470 */
[----:B------:R-:W-:Y:S01]  /*01f0*/  IMAD R2, R2, 0x18, R5 ;  /* 0x0000001802027824 */ /* 0x000fe200078e0205 */
[----:B------:R-:W-:Y:S02]  /*0200*/  SHF.L.U32 R5, R4, 0x4, RZ ;  /* 0x0000000404057819 */ /* 0x000fe400000006ff */
[----:B------:R-:W-:Y:S02]  /*0210*/  ISETP.EQ.OR.EX P0, PT, RZ, UR9, P0, P1 ;  /* 0x00000009ff007c0c */ /* 0x000fe40008702710 */
[----:B------:R-:W-:-:S05]  /*0220*/  LOP3.LUT R0, R5, 0xfffffff0, R0, 0xe2, !PT ;  /* 0xfffffff005007812 */ /* 0x000fca00078ee200 */
[----:B------:R0:W-:Y:S06]  /*0230*/  STL [R1+0x1cc], R0 ;  /* 0x0001cc0001007387 */ /* 0x0001ec0000100800 */
[----:B------:R-:W-:Y:S01]  /*0240*/  @P0 LOP3.LUT R98, R98, 0x10, RZ, 0xfc, !PT ;  /* 0x0000001062620812 */ /* 0x000fe200078efcff */
[----:B0-----:R-:W-:-:S05]  /*0250*/  IMAD R0, R3, 0x8, R2 ;  /* 0x0000000803007824 */ /* 0x001fca00078e0202 */
[----:B------:R0:W-:Y:S02]  /*0260*/  STL [R1+0x1d0], R0 ;  /* 0x0001d00001007387 */ /* 0x0001e40000100800 */
.L_x_1026:
[----:B------:R-:W1:Y:S01]  /*0270*/  S2R R111, SR_TID.X ;  /* 0x00000000006f7919 */ /* 0x000e620000002100 */
[----:B------:R-:W2:Y:S01]  /*0280*/  S2UR UR22, SR_CTAID.X ;  /* 0x00000000001679c3 */ /* 0x000ea20000002500 */
[----:B------:R-:W-:Y:S02]  /*0290*/  ULOP3.LUT UR16, UR10, 0x1, URZ, 0xc0, !UPT ;  /* 0x000000010a107892 */ /* 0x000fe4000f8ec03f */
[----:B------:R-:W-:Y:S01]  /*02a0*/  USHF.R.U64 UR19, UR10, 0x1, UR5 ;  /* 0x000000010a137899 */ /* 0x000fe20008001205 */
[----:B-----5:R-:W-:Y:S01]  /*02b0*/  STL [R1+0x1d4], R98 ;  /* 0x0001d46201007387 */ /* 0x020fe20000100800 */
[----:B------:R-:W-:Y:S02]  /*02c0*/  UIMAD UR18, UR16, 0x3c0, URZ ;  /* 0x000003c0101278a4 */ /* 0x000fe4000f8e023f */
[----:B------:R-:W-:Y:S01]  /*02d0*/  USHF.R.U32.HI UR9, URZ, 0x1, UR5 ;  /* 0x000000013f097899 */ /* 0x000fe20008011605 */
[----:B------:R-:W3:Y:S01]  /*02e0*/  LDC.64 R96, c[0x0][0x220] ;  /* 0x00008800ff607b82 */ /* 0x000ee20000000a00 */
[----:B------:R-:W-:Y:S01]  /*02f0*/  MOV R17, UR19 ;  /* 0x0000001300117c02 */ /* 0x000fe20008000f00 */
[----:B------:R-:W-:Y:S01]  /*0300*/  ULDC.64 UR12, c[0x0][0x218] ;  /* 0x00008600000c7ab9 */ /* 0x000fe20000000a00 */
[----:B------:R-:W-:-:S05]  /*0310*/  UIMAD UR9, UR9, 0x1e0000, URZ ;  /* 0x001e0000090978a4 */ /* 0x000fca000f8e023f */
[----:B------:R-:W4:Y:S01]  /*0320*/  LDC.64 R124, c[0x0][0x228] ;  /* 0x00008a00ff7c7b82 */ /* 0x000f220000000a00 */
[----:B--2---:R-:W-:-:S04]  /*0330*/  USHF.L.U32 UR8, UR22, 0x6, URZ ;  /* 0x0000000616087899 */ /* 0x004fc8000800063f */
[----:B------:R-:W-:Y:S01]  /*0340*/  ULOP3.LUT UR8, UR8, 0x3c0, URZ, 0xc0, !UPT ;  /* 0x000003c008087892 */ /* 0x000fe2000f8ec03f */
[----:B-1----:R-:W-:-:S05]  /*0350*/  IMAD.WIDE.U32 R2, R111, -0x77777777, RZ ;  /* 0x888888896f027825 */ /* 0x002fca00078e00ff */
[----:B------:R-:W-:-:S04]  /*0360*/  SHF.R.U32.HI R2, RZ, 0x7, R3 ;  /* 0x00000007ff027819 */ /* 0x000fc80000011603 */
[C---:B------:R-:W-:Y:S01]  /*0370*/  IADD3 R27, R2.reuse, UR8, RZ ;  /* 0x00000008021b7c10 */ /* 0x040fe2000fffe0ff */
[----:B0-----:R-:W-:-:S04]  /*0380*/  IMAD R0, R2, -0xf0, R111 ;  /* 0xffffff1002007824 */ /* 0x001fc800078e026f */
[----:B------:R-:W-:Y:S01]  /*0390*/  IMAD R27, R27, 0x780, RZ ;  /* 0x000007801b1b7824 */ /* 0x000fe200078e02ff */
[----:B------:R-:W-:Y:S01]  /*03a0*/  LEA R92, R0, UR18, 0x2 ;  /* 0x00000012005c7c11 */ /* 0x000fe2000f8e10ff */
[----:B------:R0:W-:Y:S03]  /*03b0*/  STL [R1+0xc4], R0 ;  /* 0x0000c40001007387 */ /* 0x0001e60000100800 */
[----:B------:R-:W-:-:S03]  /*03c0*/  SHF.R.S32.HI R93, RZ, 0x1f, R92 ;  /* 0x0000001fff5d7819 */ /* 0x000fc6000001145c */
[----:B------:R-:W-:-:S04]  /*03d0*/  IMAD.WIDE.U32 R16, R17, 0x1e0000, R92 ;  /* 0x001e000011107825 */ /* 0x000fc800078e005c */
[----:B------:R-:W-:Y:S01]  /*03e0*/  VIADD R2, R17, UR9 ;  /* 0x0000000911027c36 */ /* 0x000fe20008000000 */
[----:B0-----:R-:W-:-:S04]  /*03f0*/  IADD3 R0, P0, R27, R16, RZ ;  /* 0x000000101b007210 */ /* 0x001fc80007f1e0ff */
[----:B------:R-:W-:Y:S02]  /*0400*/  IADD3.X R3, RZ, R2, RZ, P0, !PT ;  /* 0x00000002ff037210 */ /* 0x000fe400007fe4ff */
[----:B------:R-:W-:-:S04]  /*0410*/  LEA R28, P0, R0, UR12, 0x1 ;  /* 0x0000000c001c7c11 */ /* 0x000fc8000f8008ff */
[----:B------:R-:W-:-:S06]  /*0420*/  LEA.HI.X R29, R0, UR13, R3, 0x1, P0 ;  /* 0x0000000d001d7c11 */ /* 0x000fcc00080f0c03 */
[----:B------:R-:W2:Y:S01]  /*0430*/  LDG.E.64.CONSTANT R28, desc[UR14][R28.64] ;  /* 0x0000000e1c1c7981 */ /* 0x000ea2000c1e9b00 */
[----:B------:R-:W-:-:S04]  /*0440*/  IADD3 R4, R27, 0xf00, RZ ;  /* 0x00000f001b047810 */ /* 0x000fc80007ffe0ff */
[----:B------:R-:W-:Y:S01]  /*0450*/  IADD3 R0, P0, R4, R16, RZ ;  /* 0x0000001004007210 */ /* 0x000fe20007f1e0ff */
[----:B------:R0:W-:Y:S04]  /*0460*/  STL [R1+0x114], R4 ;  /* 0x0001140401007387 */ /* 0x0001e80000100800 */
[----:B------:R-:W-:Y:S01]  /*0470*/  IMAD.X R3, RZ, RZ, R2, P0 ;  /* 0x000000ffff037224 */ /* 0x000fe200000e0602 */
[----:B------:R-:W-:-:S04]  /*0480*/  LEA R30, P0, R0, UR12, 0x1 ;  /* 0x0000000c001e7c11 */ /* 0x000fc8000f8008ff */
[----:B------:R-:W-:Y:S02]  /*0490*/  LEA.HI.X R31, R0, UR13, R3, 0x1, P0 ;  /* 0x0000000d001f7c11 */ /* 0x000fe400080f0c03 */
[----:B0-----:R-:W-:-:S04]  /*04a0*/  IADD3 R4, R27, 0x1e00, RZ ;  /* 0x00001e001b047810 */ /* 0x001fc80007ffe0ff */
[----:B------:R-:W3:Y:S01]  /*04b0*/  LDG.E.64.CONSTANT R30, desc[UR14][R30.64] ;  /* 0x0000000e1e1e7981 */ /* 0x000ee2000c1e9b00 */
[----:B------:R-:W-:-:S03]  /*04c0*/  IADD3 R0, P0, R4, R16, RZ ;  /* 0x0000001004007210 */ /* 0x000fc60007f1e0ff */
[----:B------:R0:W-:Y:S01]  /*04d0*/  STL [R1+0x10c], R4 ;  /* 0x00010c0401007387 */ /* 0x0001e20000100800 */
[----:B------:R-:W-:Y:S02]  /*04e0*/  IADD3.X R3, RZ, R2, RZ, P0, !PT ;  /* 0x00000002ff037210 */ /* 0x000fe400007fe4ff */
[----:B------:R-:W-:-:S04]  /*04f0*/  LEA R32, P0, R0, UR12, 0x1 ;  /* 0x0000000c00207c11 */ /* 0x000fc8000f8008ff */
[----:B------:R-:W-:Y:S01]  /*0500*/  LEA.HI.X R33, R0, UR13, R3, 0x1, P0 ;  /* 0x0000000d00217c11 */ /* 0x000fe200080f0c03 */
[----:B0-----:R-:W-:-:S05]  /*0510*/  VIADD R4, R27, 0x2d00 ;  /* 0x00002d001b047836 */ /* 0x001fca0000000000 */
[----:B------:R-:W4:Y:S01]  /*0520*/  LDG.E.64.CONSTANT R32, desc[UR14][R32.64] ;  /* 0x0000000e20207981 */ /* 0x000f22000c1e9b00 */
[----:B------:R-:W-:-:S03]  /*0530*/  IADD3 R0, P0, R4, R16, RZ ;  /* 0x0000001004007210 */ /* 0x000fc60007f1e0ff */
[----:B------:R0:W-:Y:S01]  /*0540*/  STL [R1+0x108], R4 ;  /* 0x0001080401007387 */ /* 0x0001e20000100800 */
[----:B------:R-:W-:Y:S02]  /*0550*/  IADD3.X R3, RZ, R2, RZ, P0, !PT ;  /* 0x00000002ff037210 */ /* 0x000fe400007fe4ff */
[----:B------:R-:W-:-:S04]  /*0560*/  LEA R34, P0, R0, UR12, 0x1 ;  /* 0x0000000c00227c11 */ /* 0x000fc8000f8008ff */
[----:B------:R-:W-:Y:S02]  /*0570*/  LEA.HI.X R35, R0, UR13, R3, 0x1, P0 ;  /* 0x0000000d00237c11 */ /* 0x000fe400080f0c03 */
[----:B0-----:R-:W-:-:S04]  /*0580*/  IADD3 R4, R27, 0x3c00, RZ ;  /* 0x00003c001b047810 */ /* 0x001fc80007ffe0ff */
[----:B------:R-:W4:Y:S01]  /*0590*/  LDG.E.64.CONSTANT R34, desc[UR14][R34.64] ;  /* 0x0000000e22227981 */ /* 0x000f22000c1e9b00 */
[----:B------:R-:W-:-:S03]  /*05a0*/  IADD3 R0, P0, R4, R16, RZ ;  /* 0x0000001004007210 */ /* 0x000fc60007f1e0ff */
[----:B------:R0:W-:Y:S02]  /*05b0*/  STL [R1+0x104], R4 ;  /* 0x0001040401007387 */ /* 0x0001e40000100800 */
[----:B------:R-:W-:Y:S01]  /*05c0*/  IMAD.X R3, RZ, RZ, R2, P0 ;  /* 0x000000ffff037224 */ /* 0x000fe200000e0602 */
[----:B------:R-:W-:-:S04]  /*05d0*/  LEA R36, P0, R0, UR12, 0x1 ;  /* 0x0000000c00247c11 */ /* 0x000fc8000f8008ff */
[----:B------:R-:W-:Y:S02]  /*05e0*/  LEA.HI.X R37, R0, UR13, R3, 0x1, P0 ;  /* 0x0000000d00257c11 */ /* 0x000fe400080f0c03 */
[----:B0-----:R-:W-:-:S04]  /*05f0*/  IADD3 R4, R27, 0x4b00, RZ ;  /* 0x00004b001b047810 */ /* 0x001fc80007ffe0ff */
[----:B------:R-:W4:Y:S01]  /*0600*/  LDG.E.64.CONSTANT R36, desc[UR14][R36.64] ;  /* 0x0000000e24247981 */ /* 0x000f22000c1e9b00 */
[----:B------:R-:W-:-:S03]  /*0610*/  IADD3 R0, P0, R4, R16, RZ ;  /* 0x0000001004007210 */ /* 0x000fc60007f1e0ff */
[----:B------:R0:W-:Y:S01]  /*0620*/  STL [R1+0x100], R4 ;  /* 0x0001000401007387 */ /* 0x0001e20000100800 */
[----:B------:R-:W-:Y:S02]  /*0630*/  IADD3.X R3, RZ, R2, RZ, P0, !PT ;  /* 0x00000002ff037210 */ /* 0x000fe400007fe4ff */
[----:B------:R-:W-:-:S04]  /*0640*/  LEA R38, P0, R0, UR12, 0x1 ;  /* 0x0000000c00267c11 */ /* 0x000fc8000f8008ff */
[----:B------:R-:W-:-:S06]  /*0650*/  LEA.HI.X R39, R0, UR13, R3, 0x1, P0 ;  /* 0x0000000d00277c11 */ /* 0x000fcc00080f0c03 */
[----:B------:R-:W4:Y:S01]  /*0660*/  LDG.E.64.CONSTANT R38, desc[UR14][R38.64] ;  /* 0x0000000e26267981 */ /* 0x000f22000c1e9b00 */
[----:B0-----:R-:W-:-:S05]  /*0670*/  VIADD R4, R27, 0x5a00 ;  /* 0x00005a001b047836 */ /* 0x001fca0000000000 */
[----:B------:R-:W-:Y:S01]  /*0680*/  IADD3 R0, P0, R4, R16, RZ ;  /* 0x0000001004007210 */ /* 0x000fe20007f1e0ff */
[----:B------:R0:W-:Y:S03]  /*0690*/  STL [R1+0xfc], R4 ;  /* 0x0000fc0401007387 */ /* 0x0001e60000100800 */
        /* <DEDUP_REMOVED lines=40> */
[----:B------:R-:W-:Y:S02]  /*0920*/  IADD3 R5, R27, 0xc300, RZ ;  /* 0x0000c3001b057810 */ /* 0x000fe40007ffe0ff */
[----:B------:R-:W-:Y:S01]  /*0930*/  IADD3 R0, P0, R4, R16, RZ ;  /* 0x0000001004007210 */ /* 0x000fe20007f1e0ff */
[----:B------:R0:W-:Y:S03]  /*0940*/  STL [R1+0xdc], R4 ;  /* 0x0000dc0401007387 */ /* 0x0001e60000100800 */
[----:B------:R-:W-:Y:S01]  /*0950*/  IADD3.X R3, RZ, R2, RZ, P0, !PT ;  /* 0x00000002ff037210 */ /* 0x000fe200007fe4ff */
[----:B------:R-:W-:Y:S01]  /*0960*/  STL [R1+0xd8], R5 ;  /* 0x0000d80501007387 */ /* 0x000fe20000100800 */
[----:B------:R-:W-:-:S04]  /*0970*/  LEA R52, P0, R0, UR12, 0x1 ;  /* 0x0000000c00347c11 */ /* 0x000fc8000f8008ff */
[----:B------:R-:W-:Y:S01]  /*0980*/  LEA.HI.X R53, R0, UR13, R3, 0x1, P0 ;  /* 0x0000000d00357c11 */ /* 0x000fe200080f0c03 */
[----:B0-----:R-:W-:Y:S01]  /*0990*/  VIADD R4, R27, 0xd200 ;  /* 0x0000d2001b047836 */ /* 0x001fe20000000000 */
[----:B------:R-:W-:-:S04]  /*09a0*/  IADD3 R0, P0, R5, R16, RZ ;  /* 0x0000001005007210 */ /* 0x000fc80007f1e0ff */
[----:B------:R-:W4:Y:S01]  /*09b0*/  LDG.E.64.CONSTANT R52, desc[UR14][R52.64] ;  /* 0x0000000e34347981 */ /* 0x000f22000c1e9b00 */
[----:B------:R-:W-:Y:S02]  /*09c0*/  IADD3.X R3, RZ, R2, RZ, P0, !PT ;  /* 0x00000002ff037210 */ /* 0x000fe400007fe4ff */
[----:B------:R-:W-:Y:S01]  /*09d0*/  LEA R54, P0, R0, UR12, 0x1 ;  /* 0x0000000c00367c11 */ /* 0x000fe2000f8008ff */
[----:B------:R0:W-:Y:S01]  /*09e0*/  STL [R1+0xd4], R4 ;  /* 0x0000d40401007387 */ /* 0x0001e20000100800 */
[----:B------:R-:W-:Y:S02]  /*09f0*/  IADD3 R7, P1, R4, R16, RZ ;  /* 0x0000001004077210 */ /* 0x000fe40007f3e0ff */
[----:B------:R-:W-:Y:S02]  /*0a00*/  LEA.HI.X R55, R0, UR13, R3, 0x1, P0 ;  /* 0x0000000d00377c11 */ /* 0x000fe400080f0c03 */
[----:B------:R-:W-:Y:S02]  /*0a10*/  IADD3.X R8, RZ, R2, RZ, P1, !PT ;  /* 0x00000002ff087210 */ /* 0x000fe40000ffe4ff */
[----:B------:R-:W-:-:S02]  /*0a20*/  LEA R56, P0, R7, UR12, 0x1 ;  /* 0x0000000c07387c11 */ /* 0x000fc4000f8008ff */
[----:B------:R-:W4:Y:S02]  /*0a30*/  LDG.E.64.CONSTANT R54, desc[UR14][R54.64] ;  /* 0x0000000e36367981 */ /* 0x000f24000c1e9b00 */
[----:B------:R-:W-:Y:S02]  /*0a40*/  LEA.HI.X R57, R7, UR13, R8, 0x1, P0 ;  /* 0x0000000d07397c11 */ /* 0x000fe400080f0c08 */
[----:B------:R-:W-:-:S04]  /*0a50*/  IADD3 R7, R27, 0xe100, RZ ;  /* 0x0000e1001b077810 */ /* 0x000fc80007ffe0ff */
[----:B------:R-:W4:Y:S01]  /*0a60*/  LDG.E.64.CONSTANT R56, desc[UR14][R56.64] ;  /* 0x0000000e38387981 */ /* 0x000f22000c1e9b00 */
[----:B--2---:R-:W-:Y:S01]  /*0a70*/  SHF.L.U32 R9, R29, 0x10, RZ ;  /* 0x000000101d097819 */ /* 0x004fe200000006ff */
[C---:B------:R-:W-:Y:S01]  /*0a80*/  IMAD.U32 R0, R28.reuse, 0x10000, RZ ;  /* 0x000100001c007824 */ /* 0x040fe200078e00ff */
[----:B------:R-:W-:-:S03]  /*0a90*/  PRMT R3, R28, 0x7632, R3 ;  /* 0x000076321c037816 */ /* 0x000fc60000000003 */
[----:B------:R-:W-:Y:S01]  /*0aa0*/  STL [R1], R9 ;  /* 0x0000000901007387 */ /* 0x000fe20000100800 */
[----:B------:R-:W-:-:S03]  /*0ab0*/  SHF.L.U32 R6, R3, 0x10, RZ ;  /* 0x0000001003067819 */ /* 0x000fc600000006ff */
[----:B------:R1:W-:Y:S01]  /*0ac0*/  STL [R1+0xcc], R7 ;  /* 0x0000cc0701007387 */ /* 0x0003e20000100800 */
[----:B0-----:R-:W-:Y:S01]  /*0ad0*/  FADD.FTZ R4, RZ, R0 ;  /* 0x00000000ff047221 */ /* 0x001fe20000010000 */
[----:B------:R-:W-:Y:S01]  /*0ae0*/  FFMA.FTZ R5, R0, R0, RZ ;  /* 0x0000000000057223 */ /* 0x000fe200000100ff */
[----:B-1----:R-:W-:Y:S02]  /*0af0*/  IADD3 R7, P0, R7, R16, RZ ;  /* 0x0000001007077210 */ /* 0x002fe40007f1e0ff */
[----:B------:R-:W-:Y:S01]  /*0b00*/  FADD.FTZ R4, R4, R6 ;  /* 0x0000000604047221 */ /* 0x000fe20000010000 */
[----:B------:R-:W-:Y:S01]  /*0b10*/  FFMA.FTZ R5, R6, R6, R5 ;  /* 0x0000000606057223 */ /* 0x000fe20000010005 */
[----:B------:R-:W-:Y:S02]  /*0b20*/  IADD3.X R8, RZ, R2, RZ, P0, !PT ;  /* 0x00000002ff087210 */ /* 0x000fe400007fe4ff */
[----:B------:R-:W-:Y:S01]  /*0b30*/  LEA R58, P0, R7, UR12, 0x1 ;  /* 0x0000000c073a7c11 */ /* 0x000fe2000f8008ff */
[----:B------:R-:W-:Y:S01]  /*0b40*/  FADD.FTZ R4, R4, R9 ;  /* 0x0000000904047221 */ /* 0x000fe20000010000 */
[----:B------:R-:W-:-:S02]  /*0b50*/  FFMA.FTZ R5, R9, R9, R5 ;  /* 0x0000000909057223 */ /* 0x000fc40000010005 */
[----:B------:R-:W-:Y:S01]  /*0b60*/  LEA.HI.X R59, R7, UR13, R8, 0x1, P0 ;  /* 0x0000000d073b7c11 */ /* 0x000fe200080f0c08 */
[----:B------:R-:W-:Y:S01]  /*0b70*/  VIADD R9, R27, 0xf000 ;  /* 0x0000f0001b097836 */ /* 0x000fe20000000000 */
[----:B------:R-:W-:-:S04]  /*0b80*/  PRMT R3, R29, 0x7632, R3 ;  /* 0x000076321d037816 */ /* 0x000fc80000000003 */
[----:B------:R-:W2:Y:S01]  /*0b90*/  LDG.E.64.CONSTANT R58, desc[UR14][R58.64] ;  /* 0x0000000e3a3a7981 */ /* 0x000ea2000c1e9b00 */
[----:B------:R-:W-:Y:S01]  /*0ba0*/  IADD3 R7, P0, R9, R16, RZ ;  /* 0x0000001009077210 */ /* 0x000fe20007f1e0ff */
[----:B------:R-:W-:Y:S01]  /*0bb0*/  IMAD.U32 R6, R3, 0x10000, RZ ;  /* 0x0001000003067824 */ /* 0x000fe200078e00ff */
[----:B---3--:R-:W-:Y:S02]  /*0bc0*/  SHF.L.U32 R10, R30, 0x10, RZ ;  /* 0x000000101e0a7819 */ /* 0x008fe400000006ff */
[----:B------:R-:W-:Y:S02]  /*0bd0*/  IADD3.X R8, RZ, R2, RZ, P0, !PT ;  /* 0x00000002ff087210 */ /* 0x000fe400007fe4ff */
[C---:B------:R-:W-:Y:S01]  /*0be0*/  LEA R60, P0, R7.reuse, UR12, 0x1 ;  /* 0x0000000c073c7c11 */ /* 0x040fe2000f8008ff */
[----:B------:R-:W-:Y:S01]  /*0bf0*/  FADD.FTZ R4, R4, R6 ;  /* 0x0000000604047221 */ /* 0x000fe20000010000 */
[----:B------:R-:W-:Y:S01]  /*0c00*/  PRMT R3, R30, 0x7632, R3 ;  /* 0x000076321e037816 */ /* 0x000fe20000000003 */
[----:B------:R-:W-:Y:S01]  /*0c10*/  FFMA.FTZ R5, R6, R6, R5 ;  /* 0x0000000606057223 */ /* 0x000fe20000010005 */
[----:B------:R0:W-:Y:S01]  /*0c20*/  STL [R1+0x4], R10 ;  /* 0x0000040a01007387 */ /* 0x0001e20000100800 */
[----:B------:R-:W-:Y:S01]  /*0c30*/  LEA.HI.X R61, R7, UR13, R8, 0x1, P0 ;  /* 0x0000000d073d7c11 */ /* 0x000fe200080f0c08 */
[----:B------:R-:W-:Y:S01]  /*0c40*/  FADD.FTZ R4, R4, R10 ;  /* 0x0000000a04047221 */ /* 0x000fe20000010000 */
[----:B------:R-:W-:Y:S01]  /*0c50*/  SHF.L.U32 R6, R3, 0x10, RZ ;  /* 0x0000001003067819 */ /* 0x000fe200000006ff */
[----:B------:R1:W-:Y:S01]  /*0c60*/  STL [R1+0xf8], R9 ;  /* 0x0000f80901007387 */ /* 0x0003e20000100800 */
[----:B------:R-:W-:-:S03]  /*0c70*/  FFMA.FTZ R5, R10, R10, R5 ;  /* 0x0000000a0a057223 */ /* 0x000fc60000010005 */
[----:B------:R-:W-:Y:S01]  /*0c80*/  FADD.FTZ R4, R4, R6 ;  /* 0x0000000604047221 */ /* 0x000fe20000010000 */
[----:B------:R-:W-:Y:S01]  /*0c90*/  FFMA.FTZ R5, R6, R6, R5 ;  /* 0x0000000606057223 */ /* 0x000fe20000010005 */
[----:B0-----:R-:W-:Y:S01]  /*0ca0*/  SHF.L.U32 R10, R31, 0x10, RZ ;  /* 0x000000101f0a7819 */ /* 0x001fe200000006ff */
[----:B------:R-:W3:Y:S01]  /*0cb0*/  LDG.E.64.CONSTANT R60, desc[UR14][R60.64] ;  /* 0x0000000e3c3c7981 */ /* 0x000ee2000c1e9b00 */
[----:B-1----:R-:W-:Y:S01]  /*0cc0*/  VIADD R9, R27, 0xff00 ;  /* 0x0000ff001b097836 */ /* 0x002fe20000000000 */
[----:B------:R-:W-:Y:S02]  /*0cd0*/  PRMT R3, R31, 0x7632, R3 ;  /* 0x000076321f037816 */ /* 0x000fe40000000003 */
[----:B------:R-:W-:Y:S02]  /*0ce0*/  FADD.FTZ R4, R4, R10 ;  /* 0x0000000a04047221 */ /* 0x000fe40000010000 */
[----:B------:R-:W-:Y:S01]  /*0cf0*/  IADD3 R7, P0, R9, R16, RZ ;  /* 0x0000001009077210 */ /* 0x000fe20007f1e0ff */
[----:B------:R-:W-:Y:S01]  /*0d00*/  STL [R1+0xf4], R9 ;  /* 0x0000f40901007387 */ /* 0x000fe20000100800 */
[----:B------:R-:W-:-:S03]  /*0d10*/  FFMA.FTZ R5, R10, R10, R5 ;  /* 0x0000000a0a057223 */ /* 0x000fc60000010005 */
[----:B------:R0:W-:Y:S01]  /*0d20*/  STL [R1+0x8], R10 ;  /* 0x0000080a01007387 */ /* 0x0001e20000100800 */
[----:B------:R-:W-:Y:S01]  /*0d30*/  IMAD.U32 R6, R3, 0x10000, RZ ;  /* 0x0001000003067824 */ /* 0x000fe200078e00ff */
[----:B------:R-:W-:Y:S02]  /*0d40*/  IADD3 R8, R27, 0x10e00, RZ ;  /* 0x00010e001b087810 */ /* 0x000fe40007ffe0ff */
[----:B0-----:R-:W-:Y:S02]  /*0d50*/  IADD3.X R10, RZ, R2, RZ, P0, !PT ;  /* 0x00000002ff0a7210 */ /* 0x001fe400007fe4ff */
[C---:B------:R-:W-:Y:S01]  /*0d60*/  LEA R62, P0, R7.reuse, UR12, 0x1 ;  /* 0x0000000c073e7c11 */ /* 0x040fe2000f8008ff */
[----:B------:R-:W-:Y:S01]  /*0d70*/  FADD.FTZ R4, R4, R6 ;  /* 0x0000000604047221 */ /* 0x000fe20000010000 */
[----:B----4-:R-:W-:Y:S02]  /*0d80*/  PRMT R3, R32, 0x7632, R3 ;  /* 0x0000763220037816 */ /* 0x010fe40000000003 */
[----:B------:R-:W-:Y:S01]  /*0d90*/  LEA.HI.X R63, R7, UR13, R10, 0x1, P0 ;  /* 0x0000000d073f7c11 */ /* 0x000fe200080f0c0a */
[----:B------:R-:W-:Y:S01]  /*0da0*/  FFMA.FTZ R6, R6, R6, R5 ;  /* 0x0000000606067223 */ /* 0x000fe20000010005 */
[----:B------:R-:W-:Y:S01]  /*0db0*/  IMAD.U32 R123, R32, 0x10000, RZ ;  /* 0x00010000207b7824 */ /* 0x000fe200078e00ff */
[----:B------:R-:W-:Y:S01]  /*0dc0*/  SHF.L.U32 R3, R3, 0x10, RZ ;  /* 0x0000001003037819 */ /* 0x000fe200000006ff */
[----:B------:R0:W-:Y:S02]  /*0dd0*/  STL [R1+0x110], R8 ;  /* 0x0001100801007387 */ /* 0x0001e40000100800 */
[----:B------:R-:W-:Y:S01]  /*0de0*/  FADD.FTZ R4, R4, R123 ;  /* 0x0000007b04047221 */ /* 0x000fe20000010000 */
[----:B------:R-:W-:Y:S01]  /*0df0*/  FFMA.FTZ R6, R123, R123, R6 ;  /* 0x0000007b7b067223 */ /* 0x000fe20000010006 */
[----:B------:R-:W4:Y:S02]  /*0e00*/  LDG.E.64.CONSTANT R62, desc[UR14][R62.64] ;  /* 0x0000000e3e3e7981 */ /* 0x000f24000c1e9b00 */
[--C-:B------:R-:W-:Y:S01]  /*0e10*/  FADD.FTZ R4, R4, R3.reuse ;  /* 0x0000000304047221 */ /* 0x100fe20000010000 */
[----:B------:R-:W-:Y:S01]  /*0e20*/  FFMA.FTZ R6, R3, R3, R6 ;  /* 0x0000000303067223 */ /* 0x000fe20000010006 */
[----:B0-----:R-:W-:Y:S01]  /*0e30*/  IADD3 R8, P1, R8, R16, RZ ;  /* 0x0000001008087210 */ /* 0x001fe20007f3e0ff */
[C---:B------:R-:W-:Y:S01]  /*0e40*/  IMAD.U32 R11, R33.reuse, 0x10000, RZ ;  /* 0x00010000210b7824 */ /* 0x040fe200078e00ff */
[----:B------:R-:W-:-:S02]  /*0e50*/  PRMT R3, R33, 0x7632, R3 ;  /* 0x0000763221037816 */ /* 0x000fc40000000003 */
[----:B------:R-:W-:Y:S02]  /*0e60*/  IADD3.X R9, RZ, R2, RZ, P1, !PT ;  /* 0x00000002ff097210 */ /* 0x000fe40000ffe4ff */
[----:B------:R-:W-:Y:S01]  /*0e70*/  LEA R64, P0, R8, UR12, 0x1 ;  /* 0x0000000c08407c11 */ /* 0x000fe2000f8008ff */
[----:B------:R-:W-:Y:S01]  /*0e80*/  FADD.FTZ R4, R4, R11 ;  /* 0x0000000b04047221 */ /* 0x000fe20000010000 */
[----:B------:R-:W-:Y:S02]  /*0e90*/  SHF.L.U32 R5, R3, 0x10, RZ ;  /* 0x0000001003057819 */ /* 0x000fe400000006ff */
[----:B------:R-:W-:Y:S01]  /*0ea0*/  LEA.HI.X R65, R8, UR13, R9, 0x1, P0 ;  /* 0x0000000d08417c11 */ /* 0x000fe200080f0c09 */
[----:B------:R-:W-:Y:S01]  /*0eb0*/  FFMA.FTZ R6, R11, R11, R6 ;  /* 0x0000000b0b067223 */ /* 0x000fe20000010006 */
[----:B------:R-:W-:Y:S01]  /*0ec0*/  IADD3 R10, R27, 0x11d00, RZ ;  /* 0x00011d001b0a7810 */ /* 0x000fe20007ffe0ff */
[----:B------:R-:W-:Y:S02]  /*0ed0*/  FADD.FTZ R7, R4, R5 ;  /* 0x0000000504077221 */ /* 0x000fe40000010000 */
[----:B------:R-:W-:Y:S01]  /*0ee0*/  FFMA.FTZ R5, R5, R5, R6 ;  /* 0x0000000505057223 */ /* 0x000fe20000010006 */
[----:B------:R-:W4:Y:S01]  /*0ef0*/  LDG.E.64.CONSTANT R64, desc[UR14][R64.64] ;  /* 0x0000000e40407981 */ /* 0x000f22000c1e9b00 */
[----:B------:R-:W-:-:S02]  /*0f00*/  IADD3 R6, P0, R10, R16, RZ ;  /* 0x000000100a067210 */ /* 0x000fc40007f1e0ff */
[C---:B------:R-:W-:Y:S02]  /*0f10*/  SHF.L.U32 R122, R34.reuse, 0x10, RZ ;  /* 0x00000010227a7819 */ /* 0x040fe400000006ff */
[----:B------:R-:W-:Y:S02]  /*0f20*/  PRMT R3, R34, 0x7632, R3 ;  /* 0x0000763222037816 */ /* 0x000fe40000000003 */
[----:B------:R-:W-:Y:S02]  /*0f30*/  IADD3.X R9, RZ, R2, RZ, P0, !PT ;  /* 0x00000002ff097210 */ /* 0x000fe400007fe4ff */
[----:B------:R-:W-:Y:S01]  /*0f40*/  LEA R66, P0, R6, UR12, 0x1 ;  /* 0x0000000c06427c11 */ /* 0x000fe2000f8008ff */
[----:B------:R-:W-:Y:S01]  /*0f50*/  STL [R1+0x9c], R11 ;  /* 0x00009c0b01007387 */ /* 0x000fe20000100800 */
[----:B------:R-:W-:Y:S02]  /*0f60*/  IMAD.U32 R4, R3, 0x10000, RZ ;  /* 0x0001000003047824 */ /* 0x000fe400078e00ff */
[----:B------:R-:W-:Y:S01]  /*0f70*/  FADD.FTZ R7, R7, R122 ;  /* 0x0000007a07077221 */ /* 0x000fe20000010000 */
[----:B------:R-:W-:Y:S01]  /*0f80*/  FFMA.FTZ R5, R122, R122, R5 ;  /* 0x0000007a7a057223 */ /* 0x000fe20000010005 */
[----:B------:R0:W-:Y:S01]  /*0f90*/  STL [R1+0xd0], R10 ;  /* 0x0000d00a01007387 */ /* 0x0001e20000100800 */
[----:B------:R-:W-:Y:S01]  /*0fa0*/  LEA.HI.X R67, R6, UR13, R9, 0x1, P0 ;  /* 0x0000000d06437c11 */ /* 0x000fe200080f0c09 */
[----:B------:R-:W-:Y:S01]  /*0fb0*/  VIADD R8, R27, 0x12c00 ;  /* 0x00012c001b087836 */ /* 0x000fe20000000000 */
[----:B------:R-:W-:Y:S01]  /*0fc0*/  PRMT R3, R35, 0x7632, R3 ;  /* 0x0000763223037816 */ /* 0x000fe20000000003 */
[----:B------:R-:W-:Y:S01]  /*0fd0*/  FADD.FTZ R7, R7, R4 ;  /* 0x0000000407077221 */ /* 0x000fe20000010000 */
[----:B------:R-:W-:Y:S01]  /*0fe0*/  FFMA.FTZ R5, R4, R4, R5 ;  /* 0x0000000404057223 */ /* 0x000fe20000010005 */
[----:B0-----:R-:W-:Y:S01]  /*0ff0*/  SHF.L.U32 R10, R35, 0x10, RZ ;  /* 0x00000010230a7819 */ /* 0x001fe200000006ff */
[----:B------:R-:W4:Y:S01]  /*1000*/  LDG.E.64.CONSTANT R66, desc[UR14][R66.64] ;  /* 0x0000000e42427981 */ /* 0x000f22000c1e9b00 */
[----:B------:R-:W-:-:S03]  /*1010*/  SHF.L.U32 R4, R3, 0x10, RZ ;  /* 0x0000001003047819 */ /* 0x000fc600000006ff */
[----:B------:R-:W-:Y:S01]  /*1020*/  STL [R1+0x98], R10 ;  /* 0x0000980a01007387 */ /* 0x000fe20000100800 */
[----:B------:R-:W-:-:S03]  /*1030*/  FADD.FTZ R7, R7, R10 ;  /* 0x0000000a07077221 */ /* 0x000fc60000010000 */
[----:B------:R0:W-:Y:S01]  /*1040*/  STL [R1+0xc8], R8 ;  /* 0x0000c80801007387 */ /* 0x0001e20000100800 */
[----:B------:R-:W-:Y:S01]  /*1050*/  FFMA.FTZ R5, R10, R10, R5 ;  /* 0x0000000a0a057223 */ /* 0x000fe20000010005 */
[----:B------:R-:W-:Y:S01]  /*1060*/  FADD.FTZ R6, R7, R4 ;  /* 0x0000000407067221 */ /* 0x000fe20000010000 */
[C---:B------:R-:W-:Y:S02]  /*1070*/  SHF.L.U32 R121, R36.reuse, 0x10, RZ ;  /* 0x0000001024797819 */ /* 0x040fe400000006ff */
[----:B------:R-:W-:Y:S02]  /*1080*/  PRMT R3, R36, 0x7632, R3 ;  /* 0x0000763224037816 */ /* 0x000fe40000000003 */
[----:B0-----:R-:W-:Y:S01]  /*1090*/  IADD3 R8, P0, R8, R16, RZ ;  /* 0x0000001008087210 */ /* 0x001fe20007f1e0ff */
[----:B------:R-:W-:-:S03]  /*10a0*/  FFMA.FTZ R4, R4, R4, R5 ;  /* 0x0000000404047223 */ /* 0x000fc60000010005 */
[----:B------:R-:W-:Y:S02]  /*10b0*/  IADD3.X R7, RZ, R2, RZ, P0, !PT ;  /* 0x00000002ff077210 */ /* 0x000fe400007fe4ff */
[----:B------:R-:W-:Y:S01]  /*10c0*/  LEA R68, P0, R8, UR12, 0x1 ;  /* 0x0000000c08447c11 */ /* 0x000fe2000f8008ff */
[----:B------:R-:W-:Y:S02]  /*10d0*/  IMAD.U32 R3, R3, 0x10000, RZ ;  /* 0x0001000003037824 */ /* 0x000fe400078e00ff */
[----:B------:R-:W-:Y:S01]  /*10e0*/  FADD.FTZ R6, R6, R121 ;  /* 0x0000007906067221 */ /* 0x000fe20000010000 */
[----:B------:R-:W-:Y:S01]  /*10f0*/  FFMA.FTZ R4, R121, R121, R4 ;  /* 0x0000007979047223 */ /* 0x000fe20000010004 */
[----:B------:R-:W-:Y:S01]  /*1100*/  LEA.HI.X R69, R8, UR13, R7, 0x1, P0 ;  /* 0x0000000d08457c11 */ /* 0x000fe200080f0c07 */
[----:B------:R-:W-:Y:S02]  /*1110*/  VIADD R5, R27, 0x13b00 ;  /* 0x00013b001b057836 */ /* 0x000fe40000000000 */
[----:B------:R-:W-:Y:S01]  /*1120*/  FADD.FTZ R6, R6, R3 ;  /* 0x0000000306067221 */ /* 0x000fe20000010000 */
[----:B------:R-:W-:Y:S01]  /*1130*/  FFMA.FTZ R4, R3, R3, R4 ;  /* 0x0000000303047223 */ /* 0x000fe20000010004 */
[----:B------:R-:W-:-:S02]  /*1140*/  SHF.L.U32 R10, R37, 0x10, RZ ;  /* 0x00000010250a7819 */ /* 0x000fc400000006ff */
[----:B------:R-:W-:Y:S01]  /*1150*/  PRMT R3, R37, 0x7632, R3 ;  /* 0x0000763225037816 */ /* 0x000fe20000000003 */
[----:B------:R-:W4:Y:S01]  /*1160*/  LDG.E.64.CONSTANT R68, desc[UR14][R68.64] ;  /* 0x0000000e44447981 */ /* 0x000f22000c1e9b00 */
[----:B------:R-:W-:Y:S01]  /*1170*/  IADD3 R26, P1, R5, R16, RZ ;  /* 0x00000010051a7210 */ /* 0x000fe20007f3e0ff */
[----:B------:R-:W-:Y:S01]  /*1180*/  FADD.FTZ R6, R6, R10 ;  /* 0x0000000a06067221 */ /* 0x000fe20000010000 */
[----:B------:R-:W-:Y:S01]  /*1190*/  FFMA.FTZ R4, R10, R10, R4 ;  /* 0x0000000a0a047223 */ /* 0x000fe20000010004 */
[----:B------:R-:W-:Y:S01]  /*11a0*/  IMAD.U32 R3, R3, 0x10000, RZ ;  /* 0x0001000003037824 */ /* 0x000fe200078e00ff */
[----:B------:R-:W-:Y:S02]  /*11b0*/  IADD3.X R9, RZ, R2, RZ, P1, !PT ;  /* 0x00000002ff097210 */ /* 0x000fe40000ffe4ff */
[----:B------:R-:W-:Y:S01]  /*11c0*/  LEA R70, P0, R26, UR12, 0x1 ;  /* 0x0000000c1a467c11 */ /* 0x000fe2000f8008ff */
[----:B------:R-:W-:Y:S01]  /*11d0*/  FADD.FTZ R5, R6, R3 ;  /* 0x0000000306057221 */ /* 0x000fe20000010000 */
[----:B------:R-:W-:Y:S01]  /*11e0*/  FFMA.FTZ R7, R3, R3, R4 ;  /* 0x0000000303077223 */ /* 0x000fe20000010004 */
[----:B------:R-:W-:-:S02]  /*11f0*/  SHF.L.U32 R120, R38, 0x10, RZ ;  /* 0x0000001026787819 */ /* 0x000fc400000006ff */
[----:B------:R-:W-:Y:S02]  /*1200*/  LEA.HI.X R71, R26, UR13, R9, 0x1, P0 ;  /* 0x0000000d1a477c11 */ /* 0x000fe400080f0c09 */
[----:B------:R-:W-:Y:S02]  /*1210*/  PRMT R3, R38, 0x7632, R3 ;  /* 0x0000763226037816 */ /* 0x000fe40000000003 */
[----:B------:R-:W-:Y:S01]  /*1220*/  IADD3 R25, R27, 0x14a00, RZ ;  /* 0x00014a001b197810 */ /* 0x000fe20007ffe0ff */
[----:B------:R-:W-:Y:S01]  /*1230*/  FADD.FTZ R5, R5, R120 ;  /* 0x0000007805057221 */ /* 0x000fe20000010000 */
[----:B------:R-:W4:Y:S01]  /*1240*/  LDG.E.64.CONSTANT R70, desc[UR14][R70.64] ;  /* 0x0000000e46467981 */ /* 0x000f22000c1e9b00 */
[----:B------:R-:W-:Y:S01]  /*1250*/  IMAD.U32 R4, R3, 0x10000, RZ ;  /* 0x0001000003047824 */ /* 0x000fe200078e00ff */
[----:B------:R-:W-:Y:S01]  /*1260*/  IADD3 R25, P0, R25, R16, RZ ;  /* 0x0000001019197210 */ /* 0x000fe20007f1e0ff */
[----:B------:R-:W-:Y:S01]  /*1270*/  FFMA.FTZ R7, R120, R120, R7 ;  /* 0x0000007878077223 */ /* 0x000fe20000010007 */
[----:B------:R0:W-:Y:S01]  /*1280*/  STL [R1+0x144], R9 ;  /* 0x0001440901007387 */ /* 0x0001e20000100800 */
[----:B------:R-:W-:Y:S01]  /*1290*/  PRMT R3, R39, 0x7632, R3 ;  /* 0x0000763227037816 */ /* 0x000fe20000000003 */
[----:B------:R-:W-:Y:S01]  /*12a0*/  FADD.FTZ R5, R5, R4 ;  /* 0x0000000405057221 */ /* 0x000fe20000010000 */
[----:B------:R-:W-:Y:S01]  /*12b0*/  IADD3.X R8, RZ, R2, RZ, P0, !PT ;  /* 0x00000002ff087210 */ /* 0x000fe200007fe4ff */
[----:B------:R-:W-:Y:S01]  /*12c0*/  FFMA.FTZ R7, R4, R4, R7 ;  /* 0x0000000404077223 */ /* 0x000fe20000010007 */
[----:B------:R-:W-:-:S02]  /*12d0*/  LEA R72, P0, R25, UR12, 0x1 ;  /* 0x0000000c19487c11 */ /* 0x000fc4000f8008ff */
[----:B0-----:R-:W-:Y:S01]  /*12e0*/  SHF.L.U32 R9, R39, 0x10, RZ ;  /* 0x0000001027097819 */ /* 0x001fe200000006ff */
[----:B------:R-:W-:Y:S01]  /*12f0*/  IMAD.U32 R4, R3, 0x10000, RZ ;  /* 0x0001000003047824 */ /* 0x000fe200078e00ff */
[----:B------:R-:W-:-:S03]  /*1300*/  LEA.HI.X R73, R25, UR13, R8, 0x1, P0 ;  /* 0x0000000d19497c11 */ /* 0x000fc600080f0c08 */
[----:B------:R-:W-:Y:S01]  /*1310*/  FADD.FTZ R5, R5, R9 ;  /* 0x0000000905057221 */ /* 0x000fe20000010000 */
[----:B------:R-:W-:Y:S02]  /*1320*/  FFMA.FTZ R7, R9, R9, R7 ;  /* 0x0000000909077223 */ /* 0x000fe40000010007 */
[----:B------:R-:W4:Y:S01]  /*1330*/  LDG.E.64.CONSTANT R72, desc[UR14][R72.64] ;  /* 0x0000000e48487981 */ /* 0x000f22000c1e9b00 */
[----:B------:R-:W-:Y:S01]  /*1340*/  FADD.FTZ R6, R5, R4 ;  /* 0x0000000405067221 */ /* 0x000fe20000010000 */
[----:B------:R-:W-:Y:S01]  /*1350*/  IADD3 R5, R27, 0x15900, RZ ;  /* 0x000159001b057810 */ /* 0x000fe20007ffe0ff */
[----:B------:R-:W-:-:S03]  /*1360*/  FFMA.FTZ R4, R4, R4, R7 ;  /* 0x0000000404047223 */ /* 0x000fc60000010007 */
[----:B------:R-:W-:-:S04]  /*1370*/  IADD3 R24, P0, R5, R16, RZ ;  /* 0x0000001005187210 */ /* 0x000fc80007f1e0ff */
[----:B------:R-:W-:Y:S02]  /*1380*/  IADD3.X R7, RZ, R2, RZ, P0, !PT ;  /* 0x00000002ff077210 */ /* 0x000fe400007fe4ff */
[----:B------:R-:W-:-:S04]  /*1390*/  LEA R74, P0, R24, UR12, 0x1 ;  /* 0x0000000c184a7c11 */ /* 0x000fc8000f8008ff */
[----:B------:R-:W-:-:S06]  /*13a0*/  LEA.HI.X R75, R24, UR13, R7, 0x1, P0 ;  /* 0x0000000d184b7c11 */ /* 0x000fcc00080f0c07 */
[----:B------:R-:W4:Y:S01]  /*13b0*/  LDG.E.64.CONSTANT R74, desc[UR14][R74.64] ;  /* 0x0000000e4a4a7981 */ /* 0x000f22000c1e9b00 */
[C---:B------:R-:W-:Y:S01]  /*13c0*/  PRMT R3, R40.reuse, 0x7632, R3 ;  /* 0x0000763228037816 */ /* 0x040fe20000000003 */
[----:B------:R-:W-:-:S03]  /*13d0*/  IMAD.U32 R119, R40, 0x10000, RZ ;  /* 0x0001000028777824 */ /* 0x000fc600078e00ff */
[----:B------:R-:W-:Y:S01]  /*13e0*/  SHF.L.U32 R3, R3, 0x10, RZ ;  /* 0x0000001003037819 */ /* 0x000fe200000006ff */
[----:B------:R-:W-:Y:S01]  /*13f0*/  FADD.FTZ R6, R6, R119 ;  /* 0x0000007706067221 */ /* 0x000fe20000010000 */
[----:B------:R-:W-:Y:S01]  /*1400*/  FFMA.FTZ R4, R119, R119, R4 ;  /* 0x0000007777047223 */ /* 0x000fe20000010004 */
[----:B------:R-:W-:Y:S01]  /*1410*/  STL [R1+0x94], R10 ;  /* 0x0000940a01007387 */ /* 0x000fe20000100800 */
[----:B------:R-:W-:Y:S01]  /*1420*/  IADD3 R23, R27, 0x16800, RZ ;  /* 0x000168001b177810 */ /* 0x000fe20007ffe0ff */
[--C-:B------:R-:W-:Y:S02]  /*1430*/  FADD.FTZ R6, R6, R3.reuse ;  /* 0x0000000306067221 */ /* 0x100fe40000010000 */
[----:B------:R-:W-:Y:S01]  /*1440*/  STL [R1+0x90], R9 ;  /* 0x0000900901007387 */ /* 0x000fe20000100800 */
[----:B------:R-:W-:Y:S01]  /*1450*/  FFMA.FTZ R4, R3, R3, R4 ;  /* 0x0000000303047223 */ /* 0x000fe20000010004 */
[----:B------:R-:W-:Y:S02]  /*1460*/  PRMT R3, R41, 0x7632, R3 ;  /* 0x0000763229037816 */ /* 0x000fe40000000003 */
[----:B------:R-:W-:Y:S04]  /*1470*/  STL [R1+0x14c], R8 ;  /* 0x00014c0801007387 */ /* 0x000fe80000100800 */
[----:B------:R0:W-:Y:S01]  /*1480*/  STL [R1+0x160], R7 ;  /* 0x0001600701007387 */ /* 0x0001e20000100800 */
[----:B------:R-:W-:Y:S01]  /*1490*/  IADD3 R23, P1, R23, R16, RZ ;  /* 0x0000001017177210 */ /* 0x000fe20007f3e0ff */
[----:B------:R-:W-:-:S02]  /*14a0*/  VIADD R5, R27, 0x17700 ;  /* 0x000177001b057836 */ /* 0x000fc40000000000 */
[----:B------:R-:W-:Y:S01]  /*14b0*/  IMAD.U32 R3, R3, 0x10000, RZ ;  /* 0x0001000003037824 */ /* 0x000fe200078e00ff */
[----:B0-----:R-:W-:Y:S02]  /*14c0*/  SHF.L.U32 R7, R41, 0x10, RZ ;  /* 0x0000001029077819 */ /* 0x001fe400000006ff */
[----:B------:R-:W-:-:S03]  /*14d0*/  IADD3.X R8, RZ, R2, RZ, P1, !PT ;  /* 0x00000002ff087210 */ /* 0x000fc60000ffe4ff */
[----:B------:R-:W-:Y:S01]  /*14e0*/  FADD.FTZ R6, R6, R7 ;  /* 0x0000000706067221 */ /* 0x000fe20000010000 */
[----:B------:R-:W-:Y:S01]  /*14f0*/  FFMA.FTZ R4, R7, R7, R4 ;  /* 0x0000000707047223 */ /* 0x000fe20000010004 */
[----:B------:R0:W-:Y:S01]  /*1500*/  STL [R1+0x8c], R7 ;  /* 0x00008c0701007387 */ /* 0x0001e20000100800 */
[----:B------:R-:W-:Y:S02]  /*1510*/  LEA R76, P0, R23, UR12, 0x1 ;  /* 0x0000000c174c7c11 */ /* 0x000fe4000f8008ff */
[----:B------:R-:W-:Y:S01]  /*1520*/  IADD3 R22, P1, R5, R16, RZ ;  /* 0x0000001005167210 */ /* 0x000fe20007f3e0ff */
[--C-:B------:R-:W-:Y:S01]  /*1530*/  FADD.FTZ R5, R6, R3.reuse ;  /* 0x0000000306057221 */ /* 0x100fe20000010000 */
[C---:B------:R-:W-:Y:S02]  /*1540*/  SHF.L.U32 R118, R42.reuse, 0x10, RZ ;  /* 0x000000102a767819 */ /* 0x040fe400000006ff */
[----:B------:R-:W-:Y:S01]  /*1550*/  LEA.HI.X R77, R23, UR13, R8, 0x1, P0 ;  /* 0x0000000d174d7c11 */ /* 0x000fe200080f0c08 */
[----:B0-----:R-:W-:Y:S01]  /*1560*/  FFMA.FTZ R7, R3, R3, R4 ;  /* 0x0000000303077223 */ /* 0x001fe20000010004 */
[----:B------:R-:W-:-:S02]  /*1570*/  PRMT R3, R42, 0x7632, R3 ;  /* 0x000076322a037816 */ /* 0x000fc40000000003 */
[----:B------:R-:W-:Y:S02]  /*1580*/  IADD3.X R6, RZ, R2, RZ, P1, !PT ;  /* 0x00000002ff067210 */ /* 0x000fe40000ffe4ff */
[----:B------:R-:W-:Y:S01]  /*1590*/  LEA R78, P0, R22, UR12, 0x1 ;  /* 0x0000000c164e7c11 */ /* 0x000fe2000f8008ff */
[----:B------:R-:W-:Y:S02]  /*15a0*/  IMAD.U32 R4, R3, 0x10000, RZ ;  /* 0x0001000003047824 */ /* 0x000fe400078e00ff */
[----:B------:R-:W-:Y:S01]  /*15b0*/  FADD.FTZ R5, R5, R118 ;  /* 0x0000007605057221 */ /* 0x000fe20000010000 */
[----:B------:R-:W-:Y:S01]  /*15c0*/  STL [R1+0x168], R8 ;  /* 0x0001680801007387 */ /* 0x000fe20000100800 */
[----:B------:R-:W-:Y:S01]  /*15d0*/  FFMA.FTZ R7, R118, R118, R7 ;  /* 0x0000007676077223 */ /* 0x000fe20000010007 */
[----:B------:R-:W-:Y:S02]  /*15e0*/  LEA.HI.X R79, R22, UR13, R6, 0x1, P0 ;  /* 0x0000000d164f7c11 */ /* 0x000fe400080f0c06 */
[----:B------:R0:W-:Y:S01]  /*15f0*/  STL [R1+0x174], R6 ;  /* 0x0001740601007387 */ /* 0x0001e20000100800 */
[----:B------:R-:W-:Y:S01]  /*1600*/  PRMT R3, R43, 0x7632, R3 ;  /* 0x000076322b037816 */ /* 0x000fe20000000003 */
[----:B------:R-:W-:Y:S01]  /*1610*/  FADD.FTZ R5, R5, R4 ;  /* 0x0000000405057221 */ /* 0x000fe20000010000 */
[----:B------:R-:W-:Y:S01]  /*1620*/  IADD3 R21, R27, 0x18600, RZ ;  /* 0x000186001b157810 */ /* 0x000fe20007ffe0ff */
[----:B------:R-:W-:Y:S01]  /*1630*/  FFMA.FTZ R7, R4, R4, R7 ;  /* 0x0000000404077223 */ /* 0x000fe20000010007 */
[----:B------:R-:W-:Y:S01]  /*1640*/  SHF.L.U32 R117, R44, 0x10, RZ ;  /* 0x000000102c757819 */ /* 0x000fe200000006ff */
[----:B------:R-:W-:Y:S01]  /*1650*/  IMAD.U32 R9, R45, 0x10000, RZ ;  /* 0x000100002d097824 */ /* 0x000fe200078e00ff */
[C---:B------:R-:W-:Y:S01]  /*1660*/  IADD3 R19, R27.reuse, 0x1a400, RZ ;  /* 0x0001a4001b137810 */ /* 0x040fe20007ffe0ff */
[----:B------:R-:W-:Y:S01]  /*1670*/  IMAD.U32 R116, R46, 0x10000, RZ ;  /* 0x000100002e747824 */ /* 0x000fe200078e00ff */
[----:B------:R-:W-:Y:S01]  /*1680*/  IADD3 R18, R27, 0x1b300, RZ ;  /* 0x0001b3001b127810 */ /* 0x000fe20007ffe0ff */
[----:B------:R-:W4:Y:S01]  /*1690*/  LDG.E.64.CONSTANT R76, desc[UR14][R76.64] ;  /* 0x0000000e4c4c7981 */ /* 0x000f22000c1e9b00 */
[----:B0-----:R-:W-:Y:S01]  /*16a0*/  SHF.L.U32 R6, R43, 0x10, RZ ;  /* 0x000000102b067819 */ /* 0x001fe200000006ff */
[----:B------:R-:W-:Y:S01]  /*16b0*/  IMAD.U32 R4, R3, 0x10000, RZ ;  /* 0x0001000003047824 */ /* 0x000fe200078e00ff */
[----:B------:R-:W-:Y:S01]  /*16c0*/  IADD3 R21, P0, R21, R16, RZ ;  /* 0x0000001015157210 */ /* 0x000fe20007f1e0ff */
[----:B------:R-:W4:Y:S01]  /*16d0*/  LDG.E.64.CONSTANT R78, desc[UR14][R78.64] ;  /* 0x0000000e4e4e7981 */ /* 0x000f22000c1e9b00 */
[----:B------:R-:W-:Y:S01]  /*16e0*/  PRMT R3, R44, 0x7632, R3 ;  /* 0x000076322c037816 */ /* 0x000fe20000000003 */
[----:B------:R-:W-:Y:S01]  /*16f0*/  FADD.FTZ R5, R5, R6 ;  /* 0x0000000605057221 */ /* 0x000fe20000010000 */
[----:B------:R-:W-:Y:S01]  /*1700*/  FFMA.FTZ R7, R6, R6, R7 ;  /* 0x0000000606077223 */ /* 0x000fe20000010007 */
[----:B------:R0:W-:Y:S01]  /*1710*/  STL [R1+0x88], R6 ;  /* 0x0000880601007387 */ /* 0x0001e20000100800 */
[----:B------:R-:W-:-:S02]  /*1720*/  IADD3.X R8, RZ, R2, RZ, P0, !PT ;  /* 0x00000002ff087210 */ /* 0x000fc400007fe4ff */
[----:B------:R-:W-:Y:S01]  /*1730*/  LEA R80, P0, R21, UR12, 0x1 ;  /* 0x0000000c15507c11 */ /* 0x000fe2000f8008ff */
[----:B0-----:R-:W-:Y:S01]  /*1740*/  FADD.FTZ R6, R5, R4 ;  /* 0x0000000405067221 */ /* 0x001fe20000010000 */
[----:B------:R-:W-:Y:S01]  /*1750*/  FFMA.FTZ R4, R4, R4, R7 ;  /* 0x0000000404047223 */ /* 0x000fe20000010007 */
[----:B------:R-:W-:Y:S01]  /*1760*/  IMAD.U32 R7, R3, 0x10000, RZ ;  /* 0x0001000003077824 */ /* 0x000fe200078e00ff */
[----:B------:R-:W-:Y:S01]  /*1770*/  IADD3 R3, R27, 0x19500, RZ ;  /* 0x000195001b037810 */ /* 0x000fe20007ffe0ff */
[----:B------:R-:W-:Y:S01]  /*1780*/  FADD.FTZ R5, R6, R117 ;  /* 0x0000007506057221 */ /* 0x000fe20000010000 */
[----:B------:R-:W-:Y:S01]  /*1790*/  FFMA.FTZ R4, R117, R117, R4 ;  /* 0x0000007575047223 */ /* 0x000fe20000010004 */
[----:B------:R-:W-:Y:S02]  /*17a0*/  LEA.HI.X R81, R21, UR13, R8, 0x1, P0 ;  /* 0x0000000d15517c11 */ /* 0x000fe400080f0c08 */
[----:B------:R-:W-:Y:S01]  /*17b0*/  IADD3 R20, P0, R3, R16, RZ ;  /* 0x0000001003147210 */ /* 0x000fe20007f1e0ff */
[----:B------:R-:W-:Y:S01]  /*17c0*/  FADD.FTZ R5, R5, R7 ;  /* 0x0000000705057221 */ /* 0x000fe20000010000 */
[----:B------:R-:W-:Y:S01]  /*17d0*/  PRMT R3, R45, 0x7632, R3 ;  /* 0x000076322d037816 */ /* 0x000fe20000000003 */
[----:B------:R-:W-:Y:S01]  /*17e0*/  FFMA.FTZ R4, R7, R7, R4 ;  /* 0x0000000707047223 */ /* 0x000fe20000010004 */
[----:B------:R0:W-:Y:S01]  /*17f0*/  STL [R1+0x180], R8 ;  /* 0x0001800801007387 */ /* 0x0001e20000100800 */
[----:B------:R-:W-:Y:S01]  /*1800*/  FADD.FTZ R5, R5, R9 ;  /* 0x0000000905057221 */ /* 0x000fe20000010000 */
[----:B------:R-:W-:Y:S01]  /*1810*/  SHF.L.U32 R3, R3, 0x10, RZ ;  /* 0x0000001003037819 */ /* 0x000fe200000006ff */
[----:B------:R-:W-:Y:S01]  /*1820*/  FFMA.FTZ R4, R9, R9, R4 ;  /* 0x0000000909047223 */ /* 0x000fe20000010004 */
[----:B------:R-:W-:Y:S01]  /*1830*/  PRMT R6, R46, 0x7632, R6 ;  /* 0x000076322e067816 */ /* 0x000fe20000000006 */
[----:B------:R-:W4:Y:S01]  /*1840*/  LDG.E.64.CONSTANT R80, desc[UR14][R80.64] ;  /* 0x0000000e50507981 */ /* 0x000f22000c1e9b00 */
[----:B0-----:R-:W-:-:S02]  /*1850*/  IADD3.X R8, RZ, R2, RZ, P0, !PT ;  /* 0x00000002ff087210 */ /* 0x001fc400007fe4ff */
[C---:B------:R-:W-:Y:S01]  /*1860*/  LEA R82, P0, R20.reuse, UR12, 0x1 ;  /* 0x0000000c14527c11 */ /* 0x040fe2000f8008ff */
[----:B------:R-:W-:Y:S01]  /*1870*/  FADD.FTZ R5, R5, R3 ;  /* 0x0000000305057221 */ /* 0x000fe20000010000 */
[----:B------:R-:W-:Y:S02]  /*1880*/  FFMA.FTZ R3, R3, R3, R4 ;  /* 0x0000000303037223 */ /* 0x000fe40000010004 */
[----:B------:R-:W-:Y:S02]  /*1890*/  LEA.HI.X R83, R20, UR13, R8, 0x1, P0 ;  /* 0x0000000d14537c11 */ /* 0x000fe400080f0c08 */
[----:B------:R-:W-:Y:S01]  /*18a0*/  IADD3 R19, P0, R19, R16, RZ ;  /* 0x0000001013137210 */ /* 0x000fe20007f1e0ff */
[----:B------:R-:W-:Y:S01]  /*18b0*/  FADD.FTZ R5, R5, R116 ;  /* 0x0000007405057221 */ /* 0x000fe20000010000 */
[----:B------:R-:W-:Y:S01]  /*18c0*/  SHF.L.U32 R6, R6, 0x10, RZ ;  /* 0x0000001006067819 */ /* 0x000fe200000006ff */
[----:B------:R-:W-:Y:S01]  /*18d0*/  FFMA.FTZ R3, R116, R116, R3 ;  /* 0x0000007474037223 */ /* 0x000fe20000010003 */
[----:B------:R-:W-:Y:S01]  /*18e0*/  STL [R1+0x84], R9 ;  /* 0x0000840901007387 */ /* 0x000fe20000100800 */
[----:B------:R-:W-:Y:S01]  /*18f0*/  IMAD.X R7, RZ, RZ, R2, P0 ;  /* 0x000000ffff077224 */ /* 0x000fe200000e0602 */
[----:B------:R-:W-:Y:S01]  /*1900*/  PRMT R4, R47, 0x7632, R4 ;  /* 0x000076322f047816 */ /* 0x000fe20000000004 */
[----:B------:R-:W-:Y:S01]  /*1910*/  FADD.FTZ R5, R5, R6 ;  /* 0x0000000605057221 */ /* 0x000fe20000010000 */
[----:B------:R0:W-:Y:S01]  /*1920*/  STL [R1+0x18c], R8 ;  /* 0x00018c0801007387 */ /* 0x0001e20000100800 */
[----:B------:R-:W-:Y:S01]  /*1930*/  LEA R84, P0, R19, UR12, 0x1 ;  /* 0x0000000c13547c11 */ /* 0x000fe2000f8008ff */
[----:B------:R-:W-:Y:S01]  /*1940*/  FFMA.FTZ R6, R6, R6, R3 ;  /* 0x0000000606067223 */ /* 0x000fe20000010003 */
[----:B------:R-:W-:Y:S01]  /*1950*/  IADD3 R17, R27, 0x1c200, RZ ;  /* 0x0001c2001b117810 */ /* 0x000fe20007ffe0ff */
[----:B------:R-:W4:Y:S01]  /*1960*/  LDG.E.64.CONSTANT R82, desc[UR14][R82.64] ;  /* 0x0000000e52527981 */ /* 0x000f22000c1e9b00 */
[----:B------:R-:W-:-:S02]  /*1970*/  IADD3 R18, P1, R18, R16, RZ ;  /* 0x0000001012127210 */ /* 0x000fc40007f3e0ff */
[----:B------:R-:W-:Y:S01]  /*1980*/  IADD3 R3, R27, 0x1d100, RZ ;  /* 0x0001d1001b037810 */ /* 0x000fe20007ffe0ff */
[----:B0-----:R-:W-:Y:S01]  /*1990*/  IMAD.U32 R8, R47, 0x10000, RZ ;  /* 0x000100002f087824 */ /* 0x001fe200078e00ff */
[----:B------:R-:W-:Y:S01]  /*19a0*/  SHF.L.U32 R4, R4, 0x10, RZ ;  /* 0x0000001004047819 */ /* 0x000fe200000006ff */
[----:B------:R0:W-:Y:S01]  /*19b0*/  STL [R1+0x198], R7 ;  /* 0x0001980701007387 */ /* 0x0001e20000100800 */
[----:B------:R-:W-:Y:S01]  /*19c0*/  LEA.HI.X R85, R19, UR13, R7, 0x1, P0 ;  /* 0x0000000d13557c11 */ /* 0x000fe200080f0c07 */
[----:B------:R-:W-:Y:S01]  /*19d0*/  FADD.FTZ R5, R5, R8 ;  /* 0x0000000805057221 */ /* 0x000fe20000010000 */
[----:B------:R-:W-:Y:S01]  /*19e0*/  IADD3 R17, P2, R17, R16, RZ ;  /* 0x0000001011117210 */ /* 0x000fe20007f5e0ff */
[----:B------:R-:W-:Y:S01]  /*19f0*/  FFMA.FTZ R6, R8, R8, R6 ;  /* 0x0000000808067223 */ /* 0x000fe20000010006 */
[----:B------:R-:W-:Y:S01]  /*1a00*/  SHF.L.U32 R115, R48, 0x10, RZ ;  /* 0x0000001030737819 */ /* 0x000fe200000006ff */
[----:B------:R-:W-:Y:S01]  /*1a10*/  FADD.FTZ R5, R5, R4 ;  /* 0x0000000405057221 */ /* 0x000fe20000010000 */
[----:B0-----:R-:W-:Y:S01]  /*1a20*/  IADD3.X R7, RZ, R2, RZ, P1, !PT ;  /* 0x00000002ff077210 */ /* 0x001fe20000ffe4ff */
[----:B------:R0:W-:Y:S01]  /*1a30*/  STL [R1+0x80], R8 ;  /* 0x0000800801007387 */ /* 0x0001e20000100800 */
[----:B------:R-:W-:-:S02]  /*1a40*/  IADD3 R16, P1, R3, R16, RZ ;  /* 0x0000001003107210 */ /* 0x000fc40007f3e0ff */
[----:B------:R-:W-:Y:S01]  /*1a50*/  PRMT R3, R48, 0x7632, R3 ;  /* 0x0000763230037816 */ /* 0x000fe20000000003 */
[----:B------:R-:W-:Y:S01]  /*1a60*/  FFMA.FTZ R4, R4, R4, R6 ;  /* 0x0000000404047223 */ /* 0x000fe20000010006 */
[C---:B------:R-:W-:Y:S01]  /*1a70*/  LEA R86, P0, R18.reuse, UR12, 0x1 ;  /* 0x0000000c12567c11 */ /* 0x040fe2000f8008ff */
[----:B------:R-:W-:Y:S01]  /*1a80*/  FADD.FTZ R5, R5, R115 ;  /* 0x0000007305057221 */ /* 0x000fe20000010000 */
[----:B------:R-:W-:Y:S01]  /*1a90*/  SHF.L.U32 R3, R3, 0x10, RZ ;  /* 0x0000001003037819 */ /* 0x000fe200000006ff */
[----:B------:R-:W-:Y:S01]  /*1aa0*/  FFMA.FTZ R4, R115, R115, R4 ;  /* 0x0000007373047223 */ /* 0x000fe20000010004 */
[----:B------:R1:W-:Y:S01]  /*1ab0*/  STL [R1+0x1a8], R7 ;  /* 0x0001a80701007387 */ /* 0x0003e20000100800 */
[----:B------:R-:W-:Y:S02]  /*1ac0*/  LEA.HI.X R87, R18, UR13, R7, 0x1, P0 ;  /* 0x0000000d12577c11 */ /* 0x000fe400080f0c07 */
[----:B------:R-:W-:Y:S01]  /*1ad0*/  PRMT R6, R49, 0x7632, R6 ;  /* 0x0000763231067816 */ /* 0x000fe20000000006 */
[----:B------:R-:W-:Y:S01]  /*1ae0*/  FADD.FTZ R5, R5, R3 ;  /* 0x0000000305057221 */ /* 0x000fe20000010000 */
[----:B------:R-:W-:Y:S01]  /*1af0*/  FFMA.FTZ R3, R3, R3, R4 ;  /* 0x0000000303037223 */ /* 0x000fe20000010004 */
[----:B------:R-:W-:Y:S01]  /*1b00*/  SHF.L.U32 R114, R50, 0x10, RZ ;  /* 0x0000001032727819 */ /* 0x000fe200000006ff */
[----:B0-----:R-:W-:Y:S01]  /*1b10*/  IMAD.X R8, RZ, RZ, R2, P2 ;  /* 0x000000ffff087224 */ /* 0x001fe200010e0602 */
[----:B------:R-:W-:Y:S01]  /*1b20*/  SHF.L.U32 R113, R52, 0x10, RZ ;  /* 0x0000001034717819 */ /* 0x000fe200000006ff */
[----:B------:R-:W4:Y:S01]  /*1b30*/  LDG.E.64.CONSTANT R84, desc[UR14][R84.64] ;  /* 0x0000000e54547981 */ /* 0x000f22000c1e9b00 */
[----:B-1----:R-:W-:Y:S01]  /*1b40*/  IMAD.U32 R7, R49, 0x10000, RZ ;  /* 0x0001000031077824 */ /* 0x002fe200078e00ff */
[----:B------:R-:W-:-:S02]  /*1b50*/  SHF.L.U32 R6, R6, 0x10, RZ ;  /* 0x0000001006067819 */ /* 0x000fc400000006ff */
[----:B------:R-:W-:Y:S01]  /*1b60*/  LEA R88, P0, R17, UR12, 0x1 ;  /* 0x0000000c11587c11 */ /* 0x000fe2000f8008ff */
[----:B------:R-:W-:Y:S01]  /*1b70*/  FADD.FTZ R5, R5, R7 ;  /* 0x0000000705057221 */ /* 0x000fe20000010000 */
[----:B------:R-:W-:Y:S01]  /*1b80*/  FFMA.FTZ R3, R7, R7, R3 ;  /* 0x0000000707037223 */ /* 0x000fe20000010003 */
[----:B------:R-:W-:Y:S01]  /*1b90*/  PRMT R4, R50, 0x7632, R4 ;  /* 0x0000763232047816 */ /* 0x000fe20000000004 */
[----:B------:R-:W4:Y:S01]  /*1ba0*/  LDG.E.64.CONSTANT R86, desc[UR14][R86.64] ;  /* 0x0000000e56567981 */ /* 0x000f22000c1e9b00 */
[----:B------:R-:W-:Y:S01]  /*1bb0*/  FADD.FTZ R5, R5, R6 ;  /* 0x0000000605057221 */ /* 0x000fe20000010000 */
[--C-:B------:R-:W-:Y:S02]  /*1bc0*/  FFMA.FTZ R6, R6, R6, R3.reuse ;  /* 0x0000000606067223 */ /* 0x100fe40000010003 */
[----:B------:R-:W-:Y:S02]  /*1bd0*/  IMAD.U32 R4, R4, 0x10000, RZ ;  /* 0x0001000004047824 */ /* 0x000fe400078e00ff */
[----:B------:R-:W-:Y:S01]  /*1be0*/  FADD.FTZ R5, R5, R114 ;  /* 0x0000007205057221 */ /* 0x000fe20000010000 */
[----:B------:R-:W-:Y:S01]  /*1bf0*/  FFMA.FTZ R6, R114, R114, R6 ;  /* 0x0000007272067223 */ /* 0x000fe20000010006 */
[----:B------:R0:W-:Y:S01]  /*1c00*/  STL [R1+0x1a0], R8 ;  /* 0x0001a00801007387 */ /* 0x0001e20000100800 */
[----:B------:R-:W-:Y:S01]  /*1c10*/  LEA.HI.X R89, R17, UR13, R8, 0x1, P0 ;  /* 0x0000000d11597c11 */ /* 0x000fe200080f0c08 */
[----:B------:R-:W-:Y:S01]  /*1c20*/  FADD.FTZ R5, R5, R4 ;  /* 0x0000000405057221 */ /* 0x000fe20000010000 */
[C---:B------:R-:W-:Y:S01]  /*1c30*/  PRMT R3, R51.reuse, 0x7632, R3 ;  /* 0x0000763233037816 */ /* 0x040fe20000000003 */
[----:B------:R-:W-:Y:S01]  /*1c40*/  FFMA.FTZ R4, R4, R4, R6 ;  /* 0x0000000404047223 */ /* 0x000fe20000010006 */
[----:B------:R1:W-:Y:S01]  /*1c50*/  STL [R1+0x7c], R7 ;  /* 0x00007c0701007387 */ /* 0x0003e20000100800 */
[----:B0-----:R-:W-:-:S02]  /*1c60*/  SHF.L.U32 R8, R51, 0x10, RZ ;  /* 0x0000001033087819 */ /* 0x001fc400000006ff */
[----:B------:R-:W-:Y:S01]  /*1c70*/  IMAD.U32 R3, R3, 0x10000, RZ ;  /* 0x0001000003037824 */ /* 0x000fe200078e00ff */
[----:B------:R-:W-:Y:S01]  /*1c80*/  SHF.L.U32 R112, R54, 0x10, RZ ;  /* 0x0000001036707819 */ /* 0x000fe200000006ff */
[----:B------:R-:W4:Y:S01]  /*1c90*/  LDG.E.64.CONSTANT R88, desc[UR14][R88.64] ;  /* 0x0000000e58587981 */ /* 0x000f22000c1e9b00 */
[----:B-1----:R-:W-:Y:S01]  /*1ca0*/  IADD3.X R7, RZ, R2, RZ, P1, !PT ;  /* 0x00000002ff077210 */ /* 0x002fe20000ffe4ff */
        /* <DEDUP_REMOVED lines=11> */
[----:B------:R-:W-:-:S03]  /*1d60*/  FFMA.FTZ R5, R5, R5, R3 ;  /* 0x0000000505057223 */ /* 0x000fc60000010003 */
[----:B------:R-:W-:Y:S02]  /*1d70*/  IMAD.U32 R4, R4, 0x10000, RZ ;  /* 0x0001000004047824 */ /* 0x000fe400078e00ff */
[----:B------:R-:W-:Y:S01]  /*1d80*/  FADD.FTZ R2, R2, R6 ;  /* 0x0000000602027221 */ /* 0x000fe20000010000 */
[----:B------:R-:W-:Y:S01]  /*1d90*/  FFMA.FTZ R5, R6, R6, R5 ;  /* 0x0000000606057223 */ /* 0x000fe20000010005 */
[----:B------:R-:W-:Y:S02]  /*1da0*/  PRMT R3, R54, 0x7632, R3 ;  /* 0x0000763236037816 */ /* 0x000fe40000000003 */
[----:B------:R-:W-:Y:S01]  /*1db0*/  FADD.FTZ R2, R2, R4 ;  /* 0x0000000402027221 */ /* 0x000fe20000010000 */
[----:B------:R-:W-:Y:S01]  /*1dc0*/  FFMA.FTZ R4, R4, R4, R5 ;  /* 0x0000000404047223 */ /* 0x000fe20000010005 */
[----:B------:R-:W-:Y:S01]  /*1dd0*/  SHF.L.U32 R3, R3, 0x10, RZ ;  /* 0x0000001003037819 */ /* 0x000fe200000006ff */
[----:B------:R-:W-:Y:S01]  /*1de0*/  STL [R1+0x78], R8 ;  /* 0x0000780801007387 */ /* 0x000fe20000100800 */
[----:B------:R-:W-:Y:S01]  /*1df0*/  FADD.FTZ R2, R2, R112 ;  /* 0x0000007002027221 */ /* 0x000fe20000010000 */
[----:B------:R-:W-:-:S02]  /*1e00*/  FFMA.FTZ R4, R112, R112, R4 ;  /* 0x0000007070047223 */ /* 0x000fc40000010004 */
[----:B------:R-:W-:Y:S01]  /*1e10*/  STL [R1+0x1b4], R7 ;  /* 0x0001b40701007387 */ /* 0x000fe20000100800 */
[----:B------:R-:W-:Y:S01]  /*1e20*/  PRMT R5, R55, 0x7632, R5 ;  /* 0x0000763237057816 */ /* 0x000fe20000000005 */
[----:B------:R-:W-:Y:S02]  /*1e30*/  FADD.FTZ R2, R2, R3 ;  /* 0x0000000302027221 */ /* 0x000fe40000010000 */
[----:B------:R0:W-:Y:S01]  /*1e40*/  STL [R1+0x74], R6 ;  /* 0x0000740601007387 */ /* 0x0001e20000100800 */
[----:B------:R-:W-:Y:S01]  /*1e50*/  FFMA.FTZ R3, R3, R3, R4 ;  /* 0x0000000303037223 */ /* 0x000fe20000010004 */
[----:B------:R-:W-:Y:S01]  /*1e60*/  IMAD.U32 R5, R5, 0x10000, RZ ;  /* 0x0001000005057824 */ /* 0x000fe200078e00ff */
[----:B0-----:R-:W-:Y:S02]  /*1e70*/  SHF.L.U32 R6, R55, 0x10, RZ ;  /* 0x0000001037067819 */ /* 0x001fe400000006ff */
[----:B------:R-:W-:-:S03]  /*1e80*/  SHF.L.U32 R110, R56, 0x10, RZ ;  /* 0x00000010386e7819 */ /* 0x000fc600000006ff */
        /* <DEDUP_REMOVED lines=8> */
[----:B------:R0:W-:Y:S01]  /*1f10*/  STL [R1+0x70], R6 ;  /* 0x0000700601007387 */ /* 0x0001e20000100800 */
[C---:B------:R-:W-:Y:S01]  /*1f20*/  PRMT R3, R57.reuse, 0x7632, R3 ;  /* 0x0000763239037816 */ /* 0x040fe20000000003 */
[----:B------:R-:W-:Y:S01]  /*1f30*/  FADD.FTZ R2, R2, R4 ;  /* 0x0000000402027221 */ /* 0x000fe20000010000 */
[----:B------:R-:W-:Y:S01]  /*1f40*/  FFMA.FTZ R4, R4, R4, R5 ;  /* 0x0000000404047223 */ /* 0x000fe20000010005 */
[----:B0-----:R-:W-:-:S02]  /*1f50*/  SHF.L.U32 R6, R57, 0x10, RZ ;  /* 0x0000001039067819 */ /* 0x001fc400000006ff */
[----:B------:R-:W-:Y:S01]  /*1f60*/  IMAD.U32 R3, R3, 0x10000, RZ ;  /* 0x0001000003037824 */ /* 0x000fe200078e00ff */
[----:B--2---:R-:W-:Y:S02]  /*1f70*/  SHF.L.U32 R109, R58, 0x10, RZ ;  /* 0x000000103a6d7819 */ /* 0x004fe400000006ff */
[----:B------:R-:W-:Y:S01]  /*1f80*/  FADD.FTZ R2, R2, R6 ;  /* 0x0000000602027221 */ /* 0x000fe20000010000 */
[----:B------:R-:W-:Y:S01]  /*1f90*/  FFMA.FTZ R4, R6, R6, R4 ;  /* 0x0000000606047223 */ /* 0x000fe20000010004 */
[----:B------:R-:W-:Y:S02]  /*1fa0*/  PRMT R5, R58, 0x7632, R5 ;  /* 0x000076323a057816 */ /* 0x000fe40000000005 */
        /* <DEDUP_REMOVED lines=8> */
[----:B------:R-:W-:Y:S01]  /*2030*/  FFMA.FTZ R5, R5, R5, R3 ;  /* 0x0000000505057223 */ /* 0x000fe20000010003 */
[----:B0-----:R-:W-:-:S02]  /*2040*/  SHF.L.U32 R6, R59, 0x10, RZ ;  /* 0x000000103b067819 */ /* 0x001fc400000006ff */
[----:B------:R-:W-:Y:S01]  /*2050*/  IMAD.U32 R4, R4, 0x10000, RZ ;  /* 0x0001000004047824 */ /* 0x000fe200078e00ff */
[----:B---3--:R-:W-:Y:S02]  /*2060*/  SHF.L.U32 R108, R60, 0x10, RZ ;  /* 0x000000103c6c7819 */ /* 0x008fe400000006ff */
        /* <DEDUP_REMOVED lines=14> */
[----:B----4-:R-:W-:Y:S02]  /*2150*/  SHF.L.U32 R107, R62, 0x10, RZ ;  /* 0x000000103e6b7819 */ /* 0x010fe400000006ff */
        /* <DEDUP_REMOVED lines=14> */
[----:B------:R-:W-:Y:S02]  /*2240*/  SHF.L.U32 R106, R64, 0x10, RZ ;  /* 0x00000010406a7819 */ /* 0x000fe400000006ff */
        /* <DEDUP_REMOVED lines=48> */
[----:B------:R-:W-:Y:S01]  /*2550*/  LEA R90, P0, R16, UR12, 0x1 ;  /* 0x0000000c105a7c11 */ /* 0x000fe2000f8008ff */
[----:B------:R-:W-:Y:S01]  /*2560*/  FADD.FTZ R2, R2, R3 ;  /* 0x0000000302027221 */ /* 0x000fe20000010000 */
[----:B------:R-:W-:Y:S01]  /*2570*/  FFMA.FTZ R3, R3, R3, R4 ;  /* 0x0000000303037223 */ /* 0x000fe20000010004 */
[----:B------:R-:W-:-:S02]  /*2580*/  SHF.L.U32 R5, R5, 0x10, RZ ;  /* 0x0000001005057819 */ /* 0x000fc400000006ff */
[----:B------:R-:W-:Y:S01]  /*2590*/  LEA.HI.X R91, R16, UR13, R7, 0x1, P0 ;  /* 0x0000000d105b7c11 */ /* 0x000fe200080f0c07 */
[----:B------:R-:W-:Y:S01]  /*25a0*/  FADD.FTZ R2, R2, R103 ;  /* 0x0000006702027221 */ /* 0x000fe20000010000 */
[----:B------:R-:W-:Y:S01]  /*25b0*/  FFMA.FTZ R3, R103, R103, R3 ;  /* 0x0000006767037223 */ /* 0x000fe20000010003 */
[----:B------:R0:W-:Y:S01]  /*25c0*/  STL [R1+0x24], R6 ;  /* 0x0000240601007387 */ /* 0x0001e20000100800 */
[----:B------:R-:W-:Y:S01]  /*25d0*/  PRMT R4, R71, 0x7632, R4 ;  /* 0x0000763247047816 */ /* 0x000fe20000000004 */
[----:B------:R-:W-:Y:S01]  /*25e0*/  FADD.FTZ R2, R2, R5 ;  /* 0x0000000502027221 */ /* 0x000fe20000010000 */
[----:B------:R-:W-:Y:S01]  /*25f0*/  FFMA.FTZ R5, R5, R5, R3 ;  /* 0x0000000505057223 */ /* 0x000fe20000010003 */
[----:B------:R-:W2:Y:S01]  /*2600*/  LDG.E.64.CONSTANT R90, desc[UR14][R90.64] ;  /* 0x0000000e5a5a7981 */ /* 0x000ea2000c1e9b00 */
[----:B0-----:R-:W-:Y:S01]  /*2610*/  SHF.L.U32 R6, R71, 0x10, RZ ;  /* 0x0000001047067819 */ /* 0x001fe200000006ff */
[----:B------:R-:W-:Y:S01]  /*2620*/  IMAD.U32 R4, R4, 0x10000, RZ ;  /* 0x0001000004047824 */ /* 0x000fe200078e00ff */
        /* <DEDUP_REMOVED lines=12> */
[----:B0-----:R-:W-:-:S05]  /*26f0*/  SHF.L.U32 R6, R73, 0x10, RZ ;  /* 0x0000001049067819 */ /* 0x001fca00000006ff */
[----:B------:R0:W-:Y:S01]  /*2700*/  STL [R1+0x1c], R6 ;  /* 0x00001c0601007387 */ /* 0x0001e20000100800 */
[----:B------:R-:W-:Y:S01]  /*2710*/  FADD.FTZ R2, R2, R6 ;  /* 0x0000000602027221 */ /* 0x000fe20000010000 */
[----:B------:R-:W-:Y:S01]  /*2720*/  FFMA.FTZ R3, R6, R6, R3 ;  /* 0x0000000606037223 */ /* 0x000fe20000010003 */
[----:B0-----:R-:W-:-:S05]  /*2730*/  SHF.L.U32 R6, R75, 0x10, RZ ;  /* 0x000000104b067819 */ /* 0x001fca00000006ff */
[----:B------:R0:W-:Y:S04]  /*2740*/  STL [R1+0x18], R6 ;  /* 0x0000180601007387 */ /* 0x0001e80000100800 */
[----:B------:R-:W3:Y:S01]  /*2750*/  LDL R98, [R1+0x1d0] ;  /* 0x0001d00001627983 */ /* 0x000ee20000100800 */
[----:B------:R-:W-:Y:S02]  /*2760*/  PRMT R5, R73, 0x7632, R5 ;  /* 0x0000763249057816 */ /* 0x000fe40000000005 */
[----:B------:R-:W-:-:S03]  /*2770*/  SHF.L.U32 R101, R74, 0x10, RZ ;  /* 0x000000104a657819 */ /* 0x000fc600000006ff */
[----:B------:R-:W-:Y:S01]  /*2780*/  IMAD.U32 R5, R5, 0x10000, RZ ;  /* 0x0001000005057824 */ /* 0x000fe200078e00ff */
[----:B------:R-:W-:-:S03]  /*2790*/  PRMT R4, R74, 0x7632, R4 ;  /* 0x000076324a047816 */ /* 0x000fc60000000004 */
[----:B------:R-:W-:Y:S01]  /*27a0*/  FADD.FTZ R2, R2, R5 ;  /* 0x0000000502027221 */ /* 0x000fe20000010000 */
[----:B------:R-:W-:Y:S01]  /*27b0*/  FFMA.FTZ R5, R5, R5, R3 ;  /* 0x0000000505057223 */ /* 0x000fe20000010003 */
[----:B------:R-:W-:Y:S02]  /*27c0*/  SHF.L.U32 R4, R4, 0x10, RZ ;  /* 0x0000001004047819 */ /* 0x000fe400000006ff */
[----:B------:R-:W-:Y:S01]  /*27d0*/  FADD.FTZ R2, R2, R101 ;  /* 0x0000006502027221 */ /* 0x000fe20000010000 */
[----:B------:R-:W-:Y:S01]  /*27e0*/  FFMA.FTZ R5, R101, R101, R5 ;  /* 0x0000006565057223 */ /* 0x000fe20000010005 */
[----:B------:R-:W-:Y:S02]  /*27f0*/  PRMT R3, R75, 0x7632, R3 ;  /* 0x000076324b037816 */ /* 0x000fe40000000003 */
[----:B------:R-:W-:Y:S01]  /*2800*/  FADD.FTZ R2, R2, R4 ;  /* 0x0000000402027221 */ /* 0x000fe20000010000 */
[----:B------:R-:W-:Y:S02]  /*2810*/  FFMA.FTZ R4, R4, R4, R5 ;  /* 0x0000000404047223 */ /* 0x000fe40000010005 */
[----:B------:R-:W-:-:S02]  /*2820*/  IMAD.U32 R3, R3, 0x10000, RZ ;  /* 0x0001000003037824 */ /* 0x000fc400078e00ff */
[----:B------:R-:W-:Y:S01]  /*2830*/  FADD.FTZ R2, R2, R6 ;  /* 0x0000000602027221 */ /* 0x000fe20000010000 */
[----:B------:R-:W-:Y:S01]  /*2840*/  FFMA.FTZ R4, R6, R6, R4 ;  /* 0x0000000606047223 */ /* 0x000fe20000010004 */
[C---:B------:R-:W-:Y:S02]  /*2850*/  SHF.L.U32 R100, R76.reuse, 0x10, RZ ;  /* 0x000000104c647819 */ /* 0x040fe400000006ff */
[----:B------:R-:W-:Y:S01]  /*2860*/  PRMT R5, R76, 0x7632, R5 ;  /* 0x000076324c057816 */ /* 0x000fe20000000005 */
[----:B------:R-:W-:Y:S01]  /*2870*/  FADD.FTZ R2, R2, R3 ;  /* 0x0000000302027221 */ /* 0x000fe20000010000 */
[----:B------:R-:W-:Y:S02]  /*2880*/  FFMA.FTZ R3, R3, R3, R4 ;  /* 0x0000000303037223 */ /* 0x000fe40000010004 */
[----:B------:R-:W-:Y:S01]  /*2890*/  SHF.L.U32 R5, R5, 0x10, RZ ;  /* 0x0000001005057819 */ /* 0x000fe200000006ff */
[----:B------:R-:W-:Y:S01]  /*28a0*/  FADD.FTZ R2, R2, R100 ;  /* 0x0000006402027221 */ /* 0x000fe20000010000 */
[----:B------:R-:W-:Y:S01]  /*28b0*/  FFMA.FTZ R3, R100, R100, R3 ;  /* 0x0000006464037223 */ /* 0x000fe20000010003 */
[----:B------:R-:W-:-:S02]  /*28c0*/  SHF.L.U32 R99, R77, 0x10, RZ ;  /* 0x000000104d637819 */ /* 0x000fc400000006ff */
[----:B------:R-:W-:Y:S01]  /*28d0*/  PRMT R4, R77, 0x7632, R4 ;  /* 0x000076324d047816 */ /* 0x000fe20000000004 */
[----:B------:R-:W-:Y:S01]  /*28e0*/  FADD.FTZ R2, R2, R5 ;  /* 0x0000000502027221 */ /* 0x000fe20000010000 */
[----:B------:R-:W-:-:S03]  /*28f0*/  FFMA.FTZ R5, R5, R5, R3 ;  /* 0x0000000505057223 */ /* 0x000fc60000010003 */
[----:B------:R-:W-:Y:S02]  /*2900*/  IMAD.U32 R4, R4, 0x10000, RZ ;  /* 0x0001000004047824 */ /* 0x000fe400078e00ff */
        /* <DEDUP_REMOVED lines=65> */
[----:B0-----:R-:W-:-:S02]  /*2d20*/  SHF.L.U32 R6, R87, 0x10, RZ ;  /* 0x0000001057067819 */ /* 0x001fc400000006ff */
[----:B------:R-:W-:Y:S01]  /*2d30*/  PRMT R3, R87, 0x7632, R3 ;  /* 0x0000763257037816 */ /* 0x000fe20000000003 */
[----:B------:R-:W-:Y:S01]  /*2d40*/  FADD.FTZ R2, R2, R4 ;  /* 0x0000000402027221 */ /* 0x000fe20000010000 */
[----:B------:R-:W-:-:S03]  /*2d50*/  FFMA.FTZ R5, R4, R4, R5 ;  /* 0x0000000404057223 */ /* 0x000fc60000010005 */
[----:B------:R-:W-:Y:S02]  /*2d60*/  IMAD.U32 R3, R3, 0x10000, RZ ;  /* 0x0001000003037824 */ /* 0x000fe400078e00ff */
[----:B------:R-:W-:Y:S01]  /*2d70*/  FADD.FTZ R2, R2, R6 ;  /* 0x0000000602027221 */ /* 0x000fe20000010000 */
[----:B------:R-:W-:-:S03]  /*2d80*/  FFMA.FTZ R5, R6, R6, R5 ;  /* 0x0000000606057223 */ /* 0x000fc60000010005 */
[----:B------:R-:W-:Y:S01]  /*2d90*/  FADD.FTZ R93, R2, R3 ;  /* 0x00000003025d7221 */ /* 0x000fe20000010000 */
[----:B------:R-:W-:Y:S01]  /*2da0*/  FFMA.FTZ R2, R3, R3, R5 ;  /* 0x0000000303027223 */ /* 0x000fe20000010005 */
[C---:B------:R-:W-:Y:S02]  /*2db0*/  SHF.L.U32 R5, R88.reuse, 0x10, RZ ;  /* 0x0000001058057819 */ /* 0x040fe400000006ff */
[----:B------:R-:W-:-:S03]  /*2dc0*/  PRMT R3, R88, 0x7632, R3 ;  /* 0x0000763258037816 */ /* 0x000fc60000000003 */
[----:B------:R-:W-:Y:S01]  /*2dd0*/  FADD.FTZ R93, R93, R5 ;  /* 0x000000055d5d7221 */ /* 0x000fe20000010000 */
[----:B------:R-:W-:Y:S01]  /*2de0*/  SHF.L.U32 R3, R3, 0x10, RZ ;  /* 0x0000001003037819 */ /* 0x000fe200000006ff */
[----:B------:R-:W-:Y:S01]  /*2df0*/  FFMA.FTZ R2, R5, R5, R2 ;  /* 0x0000000505027223 */ /* 0x000fe20000010002 */
[----:B------:R-:W-:-:S03]  /*2e00*/  SHF.L.U32 R4, R89, 0x10, RZ ;  /* 0x0000001059047819 */ /* 0x000fc600000006ff */
[----:B------:R-:W-:Y:S01]  /*2e10*/  FADD.FTZ R93, R93, R3 ;  /* 0x000000035d5d7221 */ /* 0x000fe20000010000 */
[--C-:B------:R-:W-:Y:S01]  /*2e20*/  FFMA.FTZ R3, R3, R3, R2.reuse ;  /* 0x0000000303037223 */ /* 0x100fe20000010002 */
[----:B------:R-:W-:Y:S02]  /*2e30*/  PRMT R2, R89, 0x7632, R2 ;  /* 0x0000763259027816 */ /* 0x000fe40000000002 */
[----:B------:R-:W-:Y:S01]  /*2e40*/  FADD.FTZ R93, R93, R4 ;  /* 0x000000045d5d7221 */ /* 0x000fe20000010000 */
[----:B------:R-:W-:Y:S02]  /*2e50*/  FFMA.FTZ R3, R4, R4, R3 ;  /* 0x0000000404037223 */ /* 0x000fe40000010003 */
[----:B------:R-:W-:-:S04]  /*2e60*/  IMAD.U32 R2, R2, 0x10000, RZ ;  /* 0x0001000002027824 */ /* 0x000fc800078e00ff */
[----:B------:R-:W-:Y:S01]  /*2e70*/  FADD.FTZ R93, R93, R2 ;  /* 0x000000025d5d7221 */ /* 0x000fe20000010000 */
[----:B------:R-:W-:Y:S01]  /*2e80*/  FFMA.FTZ R2, R2, R2, R3 ;  /* 0x0000000202027223 */ /* 0x000fe20000010003 */
[----:B------:R-:W-:Y:S01]  /*2e90*/  USHF.L.U32 UR17, UR10, 0x4, URZ ;  /* 0x000000040a117899 */ /* 0x000fe2000800063f */
[----:B------:R-:W-:Y:S01]  /*2ea0*/  IMAD.WIDE R96, R92, 0x2, R96 ;  /* 0x000000025c607825 */ /* 0x000fe200078e0260 */
[----:B------:R-:W-:Y:S02]  /*2eb0*/  BSSY B0, `(.L_x_1020) ;  /* 0x00000ae000007945 */ /* 0x000fe40003800000 */
[----:B------:R-:W-:Y:S01]  /*2ec0*/  ULOP3.LUT UR21, UR17, 0x10, URZ, 0xc0, !UPT ;  /* 0x0000001011157892 */ /* 0x000fe2000f8ec03f */
[C---:B--2---:R-:W-:Y:S02]  /*2ed0*/  SHF.L.U32 R3, R90.reuse, 0x10, RZ ;  /* 0x000000105a037819 */ /* 0x044fe400000006ff */
[----:B------:R-:W-:-:S03]  /*2ee0*/  PRMT R95, R90, 0x7632, R95 ;  /* 0x000076325a5f7816 */ /* 0x000fc6000000005f */
[----:B------:R-:W-:Y:S01]  /*2ef0*/  FADD.FTZ R93, R93, R3 ;  /* 0x000000035d5d7221 */ /* 0x000fe20000010000 */
[----:B------:R-:W-:Y:S01]  /*2f00*/  SHF.L.U32 R95, R95, 0x10, RZ ;  /* 0x000000105f5f7819 */ /* 0x000fe200000006ff */
[----:B------:R-:W-:Y:S01]  /*2f10*/  FFMA.FTZ R2, R3, R3, R2 ;  /* 0x0000000303027223 */ /* 0x000fe20000010002 */
[----:B------:R-:W-:-:S03]  /*2f20*/  PRMT R94, R91, 0x7632, R94 ;  /* 0x000076325b5e7816 */ /* 0x000fc6000000005e */
[----:B------:R-:W-:Y:S01]  /*2f30*/  FADD.FTZ R93, R93, R95 ;  /* 0x0000005f5d5d7221 */ /* 0x000fe20000010000 */
[----:B------:R-:W-:Y:S01]  /*2f40*/  FFMA.FTZ R95, R95, R95, R2 ;  /* 0x0000005f5f5f7223 */ /* 0x000fe20000010002 */
[----:B------:R-:W-:Y:S01]  /*2f50*/  SHF.L.U32 R2, R91, 0x10, RZ ;  /* 0x000000105b027819 */ /* 0x000fe200000006ff */
[----:B------:R-:W-:-:S04]  /*2f60*/  IMAD.U32 R94, R94, 0x10000, RZ ;  /* 0x000100005e5e7824 */ /* 0x000fc800078e00ff */
[----:B------:R-:W-:Y:S01]  /*2f70*/  FFMA.FTZ R95, R2, R2, R95 ;  /* 0x00000002025f7223 */ /* 0x000fe2000001005f */
[----:B------:R-:W-:-:S03]  /*2f80*/  FADD.FTZ R93, R93, R2 ;  /* 0x000000025d5d7221 */ /* 0x000fc60000010000 */
[----:B------:R-:W-:Y:S01]  /*2f90*/  FFMA.FTZ R95, R94, R94, R95 ;  /* 0x0000005e5e5f7223 */ /* 0x000fe2000001005f */
[----:B------:R-:W-:-:S05]  /*2fa0*/  FADD.FTZ R94, R93, R94 ;  /* 0x0000005e5d5e7221 */ /* 0x000fca0000010000 */
[----:B---3--:R0:W-:Y:S02]  /*2fb0*/  STS.64 [R98], R94 ;  /* 0x0000005e62007388 */ /* 0x0081e40000000a00 */
[----:B0-----:R-:W0:Y:S01]  /*2fc0*/  S2R R95, SR_TID.X ;  /* 0x00000000005f7919 */ /* 0x001e220000002100 */
[----:B------:R-:W-:Y:S01]  /*2fd0*/  IMAD.WIDE R92, R92, 0x2, R124 ;  /* 0x000000025c5c7825 */ /* 0x000fe200078e027c */
[----:B------:R1:W5:Y:S04]  /*2fe0*/  LDL.LU R98, [R1+0x1d4] ;  /* 0x0001d40001627983 */ /* 0x0003680000300800 */
[----:B------:R-:W-:Y:S04]  /*2ff0*/  STL.64 [R1+0x28], R96 ;  /* 0x0000286001007387 */ /* 0x000fe80000100a00 */
[----:B------:R2:W-:Y:S01]  /*3000*/  STL.64 [R1+0x10], R92 ;  /* 0x0000105c01007387 */ /* 0x0005e20000100a00 */
[----:B------:R-:W-:Y:S01]  /*3010*/  BAR.SYNC.DEFER_BLOCKING 0x0 ;  /* 0x0000000000007b1d */ /* 0x000fe20000010000 */
[----:B0-----:R-:W-:-:S02]  /*3020*/  ISETP.GT.U32.AND P1, PT, R95, 0x1f, PT ;  /* 0x0000001f5f00780c */ /* 0x001fc40003f24070 */
[----:B--2---:R-:W-:Y:S02]  /*3030*/  CS2R R92, SRZ ;  /* 0x00000000005c7805 */ /* 0x004fe4000001ff00 */
[----:B------:R-:W-:-:S09]  /*3040*/  LOP3.LUT P0, RZ, R95, 0xffffffe1, RZ, 0xc0, !PT ;  /* 0xffffffe15fff7812 */ /* 0x000fd2000780c0ff */
[----:B-1----:R-:W-:Y:S05]  /*3050*/  @P1 BRA `(.L_x_1021) ;  /* 0x00000008004c1947 */ /* 0x002fea0003800000 */
[----:B------:R-:W0:Y:S01]  /*3060*/  S2R R93, SR_CgaCtaId ;  /* 0x00000000005d7919 */ /* 0x000e220000008800 */
[----:B------:R-:W-:Y:S01]  /*3070*/  HFMA2.MMA R92, -RZ, RZ, 0, 3.5762786865234375e-06 ;  /* 0x0000003cff5c7435 */ /* 0x000fe200000001ff */
[----:B------:R-:W-:Y:S02]  /*3080*/  SHF.R.U32.HI R111, RZ, 0x1, R111 ;  /* 0x00000001ff6f7819 */ /* 0x000fe4000001166f */
[----:B------:R-:W-:Y:S02]  /*3090*/  MOV R124, 0x400 ;  /* 0x00000400007c7802 */ /* 0x000fe40000000f00 */
[----:B------:R-:W-:-:S05]  /*30a0*/  IADD3 R111, R111, UR21, RZ ;  /* 0x000000156f6f7c10 */ /* 0x000fca000fffe0ff */
[----:B------:R-:W-:-:S05]  /*30b0*/  IMAD R111, R111, R92, -UR18 ;  /* 0x800000126f6f7e24 */ /* 0x000fca000f8e025c */
[----:B------:R-:W-:-:S04]  /*30c0*/  SHF.R.S32.HI R92, RZ, 0x1f, R111 ;  /* 0x0000001fff5c7819 */ /* 0x000fc8000001146f */
        /* <DEDUP_REMOVED lines=22> */
[----:B------:R-:W-:Y:S02]  /*3230*/  IADD3 R92, R111, 0xc, RZ ;  /* 0x0000000c6f5c7810 */ /* 0x000fe40007ffe0ff */
[----:B------:R-:W-:Y:S02]  /*3240*/  SHF.R.S32.HI R96, RZ, 0x2, R96 ;  /* 0x00000002ff607819 */ /* 0x000fe40000011460 */
[----:B------:R-:W-:-:S03]  /*3250*/  SHF.R.S32.HI R93, RZ, 0x1f, R92 ;  /* 0x0000001fff5d7819 */ /* 0x000fc6000001145c */
[----:B------:R-:W-:Y:S01]  /*3260*/  IMAD R96, R96, 0x18, R124 ;  /* 0x0000001860607824 */ /* 0x000fe200078e027c */
[----:B------:R-:W-:-:S03]  /*3270*/  LEA.HI R93, R93, R92, RZ, 0x2 ;  /* 0x0000005c5d5d7211 */ /* 0x000fc600078f10ff */
[----:B------:R-:W-:Y:S01]  /*3280*/  IMAD.IADD R96, R125, 0x1, R96 ;  /* 0x000000017d607824 */ /* 0x000fe200078e0260 */
[----:B------:R-:W-:-:S05]  /*3290*/  SHF.R.S32.HI R93, RZ, 0x2, R93 ;  /* 0x00000002ff5d7819 */ /* 0x000fca000001145d */
[----:B------:R-:W-:Y:S01]  /*32a0*/  IMAD R93, R93, 0x18, R124 ;  /* 0x000000185d5d7824 */ /* 0x000fe200078e027c */
[----:B------:R-:W0:Y:S04]  /*32b0*/  LDS.64 R96, [R96] ;  /* 0x0000000060607984 */ /* 0x000e280000000a00 */
[----:B------:R-:W-:-:S06]  /*32c0*/  IADD3 R93, R125, R93, RZ ;  /* 0x0000005d7d5d7210 */ /* 0x000fcc0007ffe0ff */
[----:B------:R-:W1:Y:S01]  /*32d0*/  LDS.64 R92, [R93] ;  /* 0x000000005d5c7984 */ /* 0x000e620000000a00 */
[----:B0-----:R-:W-:Y:S01]  /*32e0*/  FADD.FTZ R94, R94, R96 ;  /* 0x000000605e5e7221 */ /* 0x001fe20000010000 */
[----:B------:R-:W-:Y:S01]  /*32f0*/  FADD.FTZ R97, R95, R97 ;  /* 0x000000615f617221 */ /* 0x000fe20000010000 */
[C---:B------:R-:W-:Y:S02]  /*3300*/  IADD3 R96, R111.reuse, 0x34, RZ ;  /* 0x000000346f607810 */ /* 0x040fe40007ffe0ff */
[----:B-1----:R-:W-:Y:S01]  /*3310*/  FADD.FTZ R92, R94, R92 ;  /* 0x0000005c5e5c7221 */ /* 0x002fe20000010000 */
        /* <DEDUP_REMOVED lines=46> */
[----:B------:R-:W-:Y:S01]  /*3600*/  FADD.FTZ R97, R97, R95 ;  /* 0x0000005f61617221 */ /* 0x000fe20000010000 */
[----:B------:R-:W-:Y:S02]  /*3610*/  VIADD R95, R111, 0x2c ;  /* 0x0000002c6f5f7836 */ /* 0x000fe40000000000 */
[----:B------:R-:W-:-:S04]  /*3620*/  SHF.R.S32.HI R93, RZ, 0x1f, R92 ;  /* 0x0000001fff5d7819 */ /* 0x000fc8000001145c */
[----:B------:R-:W-:-:S04]  /*3630*/  LEA.HI R93, R93, R92, RZ, 0x2 ;  /* 0x0000005c5d5d7211 */ /* 0x000fc800078f10ff */
[----:B------:R-:W-:-:S05]  /*3640*/  SHF.R.S32.HI R93, RZ, 0x2, R93 ;  /* 0x00000002ff5d7819 */ /* 0x000fca000001145d */
[----:B------:R-:W-:-:S05]  /*3650*/  IMAD R93, R93, 0x18, R124 ;  /* 0x000000185d5d7824 */ /* 0x000fca00078e027c */
[----:B------:R-:W-:Y:S02]  /*3660*/  IADD3 R93, R125, R93, RZ ;  /* 0x0000005d7d5d7210 */ /* 0x000fe40007ffe0ff */
[----:B------:R-:W-:-:S04]  /*3670*/  IADD3 R125, R111, 0x30, RZ ;  /* 0x000000306f7d7810 */ /* 0x000fc80007ffe0ff */
        /* <DEDUP_REMOVED lines=13> */
[----:B------:R-:W-:Y:S01]  /*3750*/  IADD3 R93, R111, 0x38, RZ ;  /* 0x000000386f5d7810 */ /* 0x000fe20007ffe0ff */
[----:B------:R-:W-:Y:S01]  /*3760*/  IMAD R95, R95, 0x18, R124 ;  /* 0x000000185f5f7824 */ /* 0x000fe200078e027c */
[----:B------:R-:W-:Y:S02]  /*3770*/  SHF.R.S32.HI R111, RZ, 0x1f, R96 ;  /* 0x0000001fff6f7819 */ /* 0x000fe40000011460 */
[----:B------:R-:W-:Y:S02]  /*3780*/  SHF.R.S32.HI R125, RZ, 0x2, R125 ;  /* 0x00000002ff7d7819 */ /* 0x000fe4000001147d */
[----:B------:R-:W-:Y:S02]  /*3790*/  LEA.HI R96, R111, R96, RZ, 0x2 ;  /* 0x000000606f607211 */ /* 0x000fe400078f10ff */
[----:B------:R-:W-:Y:S01]  /*37a0*/  SHF.R.S32.HI R111, RZ, 0x1f, R93 ;  /* 0x0000001fff6f7819 */ /* 0x000fe2000001145d */
[----:B------:R-:W-:Y:S01]  /*37b0*/  IMAD R125, R125, 0x18, R124 ;  /* 0x000000187d7d7824 */ /* 0x000fe200078e027c */
[----:B------:R-:W-:-:S02]  /*37c0*/  SHF.R.S32.HI R96, RZ, 0x2, R96 ;  /* 0x00000002ff607819 */ /* 0x000fc40000011460 */
        /* <DEDUP_REMOVED lines=14> */
[----:B------:R-:W-:Y:S01]  /*38b0*/  FADD.FTZ R93, R97, R93 ;  /* 0x0000005d615d7221 */ /* 0x000fe20000010000 */
[----:B------:R-:W0:Y:S01]  /*38c0*/  LDS.64 R94, [R95] ;  /* 0x000000005f5e7984 */ /* 0x000e220000000a00 */
[----:B------:R-:W-:Y:S01]  /*38d0*/  MOV R97, R111 ;  /* 0x0000006f00617202 */ /* 0x000fe20000000f00 */
[----:B0-----:R-:W-:Y:S01]  /*38e0*/  FADD.FTZ R111, R92, R94 ;  /* 0x0000005e5c6f7221 */ /* 0x001fe20000010000 */
[----:B------:R-:W-:-:S02]  /*38f0*/  FADD.FTZ R124, R93, R95 ;  /* 0x0000005f5d7c7221 */ /* 0x000fc40000010000 */
[----:B------:R-:W0:Y:S04]  /*3900*/  LDS.64 R92, [R125] ;  /* 0x000000007d5c7984 */ /* 0x000e280000000a00 */
[----:B------:R-:W1:Y:S04]  /*3910*/  LDS.64 R94, [R96] ;  /* 0x00000000605e7984 */ /* 0x000e680000000a00 */
[----:B------:R-:W2:Y:S01]  /*3920*/  LDS.64 R96, [R97] ;  /* 0x0000000061607984 */ /* 0x000ea20000000a00 */
[----:B0-----:R-:W-:Y:S01]  /*3930*/  FADD.FTZ R92, R111, R92 ;  /* 0x0000005c6f5c7221 */ /* 0x001fe20000010000 */
[----:B------:R-:W-:-:S03]  /*3940*/  FADD.FTZ R93, R124, R93 ;  /* 0x0000005d7c5d7221 */ /* 0x000fc60000010000 */
[----:B-1----:R-:W-:Y:S01]  /*3950*/  FADD.FTZ R92, R92, R94 ;  /* 0x0000005e5c5c7221 */ /* 0x002fe20000010000 */
[----:B------:R-:W-:-:S03]  /*3960*/  FADD.FTZ R93, R93, R95 ;  /* 0x0000005f5d5d7221 */ /* 0x000fc60000010000 */
[----:B--2---:R-:W-:Y:S01]  /*3970*/  FADD.FTZ R92, R92, R96 ;  /* 0x000000605c5c7221 */ /* 0x004fe20000010000 */
[----:B------:R-:W-:-:S07]  /*3980*/  FADD.FTZ R93, R93, R97 ;  /* 0x000000615d5d7221 */ /* 0x000fce0000010000 */
.L_x_1021:
[----:B------:R-:W-:Y:S05]  /*3990*/  BSYNC B0 ;  /* 0x0000000000007941 */ /* 0x000fea0003800000 */
.L_x_1020:
[----:B------:R0:W-:Y:S01]  /*39a0*/  STL [R1+0x1d4], R0 ;  /* 0x0001d40001007387 */ /* 0x0001e20000100800 */
[----:B------:R-:W1:Y:S03]  /*39b0*/  @!P0 LDC R94, c[0x0][0x10] ;  /* 0x00000400ff5e8b82 */ /* 0x000e660000000800 */
[----:B------:R-:W2:Y:S01]  /*39c0*/  LDL R95, [R1+0x1cc] ;  /* 0x0001cc00015f7983 */ /* 0x000ea20000100800 */
[----:B------:R-:W3:Y:S04]  /*39d0*/  S2R R96, SR_TID.X ;  /* 0x0000000000607919 */ /* 0x000ee80000002100 */
[----:B------:R-:W4:Y:S01]  /*39e0*/  @!P0 LDC.64 R124, c[0x0][0x248] ;  /* 0x00009200ff7c8b82 */ /* 0x000f220000000a00 */
[----:B0-----:R-:W1:Y:S02]  /*39f0*/  S2R R0, SR_CTAID.Y ;  /* 0x0000000000007919 */ /* 0x001e640000002600 */
[----:B-1----:R-:W-:-:S02]  /*3a00*/  @!P0 IMAD R94, R94, UR4, R0 ;  /* 0x000000045e5e8c24 */ /* 0x002fc4000f8e0200 */
[----:B------:R0:W5:Y:S01]  /*3a10*/  LDL.LU R0, [R1+0x1d4] ;  /* 0x0001d40001007983 */ /* 0x0001620000300800 */
[----:B---3--:R-:W-:-:S03]  /*3a20*/  ISETP.GT.U32.AND P1, PT, R96, 0xff, PT ;  /* 0x000000ff6000780c */ /* 0x008fc60003f24070 */
[----:B------:R-:W1:Y:S04]  /*3a30*/  SHFL.BFLY PT, R111, R92, 0x1, 0x1f ;  /* 0x0c201f005c6f7f89 */ /* 0x000e6800000e0000 */
[----:B------:R-:W3:Y:S06]  /*3a40*/  SHFL.BFLY PT, R97, R93, 0x1, 0x1f ;  /* 0x0c201f005d617f89 */ /* 0x000eec00000e0000 */
[----:B------:R-:W0:Y:S01]  /*3a50*/  @!P1 LDC R96, c[0x0][0x10] ;  /* 0x00000400ff609b82 */ /* 0x000e220000000800 */
[----:B-1----:R-:W-:Y:S01]  /*3a60*/  FADD.FTZ R92, R111, R92 ;  /* 0x0000005c6f5c7221 */ /* 0x002fe20000010000 */
[----:B---3--:R-:W-:Y:S01]  /*3a70*/  FADD.FTZ R93, R97, R93 ;  /* 0x0000005d615d7221 */ /* 0x008fe20000010000 */
[----:B--2---:R-:W-:-:S05]  /*3a80*/  @!P0 LEA R94, R94, R95, 0x8 ;  /* 0x0000005f5e5e8211 */ /* 0x004fca00078e40ff */
[----:B------:R-:W-:-:S04]  /*3a90*/  @!P0 IMAD.SHL.U32 R94, R94, 0x2, RZ ;  /* 0x000000025e5e8824 */ /* 0x000fc800078e00ff */
[----:B----4-:R-:W-:Y:S02]  /*3aa0*/  @!P0 IMAD.WIDE.U32 R94, R94, 0x4, R124 ;  /* 0x000000045e5e8825 */ /* 0x010fe400078e007c */
[----:B------:R-:W0:Y:S01]  /*3ab0*/  S2R R124, SR_CTAID.Y ;  /* 0x00000000007c7919 */ /* 0x000e220000002600 */
[----:B------:R-:W1:Y:S02]  /*3ac0*/  S2R R125, SR_TID.X ;  /* 0x00000000007d7919 */ /* 0x000e640000002100 */
[----:B------:R0:W-:Y:S02]  /*3ad0*/  @!P0 STG.E.64 desc[UR14][R94.64], R92 ;  /* 0x0000005c5e008986 */ /* 0x0001e4000c101b0e */
[----:B0-----:R-:W-:Y:S02]  /*3ae0*/  @!P1 IMAD R92, R96, UR4, R124 ;  /* 0x00000004605c9c24 */ /* 0x001fe4000f8e027c */
[----:B------:R-:W0:Y:S01]  /*3af0*/  @!P1 LDC.64 R96, c[0x0][0x248] ;  /* 0x00009200ff609b82 */ /* 0x000e220000000a00 */
[----:B-1----:R-:W-:-:S07]  /*3b00*/  @!P1 LOP3.LUT R93, R125, 0x7ffffff0, RZ, 0xc0, !PT ;  /* 0x7ffffff07d5d9812 */ /* 0x002fce00078ec0ff */
[----:B------:R-:W-:Y:S01]  /*3b10*/  BAR.SYNC.DEFER_BLOCKING 0x0 ;  /* 0x0000000000007b1d */ /* 0x000fe20000010000 */
[C---:B------:R-:W-:Y:S02]  /*3b20*/  ISETP.NE.AND P0, PT, R125.reuse, RZ, PT ;  /* 0x000000ff7d00720c */ /* 0x040fe40003f05270 */
[----:B------:R-:W-:Y:S02]  /*3b30*/  @!P1 LEA R92, R92, R93, 0x8 ;  /* 0x0000005d5c5c9211 */ /* 0x000fe400078e40ff */
[----:B------:R-:W-:-:S04]  /*3b40*/  @!P1 LOP3.LUT R93, R125, 0xf, RZ, 0xc0, !PT ;  /* 0x0000000f7d5d9812 */ /* 0x000fc800078ec0ff */
[----:B------:R-:W-:-:S04]  /*3b50*/  @!P1 IADD3 R92, R92, R93, RZ ;  /* 0x0000005d5c5c9210 */ /* 0x000fc80007ffe0ff */
[----:B------:R-:W-:-:S05]  /*3b60*/  @!P1 SHF.L.U32 R92, R92, 0x1, RZ ;  /* 0x000000015c5c9819 */ /* 0x000fca00000006ff */
[----:B0-----:R-:W-:Y:S01]  /*3b70*/  @!P1 IMAD.WIDE.U32 R96, R92, 0x4, R96 ;  /* 0x000000045c609825 */ /* 0x001fe200078e0060 */
[----:B------:R-:W-:Y:S06]  /*3b80*/  @P0 BRA `(.L_x_1022) ;  /* 0x0000000000440947 */ /* 0x000fec0003800000 */
[----:B------:R-:W-:Y:S01]  /*3b90*/  IMAD.MOV.U32 R94, RZ, RZ, 0x7ffffff1 ;  /* 0x7ffffff1ff5e7424 */ /* 0x000fe200078e00ff */
[----:B------:R-:W-:Y:S02]  /*3ba0*/  ISETP.NE.AND P0, PT, RZ, UR22, PT ;  /* 0x00000016ff007c0c */ /* 0x000fe4000bf05270 */
[----:B------:R-:W-:Y:S02]  /*3bb0*/  MOV R92, UR6 ;  /* 0x00000006005c7c02 */ /* 0x000fe40008000f00 */
[----:B------:R-:W-:Y:S02]  /*3bc0*/  SEL R94, R94, 0x1, !P0 ;  /* 0x000000015e5e7807 */ /* 0x000fe40004000000 */
[----:B------:R-:W-:Y:S01]  /*3bd0*/  MOV R93, UR7 ;  /* 0x00000007005d7c02 */ /* 0x000fe20008000f00 */
[----:B------:R-:W-:Y:S06]  /*3be0*/  MEMBAR.ALL.GPU ;  /* 0x0000000000007992 */ /* 0x000fec000000a000 */
[----:B------:R-:W-:-:S00]  /*3bf0*/  ERRBAR ;  /* 0x00000000000079ab */ /* 0x000fc00000000000 */
[----:B------:R-:W-:Y:S06]  /*3c00*/  CGAERRBAR ;  /* 0x00000000000075ab */ /* 0x000fec0000000000 */
[----:B------:R0:W5:Y:S02]  /*3c10*/  ATOM.E.ADD.STRONG.GPU PT, R94, desc[UR14][R92.64], R94 ;  /* 0x0000005e5c5e798a */ /* 0x00016400081ee1ce */
.L_x_1023:
[----:B0-----:R-:W-:Y:S01]  /*3c20*/  MOV R92, UR6 ;  /* 0x00000006005c7c02 */ /* 0x001fe20008000f00 */
[----:B------:R-:W-:-:S05]  /*3c30*/  IMAD.U32 R93, RZ, RZ, UR7 ;  /* 0x00000007ff5d7e24 */ /* 0x000fca000f8e00ff */
[----:B------:R-:W2:Y:S04]  /*3c40*/  LD.E.STRONG.GPU R92, desc[UR14][R92.64] ;  /* 0x0000000e5c5c7980 */ /* 0x000ea8000c10f900 */
[----:B--2---:R-:W-:Y:S01]  /*3c50*/  CCTL.IVALL ;  /* 0x00000000ff00798f */ /* 0x004fe20002000000 */
[----:B------:R-:W-:Y:S05]  /*3c60*/  YIELD ;  /* 0x0000000000007946 */ /* 0x000fea0003800000 */
[----:B-----5:R-:W-:-:S04]  /*3c70*/  LOP3.LUT R92, R92, R94, RZ, 0x3c, !PT ;  /* 0x0000005e5c5c7212 */ /* 0x020fc800078e3cff */
[----:B------:R-:W-:-:S13]  /*3c80*/  ISETP.GT.AND P0, PT, R92, -0x1, PT ;  /* 0xffffffff5c00780c */ /* 0x000fda0003f04270 */
[----:B------:R-:W-:Y:S05]  /*3c90*/  @P0 BRA `(.L_x_1023) ;  /* 0xfffffffc00e00947 */ /* 0x000fea000383ffff */
.L_x_1022:
[----:B------:R-:W2:Y:S04]  /*3ca0*/  LDL.LU.64 R92, [R1+0x28] ;  /* 0x00002800015c7983 */ /* 0x000ea80000300a00 */
[----:B------:R-:W3:Y:S01]  /*3cb0*/  LDL.LU.64 R124, [R1+0x10] ;  /* 0x00001000017c7983 */ /* 0x000ee20000300a00 */
[----:B------:R-:W-:Y:S05]  /*3cc0*/  WARPSYNC.ALL ;  /* 0x0000000000007948 */ /* 0x000fea0003800000 */
[----:B------:R-:W-:Y:S01]  /*3cd0*/  BAR.SYNC.DEFER_BLOCKING 0x0 ;  /* 0x0000000000007b1d */ /* 0x000fe20000010000 */
[----:B------:R-:W-:Y:S01]  /*3ce0*/  HFMA2.MMA R111, -RZ, RZ, 0, 0 ;  /* 0x00000000ff6f7435 */ /* 0x000fe200000001ff */
[----:B-----5:R-:W-:-:S04]  /*3cf0*/  LOP3.LUT P2, RZ, R98, 0x10, RZ, 0xc0, !PT ;  /* 0x0000001062ff7812 */ /* 0x020fc8000784c0ff */
[----:B------:R-:W-:Y:S01]  /*3d00*/  STL [R1+0x1f8], R10 ;  /* 0x0001f80a01007387 */ /* 0x000fe20000100800 */
[----:B------:R-:W-:-:S03]  /*3d10*/  PRMT R30, R29, 0x7632, R30 ;  /* 0x000076321d1e7816 */ /* 0x000fc6000000001e */
[----:B------:R0:W-:Y:S04]  /*3d20*/  STL [R1+0x1f4], R9 ;  /* 0x0001f40901007387 */ /* 0x0001e80000100800 */
[----:B------:R-:W4:Y:S01]  /*3d30*/  @!P1 LDG.E.64 R96, desc[UR14][R96.64] ;  /* 0x0000000e60609981 */ /* 0x000f22000c1e1b00 */
[----:B------:R-:W-:-:S03]  /*3d40*/  PRMT R35, R30, 0x7632, R35 ;  /* 0x000076321e237816 */ /* 0x000fc60000000023 */
[----:B------:R1:W-:Y:S01]  /*3d50*/  STL [R1+0x1f0], R8 ;  /* 0x0001f00801007387 */ /* 0x0003e20000100800 */
[----:B0-----:R-:W-:-:S03]  /*3d60*/  PRMT R9, R33, 0x7632, R9 ;  /* 0x0000763221097816 */ /* 0x001fc60000000009 */
[----:B------:R0:W-:Y:S04]  /*3d70*/  STL [R1+0x1ec], R7 ;  /* 0x0001ec0701007387 */ /* 0x0001e80000100800 */
[----:B------:R0:W-:Y:S01]  /*3d80*/  STL [R1+0x1e8], R6 ;  /* 0x0001e80601007387 */ /* 0x0001e20000100800 */
[----:B------:R-:W-:-:S03]  /*3d90*/  PRMT R39, R32, 0x7632, R39 ;  /* 0x0000763220277816 */ /* 0x000fc60000000027 */
[----:B------:R-:W-:Y:S01]  /*3da0*/  STL [R1+0x1e4], R5 ;  /* 0x0001e40501007387 */ /* 0x000fe20000100800 */
[----:B-1----:R-:W-:-:S03]  /*3db0*/  PRMT R8, R35, 0x7632, R8 ;  /* 0x0000763223087816 */ /* 0x002fc60000000008 */
[----:B------:R-:W-:Y:S04]  /*3dc0*/  STL [R1+0x1e0], R4 ;  /* 0x0001e00401007387 */ /* 0x000fe80000100800 */
[----:B--2---:R-:W2:Y:S04]  /*3dd0*/  LDG.E.64.CONSTANT R92, desc[UR14][R92.64] ;  /* 0x0000000e5c5c7981 */ /* 0x004ea8000c1e9b00 */
[----:B---3--:R1:W3:Y:S01]  /*3de0*/  LDG.E.64.CONSTANT R94, desc[UR14][R124.64] ;  /* 0x0000000e7c5e7981 */ /* 0x0082e2000c1e9b00 */
[----:B----4-:R-:W-:-:S03]  /*3df0*/  @!P1 FADD.FTZ R111, RZ, R96 ;  /* 0x00000060ff6f9221 */ /* 0x010fc60000010000 */
[----:B------:R-:W-:Y:S04]  /*3e00*/  STL [R1+0x1dc], R3 ;  /* 0x0001dc0301007387 */ /* 0x000fe80000100800 */
[----:B-1----:R-:W1:Y:S01]  /*3e10*/  SHFL.BFLY PT, R124, R111, 0x8, 0x1f ;  /* 0x0d001f006f7c7f89 */ /* 0x002e6200000e0000 */
[----:B------:R-:W-:Y:S01]  /*3e20*/  MOV R96, RZ ;  /* 0x000000ff00607202 */ /* 0x000fe20000000f00 */
[----:B------:R-:W-:Y:S01]  /*3e30*/  @!P1 FADD.FTZ R96, RZ, R97 ;  /* 0x00000061ff609221 */ /* 0x000fe20000010000 */
[----:B------:R-:W4:Y:S04]  /*3e40*/  S2R R125, SR_TID.X ;  /* 0x00000000007d7919 */ /* 0x000f280000002100 */
[----:B------:R-:W4:Y:S01]  /*3e50*/  SHFL.BFLY PT, R97, R96, 0x8, 0x1f ;  /* 0x0d001f0060617f89 */ /* 0x000f2200000e0000 */
[----:B0-----:R-:W-:-:S03]  /*3e60*/  PRMT R7, R37, 0x7632, R7 ;  /* 0x0000763225077816 */ /* 0x001fc60000000007 */
[----:B------:R-:W-:Y:S01]  /*3e70*/  STL [R1+0x1d8], R2 ;  /* 0x0001d80201007387 */ /* 0x000fe20000100800 */
[----:B------:R-:W-:-:S03]  /*3e80*/  PRMT R6, R39, 0x7632, R6 ;  /* 0x0000763227067816 */ /* 0x000fc60000000006 */
[----:B------:R-:W-:Y:S01]  /*3e90*/  STL [R1+0x1d4], R0 ;  /* 0x0001d40001007387 */ /* 0x000fe20000100800 */
[----:B-1----:R-:W-:-:S05]  /*3ea0*/  FADD.FTZ R124, R124, R111 ;  /* 0x0000006f7c7c7221 */ /* 0x002fca0000010000 */
[----:B------:R-:W0:Y:S01]  /*3eb0*/  SHFL.BFLY PT, R111, R124, 0x4, 0x1f ;  /* 0x0c801f007c6f7f89 */ /* 0x000e2200000e0000 */
[----:B----4-:R-:W-:-:S05]  /*3ec0*/  FADD.FTZ R97, R97, R96 ;  /* 0x0000006061617221 */ /* 0x010fca0000010000 */
[----:B------:R-:W1:Y:S01]  /*3ed0*/  SHFL.BFLY PT, R96, R97, 0x4, 0x1f ;  /* 0x0c801f0061607f89 */ /* 0x000e6200000e0000 */
[----:B0-----:R-:W-:-:S05]  /*3ee0*/  FADD.FTZ R124, R124, R111 ;  /* 0x0000006f7c7c7221 */ /* 0x001fca0000010000 */
[----:B------:R-:W0:Y:S01]  /*3ef0*/  SHFL.BFLY PT, R111, R124, 0x2, 0x1f ;  /* 0x0c401f007c6f7f89 */ /* 0x000e2200000e0000 */
[----:B-1----:R-:W-:-:S05]  /*3f00*/  FADD.FTZ R97, R97, R96 ;  /* 0x0000006061617221 */ /* 0x002fca0000010000 */
[----:B------:R-:W1:Y:S01]  /*3f10*/  SHFL.BFLY PT, R96, R97, 0x2, 0x1f ;  /* 0x0c401f0061607f89 */ /* 0x000e6200000e0000 */
[----:B0-----:R-:W-:-:S05]  /*3f20*/  FADD.FTZ R111, R124, R111 ;  /* 0x0000006f7c6f7221 */ /* 0x001fca0000010000 */
[----:B------:R-:W0:Y:S01]  /*3f30*/  SHFL.BFLY PT, R124, R111, 0x1, 0x1f ;  /* 0x0c201f006f7c7f89 */ /* 0x000e2200000e0000 */
[----:B------:R-:W-:Y:S01]  /*3f40*/  LOP3.LUT P0, RZ, R125, 0xffffff0f, RZ, 0xc0, !PT ;  /* 0xffffff0f7dff7812 */ /* 0x000fe2000780c0ff */
[----:B-1----:R-:W-:-:S12]  /*3f50*/  FADD.FTZ R97, R97, R96 ;  /* 0x0000006061617221 */ /* 0x002fd80000010000 */
[----:B------:R-:W1:Y:S01]  /*3f60*/  @!P0 S2R R10, SR_CgaCtaId ;  /* 0x00000000000a8919 */ /* 0x000e620000008800 */
[----:B0-----:R-:W-:Y:S02]  /*3f70*/  FADD.FTZ R96, R111, R124 ;  /* 0x0000007c6f607221 */ /* 0x001fe40000010000 */
[----:B------:R-:W0:Y:S01]  /*3f80*/  S2R R124, SR_TID.X ;  /* 0x00000000007c7919 */ /* 0x000e220000002100 */
[----:B------:R-:W4:Y:S01]  /*3f90*/  SHFL.BFLY PT, R125, R97, 0x1, 0x1f ;  /* 0x0c201f00617d7f89 */ /* 0x000f2200000e0000 */
[----:B------:R-:W-:Y:S01]  /*3fa0*/  @!P0 MOV R111, 0x400 ;  /* 0x00000400006f8802 */ /* 0x000fe20000000f00 */
[----:B------:R-:W-:-:S03]  /*3fb0*/  @!P0 FMUL.FTZ R96, R96, 1.6276042515528388321e-05 ;  /* 0x3788888960608820 */ /* 0x000fc60000410000 */
[----:B------:R-:W-:Y:S02]  /*3fc0*/  @!P0 IADD3 R111, R111, 0x1680, RZ ;  /* 0x000016806f6f8810 */ /* 0x000fe40007ffe0ff */
[----:B------:R-:W-:Y:S02]  /*3fd0*/  PRMT R45, R40, 0x7632, R45 ;  /* 0x00007632282d7816 */ /* 0x000fe4000000002d */
[----:B------:R-:W-:Y:S02]  /*3fe0*/  PRMT R5, R41, 0x7632, R5 ;  /* 0x0000763229057816 */ /* 0x000fe40000000005 */
[----:B-1----:R-:W-:Y:S02]  /*3ff0*/  @!P0 LEA R111, R10, R111, 0x18 ;  /* 0x0000006f0a6f8211 */ /* 0x002fe400078ec0ff */
[----:B------:R1:W5:Y:S04]  /*4000*/  LDL.LU R10, [R1+0x1f8] ;  /* 0x0001f800010a7983 */ /* 0x0003680000300800 */
[----:B------:R1:W-:Y:S01]  /*4010*/  STL.S16 [R1+0xac], R9 ;  /* 0x0000ac0901007387 */ /* 0x0003e20000100600 */
[----:B----4-:R-:W-:Y:S01]  /*4020*/  FADD.FTZ R125, R97, R125 ;  /* 0x0000007d617d7221 */ /* 0x010fe20000010000 */
[----:B------:R-:W-:Y:S01]  /*4030*/  @!P0 FMUL.FTZ R97, R96, R96 ;  /* 0x0000006060618220 */ /* 0x000fe20000410000 */
[----:B0-----:R-:W-:-:S03]  /*4040*/  SHF.R.U32.HI R124, RZ, 0x1, R124 ;  /* 0x00000001ff7c7819 */ /* 0x001fc6000001167c */
[----:B------:R-:W-:Y:S01]  /*4050*/  @!P0 FFMA.FTZ R97, R125, 1.6276042515528388321e-05, -R97 ;  /* 0x378888897d618823 */ /* 0x000fe20000010861 */
[----:B-1----:R0:W5:Y:S01]  /*4060*/  LDL.LU R9, [R1+0x1f4] ;  /* 0x0001f40001097983 */ /* 0x0021620000300800 */
[----:B------:R-:W-:-:S03]  /*4070*/  @!P0 LOP3.LUT R124, R124, 0x7ffffff8, RZ, 0xc0, !PT ;  /* 0x7ffffff87c7c8812 */ /* 0x000fc600078ec0ff */
[----:B------:R1:W-:Y:S01]  /*4080*/  STL.S16 [R1+0xa8], R8 ;  /* 0x0000a80801007387 */ /* 0x0003e20000100600 */
[----:B------:R-:W-:Y:S01]  /*4090*/  PRMT R4, R43, 0x7632, R4 ;  /* 0x000076322b047816 */ /* 0x000fe20000000004 */
[----:B------:R-:W-:Y:S01]  /*40a0*/  @!P0 IMAD.IADD R111, R124, 0x1, R111 ;  /* 0x000000017c6f8824 */ /* 0x000fe200078e026f */
[----:B------:R-:W-:Y:S02]  /*40b0*/  PRMT R3, R45, 0x7632, R3 ;  /* 0x000076322d037816 */ /* 0x000fe40000000003 */
[----:B------:R-:W-:Y:S01]  /*40c0*/  @!P0 FMNMX.FTZ R97, RZ, R97, !PT ;  /* 0x00000061ff618209 */ /* 0x000fe20007810000 */
[----:B-1----:R0:W5:Y:S04]  /*40d0*/  LDL.LU R8, [R1+0x1f0] ;  /* 0x0001f00001087983 */ /* 0x0021680000300800 */
[----:B------:R1:W-:Y:S01]  /*40e0*/  STL.S16 [R1+0xa4], R7 ;  /* 0x0000a40701007387 */ /* 0x0003e20000100600 */
[----:B------:R-:W-:-:S02]  /*40f0*/  PRMT R2, R47, 0x7632, R2 ;  /* 0x000076322f027816 */ /* 0x000fc40000000002 */
[----:B------:R-:W-:Y:S01]  /*4100*/  PRMT R0, R49, 0x7632, R0 ;  /* 0x0000763231007816 */ /* 0x000fe20000000000 */
[----:B-1----:R0:W5:Y:S04]  /*4110*/  LDL.LU R7, [R1+0x1ec] ;  /* 0x0001ec0001077983 */ /* 0x0021680000300800 */
[----:B------:R1:W-:Y:S01]  /*4120*/  STL.S16 [R1+0xa0], R6 ;  /* 0x0000a00601007387 */ /* 0x0003e20000100600 */
[----:B------:R-:W-:-:S03]  /*4130*/  PRMT R125, R51, 0x7632, R125 ;  /* 0x00007632337d7816 */ /* 0x000fc6000000007d */
[----:B------:R4:W-:Y:S04]  /*4140*/  @!P0 STS.64 [R111], R96 ;  /* 0x000000606f008388 */ /* 0x0009e80000000a00 */
[----:B-1----:R0:W5:Y:S04]  /*4150*/  LDL.LU R6, [R1+0x1e8] ;  /* 0x0001e80001067983 */ /* 0x0021680000300800 */
[----:B------:R1:W-:Y:S01]  /*4160*/  STL.S16 [R1+0x64], R5 ;  /* 0x0000640501007387 */ /* 0x0003e20000100600 */
[----:B----4-:R-:W-:Y:S02]  /*4170*/  PRMT R111, R53, 0x7632, R111 ;  /* 0x00007632356f7816 */ /* 0x010fe4000000006f */
[----:B------:R-:W-:Y:S01]  /*4180*/  PRMT R97, R55, 0x7632, R97 ;  /* 0x0000763237617816 */ /* 0x000fe20000000061 */
[----:B-1----:R0:W5:Y:S04]  /*4190*/  LDL.LU R5, [R1+0x1e4] ;  /* 0x0001e40001057983 */ /* 0x0021680000300800 */
[----:B------:R1:W-:Y:S01]  /*41a0*/  STL.S16 [R1+0x60], R4 ;  /* 0x0000600401007387 */ /* 0x0003e20000100600 */
[----:B------:R-:W-:-:S02]  /*41b0*/  PRMT R96, R57, 0x7632, R96 ;  /* 0x0000763239607816 */ /* 0x000fc40000000060 */
[----:B------:R-:W-:Y:S01]  /*41c0*/  PRMT R57, R59, 0x7632, R57 ;  /* 0x000076323b397816 */ /* 0x000fe20000000039 */
[----:B-1----:R0:W5:Y:S04]  /*41d0*/  LDL.LU R4, [R1+0x1e0] ;  /* 0x0001e00001047983 */ /* 0x0021680000300800 */
[----:B------:R1:W-:Y:S01]  /*41e0*/  STL.S16 [R1+0x5c], R3 ;  /* 0x00005c0301007387 */ /* 0x0003e20000100600 */
[----:B------:R-:W-:Y:S02]  /*41f0*/  PRMT R55, R61, 0x7632, R55 ;  /* 0x000076323d377816 */ /* 0x000fe40000000037 */
        /* <DEDUP_REMOVED lines=10> */
[----:B------:R0:W-:Y:S04]  /*42a0*/  STL.S16 [R1+0x48], R125 ;  /* 0x0000487d01007387 */ /* 0x0001e80000100600 */
[----:B------:R0:W-:Y:S04]  /*42b0*/  STL.S16 [R1+0x40], R111 ;  /* 0x0000406f01007387 */ /* 0x0001e80000100600 */
[----:B------:R0:W-:Y:S01]  /*42c0*/  STL.S16 [R1+0x3c], R97 ;  /* 0x00003c6101007387 */ /* 0x0001e20000100600 */
[----:B------:R-:W-:-:S03]  /*42d0*/  PRMT R32, R87, 0x7632, R32 ;  /* 0x0000763257207816 */ /* 0x000fc60000000020 */
[----:B------:R0:W-:Y:S01]  /*42e0*/  STL.S16 [R1+0x38], R96 ;  /* 0x0000386001007387 */ /* 0x0001e20000100600 */
[----:B------:R-:W-:-:S03]  /*42f0*/  PRMT R124, R28, 0x7632, R124 ;  /* 0x000076321c7c7816 */ /* 0x000fc6000000007c */
[----:B------:R0:W-:Y:S01]  /*4300*/  STL.S16 [R1+0x30], R57 ;  /* 0x0000303901007387 */ /* 0x0001e20000100600 */
[----:B------:R-:W-:-:S03]  /*4310*/  PRMT R29, R89, 0x7632, R29 ;  /* 0x00007632591d7816 */ /* 0x000fc6000000001d */
[----:B------:R0:W-:Y:S01]  /*4320*/  STL.S16 [R1+0x2c], R55 ;  /* 0x00002c3701007387 */ /* 0x0001e20000100600 */
[----:B------:R-:W-:-:S03]  /*4330*/  PRMT R28, R91, 0x7632, R28 ;  /* 0x000076325b1c7816 */ /* 0x000fc6000000001c */
[----:B------:R0:W-:Y:S04]  /*4340*/  STL.S16 [R1+0x28], R53 ;  /* 0x0000283501007387 */ /* 0x0001e80000100600 */
[----:B------:R0:W-:Y:S04]  /*4350*/  STL.S16 [R1+0x14], R51 ;  /* 0x0000143301007387 */ /* 0x0001e80000100600 */
[----:B------:R0:W-:Y:S04]  /*4360*/  STL.S16 [R1+0x10], R49 ;  /* 0x0000103101007387 */ /* 0x0001e80000100600 */
[----:B------:R0:W-:Y:S04]  /*4370*/  STL.S16 [R1+0xb0], R47 ;  /* 0x0000b02f01007387 */ /* 0x0001e80000100600 */
[----:B------:R0:W-:Y:S04]  /*4380*/  STL.S16 [R1+0xb4], R33 ;  /* 0x0000b42101007387 */ /* 0x0001e80000100600 */
[----:B------:R0:W-:Y:S04]  /*4390*/  STL.S16 [R1+0xb8], R32 ;  /* 0x0000b82001007387 */ /* 0x0001e80000100600 */
[----:B------:R0:W-:Y:S04]  /*43a0*/  STL.S16 [R1+0xbc], R29 ;  /* 0x0000bc1d01007387 */ /* 0x0001e80000100600 */
[----:B------:R0:W-:Y:S01]  /*43b0*/  STL.S16 [R1+0xc0], R28 ;  /* 0x0000c01c01007387 */ /* 0x0001e20000100600 */
[----:B------:R-:W-:Y:S01]  /*43c0*/  BSSY B0, `(.L_x_1024) ;  /* 0x000003c000007945 */ /* 0x000fe20003800000 */
        /* <DEDUP_REMOVED lines=36> */
[----:B--2---:R-:W-:-:S02]  /*4610*/  PRMT R41, R92, 0x7632, R41 ;  /* 0x000076325c297816 */ /* 0x004fc40000000029 */
[----:B------:R-:W-:Y:S02]  /*4620*/  PRMT R37, R93, 0x7632, R37 ;  /* 0x000076325d257816 */ /* 0x000fe40000000025 */
[----:B---3--:R-:W-:Y:S02]  /*4630*/  PRMT R43, R94, 0x7632, R43 ;  /* 0x000076325e2b7816 */ /* 0x008fe4000000002b */
[----:B------:R-:W-:Y:S01]  /*4640*/  PRMT R40, R95, 0x7632, R40 ;  /* 0x000076325f287816 */ /* 0x000fe20000000028 */
[----:B------:R-:W-:Y:S06]  /*4650*/  BAR.SYNC.DEFER_BLOCKING 0x0 ;  /* 0x0000000000007b1d */ /* 0x000fec0000010000 */
[----:B0-----:R-:W-:Y:S05]  /*4660*/  @P2 BRA `(.L_x_1025) ;  /* 0x0000000000442947 */ /* 0x001fea0003800000 */
[----:B------:R-:W0:Y:S01]  /*4670*/  S2R R125, SR_TID.X ;  /* 0x00000000007d7919 */ /* 0x000e220000002100 */
[----:B------:R-:W1:Y:S01]  /*4680*/  S2UR UR13, SR_CgaCtaId ;  /* 0x00000000000d79c3 */ /* 0x000e620000008800 */
[----:B------:R-:W-:Y:S02]  /*4690*/  USHF.L.U64.HI UR8, UR10, 0x4, UR5 ;  /* 0x000000040a087899 */ /* 0x000fe40008010205 */
[----:B------:R-:W-:Y:S01]  /*46a0*/  ULOP3.LUT UR18, UR17, 0xffffffe0, URZ, 0xc0, !UPT ;  /* 0xffffffe011127892 */ /* 0x000fe2000f8ec03f */
[----:B------:R-:W-:Y:S01]  /*46b0*/  UMOV UR12, 0x400 ;  /* 0x00000400000c7882 */ /* 0x000fe20000000000 */
[----:B------:R-:W-:Y:S02]  /*46c0*/  ULOP3.LUT UR8, UR8, 0x1fffffff, URZ, 0xc0, !UPT ;  /* 0x1fffffff08087892 */ /* 0x000fe4000f8ec03f */
[----:B------:R-:W-:Y:S01]  /*46d0*/  UIADD3 UR12, UR12, 0x1680, URZ ;  /* 0x000016800c0c7890 */ /* 0x000fe2000fffe03f */
[----:B------:R-:W-:-:S03]  /*46e0*/  ULDC.64 UR24, c[0x0][0x240] ;  /* 0x0000900000187ab9 */ /* 0x000fc60000000a00 */
[----:B-1----:R-:W-:Y:S01]  /*46f0*/  ULEA UR12, UR13, UR12, 0x18 ;  /* 0x0000000c0d0c7291 */ /* 0x002fe2000f8ec03f */
[----:B0-----:R-:W-:-:S04]  /*4700*/  IADD3 R32, R125, UR21, RZ ;  /* 0x000000157d207c10 */ /* 0x001fc8000fffe0ff */
[----:B------:R-:W-:-:S04]  /*4710*/  IADD3 R29, P0, R32, UR18, RZ ;  /* 0x00000012201d7c10 */ /* 0x000fc8000ff1e0ff */
[----:B------:R-:W-:Y:S02]  /*4720*/  LEA.HI.X.SX32 R32, R32, UR8, 0x1, P0 ;  /* 0x0000000820207c11 */ /* 0x000fe400080f0eff */
[----:B------:R-:W-:-:S04]  /*4730*/  LEA R28, P0, R29, UR24, 0x3 ;  /* 0x000000181d1c7c11 */ /* 0x000fc8000f8018ff */
[----:B------:R-:W-:Y:S02]  /*4740*/  LEA.HI.X R29, R29, UR25, R32, 0x3, P0 ;  /* 0x000000191d1d7c11 */ /* 0x000fe400080f1c20 */
[----:B------:R-:W-:-:S06]  /*4750*/  LEA R32, R125, UR12, 0x3 ;  /* 0x0000000c7d207c11 */ /* 0x000fcc000f8e18ff */
[----:B------:R-:W0:Y:S04]  /*4760*/  LDS.64 R32, [R32] ;  /* 0x0000000020207984 */ /* 0x000e280000000a00 */
[----:B0-----:R0:W-:Y:S02]  /*4770*/  STG.E.64 desc[UR14][R28.64], R32 ;  /* 0x000000201c007986 */ /* 0x0011e4000c101b0e */
.L_x_1025:
[----:B------:R-:W-:Y:S05]  /*4780*/  BSYNC B0 ;  /* 0x0000000000007941 */ /* 0x000fea0003800000 */
.L_x_1024:
[----:B0-----:R-:W2:Y:S01]  /*4790*/  LDL.LU R29, [R1+0xc4] ;  /* 0x0000c400011d7983 */ /* 0x001ea20000300800 */
[----:B------:R-:W-:Y:S01]  /*47a0*/  MOV R28, UR16 ;  /* 0x00000010001c7c02 */ /* 0x000fe20008000f00 */
[----:B------:R-:W-:Y:S02]  /*47b0*/  ULDC.64 UR12, c[0x0][0x210] ;  /* 0x00008400000c7ab9 */ /* 0x000fe40000000a00 */
[----:B------:R-:W3:Y:S04]  /*47c0*/  LDL.LU R53, [R1+0xc8] ;  /* 0x0000c80001357983 */ /* 0x000ee80000300800 */
[----:B------:R-:W4:Y:S04]  /*47d0*/  LDL.LU R49, [R1+0xcc] ;  /* 0x0000cc0001317983 */ /* 0x000f280000300800 */
[----:B------:R-:W4:Y:S04]  /*47e0*/  LDL.LU R51, [R1+0xd0] ;  /* 0x0000d00001337983 */ /* 0x000f280000300800 */
[----:B------:R-:W-:Y:S04]  /*47f0*/  STL [R1+0x224], R81 ;  /* 0x0002245101007387 */ /* 0x000fe80000100800 */
[----:B------:R-:W-:Y:S04]  /*4800*/  STL [R1+0x214], R26 ;  /* 0x0002141a01007387 */ /* 0x000fe80000100800 */
[----:B------:R-:W-:Y:S04]  /*4810*/  STL [R1+0x210], R25 ;  /* 0x0002101901007387 */ /* 0x000fe80000100800 */
[----:B------:R0:W-:Y:S04]  /*4820*/  STL [R1+0x20c], R24 ;  /* 0x00020c1801007387 */ /* 0x0001e80000100800 */
[----:B------:R-:W-:Y:S04]  /*4830*/  STL [R1+0x208], R23 ;  /* 0x0002081701007387 */ /* 0x000fe80000100800 */
[----:B------:R-:W-:Y:S04]  /*4840*/  STL [R1+0x204], R22 ;  /* 0x0002041601007387 */ /* 0x000fe80000100800 */
[----:B------:R-:W-:Y:S04]  /*4850*/  STL [R1+0x200], R21 ;  /* 0x0002001501007387 */ /* 0x000fe80000100800 */
[----:B------:R-:W-:Y:S04]  /*4860*/  STL [R1+0x1fc], R20 ;  /* 0x0001fc1401007387 */ /* 0x000fe80000100800 */
[----:B------:R-:W-:Y:S04]  /*4870*/  STL [R1+0x1f8], R19 ;  /* 0x0001f81301007387 */ /* 0x000fe80000100800 */
[----:B------:R-:W-:Y:S04]  /*4880*/  STL [R1+0x1f4], R18 ;  /* 0x0001f41201007387 */ /* 0x000fe80000100800 */
[----:B------:R-:W-:Y:S04]  /*4890*/  STL [R1+0x1f0], R17 ;  /* 0x0001f01101007387 */ /* 0x000fe80000100800 */
[----:B------:R1:W-:Y:S04]  /*48a0*/  STL [R1+0x1ec], R16 ;  /* 0x0001ec1001007387 */ /* 0x0003e80000100800 */
[----:B0-----:R-:W4:Y:S01]  /*48b0*/  LDL.LU R24, [R1+0xd4] ;  /* 0x0000d40001187983 */ /* 0x001f220000300800 */
[----:B------:R-:W-:-:S03]  /*48c0*/  IADD3 R47, RZ, -UR21, RZ ;  /* 0x80000015ff2f7c10 */ /* 0x000fc6000fffe0ff */
[----:B-1----:R-:W4:Y:S04]  /*48d0*/  LDL.LU R16, [R1+0xd8] ;  /* 0x0000d80001107983 */ /* 0x002f280000300800 */
[----:B------:R-:W4:Y:S04]  /*48e0*/  LDL.LU R17, [R1+0xdc] ;  /* 0x0000dc0001117983 */ /* 0x000f280000300800 */
[----:B------:R-:W4:Y:S04]  /*48f0*/  LDL.LU R18, [R1+0xe0] ;  /* 0x0000e00001127983 */ /* 0x000f280000300800 */
[----:B------:R-:W4:Y:S04]  /*4900*/  LDL.LU R19, [R1+0xe4] ;  /* 0x0000e40001137983 */ /* 0x000f280000300800 */
[----:B------:R-:W4:Y:S04]  /*4910*/  LDL.LU R20, [R1+0xe8] ;  /* 0x0000e80001147983 */ /* 0x000f280000300800 */
[----:B------:R-:W4:Y:S01]  /*4920*/  LDL.LU R21, [R1+0xec] ;  /* 0x0000ec0001157983 */ /* 0x000f220000300800 */
[----:B--2---:R-:W-:-:S05]  /*4930*/  IMAD R28, R28, 0xf0, R29 ;  /* 0x000000f01c1c7824 */ /* 0x004fca00078e021d */
[----:B------:R-:W-:Y:S01]  /*4940*/  SHF.L.U32 R32, R28, 0x2, RZ ;  /* 0x000000021c207819 */ /* 0x000fe200000006ff */
[----:B------:R-:W-:-:S03]  /*4950*/  IMAD.U32 R28, RZ, RZ, UR19 ;  /* 0x00000013ff1c7e24 */ /* 0x000fc6000f8e00ff */
[----:B------:R-:W-:-:S03]  /*4960*/  SHF.R.S32.HI R33, RZ, 0x1f, R32 ;  /* 0x0000001fff217819 */ /* 0x000fc60000011420 */
[----:B------:R-:W-:-:S04]  /*4970*/  IMAD.WIDE.U32 R28, R28, 0x1e0000, R32 ;  /* 0x001e00001c1c7825 */ /* 0x000fc800078e0020 */
[----:B------:R-:W-:-:S05]  /*4980*/  IMAD.WIDE.U32 R32, R32, -0x77777777, RZ ;  /* 0x8888888920207825 */ /* 0x000fca00078e00ff */
[----:B------:R-:W-:Y:S02]  /*4990*/  LEA.HI R81, R33, R47, RZ, 0x1b ;  /* 0x0000002f21517211 */ /* 0x000fe400078fd8ff */
[----:B------:R-:W-:Y:S02]  /*49a0*/  IADD3 R33, P0, R27, R28, RZ ;  /* 0x0000001c1b217210 */ /* 0x000fe40007f1e0ff */
[----:B------:R-:W-:-:S04]  /*49b0*/  IADD3 R27, R29, UR9, RZ ;  /* 0x000000091d1b7c10 */ /* 0x000fc8000fffe0ff */
[----:B------:R-:W-:Y:S02]  /*49c0*/  IADD3.X R29, RZ, R27, RZ, P0, !PT ;  /* 0x0000001bff1d7210 */ /* 0x000fe400007fe4ff */
[----:B------:R-:W-:-:S04]  /*49d0*/  LEA R32, P0, R33, UR12, 0x1 ;  /* 0x0000000c21207c11 */ /* 0x000fc8000f8008ff */
[----:B------:R-:W-:Y:S02]  /*49e0*/  LEA.HI.X R33, R33, UR13, R29, 0x1, P0 ;  /* 0x0000000d21217c11 */ /* 0x000fe400080f0c1d */
[-C--:B---3--:R-:W-:Y:S02]  /*49f0*/  IADD3 R47, P0, R53, R28.reuse, RZ ;  /* 0x0000001c352f7210 */ /* 0x088fe40007f1e0ff */
[-C--:B----4-:R-:W-:Y:S02]  /*4a00*/  IADD3 R49, P1, R49, R28.reuse, RZ ;  /* 0x0000001c31317210 */ /* 0x090fe40007f3e0ff */
[-C--:B------:R-:W-:Y:S01]  /*4a10*/  IADD3 R51, P2, R51, R28.reuse, RZ ;  /* 0x0000001c33337210 */ /* 0x080fe20007f5e0ff */
[----:B------:R-:W-:Y:S04]  /*4a20*/  STL [R1+0x1e8], R47 ;  /* 0x0001e82f01007387 */ /* 0x000fe80000100800 */
[----:B------:R-:W2:Y:S04]  /*4a30*/  LDL.LU R22, [R1+0xf0] ;  /* 0x0000f00001167983 */ /* 0x000ea80000300800 */
[----:B------:R-:W-:Y:S04]  /*4a40*/  STL [R1+0x218], R49 ;  /* 0x0002183101007387 */ /* 0x000fe80000100800 */
[----:B------:R-:W3:Y:S04]  /*4a50*/  LDL.LU R23, [R1+0xf4] ;  /* 0x0000f40001177983 */ /* 0x000ee80000300800 */
[----:B------:R-:W-:Y:S01]  /*4a60*/  STL [R1+0x21c], R51 ;  /* 0x00021c3301007387 */ /* 0x000fe20000100800 */
[----:B------:R-:W-:-:S05]  /*4a70*/  IADD3 R53, P3, R24, R28, RZ ;  /* 0x0000001c18357210 */ /* 0x000fca0007f7e0ff */
[----:B------:R0:W-:Y:S04]  /*4a80*/  STL [R1+0x220], R53 ;  /* 0x0002203501007387 */ /* 0x0001e80000100800 */
[----:B------:R-:W4:Y:S04]  /*4a90*/  LDL.LU R24, [R1+0xf8] ;  /* 0x0000f80001187983 */ /* 0x000f280000300800 */
[----:B------:R-:W4:Y:S04]  /*4aa0*/  LDL.LU R87, [R1+0xfc] ;  /* 0x0000fc0001577983 */ /* 0x000f280000300800 */
[----:B0-----:R-:W4:Y:S04]  /*4ab0*/  LDL.LU R53, [R1+0x100] ;  /* 0x0001000001357983 */ /* 0x001f280000300800 */
[----:B------:R-:W4:Y:S04]  /*4ac0*/  LDL.LU R51, [R1+0x104] ;  /* 0x0001040001337983 */ /* 0x000f280000300800 */
[----:B------:R-:W4:Y:S04]  /*4ad0*/  LDL.LU R49, [R1+0x108] ;  /* 0x0001080001317983 */ /* 0x000f280000300800 */
[----:B------:R-:W2:Y:S04]  /*4ae0*/  LDL.LU R47, [R1+0x10c] ;  /* 0x00010c00012f7983 */ /* 0x000ea80000300800 */
[----:B------:R-:W4:Y:S04]  /*4af0*/  LDL.LU R26, [R1+0x110] ;  /* 0x00011000011a7983 */ /* 0x000f280000300800 */
[----:B------:R-:W4:Y:S01]  /*4b00*/  LDL.LU R25, [R1+0x114] ;  /* 0x0001140001197983 */ /* 0x000f220000300800 */
[----:B------:R-:W-:-:S04]  /*4b10*/  LOP3.LUT R98, R98, 0xfffffff7, RZ, 0xc0, !PT ;  /* 0xfffffff762627812 */ /* 0x000fc800078ec0ff */
[----:B------:R-:W-:-:S04]  /*4b20*/  @P0 LOP3.LUT R98, R98, 0x8, RZ, 0xfc, !PT ;  /* 0x0000000862620812 */ /* 0x000fc800078efcff */
[----:B------:R-:W-:Y:S01]  /*4b30*/  LOP3.LUT R98, R98, 0xfffffffb, RZ, 0xc0, !PT ;  /* 0xfffffffb62627812 */ /* 0x000fe200078ec0ff */
[----:B------:R-:W0:Y:S03]  /*4b40*/  S2UR UR9, SR_CgaCtaId ;  /* 0x00000000000979c3 */ /* 0x000e260000008800 */
[----:B------:R-:W-:Y:S02]  /*4b50*/  @P2 LOP3.LUT R98, R98, 0x4, RZ, 0xfc, !PT ;  /* 0x0000000462622812 */ /* 0x000fe400078efcff */
[-C--:B------:R-:W-:Y:S02]  /*4b60*/  IADD3 R57, P2, R17, R28.reuse, RZ ;  /* 0x0000001c11397210 */ /* 0x080fe40007f5e0ff */
[----:B------:R-:W-:Y:S02]  /*4b70*/  IADD3.X R17, RZ, R27, RZ, P3, !PT ;  /* 0x0000001bff117210 */ /* 0x000fe40001ffe4ff */
[----:B------:R-:W-:-:S02]  /*4b80*/  IADD3 R61, P3, R19, R28, RZ ;  /* 0x0000001c133d7210 */ /* 0x000fc40007f7e0ff */
[-C--:B------:R-:W-:Y:S02]  /*4b90*/  IADD3.X R19, RZ, R27.reuse, RZ, P2, !PT ;  /* 0x0000001bff137210 */ /* 0x080fe400017fe4ff */
[-C--:B------:R-:W-:Y:S02]  /*4ba0*/  IADD3 R65, P2, R21, R28.reuse, RZ ;  /* 0x0000001c15417210 */ /* 0x080fe40007f5e0ff */
[-C--:B------:R-:W-:Y:S02]  /*4bb0*/  IADD3.X R21, RZ, R27.reuse, RZ, P3, !PT ;  /* 0x0000001bff157210 */ /* 0x080fe40001ffe4ff */
[-C--:B------:R-:W-:Y:S01]  /*4bc0*/  IADD3 R55, P0, R16, R28.reuse, RZ ;  /* 0x0000001c10377210 */ /* 0x080fe20007f1e0ff */
[----:B------:R-:W-:Y:S01]  /*4bd0*/  IMAD.X R16, RZ, RZ, R27, P1 ;  /* 0x000000ffff107224 */ /* 0x000fe200008e061b */
[----:B------:R-:W-:Y:S01]  /*4be0*/  LOP3.LUT R98, R98, 0xfffffffe, RZ, 0xc0, !PT ;  /* 0xfffffffe62627812 */ /* 0x000fe200078ec0ff */
[----:B------:R-:W-:Y:S01]  /*4bf0*/  UMOV UR8, 0x400 ;  /* 0x0000040000087882 */ /* 0x000fe20000000000 */
[----:B------:R-:W-:Y:S01]  /*4c00*/  IADD3 R59, P1, R18, R28, RZ ;  /* 0x0000001c123b7210 */ /* 0x000fe20007f3e0ff */
[----:B------:R-:W-:Y:S01]  /*4c10*/  UIADD3 UR8, UR8, 0x1680, URZ ;  /* 0x0000168008087890 */ /* 0x000fe2000fffe03f */
[----:B------:R-:W-:-:S02]  /*4c20*/  IADD3.X R18, RZ, R27, RZ, P0, !PT ;  /* 0x0000001bff127210 */ /* 0x000fc400007fe4ff */
[-C--:B------:R-:W-:Y:S01]  /*4c30*/  IADD3 R63, P0, R20, R28.reuse, RZ ;  /* 0x0000001c143f7210 */ /* 0x080fe20007f1e0ff */
[----:B------:R-:W-:Y:S01]  /*4c40*/  IMAD.X R20, RZ, RZ, R27, P1 ;  /* 0x000000ffff147224 */ /* 0x000fe200008e061b */
[----:B0-----:R-:W-:Y:S01]  /*4c50*/  ULEA UR8, UR9, UR8, 0x18 ;  /* 0x0000000809087291 */ /* 0x001fe2000f8ec03f */
[-C--:B--2---:R-:W-:Y:S02]  /*4c60*/  IADD3 R97, P5, R47, R28.reuse, RZ ;  /* 0x0000001c2f617210 */ /* 0x084fe40007fbe0ff */
[----:B------:R-:W2:Y:S01]  /*4c70*/  LDL.LU R47, [R1] ;  /* 0x00000000012f7983 */ /* 0x000ea20000300800 */
[-C--:B---3--:R-:W-:Y:S02]  /*4c80*/  IADD3 R83, P3, R23, R28.reuse, RZ ;  /* 0x0000001c17537210 */ /* 0x088fe40007f7e0ff */
[-C--:B----4-:R-:W-:Y:S02]  /*4c90*/  IADD3 R111, P6, R26, R28.reuse, RZ ;  /* 0x0000001c1a6f7210 */ /* 0x090fe40007fde0ff */
[----:B------:R-:W-:-:S02]  /*4ca0*/  IADD3 R67, P1, R22, R28, RZ ;  /* 0x0000001c16437210 */ /* 0x000fc40007f3e0ff */
[----:B------:R-:W-:-:S07]  /*4cb0*/  IADD3.X R22, RZ, R27, RZ, P0, !PT ;  /* 0x0000001bff167210 */ /* 0x000fce00007fe4ff */
[----:B------:R-:W-:-:S04]  /*4cc0*/  @P3 LOP3.LUT R98, R98, 0x1, RZ, 0xfc, !PT ;  /* 0x0000000162623812 */ /* 0x000fc800078efcff */
[----:B------:R-:W-:Y:S02]  /*4cd0*/  LOP3.LUT R98, R98, 0xfffffffd, RZ, 0xc0, !PT ;  /* 0xfffffffd62627812 */ /* 0x000fe400078ec0ff */
[-C--:B------:R-:W-:Y:S01]  /*4ce0*/  IADD3 R85, P0, R24, R28.reuse, RZ ;  /* 0x0000001c18557210 */ /* 0x080fe20007f1e0ff */
[----:B------:R-:W-:Y:S01]  /*4cf0*/  IMAD.X R24, RZ, RZ, R27, P1 ;  /* 0x000000ffff187224 */ /* 0x000fe200008e061b */
[----:B------:R-:W-:Y:S02]  /*4d00*/  IADD3.X R23, RZ, R27, RZ, P2, !PT ;  /* 0x0000001bff177210 */ /* 0x000fe400017fe4ff */
[----:B------:R-:W-:Y:S02]  /*4d10*/  @P6 LOP3.LUT R98, R98, 0x2, RZ, 0xfc, !PT ;  /* 0x0000000262626812 */ /* 0x000fe400078efcff */
[-C--:B------:R-:W-:Y:S02]  /*4d20*/  IADD3 R87, P1, R87, R28.reuse, RZ ;  /* 0x0000001c57577210 */ /* 0x080fe40007f3e0ff */
[----:B------:R-:W-:-:S02]  /*4d30*/  IADD3 R89, P2, R53, R28, RZ ;  /* 0x0000001c35597210 */ /* 0x000fc40007f5e0ff */
[-C--:B------:R-:W-:Y:S02]  /*4d40*/  IADD3 R91, P3, R51, R28.reuse, RZ ;  /* 0x0000001c335b7210 */ /* 0x080fe40007f7e0ff */
[-C--:B------:R-:W-:Y:S02]  /*4d50*/  IADD3 R96, P4, R49, R28.reuse, RZ ;  /* 0x0000001c31607210 */ /* 0x080fe40007f9e0ff */
[----:B------:R-:W-:Y:S02]  /*4d60*/  IADD3 R125, P6, R25, R28, RZ ;  /* 0x0000001c197d7210 */ /* 0x000fe40007fde0ff */
[----:B------:R-:W-:Y:S01]  /*4d70*/  LEA R28, R81, UR8, 0x3 ;  /* 0x00000008511c7c11 */ /* 0x000fe2000f8e18ff */
[----:B------:R-:W-:-:S05]  /*4d80*/  ULDC UR8, c[0x0][0x230] ;  /* 0x00008c0000087ab9 */ /* 0x000fca0000000800 */
[----:B------:R-:W0:Y:S01]  /*4d90*/  LDS.64 R28, [R28] ;  /* 0x000000001c1c7984 */ /* 0x000e220000000a00 */
[----:B------:R-:W-:Y:S01]  /*4da0*/  SHF.L.U32 R124, R124, 0x10, RZ ;  /* 0x000000107c7c7819 */ /* 0x000fe200000006ff */
[----:B------:R-:W-:Y:S01]  /*4db0*/  IMAD.X R51, RZ, RZ, R27, P4 ;  /* 0x000000ffff337224 */ /* 0x000fe200020e061b */
[-C--:B------:R-:W-:Y:S01]  /*4dc0*/  IADD3.X R26, RZ, R27.reuse, RZ, P2, !PT ;  /* 0x0000001bff1a7210 */ /* 0x080fe200017fe4ff */
[----:B------:R1:W-:Y:S01]  /*4dd0*/  STL [R1+0x1d4], R98 ;  /* 0x0001d46201007387 */ /* 0x0003e20000100800 */
[-C--:B------:R-:W-:Y:S02]  /*4de0*/  IADD3.X R49, RZ, R27.reuse, RZ, P3, !PT ;  /* 0x0000001bff317210 */ /* 0x080fe40001ffe4ff */
[----:B------:R-:W-:Y:S02]  /*4df0*/  IADD3.X R53, RZ, R27, RZ, P5, !PT ;  /* 0x0000001bff357210 */ /* 0x000fe40002ffe4ff */
[C---:B------:R-:W-:Y:S02]  /*4e00*/  LOP3.LUT P2, RZ, R98.reuse, 0x4, RZ, 0xc0, !PT ;  /* 0x0000000462ff7812 */ /* 0x040fe4000784c0ff */
[----:B------:R-:W-:-:S02]  /*4e10*/  LOP3.LUT P3, RZ, R98, 0x8, RZ, 0xc0, !PT ;  /* 0x0000000862ff7812 */ /* 0x000fc4000786c0ff */
[C---:B------:R-:W-:Y:S02]  /*4e20*/  LOP3.LUT P4, RZ, R98.reuse, 0x2, RZ, 0xc0, !PT ;  /* 0x0000000262ff7812 */ /* 0x040fe4000788c0ff */
[----:B------:R-:W-:Y:S02]  /*4e30*/  LOP3.LUT P5, RZ, R98, 0x1, RZ, 0xc0, !PT ;  /* 0x0000000162ff7812 */ /* 0x000fe400078ac0ff */
[----:B-1----:R-:W3:Y:S01]  /*4e40*/  LDL.LU R98, [R1+0x4] ;  /* 0x0000040001627983 */ /* 0x002ee20000300800 */
[----:B------:R-:W-:Y:S01]  /*4e50*/  SHF.L.U32 R92, R92, 0x10, RZ ;  /* 0x000000105c5c7819 */ /* 0x000fe200000006ff */
[----:B0-----:R-:W-:-:S06]  /*4e60*/  FADD.FTZ R29, R29, UR8 ;  /* 0x000000081d1d7e21 */ /* 0x001fcc0008010000 */
[----:B------:R-:W0:Y:S01]  /*4e70*/  MUFU.RSQ R29, R29 ;  /* 0x0000001d001d7308 */ /* 0x000e220000001400 */
[----:B-----5:R-:W-:Y:S01]  /*4e80*/  FADD.FTZ R0, R0, -R28 ;  /* 0x8000001c00007221 */ /* 0x020fe20000010000 */
[----:B------:R-:W-:Y:S01]  /*4e90*/  FADD.FTZ R124, -R28, R124 ;  /* 0x0000007c1c7c7221 */ /* 0x000fe20000010100 */
[----:B------:R-:W-:Y:S01]  /*4ea0*/  SHF.L.U32 R94, R94, 0x10, RZ ;  /* 0x000000105e5e7819 */ /* 0x000fe200000006ff */
[----:B------:R-:W-:Y:S01]  /*4eb0*/  IMAD.U32 R41, R41, 0x10000, RZ ;  /* 0x0001000029297824 */ /* 0x000fe200078e00ff */
[----:B------:R-:W-:Y:S01]  /*4ec0*/  SHF.L.U32 R43, R43, 0x10, RZ ;  /* 0x000000102b2b7819 */ /* 0x000fe200000006ff */
[----:B0-----:R-:W-:Y:S01]  /*4ed0*/  FMUL.FTZ R0, R0, R29 ;  /* 0x0000001d00007220 */ /* 0x001fe20000410000 */
[----:B------:R-:W-:-:S03]  /*4ee0*/  FMUL.FTZ R124, R29, R124 ;  /* 0x0000007c1d7c7220 */ /* 0x000fc60000410000 */
[----:B------:R-:W-:Y:S01]  /*4ef0*/  FFMA.FTZ R0, R0, R92, R94 ;  /* 0x0000005c00007223 */ /* 0x000fe2000001005e */
[----:B------:R-:W-:-:S05]  /*4f00*/  FFMA.FTZ R124, R124, R41, R43 ;  /* 0x000000297c7c7223 */ /* 0x000fca000001002b */
[----:B------:R-:W-:Y:S01]  /*4f10*/  F2FP.BF16.F32.PACK_AB R0, R124, R0 ;  /* 0x000000007c00723e */ /* 0x000fe200000010ff */
[----:B--2---:R-:W-:Y:S02]  /*4f20*/  FADD.FTZ R124, R47, -R28 ;  /* 0x8000001c2f7c7221 */ /* 0x004fe40000010000 */
[----:B------:R-:W2:Y:S01]  /*4f30*/  LDL.LU R47, [R1+0x8] ;  /* 0x00000800012f7983 */ /* 0x000ea20000300800 */
[----:B------:R-:W-:Y:S01]  /*4f40*/  SHF.L.U32 R30, R30, 0x10, RZ ;  /* 0x000000101e1e7819 */ /* 0x000fe200000006ff */
[----:B------:R-:W-:Y:S01]  /*4f50*/  FMUL.FTZ R81, R29, R124 ;  /* 0x0000007c1d517220 */ /* 0x000fe20000410000 */
[----:B------:R-:W-:-:S03]  /*4f60*/  SHF.L.U32 R95, R95, 0x10, RZ ;  /* 0x000000105f5f7819 */ /* 0x000fc600000006ff */
[----:B------:R-:W-:Y:S01]  /*4f70*/  FADD.FTZ R30, -R28, R30 ;  /* 0x0000001e1c1e7221 */ /* 0x000fe20000010100 */
[----:B------:R-:W-:Y:S01]  /*4f80*/  SHF.L.U32 R37, R37, 0x10, RZ ;  /* 0x0000001025257819 */ /* 0x000fe200000006ff */
[----:B------:R-:W-:Y:S01]  /*4f90*/  IMAD.U32 R93, R93, 0x10000, RZ ;  /* 0x000100005d5d7824 */ /* 0x000fe200078e00ff */
[----:B------:R-:W-:Y:S01]  /*4fa0*/  SHF.L.U32 R40, R40, 0x10, RZ ;  /* 0x0000001028287819 */ /* 0x000fe200000006ff */
[----:B------:R-:W-:Y:S02]  /*4fb0*/  FMUL.FTZ R124, R29, R30 ;  /* 0x0000001e1d7c7220 */ /* 0x000fe40000410000 */
[----:B------:R-:W-:Y:S02]  /*4fc0*/  FFMA.FTZ R30, R81, R93, R95 ;  /* 0x0000005d511e7223 */ /* 0x000fe4000001005f */
[----:B------:R-:W-:Y:S01]  /*4fd0*/  FFMA.FTZ R124, R124, R37, R40 ;  /* 0x000000257c7c7223 */ /* 0x000fe20000010028 */
[----:B------:R-:W-:Y:S01]  /*4fe0*/  IMAD.U32 R35, R35, 0x10000, RZ ;  /* 0x0001000023237824 */ /* 0x000fe200078e00ff */
[----:B------:R-:W-:-:S02]  /*4ff0*/  SHF.L.U32 R31, R31, 0x10, RZ ;  /* 0x000000101f1f7819 */ /* 0x000fc400000006ff */
[----:B------:R-:W-:Y:S01]  /*5000*/  SHF.L.U32 R39, R39, 0x10, RZ ;  /* 0x0000001027277819 */ /* 0x000fe200000006ff */
[--C-:B------:R-:W-:Y:S01]  /*5010*/  FADD.FTZ R123, R123, -R28.reuse ;  /* 0x8000001c7b7b7221 */ /* 0x100fe20000010000 */
[----:B------:R-:W-:Y:S01]  /*5020*/  F2FP.BF16.F32.PACK_AB R30, R124, R30 ;  /* 0x0000001e7c1e723e */ /* 0x000fe200000010ff */
[C---:B------:R-:W-:Y:S01]  /*5030*/  FADD.FTZ R35, -R28.reuse, R35 ;  /* 0x000000231c237221 */ /* 0x040fe20000010100 */
[C---:B------:R-:W-:Y:S01]  /*5040*/  FADD.FTZ R31, -R28.reuse, R31 ;  /* 0x0000001f1c1f7221 */ /* 0x040fe20000010100 */
[----:B------:R-:W-:Y:S01]  /*5050*/  FADD.FTZ R39, -R28, R39 ;  /* 0x000000271c277221 */ /* 0x000fe20000010100 */
[----:B------:R-:W-:Y:S01]  /*5060*/  FMUL.FTZ R123, R29, R123 ;  /* 0x0000007b1d7b7220 */ /* 0x000fe20000410000 */
[----:B------:R-:W-:Y:S01]  /*5070*/  FADD.FTZ R121, R121, -R28 ;  /* 0x8000001c79797221 */ /* 0x000fe20000010000 */
[C---:B------:R-:W-:Y:S01]  /*5080*/  FMUL.FTZ R31, R29.reuse, R31 ;  /* 0x0000001f1d1f7220 */ /* 0x040fe20000410000 */
[----:B------:R-:W-:Y:S01]  /*5090*/  FMUL.FTZ R39, R29, R39 ;  /* 0x000000271d277220 */ /* 0x000fe20000410000 */
[----:B------:R-:W-:Y:S01]  /*50a0*/  FFMA.FTZ R123, R92, R123, R94 ;  /* 0x0000007b5c7b7223 */ /* 0x000fe2000001005e */
[----:B------:R-:W-:Y:S01]  /*50b0*/  FADD.FTZ R120, R120, -R28 ;  /* 0x8000001c78787221 */ /* 0x000fe20000010000 */
[----:B------:R-:W-:Y:S01]  /*50c0*/  FFMA.FTZ R31, R37, R31, R40 ;  /* 0x0000001f251f7223 */ /* 0x000fe20000010028 */
[----:B------:R-:W-:Y:S01]  /*50d0*/  FFMA.FTZ R39, R41, R39, R43 ;  /* 0x0000002729277223 */ /* 0x000fe2000001002b */
[--C-:B------:R-:W-:Y:S01]  /*50e0*/  FADD.FTZ R119, R119, -R28.reuse ;  /* 0x8000001c77777221 */ /* 0x100fe20000010000 */
[--C-:B------:R-:W-:Y:S01]  /*50f0*/  FADD.FTZ R118, R118, -R28.reuse ;  /* 0x8000001c76767221 */ /* 0x100fe20000010000 */
[--C-:B------:R-:W-:Y:S01]  /*5100*/  FADD.FTZ R117, R117, -R28.reuse ;  /* 0x8000001c75757221 */ /* 0x100fe20000010000 */
[--C-:B------:R-:W-:Y:S01]  /*5110*/  FADD.FTZ R116, R116, -R28.reuse ;  /* 0x8000001c74747221 */ /* 0x100fe20000010000 */
[----:B------:R-:W4:Y:S01]  /*5120*/  LDL.LU R81, [R1+0x224] ;  /* 0x0002240001517983 */ /* 0x000f220000300800 */
[----:B---3--:R-:W-:-:S04]  /*5130*/  FADD.FTZ R124, R98, -R28 ;  /* 0x8000001c627c7221 */ /* 0x008fc80000010000 */
[C---:B------:R-:W-:Y:S01]  /*5140*/  FMUL.FTZ R98, R29.reuse, R124 ;  /* 0x0000007c1d627220 */ /* 0x040fe20000410000 */
[----:B------:R-:W-:-:S03]  /*5150*/  FMUL.FTZ R124, R29, R35 ;  /* 0x000000231d7c7220 */ /* 0x000fc60000410000 */
[----:B------:R-:W-:Y:S01]  /*5160*/  FFMA.FTZ R35, R92, R98, R94 ;  /* 0x000000625c237223 */ /* 0x000fe2000001005e */
[----:B------:R-:W-:-:S05]  /*5170*/  FFMA.FTZ R124, R41, R124, R43 ;  /* 0x0000007c297c7223 */ /* 0x000fca000001002b */
[----:B------:R-:W-:Y:S02]  /*5180*/  F2FP.BF16.F32.PACK_AB R35, R124, R35 ;  /* 0x000000237c23723e */ /* 0x000fe400000010ff */
[----:B------:R-:W-:Y:S02]  /*5190*/  F2FP.BF16.F32.PACK_AB R39, R39, R123 ;  /* 0x0000007b2727723e */ /* 0x000fe400000010ff */
[----:B------:R-:W-:Y:S01]  /*51a0*/  PRMT R123, R0, 0x7632, R123 ;  /* 0x00007632007b7816 */ /* 0x000fe2000000007b */
[C---:B------:R-:W-:Y:S01]  /*51b0*/  FMUL.FTZ R121, R29.reuse, R121 ;  /* 0x000000791d797220 */ /* 0x040fe20000410000 */
[C---:B------:R-:W-:Y:S01]  /*51c0*/  FMUL.FTZ R120, R29.reuse, R120 ;  /* 0x000000781d787220 */ /* 0x040fe20000410000 */
[C---:B------:R-:W-:Y:S01]  /*51d0*/  FMUL.FTZ R119, R29.reuse, R119 ;  /* 0x000000771d777220 */ /* 0x040fe20000410000 */
[----:B------:R0:W-:Y:S01]  /*51e0*/  STG.E.U16 desc[UR14][R32.64+0x4], R30 ;  /* 0x0000041e20007986 */ /* 0x0001e2000c10150e */
[----:B------:R-:W-:-:S03]  /*51f0*/  FMUL.FTZ R118, R29, R118 ;  /* 0x000000761d767220 */ /* 0x000fc60000410000 */
[----:B------:R-:W-:Y:S01]  /*5200*/  STG.E.U16 desc[UR14][R32.64+0x2], R123 ;  /* 0x0000027b20007986 */ /* 0x000fe2000c10150e */
[----:B------:R-:W-:Y:S01]  /*5210*/  FMUL.FTZ R117, R29, R117 ;  /* 0x000000751d757220 */ /* 0x000fe20000410000 */
[--C-:B------:R-:W-:Y:S01]  /*5220*/  FADD.FTZ R115, R115, -R28.reuse ;  /* 0x8000001c73737221 */ /* 0x100fe20000010000 */
[----:B------:R-:W-:Y:S01]  /*5230*/  FMUL.FTZ R116, R29, R116 ;  /* 0x000000741d747220 */ /* 0x000fe20000410000 */
[--C-:B------:R-:W-:Y:S01]  /*5240*/  FADD.FTZ R114, R114, -R28.reuse ;  /* 0x8000001c72727221 */ /* 0x100fe20000010000 */
[--C-:B------:R-:W-:Y:S01]  /*5250*/  FADD.FTZ R113, R113, -R28.reuse ;  /* 0x8000001c71717221 */ /* 0x100fe20000010000 */
[C---:B------:R-:W-:Y:S01]  /*5260*/  FMUL.FTZ R115, R29.reuse, R115 ;  /* 0x000000731d737220 */ /* 0x040fe20000410000 */
[--C-:B------:R-:W-:Y:S01]  /*5270*/  FADD.FTZ R112, R112, -R28.reuse ;  /* 0x8000001c70707221 */ /* 0x100fe20000010000 */
[C---:B------:R-:W-:Y:S01]  /*5280*/  FMUL.FTZ R114, R29.reuse, R114 ;  /* 0x000000721d727220 */ /* 0x040fe20000410000 */
        /* <DEDUP_REMOVED lines=9> */
[----:B------:R-:W-:Y:S01]  /*5320*/  FMUL.FTZ R108, R29, R108 ;  /* 0x0000006c1d6c7220 */ /* 0x000fe20000410000 */
        /* <DEDUP_REMOVED lines=17> */
[--C-:B------:R-:W-:Y:S01]  /*5440*/  FADD.FTZ R9, R9, -R28.reuse ;  /* 0x8000001c09097221 */ /* 0x100fe20000010000 */
[----:B------:R-:W-:Y:S01]  /*5450*/  FMUL.FTZ R15, R29, R15 ;  /* 0x0000000f1d0f7220 */ /* 0x000fe20000410000 */
[----:B------:R-:W-:Y:S01]  /*5460*/  FADD.FTZ R7, R7, -R28 ;  /* 0x8000001c07077221 */ /* 0x000fe20000010000 */
[----:B------:R-:W-:Y:S01]  /*5470*/  FMUL.FTZ R13, R29, R13 ;  /* 0x0000000d1d0d7220 */ /* 0x000fe20000410000 */
[----:B------:R-:W-:-:S02]  /*5480*/  IMAD.U32 R36, R36, 0x10000, RZ ;  /* 0x0001000024247824 */ /* 0x000fc400078e00ff */
[----:B------:R-:W-:Y:S01]  /*5490*/  FMUL.FTZ R11, R29, R11 ;  /* 0x0000000b1d0b7220 */ /* 0x000fe20000410000 */
[----:B------:R-:W-:Y:S01]  /*54a0*/  SHF.L.U32 R38, R38, 0x10, RZ ;  /* 0x0000001026267819 */ /* 0x000fe200000006ff */
[--C-:B------:R-:W-:Y:S01]  /*54b0*/  FADD.FTZ R3, R3, -R28.reuse ;  /* 0x8000001c03037221 */ /* 0x100fe20000010000 */
[----:B------:R-:W-:Y:S01]  /*54c0*/  FADD.FTZ R5, R5, -R28 ;  /* 0x8000001c05057221 */ /* 0x000fe20000010000 */
[----:B------:R-:W-:Y:S01]  /*54d0*/  FMUL.FTZ R9, R29, R9 ;  /* 0x000000091d097220 */ /* 0x000fe20000410000 */
[C-C-:B------:R-:W-:Y:S01]  /*54e0*/  FFMA.FTZ R15, R92.reuse, R15, R94.reuse ;  /* 0x0000000f5c0f7223 */ /* 0x140fe2000001005e */
[----:B------:R-:W-:Y:S01]  /*54f0*/  SHF.L.U32 R45, R45, 0x10, RZ ;  /* 0x000000102d2d7819 */ /* 0x000fe200000006ff */
[C---:B------:R-:W-:Y:S01]  /*5500*/  FMUL.FTZ R7, R29.reuse, R7 ;  /* 0x000000071d077220 */ /* 0x040fe20000410000 */
[----:B------:R-:W-:Y:S01]  /*5510*/  FFMA.FTZ R13, R92, R13, R94 ;  /* 0x0000000d5c0d7223 */ /* 0x000fe2000001005e */
[----:B------:R-:W-:Y:S01]  /*5520*/  FADD.FTZ R36, -R28, R36 ;  /* 0x000000241c247221 */ /* 0x000fe20000010100 */
[----:B------:R-:W-:Y:S01]  /*5530*/  SHF.L.U32 R42, R42, 0x10, RZ ;  /* 0x000000102a2a7819 */ /* 0x000fe200000006ff */
[C---:B------:R-:W-:Y:S01]  /*5540*/  FMUL.FTZ R3, R29.reuse, R3 ;  /* 0x000000031d037220 */ /* 0x040fe20000410000 */
[----:B------:R-:W-:Y:S01]  /*5550*/  FADD.FTZ R38, -R28, R38 ;  /* 0x000000261c267221 */ /* 0x000fe20000010100 */
[----:B------:R-:W-:Y:S01]  /*5560*/  FMUL.FTZ R5, R29, R5 ;  /* 0x000000051d057220 */ /* 0x000fe20000410000 */
[C-C-:B------:R-:W-:Y:S01]  /*5570*/  FFMA.FTZ R9, R92.reuse, R9, R94.reuse ;  /* 0x000000095c097223 */ /* 0x140fe2000001005e */
[----:B------:R-:W-:Y:S01]  /*5580*/  FFMA.FTZ R7, R92, R7, R94 ;  /* 0x000000075c077223 */ /* 0x000fe2000001005e */
[----:B------:R-:W-:-:S02]  /*5590*/  IMAD.U32 R44, R44, 0x10000, RZ ;  /* 0x000100002c2c7824 */ /* 0x000fc400078e00ff */
[----:B------:R-:W-:Y:S01]  /*55a0*/  FADD.FTZ R45, -R28, R45 ;  /* 0x0000002d1c2d7221 */ /* 0x000fe20000010100 */
[C---:B------:R-:W-:Y:S01]  /*55b0*/  FMUL.FTZ R36, R29.reuse, R36 ;  /* 0x000000241d247220 */ /* 0x040fe20000410000 */
[----:B------:R-:W-:Y:S01]  /*55c0*/  SHF.L.U32 R46, R46, 0x10, RZ ;  /* 0x000000102e2e7819 */ /* 0x000fe200000006ff */
[----:B------:R-:W-:Y:S01]  /*55d0*/  FFMA.FTZ R98, R92, R3, R94 ;  /* 0x000000035c627223 */ /* 0x000fe2000001005e */
[----:B------:R-:W-:Y:S01]  /*55e0*/  FADD.FTZ R42, -R28, R42 ;  /* 0x0000002a1c2a7221 */ /* 0x000fe20000010100 */
[C---:B------:R-:W-:Y:S01]  /*55f0*/  FMUL.FTZ R38, R29.reuse, R38 ;  /* 0x000000261d267220 */ /* 0x040fe20000410000 */
[----:B------:R-:W-:Y:S01]  /*5600*/  SHF.L.U32 R48, R48, 0x10, RZ ;  /* 0x0000001030307819 */ /* 0x000fe200000006ff */
[----:B------:R-:W-:Y:S01]  /*5610*/  FADD.FTZ R44, -R28, R44 ;  /* 0x0000002c1c2c7221 */ /* 0x000fe20000010100 */
[C---:B------:R-:W-:Y:S01]  /*5620*/  FMUL.FTZ R45, R29.reuse, R45 ;  /* 0x0000002d1d2d7220 */ /* 0x040fe20000410000 */
[----:B------:R-:W-:Y:S01]  /*5630*/  SHF.L.U32 R50, R50, 0x10, RZ ;  /* 0x0000001032327819 */ /* 0x000fe200000006ff */
[----:B------:R-:W-:Y:S01]  /*5640*/  FADD.FTZ R46, -R28, R46 ;  /* 0x0000002e1c2e7221 */ /* 0x000fe20000010100 */
[----:B------:R-:W-:Y:S01]  /*5650*/  FMUL.FTZ R42, R29, R42 ;  /* 0x0000002a1d2a7220 */ /* 0x000fe20000410000 */
[----:B------:R-:W-:-:S02]  /*5660*/  IMAD.U32 R52, R52, 0x10000, RZ ;  /* 0x0001000034347824 */ /* 0x000fc400078e00ff */
[----:B------:R-:W-:Y:S01]  /*5670*/  FADD.FTZ R48, -R28, R48 ;  /* 0x000000301c307221 */ /* 0x000fe20000010100 */
[----:B------:R-:W-:Y:S01]  /*5680*/  FMUL.FTZ R44, R29, R44 ;  /* 0x0000002c1d2c7220 */ /* 0x000fe20000410000 */
[----:B------:R-:W-:Y:S01]  /*5690*/  FFMA.FTZ R3, R41, R45, R43 ;  /* 0x0000002d29037223 */ /* 0x000fe2000001002b */
[----:B------:R-:W-:Y:S01]  /*56a0*/  SHF.L.U32 R54, R54, 0x10, RZ ;  /* 0x0000001036367819 */ /* 0x000fe200000006ff */
        /* <DEDUP_REMOVED lines=10> */
[C---:B------:R-:W-:Y:S01]  /*5750*/  FMUL.FTZ R52, R29.reuse, R52 ;  /* 0x000000341d347220 */ /* 0x040fe20000410000 */
        /* <DEDUP_REMOVED lines=19> */
[C---:B------:R-:W-:Y:S01]  /*5890*/  FADD.FTZ R70, -R28.reuse, R70 ;  /* 0x000000461c467221 */ /* 0x040fe20000010100 */
[C---:B------:R-:W-:Y:S01]  /*58a0*/  FMUL.FTZ R66, R29.reuse, R66 ;  /* 0x000000421d427220 */ /* 0x040fe20000410000 */
[C---:B------:R-:W-:Y:S01]  /*58b0*/  FADD.FTZ R72, -R28.reuse, R72 ;  /* 0x000000481c487221 */ /* 0x040fe20000010100 */
[C---:B------:R-:W-:Y:S01]  /*58c0*/  FMUL.FTZ R68, R29.reuse, R68 ;  /* 0x000000441d447220 */ /* 0x040fe20000410000 */
[----:B------:R-:W-:Y:S01]  /*58d0*/  FADD.FTZ R74, -R28, R74 ;  /* 0x0000004a1c4a7221 */ /* 0x000fe20000010100 */
[C---:B------:R-:W-:Y:S01]  /*58e0*/  FMUL.FTZ R70, R29.reuse, R70 ;  /* 0x000000461d467220 */ /* 0x040fe20000410000 */
[----:B------:R-:W-:Y:S01]  /*58f0*/  FMUL.FTZ R72, R29, R72 ;  /* 0x000000481d487220 */ /* 0x000fe20000410000 */
[----:B--2---:R-:W-:-:S04]  /*5900*/  FADD.FTZ R124, R47, -R28 ;  /* 0x8000001c2f7c7221 */ /* 0x004fc80000010000 */
[----:B------:R-:W-:-:S04]  /*5910*/  FMUL.FTZ R124, R29, R124 ;  /* 0x0000007c1d7c7220 */ /* 0x000fc80000410000 */
[----:B------:R-:W-:-:S05]  /*5920*/  FFMA.FTZ R124, R93, R124, R95 ;  /* 0x0000007c5d7c7223 */ /* 0x000fca000001005f */
[----:B------:R-:W-:Y:S02]  /*5930*/  F2FP.BF16.F32.PACK_AB R31, R31, R124 ;  /* 0x0000007c1f1f723e */ /* 0x000fe400000010ff */
[----:B------:R-:W-:Y:S02]  /*5940*/  PRMT R124, R0, 0x7610, R124 ;  /* 0x00007610007c7816 */ /* 0x000fe4000000007c */
[----:B------:R-:W-:Y:S01]  /*5950*/  PRMT R0, R30, 0x7632, R0 ;  /* 0x000076321e007816 */ /* 0x000fe20000000000 */
[C-C-:B0-----:R-:W-:Y:S02]  /*5960*/  FFMA.FTZ R30, R92.reuse, R120, R94.reuse ;  /* 0x000000785c1e7223 */ /* 0x141fe4000001005e */
[----:B------:R-:W-:Y:S04]  /*5970*/  STG.E.U16 desc[UR14][R32.64], R124 ;  /* 0x0000007c20007986 */ /* 0x000fe8000c10150e */
[----:B------:R0:W-:Y:S02]  /*5980*/  STG.E.U16 desc[UR14][R32.64+0x6], R0 ;  /* 0x0000060020007986 */ /* 0x0001e4000c10150e */
[C-C-:B0-----:R-:W-:Y:S01]  /*5990*/  FFMA.FTZ R32, R92.reuse, R121, R94.reuse ;  /* 0x000000795c207223 */ /* 0x141fe2000001005e */
[----:B------:R-:W-:-:S04]  /*59a0*/  FFMA.FTZ R0, R92, R119, R94 ;  /* 0x000000775c007223 */ /* 0x000fc8000001005e */
[----:B------:R0:W-:Y:S04]  /*59b0*/  STL [R1+0x138], R32 ;  /* 0x0001382001007387 */ /* 0x0001e80000100800 */
[----:B------:R1:W-:Y:S04]  /*59c0*/  STL [R1+0x148], R30 ;  /* 0x0001481e01007387 */ /* 0x0003e80000100800 */
[----:B------:R2:W-:Y:S01]  /*59d0*/  STL [R1+0x158], R0 ;  /* 0x0001580001007387 */ /* 0x0005e20000100800 */
[C-C-:B0-----:R-:W-:Y:S01]  /*59e0*/  FFMA.FTZ R32, R92.reuse, R118, R94.reuse ;  /* 0x000000765c207223 */ /* 0x141fe2000001005e */
[----:B-1----:R-:W-:-:S04]  /*59f0*/  FFMA.FTZ R30, R92, R117, R94 ;  /* 0x000000755c1e7223 */ /* 0x002fc8000001005e */
[----:B------:R0:W-:Y:S01]  /*5a00*/  STL [R1+0x170], R32 ;  /* 0x0001702001007387 */ /* 0x0001e20000100800 */
[----:B--2---:R-:W-:-:S03]  /*5a10*/  FFMA.FTZ R0, R92, R116, R94 ;  /* 0x000000745c007223 */ /* 0x004fc6000001005e */
        /* <DEDUP_REMOVED lines=28> */
[----:B------:R-:W-:Y:S01]  /*5be0*/  STL [R1+0x178], R32 ;  /* 0x0001782001007387 */ /* 0x000fe20000100800 */
[----:B--2---:R-:W-:-:S03]  /*5bf0*/  FFMA.FTZ R0, R92, R100, R94 ;  /* 0x000000645c007223 */ /* 0x004fc6000001005e */
[----:B------:R-:W-:Y:S04]  /*5c00*/  STL [R1+0x16c], R30 ;  /* 0x00016c1e01007387 */ /* 0x000fe80000100800 */
[----:B------:R0:W-:Y:S04]  /*5c10*/  STL [R1+0x164], R0 ;  /* 0x0001640001007387 */ /* 0x0001e80000100800 */
[----:B------:R-:W-:Y:S01]  /*5c20*/  STL [R1+0x15c], R15 ;  /* 0x00015c0f01007387 */ /* 0x000fe20000100800 */
[----:B0-----:R-:W-:-:S03]  /*5c30*/  FFMA.FTZ R0, R92, R11, R94 ;  /* 0x0000000b5c007223 */ /* 0x001fc6000001005e */
[----:B------:R-:W-:Y:S04]  /*5c40*/  STL [R1+0x154], R13 ;  /* 0x0001540d01007387 */ /* 0x000fe80000100800 */
[----:B------:R0:W-:Y:S04]  /*5c50*/  STL [R1+0x150], R0 ;  /* 0x0001500001007387 */ /* 0x0001e80000100800 */
[----:B------:R-:W-:Y:S04]  /*5c60*/  STL [R1+0x140], R9 ;  /* 0x0001400901007387 */ /* 0x000fe80000100800 */
[----:B------:R1:W-:Y:S01]  /*5c70*/  STL [R1+0x13c], R7 ;  /* 0x00013c0701007387 */ /* 0x0003e20000100800 */
[----:B0-----:R-:W-:Y:S01]  /*5c80*/  FFMA.FTZ R0, R92, R5, R94 ;  /* 0x000000055c007223 */ /* 0x001fe2000001005e */
[----:B------:R-:W-:-:S02]  /*5c90*/  FFMA.FTZ R5, R41, R36, R43 ;  /* 0x0000002429057223 */ /* 0x000fc4000001002b */
[----:B------:R-:W-:Y:S04]  /*5ca0*/  STL [R1+0x1d8], R98 ;  /* 0x0001d86201007387 */ /* 0x000fe80000100800 */
[----:B------:R-:W-:Y:S01]  /*5cb0*/  STL [R1+0x134], R0 ;  /* 0x0001340001007387 */ /* 0x000fe20000100800 */
[----:B-1----:R-:W-:-:S03]  /*5cc0*/  FFMA.FTZ R7, R41, R38, R43 ;  /* 0x0000002629077223 */ /* 0x002fc6000001002b */
[----:B------:R0:W-:Y:S04]  /*5cd0*/  STL [R1+0xfc], R5 ;  /* 0x0000fc0501007387 */ /* 0x0001e80000100800 */
[----:B------:R1:W-:Y:S01]  /*5ce0*/  STL [R1+0x10c], R7 ;  /* 0x00010c0701007387 */ /* 0x0003e20000100800 */
[----:B0-----:R-:W-:-:S03]  /*5cf0*/  FFMA.FTZ R5, R41, R42, R43 ;  /* 0x0000002a29057223 */ /* 0x001fc6000001002b */
[----:B------:R0:W-:Y:S01]  /*5d00*/  STL [R1+0x114], R3 ;  /* 0x0001140301007387 */ /* 0x0001e20000100800 */
[----:B-1----:R-:W-:-:S03]  /*5d10*/  FFMA.FTZ R7, R41, R44, R43 ;  /* 0x0000002c29077223 */ /* 0x002fc6000001002b */
        /* <DEDUP_REMOVED lines=21> */
[----:B------:R-:W-:Y:S01]  /*5e70*/  FMUL.FTZ R74, R29, R74 ;  /* 0x0000004a1d4a7220 */ /* 0x000fe20000410000 */
[C-C-:B0-----:R-:W-:Y:S02]  /*5e80*/  FFMA.FTZ R5, R41.reuse, R66, R43.reuse ;  /* 0x0000004229057223 */ /* 0x141fe4000001002b */
        /* <DEDUP_REMOVED lines=8> */
[----:B-1----:R-:W2:Y:S04]  /*5f10*/  LDL.LU R3, [R1+0x9c] ;  /* 0x00009c0001037983 */ /* 0x002ea80000300800 */
[----:B------:R0:W-:Y:S04]  /*5f20*/  STL [R1+0xe8], R5 ;  /* 0x0000e80501007387 */ /* 0x0001e80000100800 */
[----:B0-----:R-:W3:Y:S04]  /*5f30*/  LDL.LU R5, [R1+0x98] ;  /* 0x0000980001057983 */ /* 0x001ee80000300800 */
[----:B------:R0:W-:Y:S04]  /*5f40*/  STL [R1+0xe4], R7 ;  /* 0x0000e40701007387 */ /* 0x0001e80000100800 */
[----:B0-----:R-:W4:Y:S04]  /*5f50*/  LDL.LU R7, [R1+0x94] ;  /* 0x0000940001077983 */ /* 0x001f280000300800 */
[----:B------:R-:W3:Y:S04]  /*5f60*/  LDL.LU R9, [R1+0x90] ;  /* 0x0000900001097983 */ /* 0x000ee80000300800 */
[----:B------:R-:W3:Y:S01]  /*5f70*/  LDL.LU R11, [R1+0x8c] ;  /* 0x00008c00010b7983 */ /* 0x000ee20000300800 */
[----:B------:R-:W-:Y:S01]  /*5f80*/  SHF.L.U32 R34, R34, 0x10, RZ ;  /* 0x0000001022227819 */ /* 0x000fe200000006ff */
[----:B------:R-:W-:Y:S01]  /*5f90*/  IMAD.U32 R76, R76, 0x10000, RZ ;  /* 0x000100004c4c7824 */ /* 0x000fe200078e00ff */
[----:B------:R-:W-:Y:S01]  /*5fa0*/  SHF.L.U32 R78, R78, 0x10, RZ ;  /* 0x000000104e4e7819 */ /* 0x000fe200000006ff */
[----:B------:R-:W3:Y:S02]  /*5fb0*/  LDL.LU R13, [R1+0x88] ;  /* 0x00008800010d7983 */ /* 0x000ee40000300800 */
[----:B------:R-:W-:Y:S01]  /*5fc0*/  FADD.FTZ R34, -R28, R34 ;  /* 0x000000221c227221 */ /* 0x000fe20000010100 */
[----:B------:R-:W-:Y:S01]  /*5fd0*/  SHF.L.U32 R80, R80, 0x10, RZ ;  /* 0x0000001050507819 */ /* 0x000fe200000006ff */
[----:B------:R-:W3:Y:S01]  /*5fe0*/  LDL.LU R15, [R1+0x84] ;  /* 0x00008400010f7983 */ /* 0x000ee20000300800 */
[----:B------:R-:W-:Y:S01]  /*5ff0*/  FADD.FTZ R76, -R28, R76 ;  /* 0x0000004c1c4c7221 */ /* 0x000fe20000010100 */
[----:B------:R-:W-:-:S02]  /*6000*/  FMUL.FTZ R0, R29, R34 ;  /* 0x000000221d007220 */ /* 0x000fc40000410000 */
[----:B------:R-:W3:Y:S01]  /*6010*/  LDL.LU R30, [R1+0x80] ;  /* 0x00008000011e7983 */ /* 0x000ee20000300800 */
[----:B------:R-:W-:Y:S01]  /*6020*/  SHF.L.U32 R82, R82, 0x10, RZ ;  /* 0x0000001052527819 */ /* 0x000fe200000006ff */
[----:B------:R-:W-:Y:S02]  /*6030*/  FADD.FTZ R78, -R28, R78 ;  /* 0x0000004e1c4e7221 */ /* 0x000fe40000010100 */
[----:B------:R-:W3:Y:S01]  /*6040*/  LDL.LU R32, [R1+0x7c] ;  /* 0x00007c0001207983 */ /* 0x000ee20000300800 */
[----:B------:R-:W-:-:S03]  /*6050*/  IMAD.U32 R84, R84, 0x10000, RZ ;  /* 0x0001000054547824 */ /* 0x000fc600078e00ff */
[----:B------:R-:W3:Y:S01]  /*6060*/  LDL.LU R33, [R1+0x78] ;  /* 0x0000780001217983 */ /* 0x000ee20000300800 */
[----:B------:R-:W-:Y:S01]  /*6070*/  SHF.L.U32 R88, R88, 0x10, RZ ;  /* 0x0000001058587819 */ /* 0x000fe200000006ff */
[----:B------:R-:W-:Y:S02]  /*6080*/  FADD.FTZ R80, -R28, R80 ;  /* 0x000000501c507221 */ /* 0x000fe40000010100 */
[----:B------:R-:W3:Y:S01]  /*6090*/  LDL.LU R34, [R1+0x74] ;  /* 0x0000740001227983 */ /* 0x000ee20000300800 */
[----:B------:R-:W-:Y:S01]  /*60a0*/  SHF.L.U32 R86, R86, 0x10, RZ ;  /* 0x0000001056567819 */ /* 0x000fe200000006ff */
[C---:B------:R-:W-:Y:S02]  /*60b0*/  FMUL.FTZ R76, R29.reuse, R76 ;  /* 0x0000004c1d4c7220 */ /* 0x040fe40000410000 */
[----:B------:R-:W3:Y:S01]  /*60c0*/  LDL.LU R36, [R1+0x70] ;  /* 0x0000700001247983 */ /* 0x000ee20000300800 */
[----:B------:R-:W-:Y:S01]  /*60d0*/  SHF.L.U32 R90, R90, 0x10, RZ ;  /* 0x000000105a5a7819 */ /* 0x000fe200000006ff */
[----:B------:R-:W-:-:S02]  /*60e0*/  FMUL.FTZ R78, R29, R78 ;  /* 0x0000004e1d4e7220 */ /* 0x000fc40000410000 */
[----:B------:R-:W3:Y:S01]  /*60f0*/  LDL.LU R38, [R1+0x6c] ;  /* 0x00006c0001267983 */ /* 0x000ee20000300800 */
[----:B------:R-:W-:-:S03]  /*6100*/  FADD.FTZ R82, -R28, R82 ;  /* 0x000000521c527221 */ /* 0x000fc60000010100 */
[----:B------:R-:W3:Y:S01]  /*6110*/  LDL.LU R56, [R1+0x68] ;  /* 0x0000680001387983 */ /* 0x000ee20000300800 */
[C---:B------:R-:W-:Y:S01]  /*6120*/  FADD.FTZ R84, -R28.reuse, R84 ;  /* 0x000000541c547221 */ /* 0x040fe20000010100 */
[----:B------:R-:W-:Y:S02]  /*6130*/  FMUL.FTZ R80, R29, R80 ;  /* 0x000000501d507220 */ /* 0x000fe40000410000 */
[----:B------:R-:W3:Y:S01]  /*6140*/  LDL.LU R42, [R1+0x58] ;  /* 0x00005800012a7983 */ /* 0x000ee20000300800 */
[C---:B------:R-:W-:Y:S01]  /*6150*/  FADD.FTZ R88, -R28.reuse, R88 ;  /* 0x000000581c587221 */ /* 0x040fe20000010100 */
[C-C-:B------:R-:W-:Y:S02]  /*6160*/  FFMA.FTZ R62, R41.reuse, R76, R43.reuse ;  /* 0x0000004c293e7223 */ /* 0x140fe4000001002b */
[----:B------:R-:W3:Y:S01]  /*6170*/  LDL.LU R54, [R1+0x50] ;  /* 0x0000500001367983 */ /* 0x000ee20000300800 */
[----:B------:R-:W-:Y:S01]  /*6180*/  FADD.FTZ R86, -R28, R86 ;  /* 0x000000561c567221 */ /* 0x000fe20000010100 */
[----:B------:R-:W-:-:S02]  /*6190*/  FFMA.FTZ R60, R41, R78, R43 ;  /* 0x0000004e293c7223 */ /* 0x000fc4000001002b */
[----:B------:R-:W3:Y:S01]  /*61a0*/  LDL.LU R44, [R1+0x44] ;  /* 0x00004400012c7983 */ /* 0x000ee20000300800 */
[----:B------:R-:W-:Y:S01]  /*61b0*/  FADD.FTZ R90, -R28, R90 ;  /* 0x0000005a1c5a7221 */ /* 0x000fe20000010100 */
[C---:B------:R-:W-:Y:S02]  /*61c0*/  FMUL.FTZ R82, R29.reuse, R82 ;  /* 0x000000521d527220 */ /* 0x040fe40000410000 */
[----:B------:R-:W3:Y:S01]  /*61d0*/  LDL.LU R45, [R1+0x34] ;  /* 0x00003400012d7983 */ /* 0x000ee20000300800 */
[----:B------:R-:W-:Y:S01]  /*61e0*/  FMUL.FTZ R84, R29, R84 ;  /* 0x000000541d547220 */ /* 0x000fe20000410000 */
[----:B------:R-:W-:Y:S02]  /*61f0*/  FFMA.FTZ R58, R41, R80, R43 ;  /* 0x00000050293a7223 */ /* 0x000fe4000001002b */
[----:B------:R-:W3:Y:S01]  /*6200*/  LDL.LU R46, [R1+0x24] ;  /* 0x00002400012e7983 */ /* 0x000ee20000300800 */
[----:B------:R-:W-:-:S03]  /*6210*/  FMUL.FTZ R88, R29, R88 ;  /* 0x000000581d587220 */ /* 0x000fc60000410000 */
[----:B------:R-:W3:Y:S01]  /*6220*/  LDL.LU R48, [R1+0x20] ;  /* 0x0000200001307983 */ /* 0x000ee20000300800 */
[----:B------:R-:W-:-:S03]  /*6230*/  FMUL.FTZ R86, R29, R86 ;  /* 0x000000561d567220 */ /* 0x000fc60000410000 */
[----:B------:R-:W3:Y:S01]  /*6240*/  LDL.LU R50, [R1+0x1c] ;  /* 0x00001c0001327983 */ /* 0x000ee20000300800 */
[----:B------:R-:W-:Y:S01]  /*6250*/  FMUL.FTZ R90, R29, R90 ;  /* 0x0000005a1d5a7220 */ /* 0x000fe20000410000 */
[----:B------:R-:W-:Y:S02]  /*6260*/  FADD.FTZ R4, R4, -R28 ;  /* 0x8000001c04047221 */ /* 0x000fe40000010000 */
[----:B------:R-:W3:Y:S01]  /*6270*/  LDL.LU R52, [R1+0x18] ;  /* 0x0000180001347983 */ /* 0x000ee20000300800 */
[----:B------:R-:W-:-:S03]  /*6280*/  FFMA.FTZ R98, R41, R88, R43 ;  /* 0x0000005829627223 */ /* 0x000fc6000001002b */
[----:B------:R0:W-:Y:S01]  /*6290*/  STL [R1+0xe0], R62 ;  /* 0x0000e03e01007387 */ /* 0x0001e20000100800 */
[----:B------:R-:W-:-:S03]  /*62a0*/  FFMA.FTZ R0, R41, R0, R43 ;  /* 0x0000000029007223 */ /* 0x000fc6000001002b */
[----:B------:R1:W-:Y:S01]  /*62b0*/  STL [R1+0xdc], R60 ;  /* 0x0000dc3c01007387 */ /* 0x0003e20000100800 */
[----:B------:R-:W-:Y:S01]  /*62c0*/  FADD.FTZ R2, R2, -R28 ;  /* 0x8000001c02027221 */ /* 0x000fe20000010000 */
[----:B------:R-:W-:Y:S02]  /*62d0*/  FMUL.FTZ R70, R29, R4 ;  /* 0x000000041d467220 */ /* 0x000fe40000410000 */
[----:B------:R1:W-:Y:S01]  /*62e0*/  STL [R1+0xd8], R58 ;  /* 0x0000d83a01007387 */ /* 0x0003e20000100800 */
[C-C-:B0-----:R-:W-:Y:S01]  /*62f0*/  FFMA.FTZ R62, R41.reuse, R82, R43.reuse ;  /* 0x00000052293e7223 */ /* 0x141fe2000001002b */
[----:B-1----:R-:W-:-:S04]  /*6300*/  FFMA.FTZ R60, R41, R84, R43 ;  /* 0x00000054293c7223 */ /* 0x002fc8000001002b */
[----:B------:R-:W-:Y:S01]  /*6310*/  STL [R1+0xd4], R62 ;  /* 0x0000d43e01007387 */ /* 0x000fe20000100800 */
[C-C-:B------:R-:W-:Y:S01]  /*6320*/  FFMA.FTZ R58, R41.reuse, R86, R43.reuse ;  /* 0x00000056293a7223 */ /* 0x140fe2000001002b */
[----:B------:R-:W-:Y:S02]  /*6330*/  FFMA.FTZ R41, R41, R90, R43 ;  /* 0x0000005a29297223 */ /* 0x000fe4000001002b */
[----:B------:R-:W-:Y:S01]  /*6340*/  STL [R1+0xd0], R60 ;  /* 0x0000d03c01007387 */ /* 0x000fe20000100800 */
[C---:B------:R-:W-:Y:S01]  /*6350*/  FMUL.FTZ R72, R29.reuse, R2 ;  /* 0x000000021d487220 */ /* 0x040fe20000410000 */
[----:B------:R-:W-:Y:S02]  /*6360*/  FADD.FTZ R122, R122, -R28 ;  /* 0x8000001c7a7a7221 */ /* 0x000fe40000010000 */
[----:B------:R-:W-:Y:S04]  /*6370*/  STL [R1+0x1dc], R98 ;  /* 0x0001dc6201007387 */ /* 0x000fe80000100800 */
[----:B------:R-:W-:Y:S04]  /*6380*/  STL [R1+0xcc], R58 ;  /* 0x0000cc3a01007387 */ /* 0x000fe80000100800 */
[----:B------:R0:W-:Y:S01]  /*6390*/  STL [R1+0xc4], R41 ;  /* 0x0000c42901007387 */ /* 0x0001e20000100800 */
[----:B------:R-:W-:-:S04]  /*63a0*/  FMUL.FTZ R122, R29, R122 ;  /* 0x0000007a1d7a7220 */ /* 0x000fc80000410000 */
[----:B------:R-:W-:Y:S01]  /*63b0*/  FFMA.FTZ R47, R92, R122, R94 ;  /* 0x0000007a5c2f7223 */ /* 0x000fe2000001005e */
[----:B--2---:R-:W-:-:S04]  /*63c0*/  FADD.FTZ R3, R3, -R28 ;  /* 0x8000001c03037221 */ /* 0x004fc80000010000 */
[----:B------:R-:W-:-:S04]  /*63d0*/  FMUL.FTZ R3, R29, R3 ;  /* 0x000000031d037220 */ /* 0x000fc80000410000 */
[----:B------:R-:W-:Y:S01]  /*63e0*/  FFMA.FTZ R102, R93, R3, R95 ;  /* 0x000000035d667223 */ /* 0x000fe2000001005f */
[--C-:B----4-:R-:W-:Y:S01]  /*63f0*/  FADD.FTZ R7, R7, -R28.reuse ;  /* 0x8000001c07077221 */ /* 0x110fe20000010000 */
[----:B---3--:R-:W-:-:S03]  /*6400*/  FADD.FTZ R9, R9, -R28 ;  /* 0x8000001c09097221 */ /* 0x008fc60000010000 */
[----:B------:R-:W-:Y:S01]  /*6410*/  FMUL.FTZ R7, R29, R7 ;  /* 0x000000071d077220 */ /* 0x000fe20000410000 */
[----:B------:R-:W-:Y:S01]  /*6420*/  FADD.FTZ R11, R11, -R28 ;  /* 0x8000001c0b0b7221 */ /* 0x000fe20000010000 */
[----:B------:R-:W-:Y:S02]  /*6430*/  FMUL.FTZ R9, R29, R9 ;  /* 0x000000091d097220 */ /* 0x000fe40000410000 */
[--C-:B------:R-:W-:Y:S01]  /*6440*/  FFMA.FTZ R4, R93, R7, R95.reuse ;  /* 0x000000075d047223 */ /* 0x100fe2000001005f */
[----:B------:R-:W-:Y:S01]  /*6450*/  FMUL.FTZ R11, R29, R11 ;  /* 0x0000000b1d0b7220 */ /* 0x000fe20000410000 */
[----:B------:R-:W-:-:S03]  /*6460*/  FFMA.FTZ R3, R93, R9, R95 ;  /* 0x000000095d037223 */ /* 0x000fc6000001005f */
[----:B------:R1:W-:Y:S01]  /*6470*/  STL [R1+0x8], R4 ;  /* 0x0000080401007387 */ /* 0x0003e20000100800 */
[----:B------:R-:W-:-:S03]  /*6480*/  FFMA.FTZ R2, R93, R11, R95 ;  /* 0x0000000b5d027223 */ /* 0x000fc6000001005f */
[----:B------:R-:W2:Y:S04]  /*6490*/  LDL.LU R74, [R1+0xac] ;  /* 0x0000ac00014a7983 */ /* 0x000ea80000300800 */
[----:B------:R3:W-:Y:S04]  /*64a0*/  STL [R1+0x4], R3 ;  /* 0x0000040301007387 */ /* 0x0007e80000100800 */
[----:B------:R-:W4:Y:S04]  /*64b0*/  LDL.LU R104, [R1+0xa8] ;  /* 0x0000a80001687983 */ /* 0x000f280000300800 */
[----:B------:R3:W-:Y:S04]  /*64c0*/  STL [R1], R2 ;  /* 0x0000000201007387 */ /* 0x0007e80000100800 */
[----:B------:R-:W4:Y:S04]  /*64d0*/  LDL.LU R103, [R1+0xa4] ;  /* 0x0000a40001677983 */ /* 0x000f280000300800 */
        /* <DEDUP_REMOVED lines=19> */
[----:B------:R-:W4:Y:S01]  /*6610*/  LDL.LU R118, [R1+0xc0] ;  /* 0x0000c00001767983 */ /* 0x000f220000300800 */
        /* <DEDUP_REMOVED lines=9> */
[--C-:B0-----:R-:W-:Y:S01]  /*66b0*/  FADD.FTZ R41, R56, -R28.reuse ;  /* 0x8000001c38297221 */ /* 0x101fe20000010000 */
        /* <DEDUP_REMOVED lines=60> */
[C-C-:B-1----:R-:W-:Y:S01]  /*6a80*/  FFMA.FTZ R4, R93.reuse, R66, R95.reuse ;  /* 0x000000425d047223 */ /* 0x142fe2000001005f */
[C-C-:B---3--:R-:W-:Y:S01]  /*6a90*/  FFMA.FTZ R3, R93.reuse, R68, R95.reuse ;  /* 0x000000445d037223 */ /* 0x148fe2000001005f */
[C-C-:B------:R-:W-:Y:S01]  /*6aa0*/  FFMA.FTZ R2, R93.reuse, R70, R95.reuse ;  /* 0x000000465d027223 */ /* 0x140fe2000001005f */
[----:B------:R-:W-:Y:S01]  /*6ab0*/  FFMA.FTZ R93, R93, R72, R95 ;  /* 0x000000485d5d7223 */ /* 0x000fe2000001005f */
[----:B------:R-:W-:Y:S01]  /*6ac0*/  SHF.L.U32 R69, R69, 0x10, RZ ;  /* 0x0000001045457819 */ /* 0x000fe200000006ff */
[----:B------:R-:W-:Y:S01]  /*6ad0*/  IMAD.U32 R73, R73, 0x10000, RZ ;  /* 0x0001000049497824 */ /* 0x000fe200078e00ff */
[----:B------:R-:W-:Y:S01]  /*6ae0*/  SHF.L.U32 R71, R71, 0x10, RZ ;  /* 0x0000001047477819 */ /* 0x000fe200000006ff */
[----:B------:R-:W-:Y:S01]  /*6af0*/  IMAD.U32 R81, R81, 0x10000, RZ ;  /* 0x0001000051517824 */ /* 0x000fe200078e00ff */
[----:B------:R-:W-:-:S02]  /*6b00*/  SHF.L.U32 R75, R75, 0x10, RZ ;  /* 0x000000104b4b7819 */ /* 0x000fc400000006ff */
[----:B------:R-:W-:Y:S02]  /*6b10*/  SHF.L.U32 R77, R77, 0x10, RZ ;  /* 0x000000104d4d7819 */ /* 0x000fe400000006ff */
[----:B------:R-:W-:Y:S01]  /*6b20*/  SHF.L.U32 R79, R79, 0x10, RZ ;  /* 0x000000104f4f7819 */ /* 0x000fe200000006ff */
[----:B------:R-:W-:Y:S01]  /*6b30*/  STL [R1+0x1e0], R98 ;  /* 0x0001e06201007387 */ /* 0x000fe20000100800 */
[----:B------:R-:W-:-:S03]  /*6b40*/  IADD3.X R25, RZ, R27, RZ, P1, !PT ;  /* 0x0000001bff197210 */ /* 0x000fc60000ffe4ff */
[----:B------:R0:W-:Y:S01]  /*6b50*/  STL [R1+0x1e4], R124 ;  /* 0x0001e47c01007387 */ /* 0x0001e20000100800 */
[----:B--2---:R-:W-:Y:S01]  /*6b60*/  IMAD.U32 R43, R74, 0x10000, RZ ;  /* 0x000100004a2b7824 */ /* 0x004fe200078e00ff */
[----:B----4-:R-:W-:-:S03]  /*6b70*/  SHF.L.U32 R104, R104, 0x10, RZ ;  /* 0x0000001068687819 */ /* 0x010fc600000006ff */
[----:B------:R-:W-:Y:S01]  /*6b80*/  FADD.FTZ R43, -R28, R43 ;  /* 0x0000002b1c2b7221 */ /* 0x000fe20000010100 */
[----:B------:R-:W-:Y:S02]  /*6b90*/  SHF.L.U32 R103, R103, 0x10, RZ ;  /* 0x0000001067677819 */ /* 0x000fe400000006ff */
[----:B------:R-:W-:Y:S01]  /*6ba0*/  SHF.L.U32 R101, R101, 0x10, RZ ;  /* 0x0000001065657819 */ /* 0x000fe200000006ff */
[----:B------:R-:W-:Y:S01]  /*6bb0*/  IMAD.U32 R100, R100, 0x10000, RZ ;  /* 0x0001000064647824 */ /* 0x000fe200078e00ff */
[----:B------:R-:W-:Y:S02]  /*6bc0*/  SHF.L.U32 R99, R92, 0x10, RZ ;  /* 0x000000105c637819 */ /* 0x000fe400000006ff */
[----:B------:R-:W-:Y:S02]  /*6bd0*/  SHF.L.U32 R95, R94, 0x10, RZ ;  /* 0x000000105e5f7819 */ /* 0x000fe400000006ff */
[----:B------:R-:W-:Y:S01]  /*6be0*/  SHF.L.U32 R94, R105, 0x10, RZ ;  /* 0x00000010695e7819 */ /* 0x000fe200000006ff */
[----:B------:R-:W-:Y:S01]  /*6bf0*/  IMAD.U32 R92, R106, 0x10000, RZ ;  /* 0x000100006a5c7824 */ /* 0x000fe200078e00ff */
[----:B------:R-:W-:-:S02]  /*6c00*/  SHF.L.U32 R82, R107, 0x10, RZ ;  /* 0x000000106b527819 */ /* 0x000fc400000006ff */
        /* <DEDUP_REMOVED lines=9> */
[----:B------:R-:W-:Y:S02]  /*6ca0*/  SHF.L.U32 R120, R120, 0x10, RZ ;  /* 0x0000001078787819 */ /* 0x000fe400000006ff */
[----:B------:R-:W-:Y:S01]  /*6cb0*/  SHF.L.U32 R121, R121, 0x10, RZ ;  /* 0x0000001079797819 */ /* 0x000fe200000006ff */
[----:B------:R-:W-:Y:S01]  /*6cc0*/  IMAD.U32 R42, R117, 0x10000, RZ ;  /* 0x00010000752a7824 */ /* 0x000fe200078e00ff */
[----:B------:R-:W-:Y:S01]  /*6cd0*/  SHF.L.U32 R44, R118, 0x10, RZ ;  /* 0x00000010762c7819 */ /* 0x000fe200000006ff */
        /* <DEDUP_REMOVED lines=57> */
[C---:B0-----:R-:W-:Y:S01]  /*7070*/  FMUL.FTZ R124, R29.reuse, R42 ;  /* 0x0000002a1d7c7220 */ /* 0x041fe20000410000 */
[----:B------:R-:W-:Y:S01]  /*7080*/  FMUL.FTZ R98, R29, R28 ;  /* 0x0000001c1d627220 */ /* 0x000fe20000410000 */
[----:B------:R-:W-:-:S02]  /*7090*/  IADD3.X R29, RZ, R27, RZ, P6, !PT ;  /* 0x0000001bff1d7210 */ /* 0x000fc400037fe4ff */
[----:B------:R-:W-:Y:S01]  /*70a0*/  LEA R28, P1, R125, UR12, 0x1 ;  /* 0x0000000c7d1c7c11 */ /* 0x000fe2000f8208ff */
[----:B------:R-:W-:-:S03]  /*70b0*/  FFMA.FTZ R43, R37, R43, R40 ;  /* 0x0000002b252b7223 */ /* 0x000fc60000010028 */
[----:B------:R-:W-:Y:S02]  /*70c0*/  LEA.HI.X R29, R125, UR13, R29, 0x1, P1 ;  /* 0x0000000d7d1d7c11 */ /* 0x000fe400088f0c1d */
[----:B------:R-:W-:Y:S02]  /*70d0*/  LEA R42, P1, R97, UR12, 0x1 ;  /* 0x0000000c612a7c11 */ /* 0x000fe4000f8208ff */
[----:B------:R-:W-:Y:S02]  /*70e0*/  F2FP.BF16.F32.PACK_AB R102, R43, R102 ;  /* 0x000000662b66723e */ /* 0x000fe400000010ff */
[----:B------:R-:W-:Y:S02]  /*70f0*/  LEA.HI.X R43, R97, UR13, R53, 0x1, P1 ;  /* 0x0000000d612b7c11 */ /* 0x000fe400088f0c35 */
[C---:B------:R-:W-:Y:S01]  /*7100*/  LEA R44, P1, R96.reuse, UR12, 0x1 ;  /* 0x0000000c602c7c11 */ /* 0x040fe2000f8208ff */
[----:B------:R-:W2:Y:S03]  /*7110*/  LDL.LU R53, [R1+0x220] ;  /* 0x0002200001357983 */ /* 0x000ea60000300800 */
[----:B------:R-:W-:-:S02]  /*7120*/  LEA.HI.X R45, R96, UR13, R51, 0x1, P1 ;  /* 0x0000000d602d7c11 */ /* 0x000fc400088f0c33 */
[C---:B------:R-:W-:Y:S01]  /*7130*/  LEA R68, P1, R91.reuse, UR12, 0x1 ;  /* 0x0000000c5b447c11 */ /* 0x040fe2000f8208ff */
[----:B------:R-:W3:Y:S03]  /*7140*/  LDL.LU R51, [R1+0x21c] ;  /* 0x00021c0001337983 */ /* 0x000ee60000300800 */
[----:B------:R-:W-:Y:S02]  /*7150*/  LEA.HI.X R69, R91, UR13, R49, 0x1, P1 ;  /* 0x0000000d5b457c11 */ /* 0x000fe400088f0c31 */
[----:B------:R-:W4:Y:S01]  /*7160*/  LDL.LU R49, [R1+0x218] ;  /* 0x0002180001317983 */ /* 0x000f220000300800 */
[----:B------:R-:W-:-:S04]  /*7170*/  LEA R70, P1, R89, UR12, 0x1 ;  /* 0x0000000c59467c11 */ /* 0x000fc8000f8208ff */
[----:B------:R-:W-:Y:S02]  /*7180*/  LEA.HI.X R71, R89, UR13, R26, 0x1, P1 ;  /* 0x0000000d59477c11 */ /* 0x000fe400088f0c1a */
[C---:B------:R-:W-:Y:S01]  /*7190*/  LEA R72, P1, R87.reuse, UR12, 0x1 ;  /* 0x0000000c57487c11 */ /* 0x040fe2000f8208ff */
[----:B------:R-:W3:Y:S03]  /*71a0*/  LDL.LU R26, [R1+0x214] ;  /* 0x00021400011a7983 */ /* 0x000ee60000300800 */
[----:B------:R-:W-:Y:S02]  /*71b0*/  LEA.HI.X R73, R87, UR13, R25, 0x1, P1 ;  /* 0x0000000d57497c11 */ /* 0x000fe400088f0c19 */
[----:B------:R-:W3:Y:S04]  /*71c0*/  LDL.LU R25, [R1+0x210] ;  /* 0x0002100001197983 */ /* 0x000ee80000300800 */
[----:B------:R-:W3:Y:S01]  /*71d0*/  LDL.LU R76, [R1+0x144] ;  /* 0x00014400014c7983 */ /* 0x000ee20000300800 */
[----:B------:R-:W-:-:S04]  /*71e0*/  LEA R66, P1, R67, UR12, 0x1 ;  /* 0x0000000c43427c11 */ /* 0x000fc8000f8208ff */
[----:B------:R-:W-:Y:S02]  /*71f0*/  LEA.HI.X R67, R67, UR13, R24, 0x1, P1 ;  /* 0x0000000d43437c11 */ /* 0x000fe400088f0c18 */
[C---:B------:R-:W-:Y:S01]  /*7200*/  LEA R64, P1, R65.reuse, UR12, 0x1 ;  /* 0x0000000c41407c11 */ /* 0x040fe2000f8208ff */
[----:B------:R-:W3:Y:S03]  /*7210*/  LDL.LU R24, [R1+0x20c] ;  /* 0x00020c0001187983 */ /* 0x000ee60000300800 */
[----:B------:R-:W-:Y:S02]  /*7220*/  LEA.HI.X R65, R65, UR13, R23, 0x1, P1 ;  /* 0x0000000d41417c11 */ /* 0x000fe400088f0c17 */
[C---:B------:R-:W-:Y:S01]  /*7230*/  LEA R62, P1, R63.reuse, UR12, 0x1 ;  /* 0x0000000c3f3e7c11 */ /* 0x040fe2000f8208ff */
[----:B------:R-:W3:Y:S03]  /*7240*/  LDL.LU R23, [R1+0x208] ;  /* 0x0002080001177983 */ /* 0x000ee60000300800 */
[----:B------:R-:W-:-:S02]  /*7250*/  LEA.HI.X R63, R63, UR13, R22, 0x1, P1 ;  /* 0x0000000d3f3f7c11 */ /* 0x000fc400088f0c16 */
[C---:B------:R-:W-:Y:S01]  /*7260*/  LEA R60, P1, R61.reuse, UR12, 0x1 ;  /* 0x0000000c3d3c7c11 */ /* 0x040fe2000f8208ff */
[----:B------:R-:W3:Y:S03]  /*7270*/  LDL.LU R22, [R1+0x204] ;  /* 0x0002040001167983 */ /* 0x000ee60000300800 */
[----:B------:R-:W-:Y:S02]  /*7280*/  LEA.HI.X R61, R61, UR13, R21, 0x1, P1 ;  /* 0x0000000d3d3d7c11 */ /* 0x000fe400088f0c15 */
[C---:B------:R-:W-:Y:S01]  /*7290*/  LEA R58, P1, R59.reuse, UR12, 0x1 ;  /* 0x0000000c3b3a7c11 */ /* 0x040fe2000f8208ff */
[----:B------:R-:W3:Y:S03]  /*72a0*/  LDL.LU R21, [R1+0x200] ;  /* 0x0002000001157983 */ /* 0x000ee60000300800 */
[----:B------:R-:W-:Y:S01]  /*72b0*/  LEA.HI.X R59, R59, UR13, R20, 0x1, P1 ;  /* 0x0000000d3b3b7c11 */ /* 0x000fe200088f0c14 */
[----:B------:R-:W3:Y:S01]  /*72c0*/  LDL.LU R78, [R1+0x14c] ;  /* 0x00014c00014e7983 */ /* 0x000ee20000300800 */
[----:B------:R-:W-:-:S03]  /*72d0*/  LEA R56, P1, R57, UR12, 0x1 ;  /* 0x0000000c39387c11 */ /* 0x000fc6000f8208ff */
[----:B------:R-:W3:Y:S01]  /*72e0*/  LDL.LU R20, [R1+0x1fc] ;  /* 0x0001fc0001147983 */ /* 0x000ee20000300800 */
[----:B------:R-:W-:Y:S02]  /*72f0*/  LEA.HI.X R57, R57, UR13, R19, 0x1, P1 ;  /* 0x0000000d39397c11 */ /* 0x000fe400088f0c13 */
[C---:B------:R-:W-:Y:S01]  /*7300*/  LEA R54, P1, R55.reuse, UR12, 0x1 ;  /* 0x0000000c37367c11 */ /* 0x040fe2000f8208ff */
[----:B------:R-:W3:Y:S03]  /*7310*/  LDL.LU R19, [R1+0x1f8] ;  /* 0x0001f80001137983 */ /* 0x000ee60000300800 */
[----:B------:R-:W-:Y:S02]  /*7320*/  LEA.HI.X R55, R55, UR13, R18, 0x1, P1 ;  /* 0x0000000d37377c11 */ /* 0x000fe400088f0c12 */
[----:B------:R-:W3:Y:S04]  /*7330*/  LDL.LU R18, [R1+0x1f4] ;  /* 0x0001f40001127983 */ /* 0x000ee80000300800 */
[----:B------:R-:W3:Y:S04]  /*7340*/  LDL.LU R81, [R1+0x160] ;  /* 0x0001600001517983 */ /* 0x000ee80000300800 */
[----:B------:R-:W3:Y:S01]  /*7350*/  LDL.LU R80, [R1+0x168] ;  /* 0x0001680001507983 */ /* 0x000ee20000300800 */
[----:B------:R-:W-:-:S02]  /*7360*/  F2FP.BF16.F32.PACK_AB R0, R0, R47 ;  /* 0x0000002f0000723e */ /* 0x000fc400000010ff */
[----:B--2---:R-:W-:-:S04]  /*7370*/  LEA R52, P1, R53, UR12, 0x1 ;  /* 0x0000000c35347c11 */ /* 0x004fc8000f8208ff */
[----:B------:R-:W-:Y:S02]  /*7380*/  LEA.HI.X R53, R53, UR13, R17, 0x1, P1 ;  /* 0x0000000d35357c11 */ /* 0x000fe400088f0c11 */
[----:B------:R-:W2:Y:S04]  /*7390*/  LDL.LU R17, [R1+0x1f0] ;  /* 0x0001f00001117983 */ /* 0x000ea80000300800 */
[----:B------:R-:W2:Y:S01]  /*73a0*/  LDL.LU R87, [R1+0x174] ;  /* 0x0001740001577983 */ /* 0x000ea20000300800 */
[----:B----4-:R-:W-:-:S04]  /*73b0*/  LEA R48, P1, R49, UR12, 0x1 ;  /* 0x0000000c31307c11 */ /* 0x010fc8000f8208ff */
[----:B------:R-:W-:Y:S02]  /*73c0*/  LEA.HI.X R49, R49, UR13, R16, 0x1, P1 ;  /* 0x0000000d31317c11 */ /* 0x000fe400088f0c10 */
[----:B------:R-:W4:Y:S04]  /*73d0*/  LDL.LU R16, [R1+0x1ec] ;  /* 0x0001ec0001107983 */ /* 0x000f280000300800 */
[----:B------:R-:W4:Y:S04]  /*73e0*/  LDL.LU R86, [R1+0x180] ;  /* 0x0001800001567983 */ /* 0x000f280000300800 */
[----:B------:R-:W4:Y:S04]  /*73f0*/  LDL.LU R89, [R1+0x18c] ;  /* 0x00018c0001597983 */ /* 0x000f280000300800 */
[----:B------:R-:W4:Y:S04]  /*7400*/  LDL.LU R88, [R1+0x198] ;  /* 0x0001980001587983 */ /* 0x000f280000300800 */
[----:B------:R-:W4:Y:S01]  /*7410*/  LDL.LU R90, [R1+0x1a8] ;  /* 0x0001a800015a7983 */ /* 0x000f220000300800 */
[----:B---3--:R-:W-:-:S03]  /*7420*/  LEA R74, P1, R26, UR12, 0x1 ;  /* 0x0000000c1a4a7c11 */ /* 0x008fc6000f8208ff */
[----:B------:R-:W3:Y:S01]  /*7430*/  LDL.LU R84, [R1+0x1a0] ;  /* 0x0001a00001547983 */ /* 0x000ee20000300800 */
[----:B------:R-:W-:-:S03]  /*7440*/  LEA.HI.X R75, R26, UR13, R76, 0x1, P1 ;  /* 0x0000000d1a4b7c11 */ /* 0x000fc600088f0c4c */
[----:B------:R-:W3:Y:S04]  /*7450*/  LDL.LU R26, [R1+0x1b4] ;  /* 0x0001b400011a7983 */ /* 0x000ee80000300800 */
[----:B------:R-:W3:Y:S01]  /*7460*/  LDL.LU R47, [R1+0x1e8] ;  /* 0x0001e800012f7983 */ /* 0x000ee20000300800 */
[----:B------:R-:W-:Y:S01]  /*7470*/  LEA R76, P1, R25, UR12, 0x1 ;  /* 0x0000000c194c7c11 */ /* 0x000fe2000f8208ff */
        /* <DEDUP_REMOVED lines=11> */
[----:B------:R-:W-:Y:S01]  /*7530*/  LEA.HI.X R77, R25, UR13, R78, 0x1, P1 ;  /* 0x0000000d194d7c11 */ /* 0x000fe200088f0c4e */
[----:B------:R-:W-:Y:S01]  /*7540*/  FFMA.FTZ R96, R37, R46, R40 ;  /* 0x0000002e25607223 */ /* 0x000fe20000010028 */
[C---:B------:R-:W-:Y:S01]  /*7550*/  LEA R78, P1, R24.reuse, UR12, 0x1 ;  /* 0x0000000c184e7c11 */ /* 0x040fe2000f8208ff */
[----:B------:R-:W3:Y:S03]  /*7560*/  LDL.LU R125, [R1+0x138] ;  /* 0x00013800017d7983 */ /* 0x000ee60000300800 */
[----:B------:R-:W-:-:S02]  /*7570*/  LEA.HI.X R79, R24, UR13, R81, 0x1, P1 ;  /* 0x0000000d184f7c11 */ /* 0x000fc400088f0c51 */
[----:B------:R-:W-:-:S04]  /*7580*/  LEA R24, P1, R23, UR12, 0x1 ;  /* 0x0000000c17187c11 */ /* 0x000fc8000f8208ff */
[----:B------:R-:W-:Y:S02]  /*7590*/  LEA.HI.X R25, R23, UR13, R80, 0x1, P1 ;  /* 0x0000000d17197c11 */ /* 0x000fe400088f0c50 */
        /* <DEDUP_REMOVED lines=18> */
[----:B------:R-:W-:Y:S01]  /*76c0*/  F2FP.BF16.F32.PACK_AB R104, R104, R41 ;  /* 0x000000296868723e */ /* 0x000fe200000010ff */
[----:B------:R-:W3:Y:S04]  /*76d0*/  LDL.LU R124, [R1+0x8] ;  /* 0x00000800017c7983 */ /* 0x000ee80000300800 */
[----:B------:R-:W3:Y:S04]  /*76e0*/  LDL.LU R98, [R1+0x4] ;  /* 0x0000040001627983 */ /* 0x000ee80000300800 */
[----:B------:R-:W-:Y:S01]  /*76f0*/  STG.E.U16 desc[UR14][R28.64+0x4], R31 ;  /* 0x0000041f1c007986 */ /* 0x000fe2000c10150e */
[----:B--2---:R-:W-:-:S02]  /*7700*/  LEA.HI.X R81, R22, UR13, R87, 0x1, P1 ;  /* 0x0000000d16517c11 */ /* 0x004fc400088f0c57 */
[----:B------:R-:W-:-:S04]  /*7710*/  LEA R22, P1, R21, UR12, 0x1 ;  /* 0x0000000c15167c11 */ /* 0x000fc8000f8208ff */
[----:B----4-:R-:W-:Y:S02]  /*7720*/  LEA.HI.X R23, R21, UR13, R86, 0x1, P1 ;  /* 0x0000000d15177c11 */ /* 0x010fe400088f0c56 */
[----:B------:R-:W-:-:S04]  /*7730*/  LEA R86, P1, R20, UR12, 0x1 ;  /* 0x0000000c14567c11 */ /* 0x000fc8000f8208ff */
[----:B------:R-:W-:Y:S02]  /*7740*/  LEA.HI.X R87, R20, UR13, R89, 0x1, P1 ;  /* 0x0000000d14577c11 */ /* 0x000fe400088f0c59 */
[----:B------:R-:W-:-:S04]  /*7750*/  LEA R20, P1, R19, UR12, 0x1 ;  /* 0x0000000c13147c11 */ /* 0x000fc8000f8208ff */
[----:B------:R-:W-:Y:S02]  /*7760*/  LEA.HI.X R21, R19, UR13, R88, 0x1, P1 ;  /* 0x0000000d13157c11 */ /* 0x000fe400088f0c58 */
[----:B------:R-:W-:-:S04]  /*7770*/  LEA R88, P1, R18, UR12, 0x1 ;  /* 0x0000000c12587c11 */ /* 0x000fc8000f8208ff */
[----:B------:R-:W-:Y:S02]  /*7780*/  LEA.HI.X R89, R18, UR13, R90, 0x1, P1 ;  /* 0x0000000d12597c11 */ /* 0x000fe400088f0c5a */
[----:B------:R-:W-:-:S04]  /*7790*/  LEA R18, P1, R17, UR12, 0x1 ;  /* 0x0000000c11127c11 */ /* 0x000fc8000f8208ff */
[----:B---3--:R-:W-:Y:S02]  /*77a0*/  LEA.HI.X R19, R17, UR13, R84, 0x1, P1 ;  /* 0x0000000d11137c11 */ /* 0x008fe400088f0c54 */
[----:B------:R-:W-:Y:S02]  /*77b0*/  IADD3.X R17, RZ, R27, RZ, P0, !PT ;  /* 0x0000001bff117210 */ /* 0x000fe400007fe4ff */
[C---:B------:R-:W-:Y:S02]  /*77c0*/  LEA R84, P0, R85.reuse, UR12, 0x1 ;  /* 0x0000000c55547c11 */ /* 0x040fe4000f8008ff */
[C---:B------:R-:W-:Y:S02]  /*77d0*/  LEA R90, P1, R16.reuse, UR12, 0x1 ;  /* 0x0000000c105a7c11 */ /* 0x040fe4000f8208ff */
[----:B------:R-:W-:Y:S01]  /*77e0*/  LEA.HI.X R85, R85, UR13, R17, 0x1, P0 ;  /* 0x0000000d55557c11 */ /* 0x000fe200080f0c11 */
[----:B------:R-:W-:Y:S01]  /*77f0*/  IMAD.X R17, RZ, RZ, R27, P5 ;  /* 0x000000ffff117224 */ /* 0x000fe200028e061b */
[----:B------:R-:W-:-:S02]  /*7800*/  LEA.HI.X R91, R16, UR13, R26, 0x1, P1 ;  /* 0x0000000d105b7c11 */ /* 0x000fc400088f0c1a */
[----:B------:R-:W-:Y:S02]  /*7810*/  LEA R16, P0, R83, UR12, 0x1 ;  /* 0x0000000c53107c11 */ /* 0x000fe4000f8008ff */
[-C--:B------:R-:W-:Y:S02]  /*7820*/  IADD3.X R26, RZ, R27.reuse, RZ, P4, !PT ;  /* 0x0000001bff1a7210 */ /* 0x080fe400027fe4ff */
[----:B------:R-:W-:Y:S02]  /*7830*/  LEA R40, P1, R111, UR12, 0x1 ;  /* 0x0000000c6f287c11 */ /* 0x000fe4000f8208ff */
[----:B------:R-:W-:Y:S02]  /*7840*/  LEA.HI.X R17, R83, UR13, R17, 0x1, P0 ;  /* 0x0000000d53117c11 */ /* 0x000fe400080f0c11 */
[----:B------:R-:W-:Y:S02]  /*7850*/  LEA.HI.X R41, R111, UR13, R26, 0x1, P1 ;  /* 0x0000000d6f297c11 */ /* 0x000fe400088f0c1a */
[-C--:B------:R-:W-:Y:S01]  /*7860*/  IADD3.X R83, RZ, R27.reuse, RZ, P3, !PT ;  /* 0x0000001bff537210 */ /* 0x080fe20001ffe4ff */
[----:B------:R-:W2:Y:S01]  /*7870*/  LDL.LU R111, [R1+0x158] ;  /* 0x00015800016f7983 */ /* 0x000ea20000300800 */
[----:B------:R-:W-:-:S02]  /*7880*/  IADD3.X R27, RZ, R27, RZ, P2, !PT ;  /* 0x0000001bff1b7210 */ /* 0x000fc400017fe4ff */
[----:B------:R-:W-:Y:S02]  /*7890*/  LEA R26, P0, R51, UR12, 0x1 ;  /* 0x0000000c331a7c11 */ /* 0x000fe4000f8008ff */
[----:B------:R-:W-:Y:S02]  /*78a0*/  LEA R46, P1, R47, UR12, 0x1 ;  /* 0x0000000c2f2e7c11 */ /* 0x000fe4000f8208ff */
[----:B------:R-:W-:Y:S02]  /*78b0*/  LEA.HI.X R27, R51, UR13, R27, 0x1, P0 ;  /* 0x0000000d331b7c11 */ /* 0x000fe400080f0c1b */
[--C-:B------:R-:W-:Y:S02]  /*78c0*/  LEA.HI.X R47, R47, UR13, R83.reuse, 0x1, P1 ;  /* 0x0000000d2f2f7c11 */ /* 0x100fe400088f0c53 */
[C---:B------:R-:W-:Y:S02]  /*78d0*/  PRMT R83, R35.reuse, 0x7610, R83 ;  /* 0x0000761023537816 */ /* 0x040fe40000000053 */
[----:B------:R-:W-:-:S02]  /*78e0*/  PRMT R51, R35, 0x7632, R51 ;  /* 0x0000763223337816 */ /* 0x000fc40000000033 */
[----:B------:R-:W-:Y:S01]  /*78f0*/  PRMT R35, R31, 0x7632, R35 ;  /* 0x000076321f237816 */ /* 0x000fe20000000023 */
[----:B------:R0:W-:Y:S04]  /*7900*/  STG.E.U16 desc[UR14][R28.64], R83 ;  /* 0x000000531c007986 */ /* 0x0001e8000c10150e */
[----:B------:R1:W-:Y:S04]  /*7910*/  STG.E.U16 desc[UR14][R28.64+0x2], R51 ;  /* 0x000002331c007986 */ /* 0x0003e8000c10150e */
[----:B------:R3:W-:Y:S04]  /*7920*/  STG.E.U16 desc[UR14][R28.64+0x6], R35 ;  /* 0x000006231c007986 */ /* 0x0007e8000c10150e */
[----:B0-----:R-:W4:Y:S04]  /*7930*/  LDL.LU R83, [R1+0x148] ;  /* 0x0001480001537983 */ /* 0x001f280000300800 */
[----:B-1----:R-:W4:Y:S01]  /*7940*/  LDL.LU R51, [R1+0x10c] ;  /* 0x00010c0001337983 */ /* 0x002f220000300800 */
[----:B---3--:R-:W-:-:S03]  /*7950*/  PRMT R29, R102, 0x7632, R29 ;  /* 0x00007632661d7816 */ /* 0x008fc6000000001d */
[----:B------:R0:W-:Y:S04]  /*7960*/  STG.E.U16 desc[UR14][R42.64+0x4], R102 ;  /* 0x000004662a007986 */ /* 0x0001e8000c10150e */
[----:B0-----:R-:W3:Y:S01]  /*7970*/  LDL.LU R102, [R1+0xfc] ;  /* 0x0000fc0001667983 */ /* 0x001ee20000300800 */
[----:B------:R-:W-:-:S03]  /*7980*/  PRMT R28, R39, 0x7632, R28 ;  /* 0x00007632271c7816 */ /* 0x000fc6000000001c */
[----:B------:R-:W-:Y:S04]  /*7990*/  STG.E.U16 desc[UR14][R42.64], R39 ;  /* 0x000000272a007986 */ /* 0x000fe8000c10150e */
[----:B------:R0:W-:Y:S04]  /*79a0*/  STG.E.U16 desc[UR14][R42.64+0x2], R28 ;  /* 0x0000021c2a007986 */ /* 0x0001e8000c10150e */
[----:B------:R1:W-:Y:S04]  /*79b0*/  STG.E.U16 desc[UR14][R42.64+0x6], R29 ;  /* 0x0000061d2a007986 */ /* 0x0003e8000c10150e */
[----:B------:R3:W-:Y:S01]  /*79c0*/  STG.E.U16 desc[UR14][R44.64], R0 ;  /* 0x000000002c007986 */ /* 0x0007e2000c10150e */
[----:B0-----:R-:W-:-:S03]  /*79d0*/  PRMT R28, R0, 0x7632, R28 ;  /* 0x00007632001c7816 */ /* 0x001fc6000000001c */
[----:B------:R0:W-:Y:S01]  /*79e0*/  STG.E.U16 desc[UR14][R44.64+0x4], R104 ;  /* 0x000004682c007986 */ /* 0x0001e2000c10150e */
[----:B-1----:R-:W-:Y:S02]  /*79f0*/  PRMT R29, R104, 0x7632, R29 ;  /* 0x00007632681d7816 */ /* 0x002fe4000000001d */
[----:B---3--:R-:W-:Y:S02]  /*7a00*/  F2FP.BF16.F32.PACK_AB R0, R102, R125 ;  /* 0x0000007d6600723e */ /* 0x008fe400000010ff */
[----:B------:R-:W3:Y:S04]  /*7a10*/  LDL.LU R102, [R1+0x124] ;  /* 0x0001240001667983 */ /* 0x000ee80000300800 */
[----:B------:R-:W3:Y:S04]  /*7a20*/  LDL.LU R125, [R1+0x170] ;  /* 0x00017000017d7983 */ /* 0x000ee80000300800 */
[----:B0-----:R-:W2:Y:S01]  /*7a30*/  LDL.LU R104, [R1+0x114] ;  /* 0x0001140001687983 */ /* 0x001ea20000300800 */
[----:B------:R-:W-:-:S03]  /*7a40*/  F2FP.BF16.F32.PACK_AB R103, R103, R124 ;  /* 0x0000007c6767723e */ /* 0x000fc600000010ff */
[----:B------:R0:W-:Y:S04]  /*7a50*/  STG.E.U16 desc[UR14][R44.64+0x2], R28 ;  /* 0x0000021c2c007986 */ /* 0x0001e8000c10150e */
[----:B------:R1:W-:Y:S04]  /*7a60*/  STG.E.U16 desc[UR14][R44.64+0x6], R29 ;  /* 0x0000061d2c007986 */ /* 0x0003e8000c10150e */
[----:B------:R4:W-:Y:S01]  /*7a70*/  STG.E.U16 desc[UR14][R68.64], R0 ;  /* 0x0000000044007986 */ /* 0x0009e2000c10150e */
[----:B0-----:R-:W-:-:S03]  /*7a80*/  PRMT R28, R0, 0x7632, R28 ;  /* 0x00007632001c7816 */ /* 0x001fc6000000001c */
[----:B------:R-:W3:Y:S01]  /*7a90*/  LDL.LU R124, [R1+0x1e4] ;  /* 0x0001e400017c7983 */ /* 0x000ee20000300800 */
[----:B-1----:R-:W-:-:S03]  /*7aa0*/  PRMT R29, R103, 0x7632, R29 ;  /* 0x00007632671d7816 */ /* 0x002fc6000000001d */
[----:B------:R0:W-:Y:S01]  /*7ab0*/  STG.E.U16 desc[UR14][R68.64+0x4], R103 ;  /* 0x0000046744007986 */ /* 0x0001e2000c10150e */
[----:B----4-:R-:W-:-:S03]  /*7ac0*/  F2FP.BF16.F32.PACK_AB R0, R51, R83 ;  /* 0x000000533300723e */ /* 0x010fc600000010ff */
[----:B------:R-:W4:Y:S04]  /*7ad0*/  LDL.LU R51, [R1+0x12c] ;  /* 0x00012c0001337983 */ /* 0x000f280000300800 */
[----:B------:R-:W4:Y:S04]  /*7ae0*/  LDL.LU R83, [R1+0x17c] ;  /* 0x00017c0001537983 */ /* 0x000f280000300800 */
[----:B0-----:R-:W3:Y:S01]  /*7af0*/  LDL.LU R103, [R1] ;  /* 0x0000000001677983 */ /* 0x001ee20000300800 */
[----:B------:R-:W-:-:S03]  /*7b00*/  F2FP.BF16.F32.PACK_AB R101, R101, R98 ;  /* 0x000000626565723e */ /* 0x000fc600000010ff */
[----:B------:R-:W4:Y:S04]  /*7b10*/  LDL.LU R98, [R1+0x1e0] ;  /* 0x0001e00001627983 */ /* 0x000f280000300800 */
[----:B------:R0:W-:Y:S04]  /*7b20*/  STG.E.U16 desc[UR14][R68.64+0x2], R28 ;  /* 0x0000021c44007986 */ /* 0x0001e8000c10150e */
[----:B------:R-:W-:Y:S04]  /*7b30*/  STG.E.U16 desc[UR14][R68.64+0x6], R29 ;  /* 0x0000061d44007986 */ /* 0x000fe8000c10150e */
[----:B------:R2:W-:Y:S01]  /*7b40*/  STG.E.U16 desc[UR14][R70.64], R0 ;  /* 0x0000000046007986 */ /* 0x0005e2000c10150e */
[----:B0-----:R-:W-:-:S02]  /*7b50*/  PRMT R28, R0, 0x7632, R28 ;  /* 0x00007632001c7816 */ /* 0x001fc4000000001c */
[----:B--2---:R-:W-:Y:S02]  /*7b60*/  F2FP.BF16.F32.PACK_AB R0, R104, R111 ;  /* 0x0000006f6800723e */ /* 0x004fe400000010ff */
[----:B------:R-:W2:Y:S04]  /*7b70*/  LDL.LU R104, [R1+0x130] ;  /* 0x0001300001687983 */ /* 0x000ea80000300800 */
[----:B------:R-:W2:Y:S01]  /*7b80*/  LDL.LU R111, [R1+0x194] ;  /* 0x00019400016f7983 */ /* 0x000ea20000300800 */
[----:B------:R-:W-:-:S03]  /*7b90*/  PRMT R29, R101, 0x7632, R29 ;  /* 0x00007632651d7816 */ /* 0x000fc6000000001d */
[----:B------:R0:W-:Y:S04]  /*7ba0*/  STG.E.U16 desc[UR14][R70.64+0x2], R28 ;  /* 0x0000021c46007986 */ /* 0x0001e8000c10150e */
[----:B------:R-:W-:Y:S04]  /*7bb0*/  STG.E.U16 desc[UR14][R70.64+0x4], R101 ;  /* 0x0000046546007986 */ /* 0x000fe8000c10150e */
[----:B------:R-:W-:Y:S01]  /*7bc0*/  STG.E.U16 desc[UR14][R70.64+0x6], R29 ;  /* 0x0000061d46007986 */ /* 0x000fe2000c10150e */
[----:B0-----:R-:W-:-:S03]  /*7bd0*/  PRMT R28, R0, 0x7632, R28 ;  /* 0x00007632001c7816 */ /* 0x001fc6000000001c */
[----:B------:R0:W-:Y:S01]  /*7be0*/  STG.E.U16 desc[UR14][R72.64], R0 ;  /* 0x0000000048007986 */ /* 0x0001e2000c10150e */
[----:B---3--:R-:W-:Y:S02]  /*7bf0*/  F2FP.BF16.F32.PACK_AB R100, R100, R103 ;  /* 0x000000676464723e */ /* 0x008fe400000010ff */
[----:B0-----:R-:W-:Y:S02]  /*7c00*/  F2FP.BF16.F32.PACK_AB R0, R102, R125 ;  /* 0x0000007d6600723e */ /* 0x001fe400000010ff */
[----:B------:R-:W-:Y:S01]  /*7c10*/  PRMT R29, R100, 0x7632, R29 ;  /* 0x00007632641d7816 */ /* 0x000fe2000000001d */
[----:B------:R-:W3:Y:S01]  /*7c20*/  LDL.LU R102, [R1+0x128] ;  /* 0x0001280001667983 */ /* 0x000ee20000300800 */
[----:B----4-:R-:W-:-:S03]  /*7c30*/  F2FP.BF16.F32.PACK_AB R99, R99, R98 ;  /* 0x000000626363723e */ /* 0x010fc600000010ff */
[----:B------:R-:W3:Y:S04]  /*7c40*/  LDL.LU R125, [R1+0x1a4] ;  /* 0x0001a400017d7983 */ /* 0x000ee80000300800 */
[----:B------:R0:W-:Y:S04]  /*7c50*/  STG.E.U16 desc[UR14][R72.64+0x2], R28 ;  /* 0x0000021c48007986 */ /* 0x0001e8000c10150e */
[----:B------:R-:W-:Y:S04]  /*7c60*/  STG.E.U16 desc[UR14][R72.64+0x4], R100 ;  /* 0x0000046448007986 */ /* 0x000fe8000c10150e */
[----:B------:R1:W-:Y:S01]  /*7c70*/  STG.E.U16 desc[UR14][R72.64+0x6], R29 ;  /* 0x0000061d48007986 */ /* 0x0003e2000c10150e */
[----:B0-----:R-:W-:-:S03]  /*7c80*/  PRMT R28, R0, 0x7632, R28 ;  /* 0x00007632001c7816 */ /* 0x001fc6000000001c */
[----:B------:R0:W-:Y:S04]  /*7c90*/  STG.E.U16 desc[UR14][R66.64], R0 ;  /* 0x0000000042007986 */ /* 0x0001e8000c10150e */
[----:B------:R-:W4:Y:S01]  /*7ca0*/  LDL.LU R98, [R1+0x1dc] ;  /* 0x0001dc0001627983 */ /* 0x000f220000300800 */
[----:B-1----:R-:W-:-:S03]  /*7cb0*/  PRMT R29, R99, 0x7632, R29 ;  /* 0x00007632631d7816 */ /* 0x002fc6000000001d */
[----:B------:R1:W-:Y:S01]  /*7cc0*/  STG.E.U16 desc[UR14][R66.64+0x2], R28 ;  /* 0x0000021c42007986 */ /* 0x0003e2000c10150e */
[----:B0-----:R-:W-:-:S03]  /*7cd0*/  F2FP.BF16.F32.PACK_AB R0, R51, R83 ;  /* 0x000000533300723e */ /* 0x001fc600000010ff */
[----:B------:R-:W4:Y:S04]  /*7ce0*/  LDL.LU R51, [R1+0x120] ;  /* 0x0001200001337983 */ /* 0x000f280000300800 */
[----:B------:R-:W4:Y:S01]  /*7cf0*/  LDL.LU R83, [R1+0x1bc] ;  /* 0x0001bc0001537983 */ /* 0x000f220000300800 */
[----:B-1----:R-:W-:-:S03]  /*7d00*/  PRMT R28, R0, 0x7632, R28 ;  /* 0x00007632001c7816 */ /* 0x002fc6000000001c */
[----:B------:R-:W-:Y:S04]  /*7d10*/  STG.E.U16 desc[UR14][R66.64+0x4], R99 ;  /* 0x0000046342007986 */ /* 0x000fe8000c10150e */
[----:B------:R-:W-:Y:S04]  /*7d20*/  STG.E.U16 desc[UR14][R66.64+0x6], R29 ;  /* 0x0000061d42007986 */ /* 0x000fe8000c10150e */
[----:B------:R2:W-:Y:S02]  /*7d30*/  STG.E.U16 desc[UR14][R64.64], R0 ;  /* 0x0000000040007986 */ /* 0x0005e4000c10150e */
[----:B--2---:R-:W-:-:S02]  /*7d40*/  F2FP.BF16.F32.PACK_AB R0, R104, R111 ;  /* 0x0000006f6800723e */ /* 0x004fc400000010ff */
[----:B------:R-:W2:Y:S04]  /*7d50*/  LDL.LU R104, [R1+0x11c] ;  /* 0x00011c0001687983 */ /* 0x000ea80000300800 */
[----:B------:R-:W2:Y:S01]  /*7d60*/  LDL.LU R111, [R1+0x1c8] ;  /* 0x0001c800016f7983 */ /* 0x000ea20000300800 */
[----:B------:R-:W-:Y:S02]  /*7d70*/  F2FP.BF16.F32.PACK_AB R95, R95, R124 ;  /* 0x0000007c5f5f723e */ /* 0x000fe400000010ff */
[----:B------:R-:W-:Y:S02]  /*7d80*/  F2FP.BF16.F32.PACK_AB R94, R94, R123 ;  /* 0x0000007b5e5e723e */ /* 0x000fe400000010ff */
[----:B------:R-:W-:Y:S01]  /*7d90*/  PRMT R29, R95, 0x7632, R29 ;  /* 0x000076325f1d7816 */ /* 0x000fe2000000001d */
[----:B------:R0:W-:Y:S01]  /*7da0*/  STG.E.U16 desc[UR14][R64.64+0x2], R28 ;  /* 0x0000021c40007986 */ /* 0x0001e2000c10150e */
[----:B------:R-:W-:-:S03]  /*7db0*/  F2FP.BF16.F32.PACK_AB R92, R92, R122 ;  /* 0x0000007a5c5c723e */ /* 0x000fc600000010ff */
[----:B------:R-:W-:Y:S04]  /*7dc0*/  STG.E.U16 desc[UR14][R64.64+0x4], R95 ;  /* 0x0000045f40007986 */ /* 0x000fe8000c10150e */
[----:B------:R1:W-:Y:S01]  /*7dd0*/  STG.E.U16 desc[UR14][R64.64+0x6], R29 ;  /* 0x0000061d40007986 */ /* 0x0003e2000c10150e */
[----:B0-----:R-:W-:-:S03]  /*7de0*/  PRMT R28, R0, 0x7632, R28 ;  /* 0x00007632001c7816 */ /* 0x001fc6000000001c */
[----:B------:R3:W-:Y:S01]  /*7df0*/  STG.E.U16 desc[UR14][R62.64], R0 ;  /* 0x000000003e007986 */ /* 0x0007e2000c10150e */
[----:B-1----:R-:W-:-:S03]  /*7e00*/  PRMT R29, R94, 0x7632, R29 ;  /* 0x000076325e1d7816 */ /* 0x002fc6000000001d */
[----:B------:R0:W-:Y:S01]  /*7e10*/  STG.E.U16 desc[UR14][R62.64+0x2], R28 ;  /* 0x0000021c3e007986 */ /* 0x0001e2000c10150e */
[----:B---3--:R-:W-:-:S03]  /*7e20*/  F2FP.BF16.F32.PACK_AB R0, R102, R125 ;  /* 0x0000007d6600723e */ /* 0x008fc600000010ff */
[----:B------:R-:W3:Y:S04]  /*7e30*/  LDL.LU R102, [R1+0x118] ;  /* 0x0001180001667983 */ /* 0x000ee80000300800 */
[----:B------:R-:W3:Y:S01]  /*7e40*/  LDL.LU R125, [R1+0x1c4] ;  /* 0x0001c400017d7983 */ /* 0x000ee20000300800 */
[----:B0-----:R-:W-:-:S03]  /*7e50*/  PRMT R28, R0, 0x7632, R28 ;  /* 0x00007632001c7816 */ /* 0x001fc6000000001c */
[----:B------:R-:W-:Y:S04]  /*7e60*/  STG.E.U16 desc[UR14][R62.64+0x4], R94 ;  /* 0x0000045e3e007986 */ /* 0x000fe8000c10150e */
[----:B------:R0:W-:Y:S04]  /*7e70*/  STG.E.U16 desc[UR14][R62.64+0x6], R29 ;  /* 0x0000061d3e007986 */ /* 0x0001e8000c10150e */
[----:B------:R4:W-:Y:S01]  /*7e80*/  STG.E.U16 desc[UR14][R60.64], R0 ;  /* 0x000000003c007986 */ /* 0x0009e2000c10150e */
[----:B0-----:R-:W-:-:S03]  /*7e90*/  PRMT R29, R92, 0x7632, R29 ;  /* 0x000076325c1d7816 */ /* 0x001fc6000000001d */
[----:B------:R0:W-:Y:S04]  /*7ea0*/  STG.E.U16 desc[UR14][R60.64+0x2], R28 ;  /* 0x0000021c3c007986 */ /* 0x0001e8000c10150e */
[----:B------:R-:W-:Y:S01]  /*7eb0*/  STG.E.U16 desc[UR14][R60.64+0x4], R92 ;  /* 0x0000045c3c007986 */ /* 0x000fe2000c10150e */
[----:B----4-:R-:W-:-:S03]  /*7ec0*/  F2FP.BF16.F32.PACK_AB R0, R51, R83 ;  /* 0x000000533300723e */ /* 0x010fc600000010ff */
[----:B------:R-:W4:Y:S04]  /*7ed0*/  LDL.LU R51, [R1+0x110] ;  /* 0x0001100001337983 */ /* 0x000f280000300800 */
[----:B------:R-:W4:Y:S01]  /*7ee0*/  LDL.LU R83, [R1+0x1c0] ;  /* 0x0001c00001537983 */ /* 0x000f220000300800 */
[----:B0-----:R-:W-:-:S03]  /*7ef0*/  PRMT R28, R0, 0x7632, R28 ;  /* 0x00007632001c7816 */ /* 0x001fc6000000001c */
[----:B------:R-:W-:Y:S04]  /*7f00*/  STG.E.U16 desc[UR14][R60.64+0x6], R29 ;  /* 0x0000061d3c007986 */ /* 0x000fe8000c10150e */
[----:B------:R2:W-:Y:S02]  /*7f10*/  STG.E.U16 desc[UR14][R58.64], R0 ;  /* 0x000000003a007986 */ /* 0x0005e4000c10150e */
[----:B--2---:R-:W-:Y:S02]  /*7f20*/  F2FP.BF16.F32.PACK_AB R0, R104, R111 ;  /* 0x0000006f6800723e */ /* 0x004fe400000010ff */
[----:B------:R-:W2:Y:S04]  /*7f30*/  LDL.LU R104, [R1+0x108] ;  /* 0x0001080001687983 */ /* 0x000ea80000300800 */
[----:B------:R-:W2:Y:S01]  /*7f40*/  LDL.LU R111, [R1+0x1b8] ;  /* 0x0001b800016f7983 */ /* 0x000ea20000300800 */
[----:B------:R-:W-:-:S04]  /*7f50*/  F2FP.BF16.F32.PACK_AB R38, R82, R38 ;  /* 0x000000265226723e */ /* 0x000fc800000010ff */
[----:B------:R-:W-:Y:S01]  /*7f60*/  PRMT R29, R38, 0x7632, R29 ;  /* 0x00007632261d7816 */ /* 0x000fe2000000001d */
[----:B------:R-:W-:Y:S01]  /*7f70*/  STG.E.U16 desc[UR14][R58.64+0x2], R28 ;  /* 0x0000021c3a007986 */ /* 0x000fe2000c10150e */
[----:B------:R-:W-:Y:S02]  /*7f80*/  F2FP.BF16.F32.PACK_AB R36, R50, R36 ;  /* 0x000000243224723e */ /* 0x000fe400000010ff */
[----:B------:R-:W-:Y:S01]  /*7f90*/  PRMT R31, R0, 0x7632, R31 ;  /* 0x00007632001f7816 */ /* 0x000fe2000000001f */
[----:B------:R-:W-:Y:S04]  /*7fa0*/  STG.E.U16 desc[UR14][R58.64+0x4], R38 ;  /* 0x000004263a007986 */ /* 0x000fe8000c10150e */
[----:B------:R-:W-:Y:S04]  /*7fb0*/  STG.E.U16 desc[UR14][R58.64+0x6], R29 ;  /* 0x0000061d3a007986 */ /* 0x000fe8000c10150e */
[----:B------:R4:W-:Y:S01]  /*7fc0*/  STG.E.U16 desc[UR14][R56.64], R0 ;  /* 0x0000000038007986 */ /* 0x0009e2000c10150e */
[----:B------:R-:W-:-:S03]  /*7fd0*/  PRMT R39, R36, 0x7632, R39 ;  /* 0x0000763224277816 */ /* 0x000fc60000000027 */
[----:B------:R0:W-:Y:S01]  /*7fe0*/  STG.E.U16 desc[UR14][R56.64+0x2], R31 ;  /* 0x0000021f38007986 */ /* 0x0001e2000c10150e */
[----:B---3--:R-:W-:-:S03]  /*7ff0*/  F2FP.BF16.F32.PACK_AB R35, R102, R125 ;  /* 0x0000007d6623723e */ /* 0x008fc600000010ff */
[----:B------:R-:W3:Y:S04]  /*8000*/  LDL.LU R102, [R1+0x104] ;  /* 0x0001040001667983 */ /* 0x000ee80000300800 */
[----:B------:R-:W3:Y:S04]  /*8010*/  LDL.LU R125, [R1+0x1b0] ;  /* 0x0001b000017d7983 */ /* 0x000ee80000300800 */
[----:B------:R1:W-:Y:S01]  /*8020*/  STG.E.U16 desc[UR14][R56.64+0x4], R36 ;  /* 0x0000042438007986 */ /* 0x0003e2000c10150e */
[----:B----4-:R-:W-:-:S03]  /*8030*/  F2FP.BF16.F32.PACK_AB R0, R51, R83 ;  /* 0x000000533300723e */ /* 0x010fc600000010ff */
[----:B------:R-:W4:Y:S04]  /*8040*/  LDL.LU R51, [R1+0x100] ;  /* 0x0001000001337983 */ /* 0x000f280000300800 */
[----:B------:R-:W4:Y:S01]  /*8050*/  LDL.LU R83, [R1+0x1ac] ;  /* 0x0001ac0001537983 */ /* 0x000f220000300800 */
[C---:B0-----:R-:W-:Y:S02]  /*8060*/  PRMT R31, R0.reuse, 0x7610, R31 ;  /* 0x00007610001f7816 */ /* 0x041fe4000000001f */
[----:B-1----:R-:W-:Y:S02]  /*8070*/  PRMT R36, R0, 0x7632, R36 ;  /* 0x0000763200247816 */ /* 0x002fe40000000024 */
[----:B--2---:R-:W-:Y:S02]  /*8080*/  F2FP.BF16.F32.PACK_AB R0, R104, R111 ;  /* 0x0000006f6800723e */ /* 0x004fe400000010ff */
[----:B------:R-:W2:Y:S04]  /*8090*/  LDL.LU R104, [R1+0xf8] ;  /* 0x0000f80001687983 */ /* 0x000ea80000300800 */
[----:B------:R-:W2:Y:S01]  /*80a0*/  LDL.LU R111, [R1+0x19c] ;  /* 0x00019c00016f7983 */ /* 0x000ea20000300800 */
[----:B------:R-:W-:-:S02]  /*80b0*/  F2FP.BF16.F32.PACK_AB R34, R96, R34 ;  /* 0x000000226022723e */ /* 0x000fc400000010ff */
[----:B------:R-:W-:Y:S02]  /*80c0*/  PRMT R28, R35, 0x7632, R28 ;  /* 0x00007632231c7816 */ /* 0x000fe4000000001c */
[----:B------:R-:W-:Y:S01]  /*80d0*/  PRMT R29, R34, 0x7632, R29 ;  /* 0x00007632221d7816 */ /* 0x000fe2000000001d */
[----:B------:R-:W-:Y:S01]  /*80e0*/  STG.E.U16 desc[UR14][R56.64+0x6], R39 ;  /* 0x0000062738007986 */ /* 0x000fe2000c10150e */
[----:B------:R-:W-:-:S03]  /*80f0*/  F2FP.BF16.F32.PACK_AB R33, R97, R33 ;  /* 0x000000216121723e */ /* 0x000fc600000010ff */
[----:B------:R0:W-:Y:S01]  /*8100*/  STG.E.U16 desc[UR14][R54.64+0x2], R28 ;  /* 0x0000021c36007986 */ /* 0x0001e2000c10150e */
[----:B------:R-:W-:-:S03]  /*8110*/  F2FP.BF16.F32.PACK_AB R32, R105, R32 ;  /* 0x000000206920723e */ /* 0x000fc600000010ff */
[----:B------:R1:W-:Y:S04]  /*8120*/  STG.E.U16 desc[UR14][R54.64+0x6], R29 ;  /* 0x0000061d36007986 */ /* 0x0003e8000c10150e */
[----:B------:R3:W-:Y:S01]  /*8130*/  STG.E.U16 desc[UR14][R54.64], R35 ;  /* 0x0000002336007986 */ /* 0x0007e2000c10150e */
[----:B0-----:R-:W-:-:S03]  /*8140*/  PRMT R28, R0, 0x7610, R28 ;  /* 0x00007610001c7816 */ /* 0x001fc6000000001c */
[----:B------:R-:W-:Y:S01]  /*8150*/  STG.E.U16 desc[UR14][R54.64+0x4], R34 ;  /* 0x0000042236007986 */ /* 0x000fe2000c10150e */
[----:B-1----:R-:W-:-:S03]  /*8160*/  PRMT R29, R0, 0x7632, R29 ;  /* 0x00007632001d7816 */ /* 0x002fc6000000001d */
[----:B------:R0:W-:Y:S01]  /*8170*/  STG.E.U16 desc[UR14][R52.64], R31 ;  /* 0x0000001f34007986 */ /* 0x0001e2000c10150e */
[----:B---3--:R-:W-:-:S03]  /*8180*/  F2FP.BF16.F32.PACK_AB R0, R102, R125 ;  /* 0x0000007d6600723e */ /* 0x008fc600000010ff */
[----:B------:R-:W3:Y:S01]  /*8190*/  LDL.LU R102, [R1+0xf4] ;  /* 0x0000f40001667983 */ /* 0x000ee20000300800 */
[----:B------:R-:W-:-:S03]  /*81a0*/  PRMT R35, R33, 0x7632, R35 ;  /* 0x0000763221237816 */ /* 0x000fc60000000023 */
[----:B------:R-:W3:Y:S01]  /*81b0*/  LDL.LU R125, [R1+0x190] ;  /* 0x00019000017d7983 */ /* 0x000ee20000300800 */
[----:B------:R-:W-:Y:S02]  /*81c0*/  PRMT R42, R0, 0x7610, R42 ;  /* 0x00007610002a7816 */ /* 0x000fe4000000002a */
[----:B0-----:R-:W-:Y:S01]  /*81d0*/  PRMT R31, R32, 0x7632, R31 ;  /* 0x00007632201f7816 */ /* 0x001fe2000000001f */
[----:B------:R0:W-:Y:S04]  /*81e0*/  STG.E.U16 desc[UR14][R52.64+0x4], R33 ;  /* 0x0000042134007986 */ /* 0x0001e8000c10150e */
[----:B------:R-:W-:Y:S04]  /*81f0*/  STG.E.U16 desc[UR14][R52.64+0x2], R36 ;  /* 0x0000022434007986 */ /* 0x000fe8000c10150e */
[----:B------:R-:W-:Y:S01]  /*8200*/  STG.E.U16 desc[UR14][R52.64+0x6], R35 ;  /* 0x0000062334007986 */ /* 0x000fe2000c10150e */
[----:B0-----:R-:W-:-:S03]  /*8210*/  PRMT R33, R0, 0x7632, R33 ;  /* 0x0000763200217816 */ /* 0x001fc60000000021 */
[----:B------:R0:W-:Y:S04]  /*8220*/  STG.E.U16 desc[UR14][R48.64+0x2], R29 ;  /* 0x0000021d30007986 */ /* 0x0001e8000c10150e */
        /* <DEDUP_REMOVED lines=10> */
[----:B------:R-:W-:Y:S01]  /*82d0*/  F2FP.BF16.F32.PACK_AB R15, R107, R15 ;  /* 0x0000000f6b0f723e */ /* 0x000fe200000010ff */
[----:B------:R0:W-:Y:S04]  /*82e0*/  STG.E.U16 desc[UR14][R48.64], R28 ;  /* 0x0000001c30007986 */ /* 0x0001e8000c10150e */
[----:B------:R1:W-:Y:S01]  /*82f0*/  STG.E.U16 desc[UR14][R48.64+0x4], R32 ;  /* 0x0000042030007986 */ /* 0x0003e2000c10150e */
[----:B0-----:R-:W-:Y:S02]  /*8300*/  PRMT R28, R30, 0x7632, R28 ;  /* 0x000076321e1c7816 */ /* 0x001fe4000000001c */
[----:B-1----:R-:W-:Y:S01]  /*8310*/  PRMT R32, R15, 0x7632, R32 ;  /* 0x000076320f207816 */ /* 0x002fe20000000020 */
[----:B------:R-:W-:Y:S04]  /*8320*/  STG.E.U16 desc[UR14][R84.64], R42 ;  /* 0x0000002a54007986 */ /* 0x000fe8000c10150e */
[----:B------:R-:W-:Y:S04]  /*8330*/  STG.E.U16 desc[UR14][R84.64+0x2], R33 ;  /* 0x0000022154007986 */ /* 0x000fe8000c10150e */
[----:B------:R0:W-:Y:S04]  /*8340*/  STG.E.U16 desc[UR14][R84.64+0x4], R30 ;  /* 0x0000041e54007986 */ /* 0x0001e8000c10150e */
[----:B------:R-:W-:Y:S04]  /*8350*/  STG.E.U16 desc[UR14][R84.64+0x6], R28 ;  /* 0x0000061c54007986 */ /* 0x000fe8000c10150e */
[----:B------:R-:W-:Y:S04]  /*8360*/  STG.E.U16 desc[UR14][R16.64], R29 ;  /* 0x0000001d10007986 */ /* 0x000fe8000c10150e */
[----:B------:R-:W-:Y:S01]  /*8370*/  STG.E.U16 desc[UR14][R16.64+0x2], R31 ;  /* 0x0000021f10007986 */ /* 0x000fe2000c10150e */
[----:B0-----:R-:W-:-:S03]  /*8380*/  PRMT R30, R0, 0x7610, R30 ;  /* 0x00007610001e7816 */ /* 0x001fc6000000001e */
[----:B------:R-:W-:Y:S04]  /*8390*/  STG.E.U16 desc[UR14][R16.64+0x4], R15 ;  /* 0x0000040f10007986 */ /* 0x000fe8000c10150e */
[----:B------:R0:W-:Y:S01]  /*83a0*/  STG.E.U16 desc[UR14][R16.64+0x6], R32 ;  /* 0x0000062010007986 */ /* 0x0001e2000c10150e */
[----:B------:R-:W-:Y:S02]  /*83b0*/  F2FP.BF16.F32.PACK_AB R14, R108, R14 ;  /* 0x0000000e6c0e723e */ /* 0x000fe400000010ff */
[----:B0-----:R-:W-:Y:S02]  /*83c0*/  PRMT R17, R0, 0x7632, R17 ;  /* 0x0000763200117816 */ /* 0x001fe40000000011 */
[----:B---3--:R-:W-:Y:S02]  /*83d0*/  F2FP.BF16.F32.PACK_AB R0, R102, R125 ;  /* 0x0000007d6600723e */ /* 0x008fe400000010ff */
[----:B------:R-:W3:Y:S02]  /*83e0*/  LDL.LU R102, [R1+0xe8] ;  /* 0x0000e80001667983 */ /* 0x000ee40000300800 */
[----:B------:R-:W-:-:S02]  /*83f0*/  PRMT R15, R0, 0x7610, R15 ;  /* 0x00007610000f7816 */ /* 0x000fc4000000000f */
[----:B------:R-:W3:Y:S01]  /*8400*/  LDL.LU R125, [R1+0x178] ;  /* 0x00017800017d7983 */ /* 0x000ee20000300800 */
[----:B------:R-:W-:Y:S02]  /*8410*/  PRMT R16, R0, 0x7632, R16 ;  /* 0x0000763200107816 */ /* 0x000fe40000000010 */
[----:B----4-:R-:W-:Y:S02]  /*8420*/  F2FP.BF16.F32.PACK_AB R0, R51, R83 ;  /* 0x000000533300723e */ /* 0x010fe400000010ff */
[----:B------:R-:W4:Y:S01]  /*8430*/  LDL.LU R51, [R1+0xe4] ;  /* 0x0000e40001337983 */ /* 0x000f220000300800 */
[----:B------:R-:W-:-:S03]  /*8440*/  PRMT R28, R14, 0x7632, R28 ;  /* 0x000076320e1c7816 */ /* 0x000fc6000000001c */
[----:B------:R-:W4:Y:S04]  /*8450*/  LDL.LU R83, [R1+0x16c] ;  /* 0x00016c0001537983 */ /* 0x000f280000300800 */
[----:B------:R0:W-:Y:S04]  /*8460*/  STG.E.U16 desc[UR14][R40.64+0x2], R17 ;  /* 0x0000021128007986 */ /* 0x0001e8000c10150e */
[----:B------:R1:W-:Y:S01]  /*8470*/  STG.E.U16 desc[UR14][R40.64+0x4], R14 ;  /* 0x0000040e28007986 */ /* 0x0003e2000c10150e */
[C---:B0-----:R-:W-:Y:S02]  /*8480*/  PRMT R17, R0.reuse, 0x7632, R17 ;  /* 0x0000763200117816 */ /* 0x041fe40000000011 */
[----:B-1----:R-:W-:-:S02]  /*8490*/  PRMT R14, R0, 0x7610, R14 ;  /* 0x00007610000e7816 */ /* 0x002fc4000000000e */
[----:B--2---:R-:W-:Y:S02]  /*84a0*/  F2FP.BF16.F32.PACK_AB R0, R104, R111 ;  /* 0x0000006f6800723e */ /* 0x004fe400000010ff */
[----:B------:R-:W2:Y:S04]  /*84b0*/  LDL.LU R104, [R1+0xe0] ;  /* 0x0000e00001687983 */ /* 0x000ea80000300800 */
[----:B------:R-:W2:Y:S01]  /*84c0*/  LDL.LU R111, [R1+0x164] ;  /* 0x00016400016f7983 */ /* 0x000ea20000300800 */
[----:B------:R-:W-:Y:S02]  /*84d0*/  F2FP.BF16.F32.PACK_AB R13, R109, R13 ;  /* 0x0000000d6d0d723e */ /* 0x000fe400000010ff */
[----:B------:R-:W-:Y:S01]  /*84e0*/  F2FP.BF16.F32.PACK_AB R12, R110, R12 ;  /* 0x0000000c6e0c723e */ /* 0x000fe200000010ff */
[----:B------:R-:W-:Y:S01]  /*84f0*/  STG.E.U16 desc[UR14][R40.64], R30 ;  /* 0x0000001e28007986 */ /* 0x000fe2000c10150e */
[----:B------:R-:W-:-:S03]  /*8500*/  PRMT R29, R13, 0x7632, R29 ;  /* 0x000076320d1d7816 */ /* 0x000fc6000000001d */
[----:B------:R-:W-:Y:S04]  /*8510*/  STG.E.U16 desc[UR14][R40.64+0x6], R28 ;  /* 0x0000061c28007986 */ /* 0x000fe8000c10150e */
[----:B------:R0:W-:Y:S04]  /*8520*/  STG.E.U16 desc[UR14][R26.64+0x2], R16 ;  /* 0x000002101a007986 */ /* 0x0001e8000c10150e */
[----:B------:R1:W-:Y:S01]  /*8530*/  STG.E.U16 desc[UR14][R26.64+0x4], R13 ;  /* 0x0000040d1a007986 */ /* 0x0003e2000c10150e */
[----:B------:R-:W-:-:S03]  /*8540*/  F2FP.BF16.F32.PACK_AB R11, R112, R11 ;  /* 0x0000000b700b723e */ /* 0x000fc600000010ff */
[----:B------:R1:W-:Y:S01]  /*8550*/  STG.E.U16 desc[UR14][R26.64], R15 ;  /* 0x0000000f1a007986 */ /* 0x0003e2000c10150e */
[----:B0-----:R-:W-:-:S03]  /*8560*/  PRMT R16, R0, 0x7632, R16 ;  /* 0x0000763200107816 */ /* 0x001fc60000000010 */
[----:B------:R-:W-:Y:S01]  /*8570*/  STG.E.U16 desc[UR14][R26.64+0x6], R29 ;  /* 0x0000061d1a007986 */ /* 0x000fe2000c10150e */
[----:B-1----:R-:W-:-:S03]  /*8580*/  PRMT R13, R0, 0x7610, R13 ;  /* 0x00007610000d7816 */ /* 0x002fc6000000000d */
[----:B------:R-:W-:Y:S01]  /*8590*/  STG.E.U16 desc[UR14][R46.64+0x4], R12 ;  /* 0x0000040c2e007986 */ /* 0x000fe2000c10150e */
[----:B------:R-:W-:-:S03]  /*85a0*/  PRMT R15, R12, 0x7632, R15 ;  /* 0x000076320c0f7816 */ /* 0x000fc6000000000f */
[----:B------:R0:W-:Y:S04]  /*85b0*/  STG.E.U16 desc[UR14][R46.64], R14 ;  /* 0x0000000e2e007986 */ /* 0x0001e8000c10150e */
[----:B------:R-:W-:Y:S04]  /*85c0*/  STG.E.U16 desc[UR14][R46.64+0x2], R17 ;  /* 0x000002112e007986 */ /* 0x000fe8000c10150e */
[----:B------:R-:W-:Y:S01]  /*85d0*/  STG.E.U16 desc[UR14][R46.64+0x6], R15 ;  /* 0x0000060f2e007986 */ /* 0x000fe2000c10150e */
[----:B0-----:R-:W-:-:S03]  /*85e0*/  PRMT R14, R11, 0x7632, R14 ;  /* 0x000076320b0e7816 */ /* 0x001fc6000000000e */
[----:B------:R0:W-:Y:S01]  /*85f0*/  STG.E.U16 desc[UR14][R74.64+0x4], R11 ;  /* 0x0000040b4a007986 */ /* 0x0001e2000c10150e */
[----:B---3--:R-:W-:-:S03]  /*8600*/  F2FP.BF16.F32.PACK_AB R0, R102, R125 ;  /* 0x0000007d6600723e */ /* 0x008fc600000010ff */
[----:B------:R-:W3:Y:S01]  /*8610*/  LDL.LU R102, [R1+0xdc] ;  /* 0x0000dc0001667983 */ /* 0x000ee20000300800 */
[----:B------:R-:W-:-:S03]  /*8620*/  PRMT R38, R0, 0x7610, R38 ;  /* 0x0000761000267816 */ /* 0x000fc60000000026 */
[----:B------:R-:W3:Y:S01]  /*8630*/  LDL.LU R125, [R1+0x15c] ;  /* 0x00015c00017d7983 */ /* 0x000ee20000300800 */
[----:B------:R-:W-:Y:S02]  /*8640*/  PRMT R12, R0, 0x7632, R12 ;  /* 0x00007632000c7816 */ /* 0x000fe4000000000c */
[----:B----4-:R-:W-:Y:S02]  /*8650*/  F2FP.BF16.F32.PACK_AB R0, R51, R83 ;  /* 0x000000533300723e */ /* 0x010fe400000010ff */
[----:B------:R-:W4:Y:S04]  /*8660*/  LDL.LU R51, [R1+0xd8] ;  /* 0x0000d80001337983 */ /* 0x000f280000300800 */
[----:B------:R-:W4:Y:S01]  /*8670*/  LDL.LU R83, [R1+0x154] ;  /* 0x0001540001537983 */ /* 0x000f220000300800 */
[----:B------:R-:W-:-:S02]  /*8680*/  PRMT R39, R0, 0x7610, R39 ;  /* 0x0000761000277816 */ /* 0x000fc40000000027 */
[----:B0-----:R-:W-:Y:S02]  /*8690*/  PRMT R11, R0, 0x7632, R11 ;  /* 0x00007632000b7816 */ /* 0x001fe4000000000b */
[----:B--2---:R-:W-:Y:S02]  /*86a0*/  F2FP.BF16.F32.PACK_AB R0, R104, R111 ;  /* 0x0000006f6800723e */ /* 0x004fe400000010ff */
[----:B------:R-:W2:Y:S04]  /*86b0*/  LDL.LU R104, [R1+0xd4] ;  /* 0x0000d40001687983 */ /* 0x000ea80000300800 */
[----:B------:R-:W2:Y:S01]  /*86c0*/  LDL.LU R111, [R1+0x150] ;  /* 0x00015000016f7983 */ /* 0x000ea20000300800 */
[----:B------:R-:W-:-:S03]  /*86d0*/  F2FP.BF16.F32.PACK_AB R10, R113, R10 ;  /* 0x0000000a710a723e */ /* 0x000fc600000010ff */
[----:B------:R0:W-:Y:S01]  /*86e0*/  STG.E.U16 desc[UR14][R74.64], R13 ;  /* 0x0000000d4a007986 */ /* 0x0001e2000c10150e */
[----:B------:R-:W-:-:S03]  /*86f0*/  F2FP.BF16.F32.PACK_AB R9, R114, R9 ;  /* 0x000000097209723e */ /* 0x000fc600000010ff */
[----:B------:R-:W-:Y:S04]  /*8700*/  STG.E.U16 desc[UR14][R74.64+0x2], R16 ;  /* 0x000002104a007986 */ /* 0x000fe8000c10150e */
[----:B------:R1:W-:Y:S01]  /*8710*/  STG.E.U16 desc[UR14][R74.64+0x6], R14 ;  /* 0x0000060e4a007986 */ /* 0x0003e2000c10150e */
[----:B0-----:R-:W-:-:S03]  /*8720*/  PRMT R13, R10, 0x7632, R13 ;  /* 0x000076320a0d7816 */ /* 0x001fc6000000000d */
[----:B------:R0:W-:Y:S04]  /*8730*/  STG.E.U16 desc[UR14][R76.64+0x2], R12 ;  /* 0x0000020c4c007986 */ /* 0x0001e8000c10150e */
[----:B------:R0:W-:Y:S01]  /*8740*/  STG.E.U16 desc[UR14][R76.64+0x4], R10 ;  /* 0x0000040a4c007986 */ /* 0x0001e2000c10150e */
[----:B------:R-:W-:Y:S02]  /*8750*/  F2FP.BF16.F32.PACK_AB R8, R115, R8 ;  /* 0x000000087308723e */ /* 0x000fe400000010ff */
[----:B-1----:R-:W-:Y:S01]  /*8760*/  PRMT R14, R9, 0x7632, R14 ;  /* 0x00007632090e7816 */ /* 0x002fe2000000000e */
[----:B------:R-:W-:Y:S01]  /*8770*/  STG.E.U16 desc[UR14][R76.64], R38 ;  /* 0x000000264c007986 */ /* 0x000fe2000c10150e */
[----:B0-----:R-:W-:-:S03]  /*8780*/  PRMT R12, R0, 0x7610, R12 ;  /* 0x00007610000c7816 */ /* 0x001fc6000000000c */
[----:B------:R0:W-:Y:S01]  /*8790*/  STG.E.U16 desc[UR14][R76.64+0x6], R13 ;  /* 0x0000060d4c007986 */ /* 0x0001e2000c10150e */
[----:B------:R-:W-:-:S03]  /*87a0*/  PRMT R10, R0, 0x7632, R10 ;  /* 0x00007632000a7816 */ /* 0x000fc6000000000a */
[----:B------:R1:W-:Y:S04]  /*87b0*/  STG.E.U16 desc[UR14][R78.64+0x4], R9 ;  /* 0x000004094e007986 */ /* 0x0003e8000c10150e */
[----:B------:R-:W-:Y:S04]  /*87c0*/  STG.E.U16 desc[UR14][R78.64], R39 ;  /* 0x000000274e007986 */ /* 0x000fe8000c10150e */
[----:B------:R-:W-:Y:S01]  /*87d0*/  STG.E.U16 desc[UR14][R78.64+0x2], R11 ;  /* 0x0000020b4e007986 */ /* 0x000fe2000c10150e */
[----:B0-----:R-:W-:-:S03]  /*87e0*/  PRMT R13, R8, 0x7632, R13 ;  /* 0x00007632080d7816 */ /* 0x001fc6000000000d */
[----:B------:R-:W-:Y:S04]  /*87f0*/  STG.E.U16 desc[UR14][R78.64+0x6], R14 ;  /* 0x0000060e4e007986 */ /* 0x000fe8000c10150e */
[----:B------:R-:W-:Y:S04]  /*8800*/  STG.E.U16 desc[UR14][R24.64+0x2], R10 ;  /* 0x0000020a18007986 */ /* 0x000fe8000c10150e */
[----:B------:R0:W-:Y:S01]  /*8810*/  STG.E.U16 desc[UR14][R24.64+0x4], R8 ;  /* 0x0000040818007986 */ /* 0x0001e2000c10150e */
[----:B---3--:R-:W-:-:S03]  /*8820*/  F2FP.BF16.F32.PACK_AB R0, R102, R125 ;  /* 0x0000007d6600723e */ /* 0x008fc600000010ff */
[----:B------:R-:W3:Y:S01]  /*8830*/  LDL.LU R102, [R1+0xd0] ;  /* 0x0000d00001667983 */ /* 0x000ee20000300800 */
[----:B------:R-:W-:-:S03]  /*8840*/  PRMT R40, R0, 0x7610, R40 ;  /* 0x0000761000287816 */ /* 0x000fc60000000028 */
[----:B------:R-:W3:Y:S01]  /*8850*/  LDL.LU R125, [R1+0x140] ;  /* 0x00014000017d7983 */ /* 0x000ee20000300800 */
[----:B-1----:R-:W-:Y:S02]  /*8860*/  PRMT R9, R0, 0x7632, R9 ;  /* 0x0000763200097816 */ /* 0x002fe40000000009 */
[----:B----4-:R-:W-:Y:S02]  /*8870*/  F2FP.BF16.F32.PACK_AB R0, R51, R83 ;  /* 0x000000533300723e */ /* 0x010fe400000010ff */
[----:B------:R-:W4:Y:S04]  /*8880*/  LDL.LU R51, [R1+0xcc] ;  /* 0x0000cc0001337983 */ /* 0x000f280000300800 */
[----:B------:R-:W4:Y:S01]  /*8890*/  LDL.LU R83, [R1+0x13c] ;  /* 0x00013c0001537983 */ /* 0x000f220000300800 */
[----:B0-----:R-:W-:-:S02]  /*88a0*/  PRMT R8, R0, 0x7610, R8 ;  /* 0x0000761000087816 */ /* 0x001fc40000000008 */
[----:B------:R-:W-:Y:S02]  /*88b0*/  PRMT R10, R0, 0x7632, R10 ;  /* 0x00007632000a7816 */ /* 0x000fe4000000000a */
[----:B--2---:R-:W-:Y:S02]  /*88c0*/  F2FP.BF16.F32.PACK_AB R0, R104, R111 ;  /* 0x0000006f6800723e */ /* 0x004fe400000010ff */
[----:B------:R-:W2:Y:S01]  /*88d0*/  LDL.LU R111, [R1+0x134] ;  /* 0x00013400016f7983 */ /* 0x000ea20000300800 */
[----:B------:R-:W-:Y:S02]  /*88e0*/  F2FP.BF16.F32.PACK_AB R7, R116, R7 ;  /* 0x000000077407723e */ /* 0x000fe400000010ff */
[----:B------:R-:W-:Y:S01]  /*88f0*/  F2FP.BF16.F32.PACK_AB R6, R117, R6 ;  /* 0x000000067506723e */ /* 0x000fe200000010ff */
[----:B------:R0:W-:Y:S01]  /*8900*/  STG.E.U16 desc[UR14][R24.64], R12 ;  /* 0x0000000c18007986 */ /* 0x0001e2000c10150e */
[----:B------:R-:W-:-:S03]  /*8910*/  PRMT R11, R7, 0x7632, R11 ;  /* 0x00007632070b7816 */ /* 0x000fc6000000000b */
[----:B------:R-:W-:Y:S01]  /*8920*/  STG.E.U16 desc[UR14][R24.64+0x6], R13 ;  /* 0x0000060d18007986 */ /* 0x000fe2000c10150e */
[----:B------:R-:W-:-:S03]  /*8930*/  PRMT R43, R0, 0x7610, R43 ;  /* 0x00007610002b7816 */ /* 0x000fc6000000002b */
[----:B------:R1:W-:Y:S01]  /*8940*/  STG.E.U16 desc[UR14][R80.64+0x4], R7 ;  /* 0x0000040750007986 */ /* 0x0003e2000c10150e */
[----:B------:R-:W-:-:S03]  /*8950*/  F2FP.BF16.F32.PACK_AB R5, R118, R5 ;  /* 0x000000057605723e */ /* 0x000fc600000010ff */
[----:B------:R-:W-:Y:S01]  /*8960*/  STG.E.U16 desc[UR14][R80.64], R40 ;  /* 0x0000002850007986 */ /* 0x000fe2000c10150e */
[----:B0-----:R-:W-:-:S03]  /*8970*/  PRMT R12, R6, 0x7632, R12 ;  /* 0x00007632060c7816 */ /* 0x001fc6000000000c */
[----:B------:R-:W-:Y:S01]  /*8980*/  STG.E.U16 desc[UR14][R80.64+0x2], R9 ;  /* 0x0000020950007986 */ /* 0x000fe2000c10150e */
[----:B-1----:R-:W-:-:S03]  /*8990*/  PRMT R7, R0, 0x7632, R7 ;  /* 0x0000763200077816 */ /* 0x002fc60000000007 */
[----:B------:R-:W-:Y:S04]  /*89a0*/  STG.E.U16 desc[UR14][R80.64+0x6], R11 ;  /* 0x0000060b50007986 */ /* 0x000fe8000c10150e */
[----:B------:R-:W-:Y:S04]  /*89b0*/  STG.E.U16 desc[UR14][R22.64+0x2], R10 ;  /* 0x0000020a16007986 */ /* 0x000fe8000c10150e */
[----:B------:R-:W-:Y:S04]  /*89c0*/  STG.E.U16 desc[UR14][R22.64+0x4], R6 ;  /* 0x0000040616007986 */ /* 0x000fe8000c10150e */
[----:B------:R0:W-:Y:S04]  /*89d0*/  STG.E.U16 desc[UR14][R22.64], R8 ;  /* 0x0000000816007986 */ /* 0x0001e8000c10150e */
[----:B------:R-:W-:Y:S04]  /*89e0*/  STG.E.U16 desc[UR14][R22.64+0x6], R12 ;  /* 0x0000060c16007986 */ /* 0x000fe8000c10150e */
[----:B------:R1:W-:Y:S01]  /*89f0*/  STG.E.U16 desc[UR14][R86.64+0x4], R5 ;  /* 0x0000040556007986 */ /* 0x0003e2000c10150e */
[----:B0-----:R-:W-:-:S02]  /*8a00*/  PRMT R8, R5, 0x7632, R8 ;  /* 0x0000763205087816 */ /* 0x001fc40000000008 */
[----:B---3--:R-:W-:Y:S02]  /*8a10*/  F2FP.BF16.F32.PACK_AB R0, R102, R125 ;  /* 0x0000007d6600723e */ /* 0x008fe400000010ff */
[----:B------:R-:W3:Y:S02]  /*8a20*/  LDL.LU R125, [R1+0xc4] ;  /* 0x0000c400017d7983 */ /* 0x000ee40000300800 */
[C---:B------:R-:W-:Y:S02]  /*8a30*/  PRMT R10, R0.reuse, 0x7610, R10 ;  /* 0x00007610000a7816 */ /* 0x040fe4000000000a */
[----:B------:R-:W-:Y:S02]  /*8a40*/  PRMT R6, R0, 0x7632, R6 ;  /* 0x0000763200067816 */ /* 0x000fe40000000006 */
[----:B----4-:R-:W-:-:S04]  /*8a50*/  F2FP.BF16.F32.PACK_AB R0, R51, R83 ;  /* 0x000000533300723e */ /* 0x010fc800000010ff */
[C---:B------:R-:W-:Y:S02]  /*8a60*/  PRMT R44, R0.reuse, 0x7610, R44 ;  /* 0x00007610002c7816 */ /* 0x040fe4000000002c */
[----:B-1----:R-:W-:Y:S02]  /*8a70*/  PRMT R5, R0, 0x7632, R5 ;  /* 0x0000763200057816 */ /* 0x002fe40000000005 */
[----:B--2---:R-:W-:Y:S02]  /*8a80*/  F2FP.BF16.F32.PACK_AB R0, R98, R111 ;  /* 0x0000006f6200723e */ /* 0x004fe400000010ff */
[----:B------:R-:W3:Y:S01]  /*8a90*/  LDL.LU R98, [R1+0x1d8] ;  /* 0x0001d80001627983 */ /* 0x000ee20000300800 */
[----:B------:R-:W-:-:S04]  /*8aa0*/  F2FP.BF16.F32.PACK_AB R4, R119, R4 ;  /* 0x000000047704723e */ /* 0x000fc800000010ff */
[----:B------:R-:W-:Y:S01]  /*8ab0*/  PRMT R9, R4, 0x7632, R9 ;  /* 0x0000763204097816 */ /* 0x000fe20000000009 */
[----:B------:R-:W-:Y:S04]  /*8ac0*/  STG.E.U16 desc[UR14][R86.64], R43 ;  /* 0x0000002b56007986 */ /* 0x000fe8000c10150e */
[----:B------:R-:W-:Y:S04]  /*8ad0*/  STG.E.U16 desc[UR14][R86.64+0x2], R7 ;  /* 0x0000020756007986 */ /* 0x000fe8000c10150e */
[----:B------:R-:W-:Y:S04]  /*8ae0*/  STG.E.U16 desc[UR14][R86.64+0x6], R8 ;  /* 0x0000060856007986 */ /* 0x000fe8000c10150e */
[----:B------:R0:W-:Y:S04]  /*8af0*/  STG.E.U16 desc[UR14][R20.64+0x4], R4 ;  /* 0x0000040414007986 */ /* 0x0001e8000c10150e */
[----:B------:R1:W-:Y:S01]  /*8b00*/  STG.E.U16 desc[UR14][R20.64+0x6], R9 ;  /* 0x0000060914007986 */ /* 0x0003e2000c10150e */
[----:B0-----:R-:W-:-:S02]  /*8b10*/  PRMT R4, R0, 0x7610, R4 ;  /* 0x0000761000047816 */ /* 0x001fc40000000004 */
[----:B-1----:R-:W-:Y:S02]  /*8b20*/  PRMT R9, R0, 0x7632, R9 ;  /* 0x0000763200097816 */ /* 0x002fe40000000009 */
[----:B---3--:R-:W-:Y:S02]  /*8b30*/  F2FP.BF16.F32.PACK_AB R0, R125, R98 ;  /* 0x000000627d00723e */ /* 0x008fe400000010ff */
[----:B------:R1:W5:Y:S01]  /*8b40*/  LDL.LU R98, [R1+0x1d4] ;  /* 0x0001d40001627983 */ /* 0x0003620000300800 */
[----:B------:R-:W-:Y:S01]  /*8b50*/  F2FP.BF16.F32.PACK_AB R3, R120, R3 ;  /* 0x000000037803723e */ /* 0x000fe200000010ff */
[----:B------:R-:W-:Y:S01]  /*8b60*/  UIADD3 UR10, UP0, UR10, 0x9, URZ ;  /* 0x000000090a0a7890 */ /* 0x000fe2000ff1e03f */
[----:B------:R-:W-:Y:S02]  /*8b70*/  F2FP.BF16.F32.PACK_AB R2, R121, R2 ;  /* 0x000000027902723e */ /* 0x000fe400000010ff */
[----:B------:R-:W-:Y:S01]  /*8b80*/  F2FP.BF16.F32.PACK_AB R37, R37, R93 ;  /* 0x0000005d2525723e */ /* 0x000fe200000010ff */
[----:B------:R-:W-:Y:S01]  /*8b90*/  STG.E.U16 desc[UR14][R20.64], R10 ;  /* 0x0000000a14007986 */ /* 0x000fe2000c10150e */
[----:B------:R-:W-:Y:S01]  /*8ba0*/  PRMT R7, R3, 0x7632, R7 ;  /* 0x0000763203077816 */ /* 0x000fe20000000007 */
[----:B------:R-:W-:-:S02]  /*8bb0*/  UIADD3.X UR5, URZ, UR5, URZ, UP0, !UPT ;  /* 0x000000053f057290 */ /* 0x000fc400087fe43f */
[----:B------:R0:W-:Y:S01]  /*8bc0*/  STG.E.U16 desc[UR14][R20.64+0x2], R6 ;  /* 0x0000020614007986 */ /* 0x0001e2000c10150e */
[----:B------:R-:W-:Y:S01]  /*8bd0*/  PRMT R45, R0, 0x7632, R45 ;  /* 0x00007632002d7816 */ /* 0x000fe2000000002d */
[----:B------:R-:W-:Y:S02]  /*8be0*/  UISETP.GE.U32.AND UP0, UPT, UR10, UR20, UPT ;  /* 0x000000140a00728c */ /* 0x000fe4000bf06070 */
[----:B------:R2:W-:Y:S02]  /*8bf0*/  STG.E.U16 desc[UR14][R88.64+0x4], R3 ;  /* 0x0000040358007986 */ /* 0x0005e4000c10150e */
[----:B------:R-:W-:Y:S02]  /*8c00*/  UISETP.GE.AND.EX UP0, UPT, UR5, UR11, UPT, UP0 ;  /* 0x0000000b0500728c */ /* 0x000fe4000bf06300 */
[----:B------:R1:W-:Y:S01]  /*8c10*/  STG.E.U16 desc[UR14][R88.64], R44 ;  /* 0x0000002c58007986 */ /* 0x0003e2000c10150e */
[----:B0-----:R-:W-:-:S03]  /*8c20*/  PRMT R6, R2, 0x7632, R6 ;  /* 0x0000763202067816 */ /* 0x001fc60000000006 */
[----:B------:R1:W-:Y:S01]  /*8c30*/  STG.E.U16 desc[UR14][R88.64+0x2], R5 ;  /* 0x0000020558007986 */ /* 0x0003e2000c10150e */
[----:B--2---:R-:W-:-:S03]  /*8c40*/  PRMT R3, R37, 0x7632, R3 ;  /* 0x0000763225037816 */ /* 0x004fc60000000003 */
        /* <DEDUP_REMOVED lines=9> */
[----:B------:R-:W-:Y:S01]  /*8ce0*/  PLOP3.LUT P0, PT, PT, PT, UP0, 0x80, 0x0 ;  /* 0x000000000000781c */ /* 0x000fe20003f0f008 */
[----:B------:R-:W-:-:S12]  /*8cf0*/  ULOP3.LUT UR4, UR4, 0x1, URZ, 0x3c, !UPT ;  /* 0x0000000104047892 */ /* 0x000fd8000f8e3c3f */
[----:B-1----:R-:W-:Y:S05]  /*8d00*/  @!P0 BRA `(.L_x_1026) ;  /* 0xffffff7400588947 */ /* 0x002fea000383ffff */
[----:B------:R-:W-:Y:S05]  /*8d10*/  EXIT ;  /* 0x000000000000794d */ /* 0x000fea0003800000 */
.L_x_1027:
        /* <DEDUP_REMOVED lines=14> */
.L_x_2242:


//--------------------- .text._ZN13group_norm_v214gn_cuda_kernelI13__nv_bfloat16Li480ELi2ELi32ELi60ELi1024ELb0ELi32ELi960ELi960ELi4ELb1ELi7ELb0ELb0ENS_16CompileConditionILi900EEEEEvPT_PKS4_S7_S7_flPfS8_Pj --------------------------
	.section	.text._ZN13group_norm_v214gn_cuda_kernelI13__nv_bfloat16Li480ELi2ELi32ELi60ELi1024ELb0ELi32ELi960ELi960ELi4ELb1ELi7ELb0ELb0ENS_16CompileConditionILi900EEEEEvPT_PKS4_S7_S7_flPfS8_Pj,"ax",@progbits
	.align	128
        .global         _ZN13group_norm_v214gn_cuda_kernelI13__nv_bfloat16Li480ELi2ELi32ELi60ELi1024ELb0ELi32ELi960ELi960ELi4ELb1ELi7ELb0ELb0ENS_16CompileConditionILi900EEEEEvPT_PKS4_S7_S7_flPfS8_Pj
        .type           _ZN13group_norm_v214gn_cuda_kernelI13__nv_bfloat16Li480ELi2ELi32ELi60ELi1024ELb0ELi32ELi960ELi960ELi4ELb1ELi7ELb0ELb0ENS_16CompileConditionILi900EEEEEvPT_PKS4_S7_S7_flPfS8_Pj,@function
        .size           _ZN13group_norm_v214gn_cuda_kernelI13__nv_bfloat16Li480ELi2ELi32ELi60ELi1024ELb0ELi32ELi960ELi960ELi4ELb1ELi7ELb0ELb0ENS_16CompileConditionILi900EEEEEvPT_PKS4_S7_S7_flPfS8_Pj,(.L_x_2243 - _ZN13group_norm_v214gn_cuda_kernelI13__nv_bfloat16Li480ELi2ELi32ELi60ELi1024ELb0ELi32ELi960ELi960ELi4ELb1ELi7ELb0ELb0ENS_16CompileConditionILi900EEEEEvPT_PKS4_S7_S7_flPfS8_Pj)
        .other          _ZN13group_norm_v214gn_cuda_kernelI13__nv_bfloat16Li480ELi2ELi32ELi60ELi1024ELb0ELi32ELi960ELi960ELi4ELb1ELi7ELb0ELb0ENS_16CompileConditionILi900EEEEEvPT_PKS4_S7_S7_flPfS8_Pj,@"STO_CUDA_ENTRY STV_DEFAULT"
_ZN13group_norm_v214gn_cuda_kernelI13__nv_bfloat16Li480ELi2ELi32ELi60ELi1024ELb0ELi32ELi960ELi960ELi4ELb1ELi7ELb0ELb0ENS_16CompileConditionILi900EEEEEvPT_PKS4_S7_S7_flPfS8_Pj:
.text._ZN13group_norm_v214gn_cuda_kernelI13__nv_bfloat16Li480ELi2ELi32ELi60ELi1024ELb0ELi32ELi960ELi960ELi4ELb1ELi7ELb0ELb0ENS_16CompileConditionILi900EEEEEvPT_PKS4_S7_S7_flPfS8_Pj:
[----:B------:R-:W0:Y:S01]  /*0000*/  LDC R1, c[0x0][0x28] ;  /* 0x00000a00ff017b82 */ /* 0x000e220000000800 */
[----:B------:R-:W1:Y:S01]  /*0010*/  S2R R4, SR_CTAID.Y ;  /* 0x0000000000047919 */ /* 0x000e620000002600 */
[----:B------:R-:W-:Y:S01]  /*0020*/  ULDC.64 UR4, c[0x0][0x238] ;  /* 0x00008e0000047ab9 */ /* 0x000fe20000000a00 */
[----:B0-----:R-:W-:Y:S01]  /*0030*/  IADD3 R1, R1, -0x170, RZ ;  /* 0xfffffe9001017810 */ /* 0x001fe20007ffe0ff */
[----:B------:R-:W-:Y:S02]  /*0040*/  USHF.L.U64.HI UR5, UR4, 0x1, UR5 ;  /* 0x0000000104057899 */ /* 0x000fe40008010205 */
[----:B------:R-:W-:-:S04]  /*0050*/  USHF.L.U32 UR10, UR4, 0x1, URZ ;  /* 0x00000001040a7899 */ /* 0x000fc8000800063f */
[----:B------:R-:W-:Y:S02]  /*0060*/  IMAD.U32 R0, RZ, RZ, UR5 ;  /* 0x00000005ff007e24 */ /* 0x000fe4000f8e00ff */
        /* <DEDUP_REMOVED lines=8> */
[----:B0-----:R-:W-:Y:S01]  /*00f0*/  IMAD.WIDE.U32 R2, R6, -0x77777777, RZ ;  /* 0x8888888906027825 */ /* 0x001fe200078e00ff */
[----:B------:R-:W-:-:S04]  /*0100*/  MOV R2, R4 ;  /* 0x0000000400027202 */ /* 0x000fc80000000f00 */
[----:B------:R-:W-:Y:S02]  /*0110*/  SHF.R.U32.HI R7, RZ, 0x7, R3 ;  /* 0x00000007ff077819 */ /* 0x000fe40000011603 */
[----:B-1----:R-:W-:-:S03]  /*0120*/  LEA R3, R5, R0, 0x18 ;  /* 0x0000000005037211 */ /* 0x002fc600078ec0ff */
[----:B------:R-:W-:-:S04]  /*0130*/  IMAD R0, R7, -0xf0, R6 ;  /* 0xffffff1007007824 */ /* 0x000fc800078e0206 */
[----:B------:R-:W-:Y:S01]  /*0140*/  IMAD R0, R0, 0x18, R3 ;  /* 0x0000001800007824 */ /* 0x000fe200078e0203 */
[----:B------:R-:W-:-:S03]  /*0150*/  HFMA2.MMA R3, -RZ, RZ, 0, 0 ;  /* 0x00000000ff037435 */ /* 0x000fc600000001ff */
[----:B------:R-:W-:-:S05]  /*0160*/  IMAD R0, R7, 0x8, R0 ;  /* 0x0000000807007824 */ /* 0x000fca00078e0200 */
[----:B------:R0:W-:Y:S03]  /*0170*/  STL [R1+0x110], R0 ;  /* 0x0001100001007387 */ /* 0x0001e60000100800 */
.L_x_1036:
[----:B------:R-:W1:Y:S01]  /*0180*/  S2R R51, SR_TID.X ;  /* 0x0000000000337919 */ /* 0x000e620000002100 */
[C---:B------:R-:W-:Y:S01]  /*0190*/  LOP3.LUT R6, R2.reuse, 0x1, RZ, 0xc0, !PT ;  /* 0x0000000102067812 */ /* 0x040fe200078ec0ff */
[----:B------:R-:W-:Y:S01]  /*01a0*/  ULDC.64 UR6, c[0x0][0x218] ;  /* 0x0000860000067ab9 */ /* 0x000fe20000000a00 */
[----:B------:R-:W-:Y:S01]  /*01b0*/  SHF.R.U64 R61, R2, 0x1, R3 ;  /* 0x00000001023d7819 */ /* 0x000fe20000001203 */
[----:B0-----:R-:W0:Y:S02]  /*01c0*/  S2R R0, SR_CTAID.X ;  /* 0x0000000000007919 */ /* 0x001e240000002500 */
[----:B------:R-:W-:Y:S01]  /*01d0*/  IMAD R50, R6, 0x3c0, RZ ;  /* 0x000003c006327824 */ /* 0x000fe200078e02ff */
[----:B------:R-:W-:Y:S01]  /*01e0*/  STL [R1+0x38], R6 ;  /* 0x0000380601007387 */ /* 0x000fe20000100800 */
[----:B-1----:R-:W-:-:S04]  /*01f0*/  IMAD.WIDE.U32 R4, R51, -0x77777777, RZ ;  /* 0x8888888933047825 */ /* 0x002fc800078e00ff */
[----:B0-----:R-:W-:Y:S01]  /*0200*/  IMAD.SHL.U32 R0, R0, 0x20, RZ ;  /* 0x0000002000007824 */ /* 0x001fe200078e00ff */
[----:B------:R-:W-:-:S04]  /*0210*/  SHF.R.U32.HI R5, RZ, 0x7, R5 ;  /* 0x00000007ff057819 */ /* 0x000fc80000011605 */
[----:B------:R-:W-:Y:S01]  /*0220*/  LOP3.LUT R0, R0, 0x3e0, RZ, 0xc0, !PT ;  /* 0x000003e000007812 */ /* 0x000fe200078ec0ff */
[----:B------:R-:W-:-:S04]  /*0230*/  IMAD R4, R5, -0xf0, R51 ;  /* 0xffffff1005047824 */ /* 0x000fc800078e0233 */
[----:B------:R-:W-:Y:S01]  /*0240*/  IMAD.IADD R0, R0, 0x1, R5 ;  /* 0x0000000100007824 */ /* 0x000fe200078e0205 */
[----:B------:R-:W-:Y:S01]  /*0250*/  LEA R10, R4, R50, 0x2 ;  /* 0x00000032040a7211 */ /* 0x000fe200078e10ff */
[----:B------:R0:W-:Y:S03]  /*0260*/  STL [R1+0x50], R4 ;  /* 0x0000500401007387 */ /* 0x0001e60000100800 */
[--C-:B------:R-:W-:Y:S01]  /*0270*/  SHF.R.S32.HI R11, RZ, 0x1f, R10.reuse ;  /* 0x0000001fff0b7819 */ /* 0x100fe2000001140a */
[----:B------:R-:W-:Y:S02]  /*0280*/  STL [R1+0x114], R50 ;  /* 0x0001143201007387 */ /* 0x000fe40000100800 */
[----:B------:R-:W-:Y:S01]  /*0290*/  IMAD.WIDE.U32 R8, R61, 0x1e0000, R10 ;  /* 0x001e00003d087825 */ /* 0x000fe200078e000a */
[----:B0-----:R-:W-:-:S05]  /*02a0*/  SHF.R.U32.HI R4, RZ, 0x1, R3 ;  /* 0x00000001ff047819 */ /* 0x001fca0000011603 */
[----:B------:R-:W-:Y:S02]  /*02b0*/  IMAD R6, R4, 0x1e0000, RZ ;  /* 0x001e000004067824 */ /* 0x000fe400078e02ff */
[----:B------:R-:W-:-:S03]  /*02c0*/  IMAD R4, R0, 0x780, RZ ;  /* 0x0000078000047824 */ /* 0x000fc600078e02ff */
[----:B------:R-:W-:Y:S01]  /*02d0*/  IADD3 R0, R9, R6, RZ ;  /* 0x0000000609007210 */ /* 0x000fe20007ffe0ff */
[----:B------:R0:W-:Y:S01]  /*02e0*/  STL [R1+0x44], R6 ;  /* 0x0000440601007387 */ /* 0x0001e20000100800 */
[C---:B------:R-:W-:Y:S02]  /*02f0*/  IADD3 R5, P0, R4.reuse, R8, RZ ;  /* 0x0000000804057210 */ /* 0x040fe40007f1e0ff */
[----:B------:R-:W-:-:S03]  /*0300*/  IADD3 R7, R4, 0xf00, RZ ;  /* 0x00000f0004077810 */ /* 0x000fc60007ffe0ff */
[----:B0-----:R-:W-:Y:S01]  /*0310*/  IMAD.X R6, RZ, RZ, R0, P0 ;  /* 0x000000ffff067224 */ /* 0x001fe200000e0600 */
[----:B------:R-:W-:-:S04]  /*0320*/  LEA R44, P0, R5, UR6, 0x1 ;  /* 0x00000006052c7c11 */ /* 0x000fc8000f8008ff */
[----:B------:R-:W-:Y:S02]  /*0330*/  LEA.HI.X R45, R5, UR7, R6, 0x1, P0 ;  /* 0x00000007052d7c11 */ /* 0x000fe400080f0c06 */
[----:B------:R-:W-:-:S04]  /*0340*/  IADD3 R5, P0, R7, R8, RZ ;  /* 0x0000000807057210 */ /* 0x000fc80007f1e0ff */
[----:B------:R-:W2:Y:S01]  /*0350*/  LDG.E.64.CONSTANT R44, desc[UR8][R44.64] ;  /* 0x000000082c2c7981 */ /* 0x000ea2000c1e9b00 */
[----:B------:R-:W-:Y:S01]  /*0360*/  IMAD.X R6, RZ, RZ, R0, P0 ;  /* 0x000000ffff067224 */ /* 0x000fe200000e0600 */
[C---:B------:R-:W-:Y:S02]  /*0370*/  LEA R42, P0, R5.reuse, UR6, 0x1 ;  /* 0x00000006052a7c11 */ /* 0x040fe4000f8008ff */
[----:B------:R0:W-:Y:S02]  /*0380*/  STL [R1+0xd4], R7 ;  /* 0x0000d40701007387 */ /* 0x0001e40000100800 */
[----:B------:R-:W-:-:S06]  /*0390*/  LEA.HI.X R43, R5, UR7, R6, 0x1, P0 ;  /* 0x00000007052b7c11 */ /* 0x000fcc00080f0c06 */
[----:B------:R-:W3:Y:S01]  /*03a0*/  LDG.E.64.CONSTANT R42, desc[UR8][R42.64] ;  /* 0x000000082a2a7981 */ /* 0x000ee2000c1e9b00 */
[----:B0-----:R-:W-:-:S04]  /*03b0*/  IADD3 R7, R4, 0x1e00, RZ ;  /* 0x00001e0004077810 */ /* 0x001fc80007ffe0ff */
[----:B------:R-:W-:-:S05]  /*03c0*/  IADD3 R5, P0, R7, R8, RZ ;  /* 0x0000000807057210 */ /* 0x000fca0007f1e0ff */
[----:B------:R-:W-:Y:S01]  /*03d0*/  IMAD.X R6, RZ, RZ, R0, P0 ;  /* 0x000000ffff067224 */ /* 0x000fe200000e0600 */
[C---:B------:R-:W-:Y:S01]  /*03e0*/  LEA R40, P0, R5.reuse, UR6, 0x1 ;  /* 0x0000000605287c11 */ /* 0x040fe2000f8008ff */
[----:B------:R0:W-:Y:S03]  /*03f0*/  STL [R1+0x6c], R7 ;  /* 0x00006c0701007387 */ /* 0x0001e60000100800 */
[----:B------:R-:W-:-:S06]  /*0400*/  LEA.HI.X R41, R5, UR7, R6, 0x1, P0 ;  /* 0x0000000705297c11 */ /* 0x000fcc00080f0c06 */
[----:B------:R-:W4:Y:S01]  /*0410*/  LDG.E.64.CONSTANT R40, desc[UR8][R40.64] ;  /* 0x0000000828287981 */ /* 0x000f22000c1e9b00 */
        /* <DEDUP_REMOVED lines=8> */
[----:B------:R-:W-:-:S04]  /*04a0*/  IADD3 R5, P0, R7, R8, RZ ;  /* 0x0000000807057210 */ /* 0x000fc80007f1e0ff */
[----:B------:R-:W-:Y:S02]  /*04b0*/  IADD3.X R6, RZ, R0, RZ, P0, !PT ;  /* 0x00000000ff067210 */ /* 0x000fe400007fe4ff */
[C---:B------:R-:W-:Y:S01]  /*04c0*/  LEA R36, P0, R5.reuse, UR6, 0x1 ;  /* 0x0000000605247c11 */ /* 0x040fe2000f8008ff */
[----:B------:R0:W-:Y:S03]  /*04d0*/  STL [R1+0x64], R7 ;  /* 0x0000640701007387 */ /* 0x0001e60000100800 */
[----:B------:R-:W-:-:S06]  /*04e0*/  LEA.HI.X R37, R5, UR7, R6, 0x1, P0 ;  /* 0x0000000705257c11 */ /* 0x000fcc00080f0c06 */
[----:B------:R-:W4:Y:S01]  /*04f0*/  LDG.E.64.CONSTANT R36, desc[UR8][R36.64] ;  /* 0x0000000824247981 */ /* 0x000f22000c1e9b00 */
[----:B0-----:R-:W-:-:S05]  /*0500*/  VIADD R7, R4, 0x4b00 ;  /* 0x00004b0004077836 */ /* 0x001fca0000000000 */
[----:B------:R-:W-:-:S04]  /*0510*/  IADD3 R5, P0, R7, R8, RZ ;  /* 0x0000000807057210 */ /* 0x000fc80007f1e0ff */
[----:B------:R-:W-:Y:S02]  /*0520*/  IADD3.X R6, RZ, R0, RZ, P0, !PT ;  /* 0x00000000ff067210 */ /* 0x000fe400007fe4ff */
        /* <DEDUP_REMOVED lines=42> */
[----:B------:R-:W-:-:S04]  /*07d0*/  LEA R22, P0, R5, UR6, 0x1 ;  /* 0x0000000605167c11 */ /* 0x000fc8000f8008ff */
[----:B------:R-:W-:Y:S02]  /*07e0*/  LEA.HI.X R23, R5, UR7, R6, 0x1, P0 ;  /* 0x0000000705177c11 */ /* 0x000fe400080f0c06 */
[----:B------:R-:W-:-:S04]  /*07f0*/  IADD3 R5, R4, 0xb400, RZ ;  /* 0x0000b40004057810 */ /* 0x000fc80007ffe0ff */
[----:B------:R-:W4:Y:S01]  /*0800*/  LDG.E.64.CONSTANT R22, desc[UR8][R22.64] ;  /* 0x0000000816167981 */ /* 0x000f22000c1e9b00 */
[----:B------:R-:W-:-:S03]  /*0810*/  IADD3 R5, P0, R5, R8, RZ ;  /* 0x0000000805057210 */ /* 0x000fc60007f1e0ff */
[----:B------:R0:W-:Y:S02]  /*0820*/  STL [R1+0x54], R7 ;  /* 0x0000540701007387 */ /* 0x0001e40000100800 */
[----:B0-----:R-:W-:Y:S01]  /*0830*/  IMAD.X R7, RZ, RZ, R0, P0 ;  /* 0x000000ffff077224 */ /* 0x001fe200000e0600 */
[----:B------:R-:W-:-:S04]  /*0840*/  LEA R20, P0, R5, UR6, 0x1 ;  /* 0x0000000605147c11 */ /* 0x000fc8000f8008ff */
[----:B------:R-:W-:Y:S01]  /*0850*/  LEA.HI.X R21, R5, UR7, R7, 0x1, P0 ;  /* 0x0000000705157c11 */ /* 0x000fe200080f0c07 */
[----:B------:R0:W-:Y:S05]  /*0860*/  STL [R1+0x48], R7 ;  /* 0x0000480701007387 */ /* 0x0001ea0000100800 */
[----:B------:R-:W4:Y:S01]  /*0870*/  LDG.E.64.CONSTANT R20, desc[UR8][R20.64] ;  /* 0x0000000814147981 */ /* 0x000f22000c1e9b00 */
[----:B0-----:R-:W-:-:S04]  /*0880*/  IADD3 R7, R4, 0xc300, RZ ;  /* 0x0000c30004077810 */ /* 0x001fc80007ffe0ff */
[----:B------:R-:W-:-:S04]  /*0890*/  IADD3 R6, P0, R7, R8, RZ ;  /* 0x0000000807067210 */ /* 0x000fc80007f1e0ff */
[----:B------:R-:W-:Y:S02]  /*08a0*/  IADD3.X R12, RZ, R0, RZ, P0, !PT ;  /* 0x00000000ff0c7210 */ /* 0x000fe400007fe4ff */
[----:B------:R-:W-:Y:S01]  /*08b0*/  LEA R18, P0, R6, UR6, 0x1 ;  /* 0x0000000606127c11 */ /* 0x000fe2000f8008ff */
[----:B------:R-:W-:-:S03]  /*08c0*/  VIADD R7, R4, 0xd200 ;  /* 0x0000d20004077836 */ /* 0x000fc60000000000 */
[----:B------:R-:W-:Y:S01]  /*08d0*/  LEA.HI.X R19, R6, UR7, R12, 0x1, P0 ;  /* 0x0000000706137c11 */ /* 0x000fe200080f0c0c */
[----:B------:R0:W-:Y:S05]  /*08e0*/  STL [R1+0x4c], R12 ;  /* 0x00004c0c01007387 */ /* 0x0001ea0000100800 */
[----:B------:R-:W4:Y:S01]  /*08f0*/  LDG.E.64.CONSTANT R18, desc[UR8][R18.64] ;  /* 0x0000000812127981 */ /* 0x000f22000c1e9b00 */
[----:B0-----:R-:W-:-:S04]  /*0900*/  IADD3 R12, P0, R7, R8, RZ ;  /* 0x00000008070c7210 */ /* 0x001fc80007f1e0ff */
[----:B------:R-:W-:Y:S02]  /*0910*/  IADD3.X R13, RZ, R0, RZ, P0, !PT ;  /* 0x00000000ff0d7210 */ /* 0x000fe400007fe4ff */
[----:B------:R-:W-:-:S04]  /*0920*/  LEA R16, P0, R12, UR6, 0x1 ;  /* 0x000000060c107c11 */ /* 0x000fc8000f8008ff */
[----:B------:R-:W-:Y:S02]  /*0930*/  LEA.HI.X R17, R12, UR7, R13, 0x1, P0 ;  /* 0x000000070c117c11 */ /* 0x000fe400080f0c0d */
[----:B------:R-:W-:-:S04]  /*0940*/  IADD3 R7, R4, 0xe100, RZ ;  /* 0x0000e10004077810 */ /* 0x000fc80007ffe0ff */
[----:B------:R-:W4:Y:S01]  /*0950*/  LDG.E.64.CONSTANT R16, desc[UR8][R16.64] ;  /* 0x0000000810107981 */ /* 0x000f22000c1e9b00 */
[----:B------:R-:W-:-:S05]  /*0960*/  IADD3 R8, P0, R7, R8, RZ ;  /* 0x0000000807087210 */ /* 0x000fca0007f1e0ff */
[----:B------:R-:W-:Y:S01]  /*0970*/  IMAD.X R0, RZ, RZ, R0, P0 ;  /* 0x000000ffff007224 */ /* 0x000fe200000e0600 */
[----:B------:R-:W-:-:S04]  /*0980*/  LEA R14, P0, R8, UR6, 0x1 ;  /* 0x00000006080e7c11 */ /* 0x000fc8000f8008ff */
[----:B------:R-:W-:-:S06]  /*0990*/  LEA.HI.X R15, R8, UR7, R0, 0x1, P0 ;  /* 0x00000007080f7c11 */ /* 0x000fcc00080f0c00 */
[----:B------:R-:W4:Y:S04]  /*09a0*/  LDG.E.64.CONSTANT R14, desc[UR8][R14.64] ;  /* 0x000000080e0e7981 */ /* 0x000f28000c1e9b00 */
[----:B------:R-:W-:Y:S04]  /*09b0*/  STL [R1+0x24], R12 ;  /* 0x0000240c01007387 */ /* 0x000fe80000100800 */
[----:B------:R0:W-:Y:S04]  /*09c0*/  STL [R1+0x108], R13 ;  /* 0x0001080d01007387 */ /* 0x0001e80000100800 */
[----:B------:R1:W-:Y:S01]  /*09d0*/  STL [R1+0x28], R8 ;  /* 0x0000280801007387 */ /* 0x0003e20000100800 */
[----:B0-----:R-:W0:Y:S08]  /*09e0*/  LDC.64 R12, c[0x0][0x220] ;  /* 0x00008800ff0c7b82 */ /* 0x001e300000000a00 */
[----:B-1----:R-:W1:Y:S01]  /*09f0*/  LDC.64 R8, c[0x0][0x228] ;  /* 0x00008a00ff087b82 */ /* 0x002e620000000a00 */
[----:B------:R3:W-:Y:S01]  /*0a00*/  STL [R1+0x10c], R0 ;  /* 0x00010c0001007387 */ /* 0x0007e20000100800 */
[----:B--2---:R-:W-:-:S02]  /*0a10*/  PRMT R7, R45, 0x7632, R7 ;  /* 0x000076322d077816 */ /* 0x004fc40000000007 */
[----:B---3--:R-:W-:Y:S01]  /*0a20*/  SHF.L.U32 R0, R44, 0x10, RZ ;  /* 0x000000102c007819 */ /* 0x008fe200000006ff */
[----:B0-----:R-:W-:-:S04]  /*0a30*/  IMAD.WIDE R12, R10, 0x2, R12 ;  /* 0x000000020a0c7825 */ /* 0x001fc800078e020c */
[----:B------:R-:W-:Y:S01]  /*0a40*/  FADD.FTZ R49, RZ, R0 ;  /* 0x00000000ff317221 */ /* 0x000fe20000010000 */
[----:B------:R-:W-:Y:S01]  /*0a50*/  IMAD.U32 R60, R45, 0x10000, RZ ;  /* 0x000100002d3c7824 */ /* 0x000fe200078e00ff */
[----:B------:R-:W-:Y:S02]  /*0a60*/  SHF.L.U32 R7, R7, 0x10, RZ ;  /* 0x0000001007077819 */ /* 0x000fe400000006ff */
[----:B------:R-:W-:Y:S01]  /*0a70*/  SHF.L.U32 R59, R42, 0x10, RZ ;  /* 0x000000102a3b7819 */ /* 0x000fe200000006ff */
[----:B-1----:R-:W-:Y:S01]  /*0a80*/  IMAD.WIDE R10, R10, 0x2, R8 ;  /* 0x000000020a0a7825 */ /* 0x002fe200078e0208 */
[----:B------:R-:W-:-:S03]  /*0a90*/  PRMT R8, R44, 0x7632, R8 ;  /* 0x000076322c087816 */ /* 0x000fc60000000008 */
[----:B------:R-:W-:Y:S01]  /*0aa0*/  FFMA.FTZ R9, R0, R0, RZ ;  /* 0x0000000000097223 */ /* 0x000fe200000100ff */
[----:B------:R-:W-:Y:S01]  /*0ab0*/  SHF.L.U32 R50, R43, 0x10, RZ ;  /* 0x000000102b327819 */ /* 0x000fe200000006ff */
[----:B----4-:R-:W-:Y:S01]  /*0ac0*/  IMAD.U32 R58, R40, 0x10000, RZ ;  /* 0x00010000283a7824 */ /* 0x010fe200078e00ff */
[----:B------:R-:W-:Y:S01]  /*0ad0*/  SHF.L.U32 R8, R8, 0x10, RZ ;  /* 0x0000001008087819 */ /* 0x000fe200000006ff */
[----:B------:R-:W5:Y:S04]  /*0ae0*/  LDG.E.64.CONSTANT R12, desc[UR8][R12.64] ;  /* 0x000000080c0c7981 */ /* 0x000f68000c1e9b00 */
[----:B------:R-:W-:Y:S01]  /*0af0*/  FADD.FTZ R49, R49, R8 ;  /* 0x0000000831317221 */ /* 0x000fe20000010000 */
[--C-:B------:R-:W-:Y:S01]  /*0b00*/  FFMA.FTZ R8, R8, R8, R9.reuse ;  /* 0x0000000808087223 */ /* 0x100fe20000010009 */
[----:B------:R-:W-:Y:S01]  /*0b10*/  SHF.L.U32 R57, R38, 0x10, RZ ;  /* 0x0000001026397819 */ /* 0x000fe200000006ff */
[----:B------:R-:W5:Y:S01]  /*0b20*/  LDG.E.64.CONSTANT R10, desc[UR8][R10.64] ;  /* 0x000000080a0a7981 */ /* 0x000f62000c1e9b00 */
[----:B------:R-:W-:Y:S01]  /*0b30*/  FADD.FTZ R49, R49, R60 ;  /* 0x0000003c31317221 */ /* 0x000fe20000010000 */
[----:B------:R-:W-:Y:S01]  /*0b40*/  FFMA.FTZ R8, R60, R60, R8 ;  /* 0x0000003c3c087223 */ /* 0x000fe20000010008 */
[----:B------:R-:W-:-:S02]  /*0b50*/  PRMT R9, R42, 0x7632, R9 ;  /* 0x000076322a097816 */ /* 0x000fc40000000009 */
[----:B------:R-:W-:Y:S01]  /*0b60*/  FADD.FTZ R49, R49, R7 ;  /* 0x0000000731317221 */ /* 0x000fe20000010000 */
[--C-:B------:R-:W-:Y:S02]  /*0b70*/  FFMA.FTZ R7, R7, R7, R8.reuse ;  /* 0x0000000707077223 */ /* 0x100fe40000010008 */
        /* <DEDUP_REMOVED lines=21> */
[----:B------:R-:W-:Y:S02]  /*0cd0*/  PRMT R8, R38, 0x7632, R8 ;  /* 0x0000763226087816 */ /* 0x000fe40000000008 */
[----:B------:R-:W-:Y:S01]  /*0ce0*/  FADD.FTZ R49, R49, R50 ;  /* 0x0000003231317221 */ /* 0x000fe20000010000 */
[----:B------:R-:W-:-:S03]  /*0cf0*/  FFMA.FTZ R7, R50, R50, R7 ;  /* 0x0000003232077223 */ /* 0x000fc60000010007 */
        /* <DEDUP_REMOVED lines=8> */
[----:B------:R-:W-:Y:S02]  /*0d80*/  FFMA.FTZ R8, R8, R8, R9 ;  /* 0x0000000808087223 */ /* 0x000fe40000010009 */
[----:B------:R-:W-:Y:S01]  /*0d90*/  SHF.L.U32 R7, R7, 0x10, RZ ;  /* 0x0000001007077819 */ /* 0x000fe200000006ff */
[----:B0-----:R-:W-:Y:S01]  /*0da0*/  IMAD.U32 R50, R39, 0x10000, RZ ;  /* 0x0001000027327824 */ /* 0x001fe200078e00ff */
[----:B------:R-:W-:-:S03]  /*0db0*/  SHF.L.U32 R56, R36, 0x10, RZ ;  /* 0x0000001024387819 */ /* 0x000fc600000006ff */
[----:B------:R-:W-:Y:S01]  /*0dc0*/  FADD.FTZ R49, R49, R50 ;  /* 0x0000003231317221 */ /* 0x000fe20000010000 */
[----:B------:R-:W-:Y:S01]  /*0dd0*/  FFMA.FTZ R8, R50, R50, R8 ;  /* 0x0000003232087223 */ /* 0x000fe20000010008 */
[----:B------:R-:W-:Y:S02]  /*0de0*/  PRMT R9, R36, 0x7632, R9 ;  /* 0x0000763224097816 */ /* 0x000fe40000000009 */
[----:B------:R-:W-:Y:S01]  /*0df0*/  FADD.FTZ R49, R49, R7 ;  /* 0x0000000731317221 */ /* 0x000fe20000010000 */
[----:B------:R-:W-:Y:S02]  /*0e00*/  FFMA.FTZ R7, R7, R7, R8 ;  /* 0x0000000707077223 */ /* 0x000fe40000010008 */
[----:B------:R-:W-:Y:S02]  /*0e10*/  IMAD.U32 R9, R9, 0x10000, RZ ;  /* 0x0001000009097824 */ /* 0x000fe400078e00ff */
[----:B------:R-:W-:Y:S01]  /*0e20*/  FADD.FTZ R49, R49, R56 ;  /* 0x0000003831317221 */ /* 0x000fe20000010000 */
[----:B------:R-:W-:Y:S01]  /*0e30*/  FFMA.FTZ R7, R56, R56, R7 ;  /* 0x0000003838077223 */ /* 0x000fe20000010007 */
[----:B------:R0:W-:Y:S01]  /*0e40*/  STL [R1+0x90], R50 ;  /* 0x0000903201007387 */ /* 0x0001e20000100800 */
[----:B------:R-:W-:Y:S01]  /*0e50*/  PRMT R8, R37, 0x7632, R8 ;  /* 0x0000763225087816 */ /* 0x000fe20000000008 */
[----:B------:R-:W-:Y:S01]  /*0e60*/  FADD.FTZ R49, R49, R9 ;  /* 0x0000000931317221 */ /* 0x000fe20000010000 */
[----:B------:R-:W-:-:S02]  /*0e70*/  FFMA.FTZ R9, R9, R9, R7 ;  /* 0x0000000909097223 */ /* 0x000fc40000010007 */
[----:B------:R-:W-:Y:S02]  /*0e80*/  SHF.L.U32 R8, R8, 0x10, RZ ;  /* 0x0000001008087819 */ /* 0x000fe400000006ff */
[----:B0-----:R-:W-:Y:S01]  /*0e90*/  SHF.L.U32 R50, R37, 0x10, RZ ;  /* 0x0000001025327819 */ /* 0x001fe200000006ff */
[C---:B------:R-:W-:Y:S01]  /*0ea0*/  IMAD.U32 R55, R34.reuse, 0x10000, RZ ;  /* 0x0001000022377824 */ /* 0x040fe200078e00ff */
[----:B------:R-:W-:-:S03]  /*0eb0*/  PRMT R7, R34, 0x7632, R7 ;  /* 0x0000763222077816 */ /* 0x000fc60000000007 */
        /* <DEDUP_REMOVED lines=28> */
[----:B------:R-:W-:-:S03]  /*1080*/  SHF.L.U32 R53, R30, 0x10, RZ ;  /* 0x000000101e357819 */ /* 0x000fc600000006ff */
[----:B------:R-:W-:Y:S01]  /*1090*/  FADD.FTZ R49, R49, R50 ;  /* 0x0000003231317221 */ /* 0x000fe20000010000 */
[----:B------:R-:W-:Y:S01]  /*10a0*/  FFMA.FTZ R8, R50, R50, R8 ;  /* 0x0000003232087223 */ /* 0x000fe20000010008 */
[----:B------:R-:W-:Y:S02]  /*10b0*/  PRMT R9, R30, 0x7632, R9 ;  /* 0x000076321e097816 */ /* 0x000fe40000000009 */
[----:B------:R-:W-:Y:S01]  /*10c0*/  FADD.FTZ R49, R49, R7 ;  /* 0x0000000731317221 */ /* 0x000fe20000010000 */
[--C-:B------:R-:W-:Y:S02]  /*10d0*/  FFMA.FTZ R7, R7, R7, R8.reuse ;  /* 0x0000000707077223 */ /* 0x100fe40000010008 */
        /* <DEDUP_REMOVED lines=53> */
[----:B0-----:R-:W-:Y:S02]  /*1430*/  SHF.L.U32 R50, R25, 0x10, RZ ;  /* 0x0000001019327819 */ /* 0x001fe400000006ff */
        /* <DEDUP_REMOVED lines=14> */
[----:B------:R-:W-:Y:S01]  /*1520*/  IMAD.U32 R47, R47, 0x10000, RZ ;  /* 0x000100002f2f7824 */ /* 0x000fe200078e00ff */
[----:B0-----:R-:W-:Y:S02]  /*1530*/  SHF.L.U32 R50, R23, 0x10, RZ ;  /* 0x0000001017327819 */ /* 0x001fe400000006ff */
[----:B------:R-:W-:-:S03]  /*1540*/  PRMT R46, R20, 0x7632, R46 ;  /* 0x00007632142e7816 */ /* 0x000fc6000000002e */
[----:B------:R-:W-:Y:S01]  /*1550*/  FADD.FTZ R49, R49, R50 ;  /* 0x0000003231317221 */ /* 0x000fe20000010000 */
[----:B------:R-:W-:Y:S01]  /*1560*/  FFMA.FTZ R48, R50, R50, R48 ;  /* 0x0000003232307223 */ /* 0x000fe20000010030 */
[----:B------:R0:W-:Y:S02]  /*1570*/  STL [R1+0x40], R50 ;  /* 0x0000403201007387 */ /* 0x0001e40000100800 */
[----:B------:R-:W-:Y:S01]  /*1580*/  FADD.FTZ R49, R49, R47 ;  /* 0x0000002f31317221 */ /* 0x000fe20000010000 */
[--C-:B------:R-:W-:Y:S01]  /*1590*/  FFMA.FTZ R47, R47, R47, R48.reuse ;  /* 0x0000002f2f2f7223 */ /* 0x100fe20000010030 */
        /* <DEDUP_REMOVED lines=31> */
[----:B------:R-:W-:Y:S01]  /*1790*/  FFMA.FTZ R47, R46, R46, R47 ;  /* 0x0000002e2e2f7223 */ /* 0x000fe2000001002f */
[----:B------:R-:W-:Y:S01]  /*17a0*/  SHF.L.U32 R48, R48, 0x10, RZ ;  /* 0x0000001030307819 */ /* 0x000fe200000006ff */
[----:B0-----:R-:W-:-:S04]  /*17b0*/  IMAD.U32 R50, R16, 0x10000, RZ ;  /* 0x0001000010327824 */ /* 0x001fc800078e00ff */
[----:B------:R-:W-:Y:S01]  /*17c0*/  FADD.FTZ R49, R49, R50 ;  /* 0x0000003231317221 */ /* 0x000fe20000010000 */
[----:B------:R-:W-:Y:S01]  /*17d0*/  FFMA.FTZ R47, R50, R50, R47 ;  /* 0x00000032322f7223 */ /* 0x000fe2000001002f */
[----:B------:R-:W-:Y:S02]  /*17e0*/  SHF.L.U32 R46, R17, 0x10, RZ ;  /* 0x00000010112e7819 */ /* 0x000fe400000006ff */
[----:B------:R-:W-:Y:S01]  /*17f0*/  FADD.FTZ R49, R49, R48 ;  /* 0x0000003031317221 */ /* 0x000fe20000010000 */
[--C-:B------:R-:W-:Y:S01]  /*1800*/  FFMA.FTZ R48, R48, R48, R47.reuse ;  /* 0x0000003030307223 */ /* 0x100fe2000001002f */
[----:B------:R-:W-:Y:S01]  /*1810*/  PRMT R47, R17, 0x7632, R47 ;  /* 0x00007632112f7816 */ /* 0x000fe2000000002f */
[----:B------:R-:W-:Y:S01]  /*1820*/  STL [R1+0x10], R50 ;  /* 0x0000103201007387 */ /* 0x000fe20000100800 */
[----:B------:R-:W-:-:S03]  /*1830*/  FADD.FTZ R49, R49, R46 ;  /* 0x0000002e31317221 */ /* 0x000fc60000010000 */
[----:B------:R-:W-:Y:S01]  /*1840*/  IMAD.U32 R47, R47, 0x10000, RZ ;  /* 0x000100002f2f7824 */ /* 0x000fe200078e00ff */
[----:B------:R0:W-:Y:S01]  /*1850*/  STL [R1+0x30], R46 ;  /* 0x0000302e01007387 */ /* 0x0001e20000100800 */
[----:B------:R-:W-:Y:S01]  /*1860*/  SHF.L.U32 R52, R14, 0x10, RZ ;  /* 0x000000100e347819 */ /* 0x000fe200000006ff */
[----:B0-----:R-:W-:Y:S01]  /*1870*/  FFMA.FTZ R46, R46, R46, R48 ;  /* 0x0000002e2e2e7223 */ /* 0x001fe20000010030 */
[----:B------:R-:W-:Y:S02]  /*1880*/  FADD.FTZ R48, R49, R47 ;  /* 0x0000002f31307221 */ /* 0x000fe40000010000 */
[----:B------:R-:W2:Y:S01]  /*1890*/  LDL R49, [R1+0x110] ;  /* 0x0001100001317983 */ /* 0x000ea20000100800 */
[--C-:B------:R-:W-:Y:S01]  /*18a0*/  FFMA.FTZ R47, R47, R47, R46.reuse ;  /* 0x0000002f2f2f7223 */ /* 0x100fe2000001002e */
[----:B------:R-:W-:Y:S01]  /*18b0*/  PRMT R46, R14, 0x7632, R46 ;  /* 0x000076320e2e7816 */ /* 0x000fe2000000002e */
[----:B------:R-:W-:Y:S02]  /*18c0*/  FADD.FTZ R48, R48, R52 ;  /* 0x0000003430307221 */ /* 0x000fe40000010000 */
[----:B------:R-:W-:Y:S01]  /*18d0*/  FFMA.FTZ R47, R52, R52, R47 ;  /* 0x00000034342f7223 */ /* 0x000fe2000001002f */
[----:B------:R-:W-:Y:S01]  /*18e0*/  SHF.L.U32 R46, R46, 0x10, RZ ;  /* 0x000000102e2e7819 */ /* 0x000fe200000006ff */
[----:B------:R-:W-:-:S04]  /*18f0*/  IMAD.U32 R50, R15, 0x10000, RZ ;  /* 0x000100000f327824 */ /* 0x000fc800078e00ff */
[----:B------:R-:W-:Y:S01]  /*1900*/  FADD.FTZ R48, R48, R46 ;  /* 0x0000002e30307221 */ /* 0x000fe20000010000 */
[----:B------:R-:W-:Y:S01]  /*1910*/  FFMA.FTZ R47, R46, R46, R47 ;  /* 0x0000002e2e2f7223 */ /* 0x000fe2000001002f */
[----:B------:R0:W-:Y:S02]  /*1920*/  STL [R1+0x2c], R50 ;  /* 0x00002c3201007387 */ /* 0x0001e40000100800 */
[----:B------:R-:W-:Y:S01]  /*1930*/  FADD.FTZ R48, R48, R50 ;  /* 0x0000003230307221 */ /* 0x000fe20000010000 */
[----:B------:R-:W-:Y:S02]  /*1940*/  FFMA.FTZ R47, R50, R50, R47 ;  /* 0x00000032322f7223 */ /* 0x000fe4000001002f */
[----:B0-----:R0:W5:Y:S01]  /*1950*/  LDL.LU R50, [R1+0x114] ;  /* 0x0001140001327983 */ /* 0x0011620000300800 */
[----:B------:R-:W-:Y:S02]  /*1960*/  PRMT R46, R15, 0x7632, R46 ;  /* 0x000076320f2e7816 */ /* 0x000fe4000000002e */
[----:B------:R-:W-:-:S02]  /*1970*/  ISETP.GT.U32.AND P0, PT, R51, 0x1f, PT ;  /* 0x0000001f3300780c */ /* 0x000fc40003f04070 */
[----:B------:R-:W-:-:S05]  /*1980*/  SHF.L.U32 R46, R46, 0x10, RZ ;  /* 0x000000102e2e7819 */ /* 0x000fca00000006ff */
[----:B------:R-:W-:Y:S01]  /*1990*/  FFMA.FTZ R47, R46, R46, R47 ;  /* 0x0000002e2e2f7223 */ /* 0x000fe2000001002f */
[----:B------:R-:W-:Y:S01]  /*19a0*/  FADD.FTZ R46, R48, R46 ;  /* 0x0000002e302e7221 */ /* 0x000fe20000010000 */
[----:B------:R-:W-:Y:S04]  /*19b0*/  BSSY B0, `(.L_x_1028) ;  /* 0x000009d000007945 */ /* 0x000fe80003800000 */
[----:B--2---:R1:W-:Y:S02]  /*19c0*/  STS.64 [R49], R46 ;  /* 0x0000002e31007388 */ /* 0x0043e40000000a00 */
[----:B-1----:R-:W-:Y:S01]  /*19d0*/  CS2R R46, SRZ ;  /* 0x00000000002e7805 */ /* 0x002fe2000001ff00 */
[----:B------:R-:W-:Y:S06]  /*19e0*/  BAR.SYNC.DEFER_BLOCKING 0x0 ;  /* 0x0000000000007b1d */ /* 0x000fec0000010000 */
[----:B0-----:R-:W-:Y:S05]  /*19f0*/  @P0 BRA `(.L_x_1029) ;  /* 0x0000000800600947 */ /* 0x001fea0003800000 */
[----:B------:R-:W0:Y:S01]  /*1a00*/  S2R R47, SR_CgaCtaId ;  /* 0x00000000002f7919 */ /* 0x000e220000008800 */
[----:B------:R-:W-:Y:S01]  /*1a10*/  SHF.L.U32 R46, R2, 0x4, RZ ;  /* 0x00000004022e7819 */ /* 0x000fe200000006ff */
[----:B------:R-:W-:Y:S03]  /*1a20*/  STL [R1+0x120], R5 ;  /* 0x0001200501007387 */ /* 0x000fe60000100800 */
[----:B------:R-:W-:Y:S01]  /*1a30*/  LOP3.LUT R46, R46, 0x10, RZ, 0xc0, !PT ;  /* 0x000000102e2e7812 */ /* 0x000fe200078ec0ff */
[----:B------:R-:W-:Y:S03]  /*1a40*/  STL [R1+0x11c], R4 ;  /* 0x00011c0401007387 */ /* 0x000fe60000100800 */
[----:B------:R-:W-:Y:S01]  /*1a50*/  LEA.HI R46, R51, R46, RZ, 0x1f ;  /* 0x0000002e332e7211 */ /* 0x000fe200078ff8ff */
[----:B------:R-:W-:Y:S04]  /*1a60*/  STL [R1+0x118], R3 ;  /* 0x0001180301007387 */ /* 0x000fe80000100800 */
[----:B-----5:R-:W-:Y:S01]  /*1a70*/  IMAD R50, R46, 0x3c, -R50 ;  /* 0x0000003c2e327824 */ /* 0x020fe200078e0a32 */
[----:B------:R-:W-:Y:S01]  /*1a80*/  MOV R46, 0x400 ;  /* 0x00000400002e7802 */ /* 0x000fe20000000f00 */
[----:B------:R0:W-:Y:S03]  /*1a90*/  STL [R1+0x114], R0 ;  /* 0x0001140001007387 */ /* 0x0001e60000100800 */
[----:B0-----:R-:W-:Y:S01]  /*1aa0*/  LEA R0, R47, R46, 0x18 ;  /* 0x0000002e2f007211 */ /* 0x001fe200078ec0ff */
[----:B------:R-:W-:Y:S01]  /*1ab0*/  VIADD R47, R50, 0x4 ;  /* 0x00000004322f7836 */ /* 0x000fe20000000000 */
[----:B------:R-:W-:-:S04]  /*1ac0*/  SHF.R.S32.HI R46, RZ, 0x1f, R50 ;  /* 0x0000001fff2e7819 */ /* 0x000fc80000011432 */
[----:B------:R-:W-:Y:S02]  /*1ad0*/  LEA.HI R46, R46, R50, RZ, 0x2 ;  /* 0x000000322e2e7211 */ /* 0x000fe400078f10ff */
[----:B------:R-:W-:Y:S02]  /*1ae0*/  SHF.R.S32.HI R48, RZ, 0x1f, R47 ;  /* 0x0000001fff307819 */ /* 0x000fe4000001142f */
[----:B------:R-:W-:Y:S02]  /*1af0*/  SHF.R.S32.HI R46, RZ, 0x2, R46 ;  /* 0x00000002ff2e7819 */ /* 0x000fe4000001142e */
[----:B------:R-:W-:Y:S02]  /*1b00*/  LEA.HI R48, R48, R47, RZ, 0x2 ;  /* 0x0000002f30307211 */ /* 0x000fe400078f10ff */
[----:B------:R-:W-:Y:S01]  /*1b10*/  SHF.L.U32 R47, R51, 0x3, RZ ;  /* 0x00000003332f7819 */ /* 0x000fe200000006ff */
[----:B------:R-:W-:Y:S01]  /*1b20*/  IMAD R46, R46, 0x18, R0 ;  /* 0x000000182e2e7824 */ /* 0x000fe200078e0200 */
[----:B------:R-:W-:-:S02]  /*1b30*/  SHF.R.S32.HI R48, RZ, 0x2, R48 ;  /* 0x00000002ff307819 */ /* 0x000fc40000011430 */
[----:B------:R-:W-:Y:S02]  /*1b40*/  LOP3.LUT R3, R47, 0x8, RZ, 0xc0, !PT ;  /* 0x000000082f037812 */ /* 0x000fe400078ec0ff */
[----:B------:R-:W-:Y:S01]  /*1b50*/  IADD3 R51, R50, 0x30, RZ ;  /* 0x0000003032337810 */ /* 0x000fe20007ffe0ff */
[----:B------:R-:W-:Y:S01]  /*1b60*/  IMAD R48, R48, 0x18, R0 ;  /* 0x0000001830307824 */ /* 0x000fe200078e0200 */
[----:B------:R-:W-:-:S03]  /*1b70*/  IADD3 R46, R46, R3, RZ ;  /* 0x000000032e2e7210 */ /* 0x000fc60007ffe0ff */
[----:B------:R-:W-:-:S03]  /*1b80*/  IMAD.IADD R48, R3, 0x1, R48 ;  /* 0x0000000103307824 */ /* 0x000fc600078e0230 */
        /* <DEDUP_REMOVED lines=79> */
[C---:B------:R-:W-:Y:S01]  /*2080*/  VIADD R48, R50.reuse, 0x2c ;  /* 0x0000002c32307836 */ /* 0x040fe20000000000 */
[----:B------:R-:W-:Y:S02]  /*2090*/  IADD3 R49, R50, 0x34, RZ ;  /* 0x0000003432317810 */ /* 0x000fe40007ffe0ff */
        /* <DEDUP_REMOVED lines=8> */
[----:B------:R-:W-:Y:S01]  /*2120*/  LEA.HI R51, R47, R51, RZ, 0x2 ;  /* 0x000000332f337211 */ /* 0x000fe200078f10ff */
[----:B------:R-:W-:Y:S01]  /*2130*/  VIADD R47, R50, 0x38 ;  /* 0x00000038322f7836 */ /* 0x000fe20000000000 */
[----:B------:R-:W-:Y:S01]  /*2140*/  SHF.R.S32.HI R50, RZ, 0x1f, R49 ;  /* 0x0000001fff327819 */ /* 0x000fe20000011431 */
[--C-:B------:R-:W-:Y:S01]  /*2150*/  IMAD R48, R48, 0x18, R0.reuse ;  /* 0x0000001830307824 */ /* 0x100fe200078e0200 */
[----:B------:R-:W-:Y:S02]  /*2160*/  SHF.R.S32.HI R51, RZ, 0x2, R51 ;  /* 0x00000002ff337819 */ /* 0x000fe40000011433 */
[----:B------:R-:W-:Y:S02]  /*2170*/  LEA.HI R49, R50, R49, RZ, 0x2 ;  /* 0x0000003132317211 */ /* 0x000fe400078f10ff */
[----:B------:R-:W-:Y:S01]  /*2180*/  SHF.R.S32.HI R50, RZ, 0x1f, R47 ;  /* 0x0000001fff327819 */ /* 0x000fe2000001142f */
[----:B------:R-:W-:Y:S01]  /*2190*/  IMAD R51, R51, 0x18, R0 ;  /* 0x0000001833337824 */ /* 0x000fe200078e0200 */
[----:B------:R-:W-:-:S02]  /*21a0*/  SHF.R.S32.HI R49, RZ, 0x2, R49 ;  /* 0x00000002ff317819 */ /* 0x000fc40000011431 */
[----:B------:R-:W-:Y:S01]  /*21b0*/  LEA.HI R47, R50, R47, RZ, 0x2 ;  /* 0x0000002f322f7211 */ /* 0x000fe200078f10ff */
[C---:B------:R-:W-:Y:S01]  /*21c0*/  IMAD.IADD R51, R3.reuse, 0x1, R51 ;  /* 0x0000000103337824 */ /* 0x040fe200078e0233 */
[----:B------:R-:W-:Y:S01]  /*21d0*/  IADD3 R46, R3, R46, RZ ;  /* 0x0000002e032e7210 */ /* 0x000fe20007ffe0ff */
[----:B------:R-:W-:Y:S01]  /*21e0*/  IMAD R49, R49, 0x18, R0 ;  /* 0x0000001831317824 */ /* 0x000fe200078e0200 */
[----:B------:R-:W-:Y:S02]  /*21f0*/  SHF.R.S32.HI R47, RZ, 0x2, R47 ;  /* 0x00000002ff2f7819 */ /* 0x000fe4000001142f */
[----:B------:R-:W-:-:S03]  /*2200*/  IADD3 R48, R3, R48, RZ ;  /* 0x0000003003307210 */ /* 0x000fc60007ffe0ff */
[----:B------:R-:W-:Y:S01]  /*2210*/  IMAD R47, R47, 0x18, R0 ;  /* 0x000000182f2f7824 */ /* 0x000fe200078e0200 */
[C---:B------:R-:W-:Y:S02]  /*2220*/  IADD3 R0, R3.reuse, R49, RZ ;  /* 0x0000003103007210 */ /* 0x040fe40007ffe0ff */
[----:B------:R-:W-:Y:S02]  /*2230*/  LDS.64 R48, [R48] ;  /* 0x0000000030307984 */ /* 0x000fe40000000a00 */
[----:B------:R-:W-:Y:S02]  /*2240*/  IADD3 R3, R3, R47, RZ ;  /* 0x0000002f03037210 */ /* 0x000fe40007ffe0ff */
[----:B------:R-:W0:Y:S02]  /*2250*/  LDS.64 R46, [R46] ;  /* 0x000000002e2e7984 */ /* 0x000e240000000a00 */
[----:B0-----:R-:W-:Y:S01]  /*2260*/  FADD.FTZ R46, R5, R46 ;  /* 0x0000002e052e7221 */ /* 0x001fe20000010000 */
[----:B------:R-:W-:Y:S01]  /*2270*/  FADD.FTZ R50, R4, R47 ;  /* 0x0000002f04327221 */ /* 0x000fe20000010000 */
[----:B------:R0:W5:Y:S02]  /*2280*/  LDL.LU R5, [R1+0x120] ;  /* 0x0001200001057983 */ /* 0x0001640000300800 */
[----:B------:R-:W-:-:S02]  /*2290*/  FADD.FTZ R48, R46, R48 ;  /* 0x000000302e307221 */ /* 0x000fc40000010000 */
[----:B------:R1:W2:Y:S04]  /*22a0*/  LDS.64 R46, [R51] ;  /* 0x00000000332e7984 */ /* 0x0002a80000000a00 */
[----:B------:R0:W5:Y:S01]  /*22b0*/  LDL.LU R4, [R1+0x11c] ;  /* 0x00011c0001047983 */ /* 0x0001620000300800 */
[----:B-1----:R-:W-:Y:S02]  /*22c0*/  IMAD.MOV.U32 R51, RZ, RZ, R0 ;  /* 0x000000ffff337224 */ /* 0x002fe400078e0000 */
[----:B------:R-:W-:Y:S01]  /*22d0*/  FADD.FTZ R0, R50, R49 ;  /* 0x0000003132007221 */ /* 0x000fe20000010000 */
[----:B--2---:R-:W-:Y:S02]  /*22e0*/  FADD.FTZ R46, R48, R46 ;  /* 0x0000002e302e7221 */ /* 0x004fe40000010000 */
[----:B------:R-:W1:Y:S01]  /*22f0*/  LDS.64 R48, [R51] ;  /* 0x0000000033307984 */ /* 0x000e620000000a00 */
[----:B------:R-:W-:-:S03]  /*2300*/  FADD.FTZ R47, R0, R47 ;  /* 0x0000002f002f7221 */ /* 0x000fc60000010000 */
[----:B------:R2:W3:Y:S04]  /*2310*/  LDS.64 R50, [R3] ;  /* 0x0000000003327984 */ /* 0x0004e80000000a00 */
[----:B--2---:R0:W5:Y:S04]  /*2320*/  LDL.LU R3, [R1+0x118] ;  /* 0x0001180001037983 */ /* 0x0041680000300800 */
[----:B------:R0:W5:Y:S01]  /*2330*/  LDL.LU R0, [R1+0x114] ;  /* 0x0001140001007983 */ /* 0x0001620000300800 */
[----:B-1----:R-:W-:Y:S01]  /*2340*/  FADD.FTZ R46, R46, R48 ;  /* 0x000000302e2e7221 */ /* 0x002fe20000010000 */
[----:B------:R-:W-:-:S03]  /*2350*/  FADD.FTZ R47, R47, R49 ;  /* 0x000000312f2f7221 */ /* 0x000fc60000010000 */
[----:B---3--:R-:W-:Y:S01]  /*2360*/  FADD.FTZ R46, R46, R50 ;  /* 0x000000322e2e7221 */ /* 0x008fe20000010000 */
[----:B0-----:R-:W-:-:S07]  /*2370*/  FADD.FTZ R47, R47, R51 ;  /* 0x000000332f2f7221 */ /* 0x001fce0000010000 */
.L_x_1029:
[----:B------:R-:W-:Y:S05]  /*2380*/  BSYNC B0 ;  /* 0x0000000000007941 */ /* 0x000fea0003800000 */
.L_x_1028:
[----:B-----5:R-:W0:Y:S01]  /*2390*/  S2R R50, SR_TID.X ;  /* 0x0000000000327919 */ /* 0x020e220000002100 */
[----:B------:R-:W-:Y:S01]  /*23a0*/  BSSY B0, `(.L_x_1030) ;  /* 0x0000014000007945 */ /* 0x000fe20003800000 */
[----:B------:R-:W1:Y:S04]  /*23b0*/  SHFL.BFLY PT, R49, R46, 0x1, 0x1f ;  /* 0x0c201f002e317f89 */ /* 0x000e6800000e0000 */
[----:B------:R-:W2:Y:S01]  /*23c0*/  SHFL.BFLY PT, R48, R47, 0x1, 0x1f ;  /* 0x0c201f002f307f89 */ /* 0x000ea200000e0000 */
[----:B-1----:R-:W-:Y:S01]  /*23d0*/  FADD.FTZ R46, R49, R46 ;  /* 0x0000002e312e7221 */ /* 0x002fe20000010000 */
[----:B0-----:R-:W-:Y:S01]  /*23e0*/  LOP3.LUT P0, RZ, R50, 0xffffffe1, RZ, 0xc0, !PT ;  /* 0xffffffe132ff7812 */ /* 0x001fe2000780c0ff */
[----:B--2---:R-:W-:-:S12]  /*23f0*/  FADD.FTZ R47, R48, R47 ;  /* 0x0000002f302f7221 */ /* 0x004fd80000010000 */
[----:B------:R-:W-:Y:S05]  /*2400*/  @P0 BRA `(.L_x_1031) ;  /* 0x0000000000340947 */ /* 0x000fea0003800000 */
[----:B------:R-:W0:Y:S01]  /*2410*/  S2R R49, SR_TID.X ;  /* 0x0000000000317919 */ /* 0x000e220000002100 */
[----:B------:R-:W1:Y:S01]  /*2420*/  LDC R48, c[0x0][0x10] ;  /* 0x00000400ff307b82 */ /* 0x000e620000000800 */
[----:B------:R-:W1:Y:S01]  /*2430*/  S2R R51, SR_CTAID.Y ;  /* 0x0000000000337919 */ /* 0x000e620000002600 */
[----:B------:R-:W2:Y:S01]  /*2440*/  S2R R50, SR_CTAID.X ;  /* 0x0000000000327919 */ /* 0x000ea20000002500 */
[----:B0-----:R-:W-:-:S04]  /*2450*/  SHF.R.U32.HI R49, RZ, 0x1, R49 ;  /* 0x00000001ff317819 */ /* 0x001fc80000011631 */
[----:B------:R-:W-:Y:S01]  /*2460*/  SHF.L.U32 R49, R49, 0x5, RZ ;  /* 0x0000000531317819 */ /* 0x000fe200000006ff */
[----:B-1----:R-:W-:-:S03]  /*2470*/  IMAD R48, R48, UR4, R51 ;  /* 0x0000000430307c24 */ /* 0x002fc6000f8e0233 */
[----:B--2---:R-:W-:Y:S02]  /*2480*/  LOP3.LUT R49, R49, 0xffffffe0, R50, 0xe2, !PT ;  /* 0xffffffe031317812 */ /* 0x004fe400078ee232 */
[----:B------:R-:W0:Y:S02]  /*2490*/  LDC.64 R50, c[0x0][0x248] ;  /* 0x00009200ff327b82 */ /* 0x000e240000000a00 */
[----:B------:R-:W-:-:S05]  /*24a0*/  LEA R48, R48, R49, 0x9 ;  /* 0x0000003130307211 */ /* 0x000fca00078e48ff */
[----:B------:R-:W-:-:S04]  /*24b0*/  IMAD.SHL.U32 R48, R48, 0x2, RZ ;  /* 0x0000000230307824 */ /* 0x000fc800078e00ff */
[----:B0-----:R-:W-:-:S05]  /*24c0*/  IMAD.WIDE.U32 R48, R48, 0x4, R50 ;  /* 0x0000000430307825 */ /* 0x001fca00078e0032 */
[----:B------:R0:W-:Y:S02]  /*24d0*/  STG.E.64 desc[UR8][R48.64], R46 ;  /* 0x0000002e30007986 */ /* 0x0001e4000c101b08 */
.L_x_1031:
[----:B------:R-:W-:Y:S05]  /*24e0*/  BSYNC B0 ;  /* 0x0000000000007941 */ /* 0x000fea0003800000 */
.L_x_1030:
[----:B------:R1:W-:Y:S01]  /*24f0*/  STL [R1+0x114], R0 ;  /* 0x0001140001007387 */ /* 0x0003e20000100800 */
[----:B------:R-:W-:Y:S02]  /*2500*/  PRMT R41, R41, 0x7632, R41 ;  /* 0x0000763229297816 */ /* 0x000fe40000000029 */
[----:B------:R-:W-:Y:S02]  /*2510*/  PRMT R44, R44, 0x7632, R44 ;  /* 0x000076322c2c7816 */ /* 0x000fe4000000002c */
[----:B------:R-:W-:Y:S02]  /*2520*/  PRMT R45, R45, 0x7632, R45 ;  /* 0x000076322d2d7816 */ /* 0x000fe4000000002d */
[----:B------:R-:W-:Y:S02]  /*2530*/  PRMT R42, R42, 0x7632, R42 ;  /* 0x000076322a2a7816 */ /* 0x000fe4000000002a */
[----:B------:R-:W-:Y:S02]  /*2540*/  PRMT R43, R43, 0x7632, R43 ;  /* 0x000076322b2b7816 */ /* 0x000fe4000000002b */
[----:B-1----:R-:W-:-:S02]  /*2550*/  PRMT R0, R40, 0x7632, R0 ;  /* 0x0000763228007816 */ /* 0x002fc40000000000 */
[----:B------:R-:W-:-:S03]  /*2560*/  PRMT R40, R38, 0x7632, R40 ;  /* 0x0000763226287816 */ /* 0x000fc60000000028 */
[----:B------:R1:W-:Y:S04]  /*2570*/  STL.S16 [R1+0x8], R0 ;  /* 0x0000080001007387 */ /* 0x0003e80000100600 */
[----:B-1----:R1:W5:Y:S01]  /*2580*/  LDL.LU R0, [R1+0x114] ;  /* 0x0001140001007983 */ /* 0x0023620000300800 */
[----:B------:R-:W-:Y:S02]  /*2590*/  PRMT R39, R39, 0x7632, R39 ;  /* 0x0000763227277816 */ /* 0x000fe40000000027 */
[----:B------:R-:W-:Y:S01]  /*25a0*/  PRMT R38, R36, 0x7632, R38 ;  /* 0x0000763224267816 */ /* 0x000fe20000000026 */
[----:B------:R-:W-:Y:S01]  /*25b0*/  STL.S16 [R1+0xc], R41 ;  /* 0x00000c2901007387 */ /* 0x000fe20000100600 */
[----:B------:R-:W-:Y:S02]  /*25c0*/  PRMT R37, R37, 0x7632, R37 ;  /* 0x0000763225257816 */ /* 0x000fe40000000025 */
[----:B------:R-:W-:Y:S01]  /*25d0*/  PRMT R35, R35, 0x7632, R35 ;  /* 0x0000763223237816 */ /* 0x000fe20000000023 */
[----:B------:R2:W-:Y:S01]  /*25e0*/  STL.S16 [R1+0x4], R40 ;  /* 0x0000042801007387 */ /* 0x0005e20000100600 */
[----:B------:R-:W-:-:S02]  /*25f0*/  PRMT R50, R32, 0x7632, R50 ;  /* 0x0000763220327816 */ /* 0x000fc40000000032 */
[----:B------:R-:W-:Y:S01]  /*2600*/  PRMT R32, R33, 0x7632, R32 ;  /* 0x0000763221207816 */ /* 0x000fe20000000020 */
[----:B------:R1:W-:Y:S01]  /*2610*/  STL.S16 [R1+0x8c], R39 ;  /* 0x00008c2701007387 */ /* 0x0003e20000100600 */
[----:B0-----:R-:W-:Y:S02]  /*2620*/  PRMT R49, R30, 0x7632, R49 ;  /* 0x000076321e317816 */ /* 0x001fe40000000031 */
[----:B------:R-:W-:Y:S01]  /*2630*/  PRMT R30, R31, 0x7632, R30 ;  /* 0x000076321f1e7816 */ /* 0x000fe2000000001e */
[----:B------:R1:W-:Y:S01]  /*2640*/  STL.S16 [R1], R38 ;  /* 0x0000002601007387 */ /* 0x0003e20000100600 */
[----:B------:R-:W-:Y:S02]  /*2650*/  PRMT R48, R28, 0x7632, R48 ;  /* 0x000076321c307816 */ /* 0x000fe40000000030 */
[----:B------:R-:W-:Y:S01]  /*2660*/  PRMT R28, R29, 0x7632, R28 ;  /* 0x000076321d1c7816 */ /* 0x000fe2000000001c */
[----:B--2---:R-:W0:Y:S01]  /*2670*/  S2R R40, SR_TID.X ;  /* 0x0000000000287919 */ /* 0x004e220000002100 */
[----:B------:R-:W-:-:S02]  /*2680*/  PRMT R47, R26, 0x7632, R47 ;  /* 0x000076321a2f7816 */ /* 0x000fc4000000002f */
[----:B------:R-:W-:Y:S01]  /*2690*/  PRMT R27, R27, 0x7632, R27 ;  /* 0x000076321b1b7816 */ /* 0x000fe2000000001b */
[----:B------:R1:W-:Y:S01]  /*26a0*/  STL.S16 [R1+0x98], R37 ;  /* 0x0000982501007387 */ /* 0x0003e20000100600 */
[----:B------:R-:W-:Y:S02]  /*26b0*/  PRMT R46, R24, 0x7632, R46 ;  /* 0x00007632182e7816 */ /* 0x000fe4000000002e */
[----:B------:R-:W-:Y:S01]  /*26c0*/  PRMT R26, R25, 0x7632, R26 ;  /* 0x00007632191a7816 */ /* 0x000fe2000000001a */
[----:B------:R1:W-:Y:S01]  /*26d0*/  STL.S16 [R1+0x9c], R35 ;  /* 0x00009c2301007387 */ /* 0x0003e20000100600 */
[----:B------:R-:W-:Y:S02]  /*26e0*/  PRMT R36, R22, 0x7632, R36 ;  /* 0x0000763216247816 */ /* 0x000fe40000000024 */
[----:B------:R-:W-:Y:S01]  /*26f0*/  PRMT R24, R23, 0x7632, R24 ;  /* 0x0000763217187816 */ /* 0x000fe20000000018 */
[----:B------:R1:W-:Y:S01]  /*2700*/  STL.S16 [R1+0xa0], R32 ;  /* 0x0000a02001007387 */ /* 0x0003e20000100600 */
        /* <DEDUP_REMOVED lines=15> */
[----:B------:R-:W-:Y:S01]  /*2800*/  BAR.SYNC.DEFER_BLOCKING 0x0 ;  /* 0x0000000000007b1d */ /* 0x000fe20000010000 */
[C---:B0-----:R-:W-:Y:S02]  /*2810*/  ISETP.NE.AND P0, PT, R40.reuse, RZ, PT ;  /* 0x000000ff2800720c */ /* 0x041fe40003f05270 */
[----:B------:R-:W-:-:S03]  /*2820*/  ISETP.GT.U32.AND P1, PT, R40, 0xff, PT ;  /* 0x000000ff2800780c */ /* 0x000fc60003f24070 */
[----:B------:R1:W-:Y:S04]  /*2830*/  STL.S16 [R1+0xc4], R23 ;  /* 0x0000c41701007387 */ /* 0x0003e80000100600 */
[----:B------:R1:W-:Y:S04]  /*2840*/  STL.S16 [R1+0xc8], R18 ;  /* 0x0000c81201007387 */ /* 0x0003e80000100600 */
[----:B------:R1:W-:Y:S04]  /*2850*/  STL.S16 [R1+0xcc], R16 ;  /* 0x0000cc1001007387 */ /* 0x0003e80000100600 */
[----:B------:R1:W-:Y:S01]  /*2860*/  STL.S16 [R1+0xd0], R14 ;  /* 0x0000d00e01007387 */ /* 0x0003e20000100600 */
[----:B------:R-:W-:Y:S05]  /*2870*/  @P0 BRA `(.L_x_1032) ;  /* 0x0000000000440947 */ /* 0x000fea0003800000 */
[----:B------:R-:W0:Y:S01]  /*2880*/  S2R R41, SR_CTAID.X ;  /* 0x0000000000297919 */ /* 0x000e220000002500 */
[----:B-1----:R-:W1:Y:S01]  /*2890*/  LDC.64 R14, c[0x0][0x250] ;  /* 0x00009400ff0e7b82 */ /* 0x002e620000000a00 */
[----:B------:R-:W-:Y:S01]  /*28a0*/  MOV R16, 0x7fffffe1 ;  /* 0x7fffffe100107802 */ /* 0x000fe20000000f00 */
[----:B------:R-:W1:Y:S01]  /*28b0*/  S2R R40, SR_CTAID.Y ;  /* 0x0000000000287919 */ /* 0x000e620000002600 */
[----:B0-----:R-:W-:-:S04]  /*28c0*/  ISETP.NE.AND P0, PT, R41, RZ, PT ;  /* 0x000000ff2900720c */ /* 0x001fc80003f05270 */
[----:B------:R-:W-:Y:S01]  /*28d0*/  SEL R16, R16, 0x1, !P0 ;  /* 0x0000000110107807 */ /* 0x000fe20004000000 */
[----:B-1----:R-:W-:Y:S01]  /*28e0*/  IMAD.WIDE.U32 R14, R40, 0x4, R14 ;  /* 0x00000004280e7825 */ /* 0x002fe200078e000e */
[----:B------:R-:W-:Y:S06]  /*28f0*/  MEMBAR.ALL.GPU ;  /* 0x0000000000007992 */ /* 0x000fec000000a000 */
[----:B------:R-:W-:-:S00]  /*2900*/  ERRBAR ;  /* 0x00000000000079ab */ /* 0x000fc00000000000 */
[----:B------:R-:W-:Y:S06]  /*2910*/  CGAERRBAR ;  /* 0x00000000000075ab */ /* 0x000fec0000000000 */
[----:B------:R0:W5:Y:S02]  /*2920*/  ATOM.E.ADD.STRONG.GPU PT, R16, desc[UR8][R14.64], R16 ;  /* 0x000000100e10798a */ /* 0x00016400081ee1c8 */
.L_x_1033:
[----:B------:R-:W2:Y:S04]  /*2930*/  LD.E.STRONG.GPU R17, desc[UR8][R14.64] ;  /* 0x000000080e117980 */ /* 0x000ea8000c10f900 */
[----:B--2---:R-:W-:Y:S01]  /*2940*/  CCTL.IVALL ;  /* 0x00000000ff00798f */ /* 0x004fe20002000000 */
[----:B------:R-:W-:Y:S05]  /*2950*/  YIELD ;  /* 0x0000000000007946 */ /* 0x000fea0003800000 */
[----:B-----5:R-:W-:-:S04]  /*2960*/  LOP3.LUT R17, R17, R16, RZ, 0x3c, !PT ;  /* 0x0000001011117212 */ /* 0x020fc800078e3cff */
[----:B------:R-:W-:-:S13]  /*2970*/  ISETP.GT.AND P0, PT, R17, -0x1, PT ;  /* 0xffffffff1100780c */ /* 0x000fda0003f04270 */
[----:B------:R-:W-:Y:S05]  /*2980*/  @P0 BRA `(.L_x_1033) ;  /* 0xfffffffc00e80947 */ /* 0x000fea000383ffff */
.L_x_1032:
[----:B------:R-:W-:Y:S05]  /*2990*/  WARPSYNC.ALL ;  /* 0x0000000000007948 */ /* 0x000fea0003800000 */
[----:B-1----:R-:W-:Y:S02]  /*29a0*/  PRMT R24, R13, 0x7632, R24 ;  /* 0x000076320d187816 */ /* 0x002fe40000000018 */
[----:B------:R-:W-:Y:S02]  /*29b0*/  PRMT R23, R10, 0x7632, R23 ;  /* 0x000076320a177816 */ /* 0x000fe40000000017 */
[----:B0-----:R-:W-:Y:S01]  /*29c0*/  PRMT R15, R11, 0x7632, R15 ;  /* 0x000076320b0f7816 */ /* 0x001fe2000000000f */
[----:B------:R-:W0:Y:S01]  /*29d0*/  S2R R26, SR_TID.X ;  /* 0x00000000001a7919 */ /* 0x000e220000002100 */
[----:B------:R-:W1:Y:S01]  /*29e0*/  @!P1 LDC R18, c[0x0][0x10] ;  /* 0x00000400ff129b82 */ /* 0x000e620000000800 */
[----:B------:R-:W-:Y:S01]  /*29f0*/  ULDC.64 UR12, c[0x0][0x240] ;  /* 0x00009000000c7ab9 */ /* 0x000fe20000000a00 */
[----:B------:R-:W1:Y:S06]  /*2a00*/  S2R R19, SR_CTAID.Y ;  /* 0x0000000000137919 */ /* 0x000e6c0000002600 */
[----:B------:R-:W2:Y:S01]  /*2a10*/  @!P1 LDC.64 R16, c[0x0][0x248] ;  /* 0x00009200ff109b82 */ /* 0x000ea20000000a00 */
[----:B0-----:R-:W-:-:S04]  /*2a20*/  @!P1 SHF.L.U32 R14, R26, 0x1, RZ ;  /* 0x000000011a0e9819 */ /* 0x001fc800000006ff */
[----:B------:R-:W-:Y:S01]  /*2a30*/  @!P1 LOP3.LUT R14, R14, 0x7fffffe0, RZ, 0xc0, !PT ;  /* 0x7fffffe00e0e9812 */ /* 0x000fe200078ec0ff */
[----:B-1----:R-:W-:-:S04]  /*2a40*/  @!P1 IMAD R18, R18, UR4, R19 ;  /* 0x0000000412129c24 */ /* 0x002fc8000f8e0213 */
[----:B------:R-:W-:Y:S01]  /*2a50*/  @!P1 IMAD R14, R18, 0x200, R14 ;  /* 0x00000200120e9824 */ /* 0x000fe200078e020e */
[----:B------:R-:W-:-:S04]  /*2a60*/  @!P1 LOP3.LUT R18, R26, 0xf, RZ, 0xc0, !PT ;  /* 0x0000000f1a129812 */ /* 0x000fc800078ec0ff */
[----:B------:R-:W-:-:S04]  /*2a70*/  @!P1 IADD3 R18, R14, R18, RZ ;  /* 0x000000120e129210 */ /* 0x000fc80007ffe0ff */
[----:B------:R-:W-:-:S05]  /*2a80*/  @!P1 SHF.L.U32 R18, R18, 0x1, RZ ;  /* 0x0000000112129819 */ /* 0x000fca00000006ff */
[C---:B------:R-:W-:Y:S02]  /*2a90*/  @!P1 VIADD R14, R18.reuse, 0x20 ;  /* 0x00000020120e9836 */ /* 0x040fe40000000000 */
[--C-:B--2---:R-:W-:Y:S01]  /*2aa0*/  @!P1 IMAD.WIDE.U32 R18, R18, 0x4, R16.reuse ;  /* 0x0000000412129825 */ /* 0x104fe200078e0010 */
[----:B------:R-:W-:Y:S03]  /*2ab0*/  BAR.SYNC.DEFER_BLOCKING 0x0 ;  /* 0x0000000000007b1d */ /* 0x000fe60000010000 */
[----:B------:R-:W-:-:S03]  /*2ac0*/  @!P1 IMAD.WIDE.U32 R16, R14, 0x4, R16 ;  /* 0x000000040e109825 */ /* 0x000fc600078e0010 */
[----:B------:R-:W2:Y:S04]  /*2ad0*/  @!P1 LDG.E.64 R18, desc[UR8][R18.64] ;  /* 0x0000000812129981 */ /* 0x000ea8000c1e1b00 */
[----:B------:R-:W3:Y:S01]  /*2ae0*/  @!P1 LDG.E.64 R16, desc[UR8][R16.64] ;  /* 0x0000000810109981 */ /* 0x000ee2000c1e1b00 */
[----:B------:R-:W-:Y:S01]  /*2af0*/  HFMA2.MMA R14, -RZ, RZ, 0, 0 ;  /* 0x00000000ff0e7435 */ /* 0x000fe200000001ff */
[----:B------:R-:W-:Y:S01]  /*2b00*/  LOP3.LUT P0, RZ, R26, 0xffffff0f, RZ, 0xc0, !PT ;  /* 0xffffff0f1aff7812 */ /* 0x000fe2000780c0ff */
[----:B------:R-:W-:Y:S01]  /*2b10*/  BSSY B0, `(.L_x_1034) ;  /* 0x000003a000007945 */ /* 0x000fe20003800000 */
[----:B------:R-:W0:Y:S01]  /*2b20*/  S2R R27, SR_CTAID.X ;  /* 0x00000000001b7919 */ /* 0x000e220000002500 */
[----:B--2---:R-:W-:Y:S01]  /*2b30*/  @!P1 FADD.FTZ R18, RZ, R18 ;  /* 0x00000012ff129221 */ /* 0x004fe20000010000 */
[----:B------:R-:W-:-:S03]  /*2b40*/  @!P1 FADD.FTZ R19, RZ, R19 ;  /* 0x00000013ff139221 */ /* 0x000fc60000010000 */
[----:B---3--:R-:W-:Y:S01]  /*2b50*/  @!P1 FADD.FTZ R14, R16, R18 ;  /* 0x00000012100e9221 */ /* 0x008fe20000010000 */
[----:B------:R-:W-:Y:S01]  /*2b60*/  MOV R16, RZ ;  /* 0x000000ff00107202 */ /* 0x000fe20000000f00 */
[----:B------:R-:W-:Y:S01]  /*2b70*/  @!P1 FADD.FTZ R16, R17, R19 ;  /* 0x0000001311109221 */ /* 0x000fe20000010000 */
[----:B------:R-:W-:Y:S02]  /*2b80*/  ISETP.EQ.U32.AND P1, PT, RZ, UR12, PT ;  /* 0x0000000cff007c0c */ /* 0x000fe4000bf22070 */
        /* <DEDUP_REMOVED lines=15> */
[----:B------:R-:W-:Y:S01]  /*2c80*/  @!P0 MOV R18, 0x400 ;  /* 0x0000040000128802 */ /* 0x000fe20000000f00 */
[----:B------:R-:W1:Y:S02]  /*2c90*/  @!P0 S2R R14, SR_CgaCtaId ;  /* 0x00000000000e8919 */ /* 0x000e640000008800 */
[----:B------:R-:W-:Y:S01]  /*2ca0*/  @!P0 FMUL.FTZ R16, R16, 1.6276042515528388321e-05 ;  /* 0x3788888910108820 */ /* 0x000fe20000410000 */
[----:B--2---:R-:W-:Y:S01]  /*2cb0*/  FADD.FTZ R19, R17, R19 ;  /* 0x0000001311137221 */ /* 0x004fe20000010000 */
[----:B------:R-:W-:-:S02]  /*2cc0*/  @!P0 VIADD R18, R18, 0x1680 ;  /* 0x0000168012128836 */ /* 0x000fc40000000000 */
[----:B------:R-:W-:-:S04]  /*2cd0*/  @!P0 FMUL.FTZ R17, R16, R16 ;  /* 0x0000001010118220 */ /* 0x000fc80000410000 */
[----:B------:R-:W-:-:S05]  /*2ce0*/  @!P0 FFMA.FTZ R17, R19, 1.6276042515528388321e-05, -R17 ;  /* 0x3788888913118823 */ /* 0x000fca0000010811 */
[----:B------:R-:W-:Y:S02]  /*2cf0*/  @!P0 FMNMX.FTZ R17, RZ, R17, !PT ;  /* 0x00000011ff118209 */ /* 0x000fe40007810000 */
[----:B-1----:R-:W-:Y:S02]  /*2d00*/  @!P0 LEA R14, R14, R18, 0x18 ;  /* 0x000000120e0e8211 */ /* 0x002fe400078ec0ff */
[----:B------:R-:W-:-:S04]  /*2d10*/  @!P0 SHF.R.U32.HI R18, RZ, 0x1, R26 ;  /* 0x00000001ff128819 */ /* 0x000fc8000001161a */
[----:B------:R-:W-:-:S04]  /*2d20*/  @!P0 LOP3.LUT R18, R18, 0x7ffffff8, RZ, 0xc0, !PT ;  /* 0x7ffffff812128812 */ /* 0x000fc800078ec0ff */
[----:B------:R-:W-:-:S05]  /*2d30*/  @!P0 IADD3 R14, R18, R14, RZ ;  /* 0x0000000e120e8210 */ /* 0x000fca0007ffe0ff */
[----:B------:R1:W-:Y:S01]  /*2d40*/  @!P0 STS.64 [R14], R16 ;  /* 0x000000100e008388 */ /* 0x0003e20000000a00 */
[----:B------:R-:W-:Y:S01]  /*2d50*/  BAR.SYNC.DEFER_BLOCKING 0x0 ;  /* 0x0000000000007b1d */ /* 0x000fe20000010000 */
[----:B0-----:R-:W-:-:S04]  /*2d60*/  LOP3.LUT P0, RZ, R27, 0x1f, RZ, 0xc0, !PT ;  /* 0x0000001f1bff7812 */ /* 0x001fc8000780c0ff */
[----:B------:R-:W-:-:S04]  /*2d70*/  ISETP.GT.U32.OR P0, PT, R26, 0xf, P0 ;  /* 0x0000000f1a00780c */ /* 0x000fc80000704470 */
[----:B------:R-:W-:-:S13]  /*2d80*/  ISETP.EQ.OR.EX P0, PT, RZ, UR13, P0, P1 ;  /* 0x0000000dff007c0c */ /* 0x000fda0008702710 */
[----:B-1----:R-:W-:Y:S05]  /*2d90*/  @P0 BRA `(.L_x_1035) ;  /* 0x0000000000440947 */ /* 0x002fea0003800000 */
[----:B------:R-:W0:Y:S01]  /*2da0*/  S2UR UR7, SR_CgaCtaId ;  /* 0x00000000000779c3 */ /* 0x000e220000008800 */
[----:B------:R-:W-:Y:S01]  /*2db0*/  UMOV UR6, 0x400 ;  /* 0x0000040000067882 */ /* 0x000fe20000000000 */
[C---:B------:R-:W-:Y:S01]  /*2dc0*/  SHF.L.U32 R14, R2.reuse, 0x4, RZ ;  /* 0x00000004020e7819 */ /* 0x040fe200000006ff */
[----:B------:R-:W-:Y:S01]  /*2dd0*/  UIADD3 UR6, UR6, 0x1680, URZ ;  /* 0x0000168006067890 */ /* 0x000fe2000fffe03f */
[----:B------:R-:W-:Y:S02]  /*2de0*/  SHF.L.U64.HI R16, R2, 0x4, R3 ;  /* 0x0000000402107819 */ /* 0x000fe40000010203 */
[C---:B------:R-:W-:Y:S02]  /*2df0*/  LOP3.LUT R17, R14.reuse, 0x10, RZ, 0xc0, !PT ;  /* 0x000000100e117812 */ /* 0x040fe400078ec0ff */
[----:B------:R-:W-:Y:S02]  /*2e00*/  LOP3.LUT R14, R14, 0xffffffe0, RZ, 0xc0, !PT ;  /* 0xffffffe00e0e7812 */ /* 0x000fe400078ec0ff */
[----:B------:R-:W-:Y:S01]  /*2e10*/  LOP3.LUT R16, R16, 0x1fffffff, RZ, 0xc0, !PT ;  /* 0x1fffffff10107812 */ /* 0x000fe200078ec0ff */
[----:B------:R-:W-:-:S05]  /*2e20*/  IMAD.IADD R17, R17, 0x1, R26 ;  /* 0x0000000111117824 */ /* 0x000fca00078e021a */
[----:B------:R-:W-:-:S04]  /*2e30*/  IADD3 R14, P0, R17, R14, RZ ;  /* 0x0000000e110e7210 */ /* 0x000fc80007f1e0ff */
[----:B------:R-:W-:Y:S02]  /*2e40*/  LEA.HI.X.SX32 R17, R17, R16, 0x1, P0 ;  /* 0x0000001011117211 */ /* 0x000fe400000f0eff */
[----:B------:R-:W-:Y:S01]  /*2e50*/  LEA R16, P0, R14, UR12, 0x3 ;  /* 0x0000000c0e107c11 */ /* 0x000fe2000f8018ff */
[----:B0-----:R-:W-:-:S03]  /*2e60*/  ULEA UR6, UR7, UR6, 0x18 ;  /* 0x0000000607067291 */ /* 0x001fc6000f8ec03f */
[----:B------:R-:W-:-:S03]  /*2e70*/  LEA.HI.X R17, R14, UR13, R17, 0x3, P0 ;  /* 0x0000000d0e117c11 */ /* 0x000fc600080f1c11 */
[----:B------:R-:W-:-:S06]  /*2e80*/  LEA R18, R26, UR6, 0x3 ;  /* 0x000000061a127c11 */ /* 0x000fcc000f8e18ff */
[----:B------:R-:W0:Y:S04]  /*2e90*/  LDS.64 R18, [R18] ;  /* 0x0000000012127984 */ /* 0x000e280000000a00 */
[----:B0-----:R0:W-:Y:S02]  /*2ea0*/  STG.E.64 desc[UR8][R16.64], R18 ;  /* 0x0000001210007986 */ /* 0x0011e4000c101b08 */
.L_x_1035:
[----:B------:R-:W-:Y:S05]  /*2eb0*/  BSYNC B0 ;  /* 0x0000000000007941 */ /* 0x000fea0003800000 */
.L_x_1034:
[----:B0-----:R-:W2:Y:S04]  /*2ec0*/  LDL.LU R16, [R1+0x50] ;  /* 0x0000500001107983 */ /* 0x001ea80000300800 */
[----:B------:R-:W2:Y:S04]  /*2ed0*/  LDL.LU R14, [R1+0x38] ;  /* 0x00003800010e7983 */ /* 0x000ea80000300800 */
[----:B------:R0:W-:Y:S04]  /*2ee0*/  STL [R1+0x114], R3 ;  /* 0x0001140301007387 */ /* 0x0001e80000100800 */
[----:B0-----:R-:W3:Y:S01]  /*2ef0*/  LDL.LU R3, [R1+0x44] ;  /* 0x0000440001037983 */ /* 0x001ee20000300800 */
[----:B------:R-:W0:Y:S01]  /*2f00*/  S2UR UR7, SR_CgaCtaId ;  /* 0x00000000000779c3 */ /* 0x000e220000008800 */
[----:B------:R-:W-:-:S02]  /*2f10*/  UMOV UR6, 0x400 ;  /* 0x0000040000067882 */ /* 0x000fc40000000000 */
[----:B------:R-:W-:Y:S01]  /*2f20*/  UIADD3 UR6, UR6, 0x1680, URZ ;  /* 0x0000168006067890 */ /* 0x000fe2000fffe03f */
[----:B------:R-:W4:Y:S04]  /*2f30*/  LDL.LU R41, [R1+0x54] ;  /* 0x0000540001297983 */ /* 0x000f280000300800 */
[----:B------:R-:W4:Y:S01]  /*2f40*/  LDL.LU R40, [R1+0x58] ;  /* 0x0000580001287983 */ /* 0x000f220000300800 */
[----:B------:R-:W-:-:S03]  /*2f50*/  SHF.L.U32 R26, R12, 0x10, RZ ;  /* 0x000000100c1a7819 */ /* 0x000fc600000006ff */
[----:B------:R-:W4:Y:S01]  /*2f60*/  LDL.LU R38, [R1+0x5c] ;  /* 0x00005c0001267983 */ /* 0x000f220000300800 */
[----:B------:R-:W-:-:S03]  /*2f70*/  IMAD.U32 R27, R10, 0x10000, RZ ;  /* 0x000100000a1b7824 */ /* 0x000fc600078e00ff */
[----:B------:R-:W4:Y:S04]  /*2f80*/  LDL.LU R35, [R1+0x60] ;  /* 0x0000600001237983 */ /* 0x000f280000300800 */
[----:B------:R-:W4:Y:S01]  /*2f90*/  LDL.LU R33, [R1+0x64] ;  /* 0x0000640001217983 */ /* 0x000f220000300800 */
[----:B0-----:R-:W-:-:S03]  /*2fa0*/  ULEA UR6, UR7, UR6, 0x18 ;  /* 0x0000000607067291 */ /* 0x001fc6000f8ec03f */
[----:B------:R-:W4:Y:S04]  /*2fb0*/  LDL.LU R32, [R1+0x68] ;  /* 0x0000680001207983 */ /* 0x000f280000300800 */
[----:B------:R-:W-:Y:S04]  /*2fc0*/  STL [R1+0x118], R2 ;  /* 0x0001180201007387 */ /* 0x000fe80000100800 */
[----:B------:R-:W4:Y:S04]  /*2fd0*/  LDL.LU R29, [R1+0x6c] ;  /* 0x00006c00011d7983 */ /* 0x000f280000300800 */
[----:B------:R-:W4:Y:S04]  /*2fe0*/  LDL.LU R37, [R1+0x70] ;  /* 0x0000700001257983 */ /* 0x000f280000300800 */
[----:B------:R-:W4:Y:S01]  /*2ff0*/  LDL.LU R39, [R1+0x74] ;  /* 0x0000740001277983 */ /* 0x000f220000300800 */
[----:B--2---:R-:W-:Y:S01]  /*3000*/  IMAD R18, R14, 0xf0, R16 ;  /* 0x000000f00e127824 */ /* 0x004fe200078e0210 */
[----:B------:R-:W-:-:S04]  /*3010*/  SHF.L.U32 R14, R2, 0x4, RZ ;  /* 0x00000004020e7819 */ /* 0x000fc800000006ff */
[----:B------:R-:W-:Y:S02]  /*3020*/  LOP3.LUT R14, R14, 0x10, RZ, 0xc0, !PT ;  /* 0x000000100e0e7812 */ /* 0x000fe400078ec0ff */
[----:B------:R-:W-:-:S03]  /*3030*/  SHF.L.U32 R18, R18, 0x2, RZ ;  /* 0x0000000212127819 */ /* 0x000fc600000006ff */
[----:B------:R-:W-:Y:S02]  /*3040*/  IMAD.MOV R14, RZ, RZ, -R14 ;  /* 0x000000ffff0e7224 */ /* 0x000fe400078e0a0e */
[----:B------:R-:W-:-:S05]  /*3050*/  IMAD.WIDE.U32 R16, R18, -0x77777777, RZ ;  /* 0x8888888912107825 */ /* 0x000fca00078e00ff */
[----:B------:R-:W-:-:S04]  /*3060*/  LEA.HI R14, R17, R14, RZ, 0x1b ;  /* 0x0000000e110e7211 */ /* 0x000fc800078fd8ff */
[----:B------:R-:W-:Y:S01]  /*3070*/  LEA R14, R14, UR6, 0x3 ;  /* 0x000000060e0e7c11 */ /* 0x000fe2000f8e18ff */
[----:B------:R-:W-:-:S04]  /*3080*/  ULDC UR6, c[0x0][0x230] ;  /* 0x00008c0000067ab9 */ /* 0x000fc80000000800 */
[----:B------:R-:W0:Y:S01]  /*3090*/  LDS.64 R16, [R14] ;  /* 0x000000000e107984 */ /* 0x000e220000000a00 */
[----:B------:R-:W-:-:S03]  /*30a0*/  SHF.R.S32.HI R19, RZ, 0x1f, R18 ;  /* 0x0000001fff137819 */ /* 0x000fc60000011412 */
[----:B------:R-:W-:-:S04]  /*30b0*/  IMAD.WIDE.U32 R18, R61, 0x1e0000, R18 ;  /* 0x001e00003d127825 */ /* 0x000fc800078e0012 */
[----:B0-----:R-:W-:Y:S01]  /*30c0*/  FADD.FTZ R14, R17, UR6 ;  /* 0x00000006110e7e21 */ /* 0x001fe20008010000 */
[--C-:B-----5:R-:W-:Y:S01]  /*30d0*/  FADD.FTZ R0, R0, -R16.reuse ;  /* 0x8000001000007221 */ /* 0x120fe20000010000 */
[----:B------:R-:W-:Y:S02]  /*30e0*/  SHF.L.U32 R45, R45, 0x10, RZ ;  /* 0x000000102d2d7819 */ /* 0x000fe400000006ff */
[----:B------:R-:W-:Y:S01]  /*30f0*/  SHF.L.U32 R44, R44, 0x10, RZ ;  /* 0x000000102c2c7819 */ /* 0x000fe200000006ff */
[----:B------:R-:W-:Y:S01]  /*3100*/  FADD.FTZ R60, R60, -R16 ;  /* 0x800000103c3c7221 */ /* 0x000fe20000010000 */
[----:B------:R-:W0:Y:S01]  /*3110*/  MUFU.RSQ R14, R14 ;  /* 0x0000000e000e7308 */ /* 0x000e220000001400 */
[----:B------:R-:W-:Y:S01]  /*3120*/  IADD3 R4, P0, R4, R18, RZ ;  /* 0x0000001204047210 */ /* 0x000fe20007f1e0ff */
[----:B------:R-:W-:Y:S01]  /*3130*/  ULDC.64 UR6, c[0x0][0x210] ;  /* 0x0000840000067ab9 */ /* 0x000fe20000000a00 */
[----:B0-----:R-:W-:-:S04]  /*3140*/  FMUL.FTZ R0, R0, R14 ;  /* 0x0000000e00007220 */ /* 0x001fc80000410000 */
[----:B------:R-:W-:Y:S01]  /*3150*/  FFMA.FTZ R30, R0, R26, R27 ;  /* 0x0000001a001e7223 */ /* 0x000fe2000001001b */
[----:B---3--:R-:W-:Y:S02]  /*3160*/  IADD3 R0, R3, R19, RZ ;  /* 0x0000001303007210 */ /* 0x008fe40007ffe0ff */
[----:B------:R-:W2:Y:S04]  /*3170*/  LDL.LU R3, [R1+0x78] ;  /* 0x0000780001037983 */ /* 0x000ea80000300800 */
[----:B------:R-:W3:Y:S01]  /*3180*/  LDL.LU R2, [R1+0xd4] ;  /* 0x0000d40001027983 */ /* 0x000ee20000300800 */
[C---:B------:R-:W-:Y:S01]  /*3190*/  FADD.FTZ R45, -R16.reuse, R45 ;  /* 0x0000002d102d7221 */ /* 0x040fe20000010100 */
[----:B------:R-:W-:Y:S01]  /*31a0*/  SHF.L.U32 R10, R15, 0x10, RZ ;  /* 0x000000100f0a7819 */ /* 0x000fe200000006ff */
[----:B------:R-:W-:Y:S01]  /*31b0*/  FADD.FTZ R44, -R16, R44 ;  /* 0x0000002c102c7221 */ /* 0x000fe20000010100 */
[----:B------:R-:W-:Y:S01]  /*31c0*/  IMAD.U32 R12, R24, 0x10000, RZ ;  /* 0x00010000180c7824 */ /* 0x000fe200078e00ff */
[----:B------:R-:W-:Y:S01]  /*31d0*/  SHF.L.U32 R13, R13, 0x10, RZ ;  /* 0x000000100d0d7819 */ /* 0x000fe200000006ff */
[----:B------:R-:W-:Y:S01]  /*31e0*/  IMAD.X R15, RZ, RZ, R0, P0 ;  /* 0x000000ffff0f7224 */ /* 0x000fe200000e0600 */
[----:B------:R-:W-:Y:S01]  /*31f0*/  SHF.L.U32 R11, R11, 0x10, RZ ;  /* 0x000000100b0b7819 */ /* 0x000fe200000006ff */
[----:B------:R-:W-:Y:S01]  /*3200*/  FMUL.FTZ R60, R14, R60 ;  /* 0x0000003c0e3c7220 */ /* 0x000fe20000410000 */
[----:B------:R-:W-:Y:S01]  /*3210*/  LEA R24, P0, R4, UR6, 0x1 ;  /* 0x0000000604187c11 */ /* 0x000fe2000f8008ff */
[----:B------:R-:W-:Y:S01]  /*3220*/  FMUL.FTZ R45, R14, R45 ;  /* 0x0000002d0e2d7220 */ /* 0x000fe20000410000 */
[----:B------:R-:W-:Y:S01]  /*3230*/  SHF.L.U32 R23, R23, 0x10, RZ ;  /* 0x0000001017177819 */ /* 0x000fe200000006ff */
[----:B------:R-:W-:-:S02]  /*3240*/  IMAD.U32 R17, R25, 0x10000, RZ ;  /* 0x0001000019117824 */ /* 0x000fc400078e00ff */
[----:B------:R-:W-:Y:S01]  /*3250*/  FMUL.FTZ R44, R14, R44 ;  /* 0x0000002c0e2c7220 */ /* 0x000fe20000410000 */
[----:B------:R-:W-:Y:S01]  /*3260*/  LEA.HI.X R25, R4, UR7, R15, 0x1, P0 ;  /* 0x0000000704197c11 */ /* 0x000fe200080f0c0f */
[----:B------:R-:W-:Y:S01]  /*3270*/  FFMA.FTZ R28, R60, R13, R11 ;  /* 0x0000000d3c1c7223 */ /* 0x000fe2000001000b */
[----:B------:R-:W-:Y:S01]  /*3280*/  FFMA.FTZ R45, R45, R12, R10 ;  /* 0x0000000c2d2d7223 */ /* 0x000fe2000001000a */
[-C--:B----4-:R-:W-:Y:S01]  /*3290*/  IADD3 R15, P1, R40, R18.reuse, RZ ;  /* 0x00000012280f7210 */ /* 0x090fe20007f3e0ff */
[----:B------:R-:W-:Y:S01]  /*32a0*/  FFMA.FTZ R44, R44, R17, R23 ;  /* 0x000000112c2c7223 */ /* 0x000fe20000010017 */
[-C--:B------:R-:W-:Y:S01]  /*32b0*/  IADD3 R40, P4, R32, R18.reuse, RZ ;  /* 0x0000001220287210 */ /* 0x080fe20007f9e0ff */
[----:B------:R-:W4:Y:S01]  /*32c0*/  LDL.LU R61, [R1+0x18] ;  /* 0x00001800013d7983 */ /* 0x000f220000300800 */
[-C--:B------:R-:W-:Y:S02]  /*32d0*/  IADD3 R19, P3, R38, R18.reuse, RZ ;  /* 0x0000001226137210 */ /* 0x080fe40007f7e0ff */
[----:B------:R-:W-:-:S02]  /*32e0*/  IADD3 R29, P5, R29, R18, RZ ;  /* 0x000000121d1d7210 */ /* 0x000fc40007fbe0ff */
[----:B------:R-:W-:Y:S02]  /*32f0*/  IADD3 R33, P6, R33, R18, RZ ;  /* 0x0000001221217210 */ /* 0x000fe40007fde0ff */
[----:B------:R-:W-:Y:S02]  /*3300*/  F2FP.BF16.F32.PACK_AB R28, R45, R28 ;  /* 0x0000001c2d1c723e */ /* 0x000fe400000010ff */
[----:B------:R-:W-:Y:S01]  /*3310*/  IADD3 R4, P0, R41, R18, RZ ;  /* 0x0000001229047210 */ /* 0x000fe20007f1e0ff */
[----:B------:R-:W-:Y:S01]  /*3320*/  IMAD.X R41, RZ, RZ, R0, P4 ;  /* 0x000000ffff297224 */ /* 0x000fe200020e0600 */
[----:B------:R-:W-:Y:S02]  /*3330*/  F2FP.BF16.F32.PACK_AB R30, R44, R30 ;  /* 0x0000001e2c1e723e */ /* 0x000fe400000010ff */
[-C--:B------:R-:W-:Y:S02]  /*3340*/  IADD3.X R32, RZ, R0.reuse, RZ, P3, !PT ;  /* 0x00000000ff207210 */ /* 0x080fe40001ffe4ff */
[----:B------:R-:W-:-:S02]  /*3350*/  IADD3.X R45, RZ, R0, RZ, P5, !PT ;  /* 0x00000000ff2d7210 */ /* 0x000fc40002ffe4ff */
[----:B------:R-:W-:Y:S02]  /*3360*/  IADD3 R35, P2, R35, R18, RZ ;  /* 0x0000001223237210 */ /* 0x000fe40007f5e0ff */
[----:B------:R-:W-:Y:S02]  /*3370*/  IADD3.X R38, RZ, R0, RZ, P6, !PT ;  /* 0x00000000ff267210 */ /* 0x000fe400037fe4ff */
[-C--:B------:R-:W-:Y:S02]  /*3380*/  IADD3 R37, P3, R37, R18.reuse, RZ ;  /* 0x0000001225257210 */ /* 0x080fe40007f7e0ff */
[----:B------:R-:W-:Y:S02]  /*3390*/  IADD3 R39, P4, R39, R18, RZ ;  /* 0x0000001227277210 */ /* 0x000fe40007f9e0ff */
[----:B------:R-:W-:-:S05]  /*33a0*/  PRMT R60, R30, 0x7610, R60 ;  /* 0x000076101e3c7816 */ /* 0x000fca000000003c */
[----:B------:R0:W-:Y:S01]  /*33b0*/  STG.E.U16 desc[UR8][R24.64], R60 ;  /* 0x0000003c18007986 */ /* 0x0001e2000c101508 */
[----:B--2---:R-:W-:-:S03]  /*33c0*/  IADD3 R44, P5, R3, R18, RZ ;  /* 0x00000012032c7210 */ /* 0x004fc60007fbe0ff */
[----:B------:R-:W2:Y:S01]  /*33d0*/  LDL.LU R3, [R1+0x14] ;  /* 0x0000140001037983 */ /* 0x000ea20000300800 */
[----:B---3--:R-:W-:-:S03]  /*33e0*/  IADD3 R18, P6, R2, R18, RZ ;  /* 0x0000001202127210 */ /* 0x008fc60007fde0ff */
[----:B------:R-:W3:Y:S04]  /*33f0*/  LDL.LU R2, [R1+0x10] ;  /* 0x0000100001027983 */ /* 0x000ee80000300800 */
[----:B0-----:R-:W2:Y:S01]  /*3400*/  LDL.LU R60, [R1+0x1c] ;  /* 0x00001c00013c7983 */ /* 0x001ea20000300800 */
[----:B------:R-:W-:Y:S01]  /*3410*/  PRMT R30, R30, 0x7632, R30 ;  /* 0x000076321e1e7816 */ /* 0x000fe2000000001e */
[--C-:B------:R-:W-:Y:S01]  /*3420*/  FADD.FTZ R58, R58, -R16.reuse ;  /* 0x800000103a3a7221 */ /* 0x100fe20000010000 */
[--C-:B------:R-:W-:Y:S01]  /*3430*/  FADD.FTZ R57, R57, -R16.reuse ;  /* 0x8000001039397221 */ /* 0x100fe20000010000 */
[--C-:B------:R-:W-:Y:S02]  /*3440*/  FADD.FTZ R56, R56, -R16.reuse ;  /* 0x8000001038387221 */ /* 0x100fe40000010000 */
[----:B------:R-:W-:Y:S01]  /*3450*/  FMUL.FTZ R58, R14, R58 ;  /* 0x0000003a0e3a7220 */ /* 0x000fe20000410000 */
[----:B------:R0:W-:Y:S01]  /*3460*/  STG.E.U16 desc[UR8][R24.64+0x2], R30 ;  /* 0x0000021e18007986 */ /* 0x0001e2000c101508 */
[----:B------:R-:W-:Y:S01]  /*3470*/  PRMT R31, R28, 0x7632, R31 ;  /* 0x000076321c1f7816 */ /* 0x000fe2000000001f */
[--C-:B------:R-:W-:Y:S01]  /*3480*/  FADD.FTZ R55, R55, -R16.reuse ;  /* 0x8000001037377221 */ /* 0x100fe20000010000 */
[C---:B------:R-:W-:Y:S01]  /*3490*/  FMUL.FTZ R57, R14.reuse, R57 ;  /* 0x000000390e397220 */ /* 0x040fe20000410000 */
[----:B------:R-:W-:Y:S01]  /*34a0*/  FMUL.FTZ R56, R14, R56 ;  /* 0x000000380e387220 */ /* 0x000fe20000410000 */
[--C-:B------:R-:W-:Y:S01]  /*34b0*/  FADD.FTZ R54, R54, -R16.reuse ;  /* 0x8000001036367221 */ /* 0x100fe20000010000 */
[----:B------:R-:W-:Y:S01]  /*34c0*/  FMUL.FTZ R55, R14, R55 ;  /* 0x000000370e377220 */ /* 0x000fe20000410000 */
[----:B------:R-:W-:Y:S01]  /*34d0*/  STG.E.U16 desc[UR8][R24.64+0x4], R28 ;  /* 0x0000041c18007986 */ /* 0x000fe2000c101508 */
[----:B0-----:R-:W-:-:S03]  /*34e0*/  FADD.FTZ R30, R9, -R16 ;  /* 0x80000010091e7221 */ /* 0x001fc60000010000 */
[----:B------:R0:W-:Y:S01]  /*34f0*/  STG.E.U16 desc[UR8][R24.64+0x6], R31 ;  /* 0x0000061f18007986 */ /* 0x0001e2000c101508 */
[--C-:B------:R-:W-:Y:S01]  /*3500*/  FADD.FTZ R53, R53, -R16.reuse ;  /* 0x8000001035357221 */ /* 0x100fe20000010000 */
[--C-:B------:R-:W-:Y:S01]  /*3510*/  FADD.FTZ R7, R7, -R16.reuse ;  /* 0x8000001007077221 */ /* 0x100fe20000010000 */
[--C-:B------:R-:W-:Y:S01]  /*3520*/  FADD.FTZ R8, R8, -R16.reuse ;  /* 0x8000001008087221 */ /* 0x100fe20000010000 */
[C---:B------:R-:W-:Y:S01]  /*3530*/  FMUL.FTZ R54, R14.reuse, R54 ;  /* 0x000000360e367220 */ /* 0x040fe20000410000 */
[C---:B------:R-:W-:Y:S01]  /*3540*/  FMUL.FTZ R53, R14.reuse, R53 ;  /* 0x000000350e357220 */ /* 0x040fe20000410000 */
[C---:B------:R-:W-:Y:S01]  /*3550*/  FMUL.FTZ R7, R14.reuse, R7 ;  /* 0x000000070e077220 */ /* 0x040fe20000410000 */
[----:B------:R-:W-:Y:S01]  /*3560*/  FMUL.FTZ R8, R14, R8 ;  /* 0x000000080e087220 */ /* 0x000fe20000410000 */
[----:B0-----:R-:W-:Y:S01]  /*3570*/  FFMA.FTZ R31, R26, R57, R27 ;  /* 0x000000391a1f7223 */ /* 0x001fe2000001001b */
[----:B----4-:R-:W-:Y:S01]  /*3580*/  FADD.FTZ R25, R61, -R16 ;  /* 0x800000103d197221 */ /* 0x010fe20000010000 */
[----:B------:R-:W-:-:S03]  /*3590*/  FMUL.FTZ R30, R14, R30 ;  /* 0x0000001e0e1e7220 */ /* 0x000fc60000410000 */
[----:B------:R-:W-:Y:S01]  /*35a0*/  FMUL.FTZ R25, R14, R25 ;  /* 0x000000190e197220 */ /* 0x000fe20000410000 */
[--C-:B---3--:R-:W-:Y:S01]  /*35b0*/  FADD.FTZ R9, R2, -R16.reuse ;  /* 0x8000001002097221 */ /* 0x108fe20000010000 */
[C-C-:B------:R-:W-:Y:S01]  /*35c0*/  FFMA.FTZ R2, R26.reuse, R58, R27.reuse ;  /* 0x0000003a1a027223 */ /* 0x140fe2000001001b */
[----:B--2---:R-:W-:Y:S01]  /*35d0*/  FADD.FTZ R24, R3, -R16 ;  /* 0x8000001003187221 */ /* 0x004fe20000010000 */
[----:B------:R-:W-:-:S03]  /*35e0*/  FFMA.FTZ R3, R26, R56, R27 ;  /* 0x000000381a037223 */ /* 0x000fc6000001001b */
[----:B------:R0:W-:Y:S01]  /*35f0*/  STL [R1+0xd4], R2 ;  /* 0x0000d40201007387 */ /* 0x0001e20000100800 */
[----:B------:R-:W-:-:S03]  /*3600*/  FADD.FTZ R28, R60, -R16 ;  /* 0x800000103c1c7221 */ /* 0x000fc60000010000 */
[----:B------:R1:W-:Y:S01]  /*3610*/  STL [R1+0xd8], R31 ;  /* 0x0000d81f01007387 */ /* 0x0003e20000100800 */
[----:B0-----:R-:W-:-:S03]  /*3620*/  FFMA.FTZ R2, R26, R55, R27 ;  /* 0x000000371a027223 */ /* 0x001fc6000001001b */
[----:B------:R0:W-:Y:S01]  /*3630*/  STL [R1+0xe0], R3 ;  /* 0x0000e00301007387 */ /* 0x0001e20000100800 */
[----:B-1----:R-:W-:-:S03]  /*3640*/  FFMA.FTZ R31, R26, R54, R27 ;  /* 0x000000361a1f7223 */ /* 0x002fc6000001001b */
[----:B------:R1:W-:Y:S01]  /*3650*/  STL [R1+0xec], R2 ;  /* 0x0000ec0201007387 */ /* 0x0003e20000100800 */
[----:B------:R-:W-:Y:S01]  /*3660*/  FMUL.FTZ R28, R14, R28 ;  /* 0x0000001c0e1c7220 */ /* 0x000fe20000410000 */
[C-C-:B0-----:R-:W-:Y:S02]  /*3670*/  FFMA.FTZ R3, R26.reuse, R53, R27.reuse ;  /* 0x000000351a037223 */ /* 0x141fe4000001001b */
[----:B------:R-:W-:Y:S01]  /*3680*/  STL [R1+0xfc], R31 ;  /* 0x0000fc1f01007387 */ /* 0x000fe20000100800 */
[C-C-:B-1----:R-:W-:Y:S01]  /*3690*/  FFMA.FTZ R2, R26.reuse, R7, R27.reuse ;  /* 0x000000071a027223 */ /* 0x142fe2000001001b */
[C-C-:B------:R-:W-:Y:S02]  /*36a0*/  FFMA.FTZ R7, R26.reuse, R8, R27.reuse ;  /* 0x000000081a077223 */ /* 0x140fe4000001001b */
[----:B------:R0:W-:Y:S04]  /*36b0*/  STL [R1+0x104], R3 ;  /* 0x0001040301007387 */ /* 0x0001e80000100800 */
[----:B------:R1:W-:Y:S04]  /*36c0*/  STL [R1+0x100], R2 ;  /* 0x0001000201007387 */ /* 0x0003e80000100800 */
[----:B------:R2:W-:Y:S01]  /*36d0*/  STL [R1+0xf8], R7 ;  /* 0x0000f80701007387 */ /* 0x0005e20000100800 */
[C-C-:B0-----:R-:W-:Y:S01]  /*36e0*/  FFMA.FTZ R3, R26.reuse, R30, R27.reuse ;  /* 0x0000001e1a037223 */ /* 0x141fe2000001001b */
[--C-:B-1----:R-:W-:Y:S01]  /*36f0*/  FFMA.FTZ R2, R26, R28, R27.reuse ;  /* 0x0000001c1a027223 */ /* 0x102fe2000001001b */
[----:B------:R-:W-:Y:S01]  /*3700*/  FMUL.FTZ R24, R14, R24 ;  /* 0x000000180e187220 */ /* 0x000fe20000410000 */
[----:B--2---:R-:W-:-:S02]  /*3710*/  FFMA.FTZ R7, R26, R25, R27 ;  /* 0x000000191a077223 */ /* 0x004fc4000001001b */
[----:B------:R0:W-:Y:S04]  /*3720*/  STL [R1+0xf4], R3 ;  /* 0x0000f40301007387 */ /* 0x0001e80000100800 */
[----:B------:R1:W-:Y:S04]  /*3730*/  STL [R1+0xf0], R2 ;  /* 0x0000f00201007387 */ /* 0x0003e80000100800 */
[----:B------:R-:W-:Y:S01]  /*3740*/  STL [R1+0xe8], R7 ;  /* 0x0000e80701007387 */ /* 0x000fe20000100800 */
[----:B0-----:R-:W-:-:S03]  /*3750*/  FFMA.FTZ R3, R26, R24, R27 ;  /* 0x000000181a037223 */ /* 0x001fc6000001001b */
[----:B------:R-:W2:Y:S01]  /*3760*/  LDL.LU R8, [R1+0x20] ;  /* 0x0000200001087983 */ /* 0x000ea20000300800 */
[----:B------:R-:W-:-:S03]  /*3770*/  FMUL.FTZ R9, R14, R9 ;  /* 0x000000090e097220 */ /* 0x000fc60000410000 */
[----:B------:R-:W-:Y:S01]  /*3780*/  STL [R1+0xe4], R3 ;  /* 0x0000e40301007387 */ /* 0x000fe20000100800 */
[----:B-1----:R-:W-:-:S03]  /*3790*/  FFMA.FTZ R2, R26, R9, R27 ;  /* 0x000000091a027223 */ /* 0x002fc6000001001b */
[----:B------:R-:W3:Y:S04]  /*37a0*/  LDL.LU R56, [R1+0x48] ;  /* 0x0000480001387983 */ /* 0x000ee80000300800 */
[----:B------:R0:W-:Y:S04]  /*37b0*/  STL [R1+0xdc], R2 ;  /* 0x0000dc0201007387 */ /* 0x0001e80000100800 */
[----:B------:R-:W4:Y:S04]  /*37c0*/  LDL.LU R55, [R1+0x4c] ;  /* 0x00004c0001377983 */ /* 0x000f280000300800 */
[----:B------:R-:W4:Y:S04]  /*37d0*/  LDL.LU R54, [R1+0x8] ;  /* 0x0000080001367983 */ /* 0x000f280000300800 */
[----:B------:R-:W4:Y:S04]  /*37e0*/  LDL.LU R53, [R1+0x4] ;  /* 0x0000040001357983 */ /* 0x000f280000300800 */
[----:B0-----:R-:W4:Y:S01]  /*37f0*/  LDL.LU R2, [R1] ;  /* 0x0000000001027983 */ /* 0x001f220000300800 */
[----:B------:R-:W-:Y:S01]  /*3800*/  IADD3.X R7, RZ, R0, RZ, P6, !PT ;  /* 0x00000000ff077210 */ /* 0x000fe200037fe4ff */
[--C-:B------:R-:W-:Y:S01]  /*3810*/  FADD.FTZ R59, R59, -R16.reuse ;  /* 0x800000103b3b7221 */ /* 0x100fe20000010000 */
[----:B------:R-:W-:Y:S01]  /*3820*/  LEA R30, P6, R18, UR6, 0x1 ;  /* 0x00000006121e7c11 */ /* 0x000fe2000f8c08ff */
[----:B------:R-:W-:-:S02]  /*3830*/  FADD.FTZ R52, R52, -R16 ;  /* 0x8000001034347221 */ /* 0x000fc40000010000 */
[----:B------:R-:W-:Y:S01]  /*3840*/  FMUL.FTZ R59, R14, R59 ;  /* 0x0000003b0e3b7220 */ /* 0x000fe20000410000 */
[----:B------:R-:W-:Y:S01]  /*3850*/  LEA.HI.X R31, R18, UR7, R7, 0x1, P6 ;  /* 0x00000007121f7c11 */ /* 0x000fe2000b0f0c07 */
[----:B------:R-:W-:Y:S01]  /*3860*/  FMUL.FTZ R52, R14, R52 ;  /* 0x000000340e347220 */ /* 0x000fe20000410000 */
[C---:B------:R-:W-:Y:S01]  /*3870*/  LEA R28, P6, R29.reuse, UR6, 0x1 ;  /* 0x000000061d1c7c11 */ /* 0x040fe2000f8c08ff */
[C-C-:B------:R-:W-:Y:S02]  /*3880*/  FFMA.FTZ R59, R26.reuse, R59, R27.reuse ;  /* 0x0000003b1a3b7223 */ /* 0x140fe4000001001b */
[----:B------:R-:W-:Y:S01]  /*3890*/  FFMA.FTZ R3, R26, R52, R27 ;  /* 0x000000341a037223 */ /* 0x000fe2000001001b */
[----:B------:R-:W-:Y:S02]  /*38a0*/  LEA.HI.X R29, R29, UR7, R45, 0x1, P6 ;  /* 0x000000071d1d7c11 */ /* 0x000fe4000b0f0c2d */
[----:B------:R-:W-:Y:S01]  /*38b0*/  LEA R26, P6, R40, UR6, 0x1 ;  /* 0x00000006281a7c11 */ /* 0x000fe2000f8c08ff */
[----:B------:R-:W-:-:S03]  /*38c0*/  IMAD.U32 R7, R42, 0x10000, RZ ;  /* 0x000100002a077824 */ /* 0x000fc600078e00ff */
[----:B------:R-:W-:Y:S02]  /*38d0*/  LEA.HI.X R27, R40, UR7, R41, 0x1, P6 ;  /* 0x00000007281b7c11 */ /* 0x000fe4000b0f0c29 */
[----:B------:R-:W-:Y:S02]  /*38e0*/  LEA R24, P6, R33, UR6, 0x1 ;  /* 0x0000000621187c11 */ /* 0x000fe4000f8c08ff */
[----:B------:R-:W-:Y:S02]  /*38f0*/  SHF.L.U32 R43, R43, 0x10, RZ ;  /* 0x000000102b2b7819 */ /* 0x000fe400000006ff */
[----:B------:R-:W-:Y:S01]  /*3900*/  LEA.HI.X R25, R33, UR7, R38, 0x1, P6 ;  /* 0x0000000721197c11 */ /* 0x000fe2000b0f0c26 */
[C---:B------:R-:W-:Y:S01]  /*3910*/  FADD.FTZ R7, -R16.reuse, R7 ;  /* 0x0000000710077221 */ /* 0x040fe20000010100 */
[C---:B------:R-:W-:Y:S01]  /*3920*/  LEA R18, P6, R19.reuse, UR6, 0x1 ;  /* 0x0000000613127c11 */ /* 0x040fe2000f8c08ff */
[----:B------:R-:W-:Y:S02]  /*3930*/  FADD.FTZ R43, -R16, R43 ;  /* 0x0000002b102b7221 */ /* 0x000fe40000010100 */
[C---:B------:R-:W-:Y:S01]  /*3940*/  FMUL.FTZ R38, R14.reuse, R7 ;  /* 0x000000070e267220 */ /* 0x040fe20000410000 */
[----:B------:R-:W-:Y:S01]  /*3950*/  LEA.HI.X R19, R19, UR7, R32, 0x1, P6 ;  /* 0x0000000713137c11 */ /* 0x000fe2000b0f0c20 */
[----:B------:R-:W-:Y:S01]  /*3960*/  FMUL.FTZ R7, R14, R43 ;  /* 0x0000002b0e077220 */ /* 0x000fe20000410000 */
[----:B------:R-:W-:Y:S01]  /*3970*/  STL [R1+0x11c], R3 ;  /* 0x00011c0301007387 */ /* 0x000fe20000100800 */
[----:B------:R-:W-:-:S02]  /*3980*/  FFMA.FTZ R38, R17, R38, R23 ;  /* 0x0000002611267223 */ /* 0x000fc40000010017 */
[----:B------:R-:W-:Y:S01]  /*3990*/  FFMA.FTZ R7, R12, R7, R10 ;  /* 0x000000070c077223 */ /* 0x000fe2000001000a */
[----:B------:R-:W-:Y:S04]  /*39a0*/  STL [R1+0x160], R30 ;  /* 0x0001601e01007387 */ /* 0x000fe80000100800 */
[----:B------:R-:W-:Y:S04]  /*39b0*/  STL [R1+0x154], R31 ;  /* 0x0001541f01007387 */ /* 0x000fe80000100800 */
[----:B------:R-:W-:Y:S04]  /*39c0*/  STL [R1+0x148], R28 ;  /* 0x0001481c01007387 */ /* 0x000fe80000100800 */
[----:B------:R-:W-:Y:S01]  /*39d0*/  STL [R1+0x164], R28 ;  /* 0x0001641c01007387 */ /* 0x000fe20000100800 */
[----:B------:R-:W-:-:S03]  /*39e0*/  IMAD.X R41, RZ, RZ, R0, P4 ;  /* 0x000000ffff297224 */ /* 0x000fc600020e0600 */
[----:B------:R-:W-:Y:S04]  /*39f0*/  STL [R1+0x144], R29 ;  /* 0x0001441d01007387 */ /* 0x000fe80000100800 */
[----:B------:R-:W-:Y:S01]  /*3a00*/  STL [R1+0x140], R26 ;  /* 0x0001401a01007387 */ /* 0x000fe20000100800 */
[----:B------:R-:W-:-:S03]  /*3a10*/  SHF.L.U32 R50, R50, 0x10, RZ ;  /* 0x0000001032327819 */ /* 0x000fc600000006ff */
[----:B------:R-:W-:Y:S01]  /*3a20*/  STL [R1+0x13c], R27 ;  /* 0x00013c1b01007387 */ /* 0x000fe20000100800 */
[----:B------:R-:W-:-:S03]  /*3a30*/  IMAD.U32 R49, R49, 0x10000, RZ ;  /* 0x0001000031317824 */ /* 0x000fc600078e00ff */
[----:B------:R-:W-:Y:S04]  /*3a40*/  STL [R1+0x14c], R24 ;  /* 0x00014c1801007387 */ /* 0x000fe80000100800 */
[----:B------:R-:W-:Y:S04]  /*3a50*/  STL [R1+0x138], R25 ;  /* 0x0001381901007387 */ /* 0x000fe80000100800 */
[----:B------:R-:W-:Y:S01]  /*3a60*/  STL [R1+0x150], R18 ;  /* 0x0001501201007387 */ /* 0x000fe20000100800 */
[----:B------:R-:W-:-:S03]  /*3a70*/  FADD.FTZ R49, -R16, R49 ;  /* 0x0000003110317221 */ /* 0x000fc60000010100 */
[----:B------:R-:W-:Y:S01]  /*3a80*/  STL [R1+0x134], R19 ;  /* 0x0001341301007387 */ /* 0x000fe20000100800 */
[----:B------:R-:W-:Y:S01]  /*3a90*/  SHF.L.U32 R48, R48, 0x10, RZ ;  /* 0x0000001030307819 */ /* 0x000fe200000006ff */
[----:B------:R-:W-:Y:S01]  /*3aa0*/  FADD.FTZ R50, -R16, R50 ;  /* 0x0000003210327221 */ /* 0x000fe20000010100 */
[----:B------:R-:W-:-:S03]  /*3ab0*/  FMUL.FTZ R49, R14, R49 ;  /* 0x000000310e317220 */ /* 0x000fc60000410000 */
[----:B------:R-:W-:Y:S01]  /*3ac0*/  FMUL.FTZ R50, R14, R50 ;  /* 0x000000320e327220 */ /* 0x000fe20000410000 */
[----:B------:R-:W-:-:S04]  /*3ad0*/  FADD.FTZ R48, -R16, R48 ;  /* 0x0000003010307221 */ /* 0x000fc80000010100 */
[----:B------:R-:W-:Y:S01]  /*3ae0*/  FMUL.FTZ R48, R14, R48 ;  /* 0x000000300e307220 */ /* 0x000fe20000410000 */
[----:B--2---:R-:W-:Y:S01]  /*3af0*/  FADD.FTZ R9, R8, -R16 ;  /* 0x8000001008097221 */ /* 0x004fe20000010000 */
[----:B------:R-:W-:-:S03]  /*3b00*/  LEA R8, P6, R5, UR6, 0x1 ;  /* 0x0000000605087c11 */ /* 0x000fc6000f8c08ff */
[----:B------:R-:W-:Y:S01]  /*3b10*/  FMUL.FTZ R32, R14, R9 ;  /* 0x000000090e207220 */ /* 0x000fe20000410000 */
[----:B---3--:R-:W-:-:S03]  /*3b20*/  LEA.HI.X R9, R5, UR7, R56, 0x1, P6 ;  /* 0x0000000705097c11 */ /* 0x008fc6000b0f0c38 */
[----:B------:R-:W-:Y:S01]  /*3b30*/  FFMA.FTZ R5, R13, R32, R11 ;  /* 0x000000200d057223 */ /* 0x000fe2000001000b */
[----:B------:R-:W-:-:S04]  /*3b40*/  LEA R32, P6, R6, UR6, 0x1 ;  /* 0x0000000606207c11 */ /* 0x000fc8000f8c08ff */
[----:B------:R-:W-:Y:S02]  /*3b50*/  F2FP.BF16.F32.PACK_AB R5, R7, R5 ;  /* 0x000000050705723e */ /* 0x000fe400000010ff */
[----:B----4-:R-:W-:Y:S02]  /*3b60*/  LEA.HI.X R33, R6, UR7, R55, 0x1, P6 ;  /* 0x0000000706217c11 */ /* 0x010fe4000b0f0c37 */
[----:B------:R-:W-:Y:S02]  /*3b70*/  IADD3.X R7, RZ, R0, RZ, P3, !PT ;  /* 0x00000000ff077210 */ /* 0x000fe40001ffe4ff */
[----:B------:R-:W-:Y:S02]  /*3b80*/  F2FP.BF16.F32.PACK_AB R6, R38, R59 ;  /* 0x0000003b2606723e */ /* 0x000fe400000010ff */
[----:B------:R-:W-:Y:S02]  /*3b90*/  LEA R40, P3, R39, UR6, 0x1 ;  /* 0x0000000627287c11 */ /* 0x000fe4000f8608ff */
[----:B------:R-:W-:Y:S01]  /*3ba0*/  LEA R38, P4, R37, UR6, 0x1 ;  /* 0x0000000625267c11 */ /* 0x000fe2000f8808ff */
[----:B------:R-:W-:Y:S01]  /*3bb0*/  STL [R1+0x128], R8 ;  /* 0x0001280801007387 */ /* 0x000fe20000100800 */
[----:B------:R-:W-:-:S02]  /*3bc0*/  LEA.HI.X R41, R39, UR7, R41, 0x1, P3 ;  /* 0x0000000727297c11 */ /* 0x000fc400098f0c29 */
[----:B------:R-:W-:Y:S01]  /*3bd0*/  LEA.HI.X R39, R37, UR7, R7, 0x1, P4 ;  /* 0x0000000725277c11 */ /* 0x000fe2000a0f0c07 */
[----:B------:R-:W-:Y:S01]  /*3be0*/  STL [R1+0x124], R9 ;  /* 0x0001240901007387 */ /* 0x000fe20000100800 */
[----:B------:R-:W-:-:S03]  /*3bf0*/  IMAD.U32 R42, R2, 0x10000, RZ ;  /* 0x00010000022a7824 */ /* 0x000fc600078e00ff */
[----:B------:R-:W-:Y:S04]  /*3c00*/  STL [R1+0x168], R11 ;  /* 0x0001680b01007387 */ /* 0x000fe80000100800 */
[----:B------:R-:W-:Y:S04]  /*3c10*/  STL [R1+0x12c], R32 ;  /* 0x00012c2001007387 */ /* 0x000fe80000100800 */
[----:B------:R-:W-:Y:S01]  /*3c20*/  STL [R1+0x120], R33 ;  /* 0x0001202101007387 */ /* 0x000fe20000100800 */
[----:B------:R-:W-:-:S03]  /*3c30*/  SHF.L.U32 R37, R53, 0x10, RZ ;  /* 0x0000001035257819 */ /* 0x000fc600000006ff */
[----:B------:R-:W-:Y:S01]  /*3c40*/  STL [R1+0x15c], R40 ;  /* 0x00015c2801007387 */ /* 0x000fe20000100800 */
[----:B------:R-:W-:-:S03]  /*3c50*/  FADD.FTZ R42, -R16, R42 ;  /* 0x0000002a102a7221 */ /* 0x000fc60000010100 */
[----:B------:R-:W-:Y:S01]  /*3c60*/  STL [R1+0x158], R41 ;  /* 0x0001582901007387 */ /* 0x000fe20000100800 */
[----:B------:R-:W-:-:S03]  /*3c70*/  FFMA.FTZ R2, R17, R49, R23 ;  /* 0x0000003111027223 */ /* 0x000fc60000010017 */
[----:B------:R0:W-:Y:S04]  /*3c80*/  STL [R1+0x130], R39 ;  /* 0x0001302701007387 */ /* 0x0001e80000100800 */
[----:B------:R-:W2:Y:S04]  /*3c90*/  LDL.LU R43, [R1+0xc] ;  /* 0x00000c00012b7983 */ /* 0x000ea80000300800 */
[----:B------:R-:W3:Y:S01]  /*3ca0*/  LDL.LU R53, [R1+0x8c] ;  /* 0x00008c0001357983 */ /* 0x000ee20000300800 */
[----:B------:R-:W-:Y:S01]  /*3cb0*/  FMUL.FTZ R42, R14, R42 ;  /* 0x0000002a0e2a7220 */ /* 0x000fe20000410000 */
[----:B0-----:R-:W-:-:S02]  /*3cc0*/  FFMA.FTZ R39, R17, R50, R23 ;  /* 0x0000003211277223 */ /* 0x001fc40000010017 */
[----:B------:R-:W4:Y:S04]  /*3cd0*/  LDL.LU R24, [R1+0x98] ;  /* 0x0000980001187983 */ /* 0x000f280000300800 */
[----:B------:R-:W2:Y:S04]  /*3ce0*/  LDL.LU R52, [R1+0x9c] ;  /* 0x00009c0001347983 */ /* 0x000ea80000300800 */
[----:B------:R-:W3:Y:S04]  /*3cf0*/  LDL.LU R30, [R1+0xa0] ;  /* 0x0000a000011e7983 */ /* 0x000ee80000300800 */
[----:B------:R-:W2:Y:S04]  /*3d00*/  LDL.LU R50, [R1+0xac] ;  /* 0x0000ac0001327983 */ /* 0x000ea80000300800 */
[----:B------:R-:W2:Y:S01]  /*3d10*/  LDL.LU R45, [R1+0xb0] ;  /* 0x0000b000012d7983 */ /* 0x000ea20000300800 */
[----:B------:R-:W-:-:S03]  /*3d20*/  FFMA.FTZ R25, R17, R42, R23 ;  /* 0x0000002a11197223 */ /* 0x000fc60000010017 */
[----:B------:R0:W-:Y:S04]  /*3d30*/  STL [R1+0x70], R2 ;  /* 0x0000700201007387 */ /* 0x0001e80000100800 */
[----:B------:R-:W2:Y:S04]  /*3d40*/  LDL.LU R28, [R1+0xb4] ;  /* 0x0000b400011c7983 */ /* 0x000ea80000300800 */
[----:B------:R-:W2:Y:S01]  /*3d50*/  LDL.LU R42, [R1+0xbc] ;  /* 0x0000bc00012a7983 */ /* 0x000ea20000300800 */
[----:B0-----:R-:W-:-:S03]  /*3d60*/  FFMA.FTZ R2, R17, R48, R23 ;  /* 0x0000003011027223 */ /* 0x001fc60000010017 */
[----:B------:R-:W2:Y:S04]  /*3d70*/  LDL.LU R41, [R1+0xc0] ;  /* 0x0000c00001297983 */ /* 0x000ea80000300800 */
[----:B------:R0:W-:Y:S04]  /*3d80*/  STL [R1+0x68], R2 ;  /* 0x0000680201007387 */ /* 0x0001e80000100800 */
[----:B------:R-:W2:Y:S01]  /*3d90*/  LDL.LU R31, [R1+0xc4] ;  /* 0x0000c400011f7983 */ /* 0x000ea20000300800 */
[----:B------:R-:W-:Y:S01]  /*3da0*/  IMAD.U32 R22, R22, 0x10000, RZ ;  /* 0x0001000016167824 */ /* 0x000fe200078e00ff */
[----:B------:R-:W-:Y:S01]  /*3db0*/  SHF.L.U32 R21, R21, 0x10, RZ ;  /* 0x0000001015157819 */ /* 0x000fe200000006ff */
[----:B------:R-:W-:Y:S01]  /*3dc0*/  IMAD.U32 R46, R46, 0x10000, RZ ;  /* 0x000100002e2e7824 */ /* 0x000fe200078e00ff */
[----:B------:R-:W-:Y:S01]  /*3dd0*/  SHF.L.U32 R47, R47, 0x10, RZ ;  /* 0x000000102f2f7819 */ /* 0x000fe200000006ff */
[C---:B------:R-:W-:Y:S01]  /*3de0*/  FADD.FTZ R22, -R16.reuse, R22 ;  /* 0x0000001610167221 */ /* 0x040fe20000010100 */
[----:B------:R-:W2:Y:S01]  /*3df0*/  LDL.LU R40, [R1+0xc8] ;  /* 0x0000c80001287983 */ /* 0x000ea20000300800 */
[----:B------:R-:W-:-:S02]  /*3e00*/  FADD.FTZ R21, -R16, R21 ;  /* 0x0000001510157221 */ /* 0x000fc40000010100 */
[----:B------:R-:W-:Y:S01]  /*3e10*/  FMUL.FTZ R22, R14, R22 ;  /* 0x000000160e167220 */ /* 0x000fe20000410000 */
[----:B------:R-:W-:Y:S01]  /*3e20*/  FADD.FTZ R46, -R16, R46 ;  /* 0x0000002e102e7221 */ /* 0x000fe20000010100 */
[----:B------:R-:W-:Y:S01]  /*3e30*/  FMUL.FTZ R21, R14, R21 ;  /* 0x000000150e157220 */ /* 0x000fe20000410000 */
[----:B------:R-:W2:Y:S01]  /*3e40*/  LDL.LU R29, [R1+0xcc] ;  /* 0x0000cc00011d7983 */ /* 0x000ea20000300800 */
[C---:B0-----:R-:W-:Y:S01]  /*3e50*/  FFMA.FTZ R2, R17.reuse, R22, R23 ;  /* 0x0000001611027223 */ /* 0x041fe20000010017 */
[----:B------:R-:W-:Y:S01]  /*3e60*/  FADD.FTZ R47, -R16, R47 ;  /* 0x0000002f102f7221 */ /* 0x000fe20000010100 */
[C-C-:B------:R-:W-:Y:S01]  /*3e70*/  FFMA.FTZ R3, R17.reuse, R21, R23.reuse ;  /* 0x0000001511037223 */ /* 0x140fe20000010017 */
[----:B------:R-:W2:Y:S01]  /*3e80*/  LDL.LU R27, [R1+0xd0] ;  /* 0x0000d000011b7983 */ /* 0x000ea20000300800 */
[----:B------:R-:W-:Y:S01]  /*3e90*/  FMUL.FTZ R46, R14, R46 ;  /* 0x0000002e0e2e7220 */ /* 0x000fe20000410000 */
[----:B------:R-:W-:Y:S02]  /*3ea0*/  SHF.L.U32 R7, R54, 0x10, RZ ;  /* 0x0000001036077819 */ /* 0x000fe400000006ff */
[----:B------:R-:W2:Y:S04]  /*3eb0*/  LDL.LU R11, [R1+0x84] ;  /* 0x00008400010b7983 */ /* 0x000ea80000300800 */
[----:B------:R0:W-:Y:S01]  /*3ec0*/  STL [R1+0x54], R2 ;  /* 0x0000540201007387 */ /* 0x0001e20000100800 */
[----:B------:R-:W-:Y:S01]  /*3ed0*/  FMUL.FTZ R47, R14, R47 ;  /* 0x0000002f0e2f7220 */ /* 0x000fe20000410000 */
[----:B------:R-:W-:-:S03]  /*3ee0*/  FFMA.FTZ R8, R17, R46, R23 ;  /* 0x0000002e11087223 */ /* 0x000fc60000010017 */
[----:B------:R-:W-:Y:S01]  /*3ef0*/  FFMA.FTZ R32, R17, R47, R23 ;  /* 0x0000002f11207223 */ /* 0x000fe20000010017 */
[----:B----4-:R-:W-:Y:S02]  /*3f00*/  SHF.L.U32 R21, R24, 0x10, RZ ;  /* 0x0000001018157819 */ /* 0x010fe400000006ff */
[----:B------:R-:W4:Y:S01]  /*3f10*/  LDL.LU R24, [R1+0x90] ;  /* 0x0000900001187983 */ /* 0x000f220000300800 */
[----:B---3--:R-:W-:-:S03]  /*3f20*/  IMAD.U32 R60, R30, 0x10000, RZ ;  /* 0x000100001e3c7824 */ /* 0x008fc600078e00ff */
[----:B------:R-:W3:Y:S01]  /*3f30*/  LDL.LU R30, [R1+0xa8] ;  /* 0x0000a800011e7983 */ /* 0x000ee20000300800 */
[----:B--2---:R-:W-:-:S03]  /*3f40*/  IMAD.U32 R54, R28, 0x10000, RZ ;  /* 0x000100001c367824 */ /* 0x004fc600078e00ff */
[----:B------:R-:W2:Y:S01]  /*3f50*/  LDL.LU R28, [R1+0xb8] ;  /* 0x0000b800011c7983 */ /* 0x000ea20000300800 */
[----:B------:R-:W-:-:S03]  /*3f60*/  IMAD.U32 R22, R31, 0x10000, RZ ;  /* 0x000100001f167824 */ /* 0x000fc600078e00ff */
[----:B------:R-:W2:Y:S04]  /*3f70*/  LDL.LU R31, [R1+0xa4] ;  /* 0x0000a400011f7983 */ /* 0x000ea80000300800 */
[----:B------:R-:W2:Y:S04]  /*3f80*/  LDL.LU R48, [R1+0x94] ;  /* 0x0000940001307983 */ /* 0x000ea80000300800 */
[----:B------:R-:W4:Y:S04]  /*3f90*/  LDL.LU R46, [R1+0x88] ;  /* 0x00008800012e7983 */ /* 0x000f280000300800 */
[----:B------:R-:W2:Y:S01]  /*3fa0*/  LDL.LU R47, [R1+0x80] ;  /* 0x00008000012f7983 */ /* 0x000ea20000300800 */
[----:B------:R-:W-:-:S02]  /*3fb0*/  SHF.L.U32 R36, R36, 0x10, RZ ;  /* 0x0000001024247819 */ /* 0x000fc400000006ff */
[----:B------:R-:W-:Y:S02]  /*3fc0*/  SHF.L.U32 R51, R51, 0x10, RZ ;  /* 0x0000001033337819 */ /* 0x000fe400000006ff */
[----:B------:R-:W-:Y:S02]  /*3fd0*/  SHF.L.U32 R34, R34, 0x10, RZ ;  /* 0x0000001022227819 */ /* 0x000fe400000006ff */
[----:B------:R-:W-:Y:S01]  /*3fe0*/  SHF.L.U32 R20, R20, 0x10, RZ ;  /* 0x0000001014147819 */ /* 0x000fe200000006ff */
        /* <DEDUP_REMOVED lines=11> */
[----:B------:R-:W-:Y:S01]  /*40a0*/  FMUL.FTZ R20, R14, R20 ;  /* 0x000000140e147220 */ /* 0x000fe20000410000 */
[C-C-:B------:R-:W-:Y:S01]  /*40b0*/  FFMA.FTZ R18, R17.reuse, R7, R23.reuse ;  /* 0x0000000711127223 */ /* 0x140fe20000010017 */
[----:B------:R-:W-:Y:S01]  /*40c0*/  FFMA.FTZ R9, R17, R36, R23 ;  /* 0x0000002411097223 */ /* 0x000fe20000010017 */
[----:B------:R-:W-:-:S02]  /*40d0*/  IMAD.X R7, RZ, RZ, R0, P2 ;  /* 0x000000ffff077224 */ /* 0x000fc400010e0600 */
[C-C-:B------:R-:W-:Y:S01]  /*40e0*/  FFMA.FTZ R26, R17.reuse, R37, R23.reuse ;  /* 0x00000025111a7223 */ /* 0x140fe20000010017 */
[C-C-:B------:R-:W-:Y:S01]  /*40f0*/  FFMA.FTZ R19, R17.reuse, R51, R23.reuse ;  /* 0x0000003311137223 */ /* 0x140fe20000010017 */
[C-C-:B------:R-:W-:Y:S01]  /*4100*/  FFMA.FTZ R33, R17.reuse, R34, R23.reuse ;  /* 0x0000002211217223 */ /* 0x140fe20000010017 */
[----:B0-----:R-:W-:Y:S01]  /*4110*/  FFMA.FTZ R2, R17, R20, R23 ;  /* 0x0000001411027223 */ /* 0x001fe20000010017 */
[----:B------:R-:W-:Y:S02]  /*4120*/  LEA R36, P2, R35, UR6, 0x1 ;  /* 0x0000000623247c11 */ /* 0x000fe4000f8408ff */
[----:B------:R-:W-:Y:S02]  /*4130*/  IADD3.X R17, RZ, R0, RZ, P5, !PT ;  /* 0x00000000ff117210 */ /* 0x000fe40002ffe4ff */
[----:B------:R-:W-:Y:S01]  /*4140*/  LEA R34, P3, R44, UR6, 0x1 ;  /* 0x000000062c227c11 */ /* 0x000fe2000f8608ff */
[----:B------:R-:W-:Y:S01]  /*4150*/  IMAD.U32 R23, R53, 0x10000, RZ ;  /* 0x0001000035177824 */ /* 0x000fe200078e00ff */
[----:B------:R-:W-:-:S02]  /*4160*/  SHF.L.U32 R43, R43, 0x10, RZ ;  /* 0x000000102b2b7819 */ /* 0x000fc400000006ff */
[----:B------:R-:W-:Y:S02]  /*4170*/  LEA.HI.X R37, R35, UR7, R7, 0x1, P2 ;  /* 0x0000000723257c11 */ /* 0x000fe400090f0c07 */
[----:B------:R-:W-:Y:S02]  /*4180*/  LEA.HI.X R35, R44, UR7, R17, 0x1, P3 ;  /* 0x000000072c237c11 */ /* 0x000fe400098f0c11 */
[----:B------:R-:W-:Y:S02]  /*4190*/  SHF.L.U32 R17, R52, 0x10, RZ ;  /* 0x0000001034117819 */ /* 0x000fe400000006ff */
[----:B------:R-:W-:Y:S02]  /*41a0*/  SHF.L.U32 R56, R45, 0x10, RZ ;  /* 0x000000102d387819 */ /* 0x000fe400000006ff */
[----:B------:R-:W-:Y:S01]  /*41b0*/  SHF.L.U32 R58, R50, 0x10, RZ ;  /* 0x00000010323a7819 */ /* 0x000fe200000006ff */
[----:B------:R-:W2:Y:S01]  /*41c0*/  LDL.LU R45, [R1+0x7c] ;  /* 0x00007c00012d7983 */ /* 0x000ea20000300800 */
[----:B------:R-:W-:Y:S01]  /*41d0*/  SHF.L.U32 R52, R42, 0x10, RZ ;  /* 0x000000102a347819 */ /* 0x000fe200000006ff */
[----:B------:R-:W-:Y:S01]  /*41e0*/  IMAD.U32 R42, R27, 0x10000, RZ ;  /* 0x000100001b2a7824 */ /* 0x000fe200078e00ff */
[----:B------:R-:W-:Y:S01]  /*41f0*/  SHF.L.U32 R7, R29, 0x10, RZ ;  /* 0x000000101d077819 */ /* 0x000fe200000006ff */
[C---:B------:R-:W-:Y:S01]  /*4200*/  FADD.FTZ R29, -R16.reuse, R43 ;  /* 0x0000002b101d7221 */ /* 0x040fe20000010100 */
[----:B------:R-:W-:Y:S01]  /*4210*/  SHF.L.U32 R50, R41, 0x10, RZ ;  /* 0x0000001029327819 */ /* 0x000fe200000006ff */
[----:B------:R-:W2:Y:S01]  /*4220*/  LDL.LU R44, [R1+0x40] ;  /* 0x00004000012c7983 */ /* 0x000ea20000300800 */
[----:B------:R-:W-:Y:S01]  /*4230*/  FADD.FTZ R27, -R16, R23 ;  /* 0x00000017101b7221 */ /* 0x000fe20000010100 */
[----:B------:R-:W-:-:S02]  /*4240*/  SHF.L.U32 R20, R40, 0x10, RZ ;  /* 0x0000001028147819 */ /* 0x000fc400000006ff */
[----:B------:R-:W2:Y:S01]  /*4250*/  LDL.LU R43, [R1+0x3c] ;  /* 0x00003c00012b7983 */ /* 0x000ea20000300800 */
[----:B------:R-:W-:-:S03]  /*4260*/  FADD.FTZ R40, -R16, R17 ;  /* 0x0000001110287221 */ /* 0x000fc60000010100 */
[----:B------:R-:W2:Y:S01]  /*4270*/  LDL.LU R23, [R1+0x34] ;  /* 0x0000340001177983 */ /* 0x000ea20000300800 */
[--C-:B---3--:R-:W-:Y:S01]  /*4280*/  FADD.FTZ R41, R30, -R16.reuse ;  /* 0x800000101e297221 */ /* 0x108fe20000010000 */
[----:B------:R-:W-:Y:S02]  /*4290*/  FADD.FTZ R30, -R16, R21 ;  /* 0x00000015101e7221 */ /* 0x000fe40000010100 */
[----:B------:R-:W3:Y:S04]  /*42a0*/  LDL.LU R21, [R1+0x30] ;  /* 0x0000300001157983 */ /* 0x000ee80000300800 */
[----:B------:R-:W3:Y:S01]  /*42b0*/  LDL.LU R17, [R1+0x2c] ;  /* 0x00002c0001117983 */ /* 0x000ee20000300800 */
[----:B----4-:R-:W-:-:S03]  /*42c0*/  FADD.FTZ R59, R46, -R16 ;  /* 0x800000102e3b7221 */ /* 0x010fc60000010000 */
[----:B------:R-:W4:Y:S01]  /*42d0*/  LDL.LU R46, [R1+0x24] ;  /* 0x00002400012e7983 */ /* 0x000f220000300800 */
[----:B--2---:R-:W-:-:S03]  /*42e0*/  FADD.FTZ R57, R47, -R16 ;  /* 0x800000102f397221 */ /* 0x004fc60000010000 */
[----:B------:R-:W2:Y:S01]  /*42f0*/  LDL.LU R47, [R1+0x108] ;  /* 0x00010800012f7983 */ /* 0x000ea20000300800 */
[--C-:B------:R-:W-:Y:S01]  /*4300*/  FADD.FTZ R11, R11, -R16.reuse ;  /* 0x800000100b0b7221 */ /* 0x100fe20000010000 */
[--C-:B------:R-:W-:Y:S01]  /*4310*/  FADD.FTZ R24, R24, -R16.reuse ;  /* 0x8000001018187221 */ /* 0x100fe20000010000 */
[--C-:B------:R-:W-:Y:S01]  /*4320*/  FADD.FTZ R28, R28, -R16.reuse ;  /* 0x800000101c1c7221 */ /* 0x100fe20000010000 */
[----:B------:R-:W-:Y:S01]  /*4330*/  FADD.FTZ R31, R31, -R16 ;  /* 0x800000101f1f7221 */ /* 0x000fe20000010000 */
[----:B------:R-:W-:Y:S01]  /*4340*/  FADD.FTZ R60, -R16, R60 ;  /* 0x0000003c103c7221 */ /* 0x000fe20000010100 */
[----:B------:R-:W-:Y:S01]  /*4350*/  FADD.FTZ R61, R48, -R16 ;  /* 0x80000010303d7221 */ /* 0x000fe20000010000 */
        /* <DEDUP_REMOVED lines=8> */
[--C-:B------:R-:W-:Y:S01]  /*43e0*/  FADD.FTZ R55, R45, -R16.reuse ;  /* 0x800000102d377221 */ /* 0x100fe20000010000 */
[----:B------:R-:W-:Y:S01]  /*43f0*/  IADD3.X R45, RZ, R0, RZ, P1, !PT ;  /* 0x00000000ff2d7210 */ /* 0x000fe20000ffe4ff */
[--C-:B------:R-:W-:Y:S01]  /*4400*/  FADD.FTZ R53, R44, -R16.reuse ;  /* 0x800000102c357221 */ /* 0x100fe20000010000 */
[----:B------:R-:W-:Y:S01]  /*4410*/  LEA R44, P1, R15, UR6, 0x1 ;  /* 0x000000060f2c7c11 */ /* 0x000fe2000f8208ff */
[----:B------:R-:W-:-:S03]  /*4420*/  FADD.FTZ R51, R43, -R16 ;  /* 0x800000102b337221 */ /* 0x000fc60000010000 */
[----:B------:R-:W-:Y:S02]  /*4430*/  LEA.HI.X R45, R15, UR7, R45, 0x1, P1 ;  /* 0x000000070f2d7c11 */ /* 0x000fe400088f0c2d */
[----:B------:R-:W2:Y:S01]  /*4440*/  LDL.LU R15, [R1+0x28] ;  /* 0x00002800010f7983 */ /* 0x000ea20000300800 */
[----:B------:R-:W-:Y:S01]  /*4450*/  FADD.FTZ R23, R23, -R16 ;  /* 0x8000001017177221 */ /* 0x000fe20000010000 */
[----:B------:R-:W-:Y:S02]  /*4460*/  IADD3.X R0, RZ, R0, RZ, P0, !PT ;  /* 0x00000000ff007210 */ /* 0x000fe400007fe4ff */
[----:B------:R-:W-:-:S04]  /*4470*/  LEA R48, P0, R4, UR6, 0x1 ;  /* 0x0000000604307c11 */ /* 0x000fc8000f8008ff */
[----:B------:R-:W-:Y:S01]  /*4480*/  LEA.HI.X R49, R4, UR7, R0, 0x1, P0 ;  /* 0x0000000704317c11 */ /* 0x000fe200080f0c00 */
[----:B------:R-:W-:Y:S01]  /*4490*/  FMUL.FTZ R0, R14, R11 ;  /* 0x0000000b0e007220 */ /* 0x000fe20000410000 */
[--C-:B---3--:R-:W-:Y:S01]  /*44a0*/  FADD.FTZ R21, R21, -R16.reuse ;  /* 0x8000001015157221 */ /* 0x108fe20000010000 */
[----:B------:R-:W-:Y:S01]  /*44b0*/  FADD.FTZ R17, R17, -R16 ;  /* 0x8000001011117221 */ /* 0x000fe20000010000 */
[----:B------:R-:W-:Y:S01]  /*44c0*/  FADD.FTZ R16, -R16, R42 ;  /* 0x0000002a10107221 */ /* 0x000fe20000010100 */
[----:B----4-:R-:W-:-:S04]  /*44d0*/  LEA R42, P2, R46, UR6, 0x1 ;  /* 0x000000062e2a7c11 */ /* 0x010fc8000f8408ff */
[----:B--2---:R-:W-:Y:S02]  /*44e0*/  LEA.HI.X R43, R46, UR7, R47, 0x1, P2 ;  /* 0x000000072e2b7c11 */ /* 0x004fe400090f0c2f */
[----:B------:R-:W2:Y:S04]  /*44f0*/  LDL.LU R47, [R1+0x10c] ;  /* 0x00010c00012f7983 */ /* 0x000ea80000300800 */
[----:B------:R-:W3:Y:S01]  /*4500*/  LDL.LU R11, [R1+0x168] ;  /* 0x00016800010b7983 */ /* 0x000ee20000300800 */
        /* <DEDUP_REMOVED lines=12> */
[----:B------:R-:W-:Y:S01]  /*45d0*/  LEA R46, P1, R15, UR6, 0x1 ;  /* 0x000000060f2e7c11 */ /* 0x000fe2000f8208ff */
[C-C-:B------:R-:W-:Y:S01]  /*45e0*/  FFMA.FTZ R29, R12.reuse, R29, R10.reuse ;  /* 0x0000001d0c1d7223 */ /* 0x140fe2000001000a */
[----:B------:R-:W-:-:S02]  /*45f0*/  FFMA.FTZ R27, R12, R27, R10 ;  /* 0x0000001b0c1b7223 */ /* 0x000fc4000001000a */
[----:B--2---:R-:W-:Y:S01]  /*4600*/  LEA.HI.X R47, R15, UR7, R47, 0x1, P1 ;  /* 0x000000070f2f7c11 */ /* 0x004fe200088f0c2f */
[C---:B------:R-:W-:Y:S01]  /*4610*/  FMUL.FTZ R15, R14.reuse, R40 ;  /* 0x000000280e0f7220 */ /* 0x040fe20000410000 */
[C---:B------:R-:W-:Y:S01]  /*4620*/  FMUL.FTZ R40, R14.reuse, R60 ;  /* 0x0000003c0e287220 */ /* 0x040fe20000410000 */
[----:B------:R-:W-:Y:S02]  /*4630*/  IMAD.MOV.U32 R60, RZ, RZ, R41 ;  /* 0x000000ffff3c7224 */ /* 0x000fe400078e0029 */
[C---:B------:R-:W-:Y:S01]  /*4640*/  FMUL.FTZ R41, R14.reuse, R58 ;  /* 0x0000003a0e297220 */ /* 0x040fe20000410000 */
[----:B------:R-:W-:Y:S01]  /*4650*/  MOV R58, R31 ;  /* 0x0000001f003a7202 */ /* 0x000fe20000000f00 */
[C---:B------:R-:W-:Y:S01]  /*4660*/  FMUL.FTZ R31, R14.reuse, R56 ;  /* 0x000000380e1f7220 */ /* 0x040fe20000410000 */
[C---:B------:R-:W-:Y:S01]  /*4670*/  FMUL.FTZ R56, R14.reuse, R54 ;  /* 0x000000360e387220 */ /* 0x040fe20000410000 */
[----:B------:R-:W-:Y:S01]  /*4680*/  MOV R54, R15 ;  /* 0x0000000f00367202 */ /* 0x000fe20000000f00 */
[----:B------:R-:W-:Y:S01]  /*4690*/  FMUL.FTZ R15, R14, R55 ;  /* 0x000000370e0f7220 */ /* 0x000fe20000410000 */
[----:B------:R-:W-:-:S02]  /*46a0*/  IMAD.MOV.U32 R55, RZ, RZ, R31 ;  /* 0x000000ffff377224 */ /* 0x000fc400078e001f */
[C---:B------:R-:W-:Y:S01]  /*46b0*/  FMUL.FTZ R31, R14.reuse, R52 ;  /* 0x000000340e1f7220 */ /* 0x040fe20000410000 */
[----:B------:R-:W-:Y:S01]  /*46c0*/  MOV R52, R58 ;  /* 0x0000003a00347202 */ /* 0x000fe20000000f00 */
[C---:B------:R-:W-:Y:S01]  /*46d0*/  FMUL.FTZ R58, R14.reuse, R50 ;  /* 0x000000320e3a7220 */ /* 0x040fe20000410000 */
[----:B------:R-:W-:Y:S01]  /*46e0*/  MOV R50, R0 ;  /* 0x0000000000327202 */ /* 0x000fe20000000f00 */
[C---:B------:R-:W-:Y:S01]  /*46f0*/  FMUL.FTZ R0, R14.reuse, R51 ;  /* 0x000000330e007220 */ /* 0x040fe20000410000 */
[----:B------:R-:W-:Y:S02]  /*4700*/  IMAD.MOV.U32 R51, RZ, RZ, R40 ;  /* 0x000000ffff337224 */ /* 0x000fe400078e0028 */
[C---:B------:R-:W-:Y:S01]  /*4710*/  FMUL.FTZ R40, R14.reuse, R22 ;  /* 0x000000160e287220 */ /* 0x040fe20000410000 */
[----:B------:R-:W-:Y:S01]  /*4720*/  MOV R22, R4 ;  /* 0x0000000400167202 */ /* 0x000fe20000000f00 */
        /* <DEDUP_REMOVED lines=10> */
[----:B------:R-:W-:Y:S01]  /*47d0*/  FMUL.FTZ R31, R14, R16 ;  /* 0x000000100e1f7220 */ /* 0x000fe20000410000 */
[----:B------:R-:W-:Y:S01]  /*47e0*/  MOV R16, R21 ;  /* 0x0000001500107202 */ /* 0x000fe20000000f00 */
[C-C-:B---3--:R-:W-:Y:S01]  /*47f0*/  FFMA.FTZ R21, R13.reuse, R20, R11.reuse ;  /* 0x000000140d157223 */ /* 0x148fe2000001000b */
[----:B------:R-:W-:Y:S01]  /*4800*/  FFMA.FTZ R20, R13, R61, R11 ;  /* 0x0000003d0d147223 */ /* 0x000fe2000001000b */
[----:B------:R-:W-:Y:S01]  /*4810*/  MOV R14, R51 ;  /* 0x00000033000e7202 */ /* 0x000fe20000000f00 */
[----:B------:R-:W-:-:S02]  /*4820*/  IMAD.MOV.U32 R61, RZ, RZ, R17 ;  /* 0x000000ffff3d7224 */ /* 0x000fc400078e0011 */
[C-C-:B------:R-:W-:Y:S01]  /*4830*/  FFMA.FTZ R17, R13.reuse, R59, R11.reuse ;  /* 0x0000003b0d117223 */ /* 0x140fe2000001000b */
[----:B------:R-:W-:Y:S01]  /*4840*/  MOV R59, R16 ;  /* 0x00000010003b7202 */ /* 0x000fe20000000f00 */
[C-C-:B------:R-:W-:Y:S01]  /*4850*/  FFMA.FTZ R16, R13.reuse, R57, R11.reuse ;  /* 0x000000390d107223 */ /* 0x140fe2000001000b */
[----:B------:R-:W-:Y:S01]  /*4860*/  MOV R57, R14 ;  /* 0x0000000e00397202 */ /* 0x000fe20000000f00 */
[C---:B------:R-:W-:Y:S01]  /*4870*/  FFMA.FTZ R14, R13.reuse, R53, R11 ;  /* 0x000000350d0e7223 */ /* 0x040fe2000001000b */
[----:B------:R-:W-:Y:S02]  /*4880*/  IMAD.MOV.U32 R53, RZ, RZ, R7 ;  /* 0x000000ffff357224 */ /* 0x000fe400078e0007 */
[C-C-:B------:R-:W-:Y:S01]  /*4890*/  FFMA.FTZ R7, R13.reuse, R0, R11.reuse ;  /* 0x000000000d077223 */ /* 0x140fe2000001000b */
[C-C-:B------:R-:W-:Y:S01]  /*48a0*/  FFMA.FTZ R0, R13.reuse, R52, R11.reuse ;  /* 0x000000340d007223 */ /* 0x140fe2000001000b */
[----:B------:R-:W-:Y:S01]  /*48b0*/  MOV R52, R30 ;  /* 0x0000001e00347202 */ /* 0x000fe20000000f00 */
[C-C-:B------:R-:W-:Y:S01]  /*48c0*/  FFMA.FTZ R51, R13.reuse, R50, R11.reuse ;  /* 0x000000320d337223 */ /* 0x140fe2000001000b */
[C-C-:B------:R-:W-:Y:S01]  /*48d0*/  FFMA.FTZ R50, R13.reuse, R24, R11.reuse ;  /* 0x000000180d327223 */ /* 0x140fe2000001000b */
[C-C-:B------:R-:W-:Y:S01]  /*48e0*/  FFMA.FTZ R23, R13.reuse, R23, R11.reuse ;  /* 0x000000170d177223 */ /* 0x140fe2000001000b */
[C-C-:B------:R-:W-:Y:S01]  /*48f0*/  FFMA.FTZ R22, R13.reuse, R22, R11.reuse ;  /* 0x000000160d167223 */ /* 0x140fe2000001000b */
[C-C-:B------:R-:W-:Y:S01]  /*4900*/  FFMA.FTZ R15, R13.reuse, R15, R11.reuse ;  /* 0x0000000f0d0f7223 */ /* 0x140fe2000001000b */
[C-C-:B------:R-:W-:Y:S01]  /*4910*/  FFMA.FTZ R4, R13.reuse, R4, R11.reuse ;  /* 0x000000040d047223 */ /* 0x140fe2000001000b */
[----:B------:R-:W-:Y:S01]  /*4920*/  FFMA.FTZ R11, R13, R54, R11 ;  /* 0x000000360d0b7223 */ /* 0x000fe2000001000b */
[C-C-:B------:R-:W-:Y:S01]  /*4930*/  FFMA.FTZ R13, R12.reuse, R52, R10.reuse ;  /* 0x000000340c0d7223 */ /* 0x140fe2000001000a */
[C-C-:B------:R-:W-:Y:S01]  /*4940*/  FFMA.FTZ R52, R12.reuse, R53, R10.reuse ;  /* 0x000000350c347223 */ /* 0x140fe2000001000a */
[----:B------:R-:W2:Y:S01]  /*4950*/  LDL.LU R24, [R1+0xd4] ;  /* 0x0000d40001187983 */ /* 0x000ea20000300800 */
[C-C-:B------:R-:W-:Y:S01]  /*4960*/  FFMA.FTZ R53, R12.reuse, R57, R10.reuse ;  /* 0x000000390c357223 */ /* 0x140fe2000001000a */
[C-C-:B------:R-:W-:Y:S01]  /*4970*/  FFMA.FTZ R54, R12.reuse, R59, R10.reuse ;  /* 0x0000003b0c367223 */ /* 0x140fe2000001000a */
[C-C-:B------:R-:W-:Y:S01]  /*4980*/  FFMA.FTZ R57, R12.reuse, R61, R10.reuse ;  /* 0x0000003d0c397223 */ /* 0x140fe2000001000a */
[----:B------:R-:W3:Y:S01]  /*4990*/  LDL.LU R30, [R1+0x160] ;  /* 0x00016000011e7983 */ /* 0x000ee20000300800 */
[C-C-:B------:R-:W-:Y:S01]  /*49a0*/  FFMA.FTZ R59, R12.reuse, R40, R10.reuse ;  /* 0x000000280c3b7223 */ /* 0x140fe2000001000a */
[C-C-:B------:R-:W-:Y:S01]  /*49b0*/  FFMA.FTZ R55, R12.reuse, R55, R10.reuse ;  /* 0x000000370c377223 */ /* 0x140fe2000001000a */
[C-C-:B------:R-:W-:Y:S01]  /*49c0*/  FFMA.FTZ R56, R12.reuse, R56, R10.reuse ;  /* 0x000000380c387223 */ /* 0x140fe2000001000a */
[C-C-:B------:R-:W-:Y:S01]  /*49d0*/  FFMA.FTZ R58, R12.reuse, R58, R10.reuse ;  /* 0x0000003a0c3a7223 */ /* 0x140fe2000001000a */
[----:B------:R-:W2:Y:S01]  /*49e0*/  LDL.LU R40, [R1+0x15c] ;  /* 0x00015c0001287983 */ /* 0x000ea20000300800 */
[C-C-:B------:R-:W-:Y:S01]  /*49f0*/  FFMA.FTZ R60, R12.reuse, R60, R10.reuse ;  /* 0x0000003c0c3c7223 */ /* 0x140fe2000001000a */
[C-C-:B------:R-:W-:Y:S01]  /*4a00*/  FFMA.FTZ R61, R12.reuse, R41, R10.reuse ;  /* 0x000000290c3d7223 */ /* 0x140fe2000001000a */
[----:B------:R-:W-:Y:S01]  /*4a10*/  FFMA.FTZ R10, R12, R31, R10 ;  /* 0x0000001f0c0a7223 */ /* 0x000fe2000001000a */
[----:B------:R-:W2:Y:S04]  /*4a20*/  LDL.LU R41, [R1+0x158] ;  /* 0x0001580001297983 */ /* 0x000ea80000300800 */
[----:B------:R-:W3:Y:S01]  /*4a30*/  LDL.LU R31, [R1+0x154] ;  /* 0x00015400011f7983 */ /* 0x000ee20000300800 */
[----:B----4-:R-:W-:-:S02]  /*4a40*/  PRMT R28, R6, 0x7632, R28 ;  /* 0x00007632061c7816 */ /* 0x010fc4000000001c */
[C---:B------:R-:W-:Y:S02]  /*4a50*/  PRMT R12, R5.reuse, 0x7610, R12 ;  /* 0x00007610050c7816 */ /* 0x040fe4000000000c */
[----:B------:R-:W-:Y:S02]  /*4a60*/  PRMT R5, R5, 0x7632, R5 ;  /* 0x0000763205057816 */ /* 0x000fe40000000005 */
[----:B------:R-:W-:Y:S01]  /*4a70*/  F2FP.BF16.F32.PACK_AB R51, R29, R51 ;  /* 0x000000331d33723e */ /* 0x000fe200000010ff */
[----:B---3--:R2:W-:Y:S04]  /*4a80*/  STG.E.U16 desc[UR8][R30.64], R6 ;  /* 0x000000061e007986 */ /* 0x0085e8000c101508 */
[----:B------:R0:W-:Y:S04]  /*4a90*/  STG.E.U16 desc[UR8][R30.64+0x2], R28 ;  /* 0x0000021c1e007986 */ /* 0x0001e8000c101508 */
[----:B------:R-:W-:Y:S01]  /*4aa0*/  STG.E.U16 desc[UR8][R30.64+0x4], R12 ;  /* 0x0000040c1e007986 */ /* 0x000fe2000c101508 */
[----:B--2---:R-:W-:-:S03]  /*4ab0*/  F2FP.BF16.F32.PACK_AB R6, R18, R24 ;  /* 0x000000181206723e */ /* 0x004fc600000010ff */
[----:B------:R-:W2:Y:S04]  /*4ac0*/  LDL.LU R18, [R1+0x150] ;  /* 0x0001500001127983 */ /* 0x000ea80000300800 */
[----:B------:R-:W3:Y:S04]  /*4ad0*/  LDL.LU R24, [R1+0x14c] ;  /* 0x00014c0001187983 */ /* 0x000ee80000300800 */
[----:B0-----:R-:W4:Y:S04]  /*4ae0*/  LDL.LU R28, [R1+0x148] ;  /* 0x00014800011c7983 */ /* 0x001f280000300800 */
[----:B------:R-:W4:Y:S04]  /*4af0*/  LDL.LU R29, [R1+0x144] ;  /* 0x00014400011d7983 */ /* 0x000f280000300800 */
[----:B------:R0:W-:Y:S04]  /*4b00*/  STG.E.U16 desc[UR8][R30.64+0x6], R5 ;  /* 0x000006051e007986 */ /* 0x0001e8000c101508 */
[----:B0-----:R-:W2:Y:S01]  /*4b10*/  LDL.LU R30, [R1+0xd8] ;  /* 0x0000d800011e7983 */ /* 0x001ea20000300800 */
[----:B------:R-:W-:-:S03]  /*4b20*/  PRMT R5, R6, 0x7632, R5 ;  /* 0x0000763206057816 */ /* 0x000fc60000000005 */
[----:B------:R-:W3:Y:S01]  /*4b30*/  LDL.LU R31, [R1+0xe0] ;  /* 0x0000e000011f7983 */ /* 0x000ee20000300800 */
[----:B------:R-:W-:Y:S02]  /*4b40*/  PRMT R12, R51, 0x7632, R12 ;  /* 0x00007632330c7816 */ /* 0x000fe4000000000c */
[----:B------:R-:W-:Y:S01]  /*4b50*/  F2FP.BF16.F32.PACK_AB R50, R27, R50 ;  /* 0x000000321b32723e */ /* 0x000fe200000010ff */
[----:B----4-:R2:W-:Y:S04]  /*4b60*/  STG.E.U16 desc[UR8][R28.64], R6 ;  /* 0x000000061c007986 */ /* 0x0105e8000c101508 */
[----:B------:R0:W-:Y:S01]  /*4b70*/  STG.E.U16 desc[UR8][R28.64+0x4], R51 ;  /* 0x000004331c007986 */ /* 0x0001e2000c101508 */
[----:B--2---:R-:W-:-:S03]  /*4b80*/  F2FP.BF16.F32.PACK_AB R6, R26, R30 ;  /* 0x0000001e1a06723e */ /* 0x004fc600000010ff */
[----:B------:R-:W2:Y:S04]  /*4b90*/  LDL.LU R26, [R1+0x140] ;  /* 0x00014000011a7983 */ /* 0x000ea80000300800 */
[----:B------:R-:W4:Y:S04]  /*4ba0*/  LDL.LU R30, [R1+0xfc] ;  /* 0x0000fc00011e7983 */ /* 0x000f280000300800 */
[----:B0-----:R-:W4:Y:S04]  /*4bb0*/  LDL.LU R51, [R1+0xec] ;  /* 0x0000ec0001337983 */ /* 0x001f280000300800 */
[----:B------:R-:W2:Y:S04]  /*4bc0*/  LDL.LU R27, [R1+0x13c] ;  /* 0x00013c00011b7983 */ /* 0x000ea80000300800 */
[----:B------:R0:W-:Y:S04]  /*4bd0*/  STG.E.U16 desc[UR8][R28.64+0x2], R5 ;  /* 0x000002051c007986 */ /* 0x0001e8000c101508 */
[----:B------:R-:W-:Y:S01]  /*4be0*/  STG.E.U16 desc[UR8][R28.64+0x6], R12 ;  /* 0x0000060c1c007986 */ /* 0x000fe2000c101508 */
[----:B0-----:R-:W-:-:S03]  /*4bf0*/  PRMT R5, R6, 0x7632, R5 ;  /* 0x0000763206057816 */ /* 0x001fc60000000005 */
[----:B--2---:R3:W-:Y:S02]  /*4c00*/  STG.E.U16 desc[UR8][R26.64], R6 ;  /* 0x000000061a007986 */ /* 0x0047e4000c101508 */
[----:B---3--:R-:W-:Y:S02]  /*4c10*/  F2FP.BF16.F32.PACK_AB R6, R25, R31 ;  /* 0x0000001f1906723e */ /* 0x008fe400000010ff */
[----:B------:R-:W2:Y:S01]  /*4c20*/  LDL.LU R25, [R1+0x138] ;  /* 0x0001380001197983 */ /* 0x000ea20000300800 */
[----:B------:R-:W-:-:S03]  /*4c30*/  PRMT R12, R50, 0x7632, R12 ;  /* 0x00007632320c7816 */ /* 0x000fc6000000000c */
[----:B------:R0:W-:Y:S04]  /*4c40*/  STG.E.U16 desc[UR8][R26.64+0x2], R5 ;  /* 0x000002051a007986 */ /* 0x0001e8000c101508 */
[----:B------:R-:W-:Y:S04]  /*4c50*/  STG.E.U16 desc[UR8][R26.64+0x4], R50 ;  /* 0x000004321a007986 */ /* 0x000fe8000c101508 */
[----:B------:R-:W-:Y:S04]  /*4c60*/  STG.E.U16 desc[UR8][R26.64+0x6], R12 ;  /* 0x0000060c1a007986 */ /* 0x000fe8000c101508 */
[----:B------:R-:W3:Y:S01]  /*4c70*/  LDL.LU R28, [R1+0x70] ;  /* 0x00007000011c7983 */ /* 0x000ee20000300800 */
[----:B0-----:R-:W-:-:S03]  /*4c80*/  PRMT R5, R6, 0x7632, R5 ;  /* 0x0000763206057816 */ /* 0x001fc60000000005 */
[----:B------:R-:W3:Y:S04]  /*4c90*/  LDL.LU R31, [R1+0x104] ;  /* 0x00010400011f7983 */ /* 0x000ee80000300800 */
[----:B--2---:R4:W-:Y:S02]  /*4ca0*/  STG.E.U16 desc[UR8][R24.64], R6 ;  /* 0x0000000618007986 */ /* 0x0049e4000c101508 */
[----:B----4-:R-:W-:Y:S02]  /*4cb0*/  F2FP.BF16.F32.PACK_AB R6, R19, R51 ;  /* 0x000000331306723e */ /* 0x010fe400000010ff */
[----:B------:R-:W2:Y:S01]  /*4cc0*/  LDL.LU R19, [R1+0x134] ;  /* 0x0001340001137983 */ /* 0x000ea20000300800 */
[----:B------:R-:W-:Y:S02]  /*4cd0*/  F2FP.BF16.F32.PACK_AB R13, R13, R23 ;  /* 0x000000170d0d723e */ /* 0x000fe400000010ff */
[----:B------:R-:W-:Y:S01]  /*4ce0*/  F2FP.BF16.F32.PACK_AB R22, R52, R22 ;  /* 0x000000163416723e */ /* 0x000fe200000010ff */
[----:B------:R0:W-:Y:S01]  /*4cf0*/  STG.E.U16 desc[UR8][R24.64+0x2], R5 ;  /* 0x0000020518007986 */ /* 0x0001e2000c101508 */
[----:B------:R-:W-:-:S03]  /*4d00*/  PRMT R12, R13, 0x7632, R12 ;  /* 0x000076320d0c7816 */ /* 0x000fc6000000000c */
[----:B------:R-:W-:Y:S04]  /*4d10*/  STG.E.U16 desc[UR8][R24.64+0x4], R13 ;  /* 0x0000040d18007986 */ /* 0x000fe8000c101508 */
[----:B------:R1:W-:Y:S04]  /*4d20*/  STG.E.U16 desc[UR8][R24.64+0x6], R12 ;  /* 0x0000060c18007986 */ /* 0x0003e8000c101508 */
[----:B------:R-:W4:Y:S01]  /*4d30*/  LDL.LU R29, [R1+0x68] ;  /* 0x00006800011d7983 */ /* 0x000f220000300800 */
[----:B0-----:R-:W-:-:S03]  /*4d40*/  PRMT R5, R6, 0x7632, R5 ;  /* 0x0000763206057816 */ /* 0x001fc60000000005 */
[----:B------:R-:W4:Y:S01]  /*4d50*/  LDL.LU R51, [R1+0x100] ;  /* 0x0001000001337983 */ /* 0x000f220000300800 */
[----:B-1----:R-:W-:-:S03]  /*4d60*/  PRMT R12, R22, 0x7632, R12 ;  /* 0x00007632160c7816 */ /* 0x002fc6000000000c */
[----:B--2---:R0:W-:Y:S04]  /*4d70*/  STG.E.U16 desc[UR8][R18.64], R6 ;  /* 0x0000000612007986 */ /* 0x0041e8000c101508 */
[----:B------:R1:W-:Y:S04]  /*4d80*/  STG.E.U16 desc[UR8][R18.64+0x2], R5 ;  /* 0x0000020512007986 */ /* 0x0003e8000c101508 */
[----:B------:R-:W-:Y:S01]  /*4d90*/  STG.E.U16 desc[UR8][R18.64+0x4], R22 ;  /* 0x0000041612007986 */ /* 0x000fe2000c101508 */
[----:B0-----:R-:W-:-:S03]  /*4da0*/  F2FP.BF16.F32.PACK_AB R6, R39, R30 ;  /* 0x0000001e2706723e */ /* 0x001fc600000010ff */
[----:B------:R-:W2:Y:S04]  /*4db0*/  LDL.LU R39, [R1+0x130] ;  /* 0x0001300001277983 */ /* 0x000ea80000300800 */
[----:B------:R-:W2:Y:S01]  /*4dc0*/  LDL.LU R30, [R1+0xf8] ;  /* 0x0000f800011e7983 */ /* 0x000ea20000300800 */
[----:B-1----:R-:W-:-:S03]  /*4dd0*/  PRMT R5, R6, 0x7632, R5 ;  /* 0x0000763206057816 */ /* 0x002fc60000000005 */
[----:B------:R-:W-:Y:S04]  /*4de0*/  STG.E.U16 desc[UR8][R18.64+0x6], R12 ;  /* 0x0000060c12007986 */ /* 0x000fe8000c101508 */
[----:B------:R3:W-:Y:S02]  /*4df0*/  STG.E.U16 desc[UR8][R40.64], R6 ;  /* 0x0000000628007986 */ /* 0x0007e4000c101508 */
[----:B---3--:R-:W-:Y:S02]  /*4e00*/  F2FP.BF16.F32.PACK_AB R6, R28, R31 ;  /* 0x0000001f1c06723e */ /* 0x008fe400000010ff */
[----:B------:R-:W3:Y:S01]  /*4e10*/  LDL.LU R31, [R1+0xf4] ;  /* 0x0000f400011f7983 */ /* 0x000ee20000300800 */
[----:B------:R-:W-:Y:S02]  /*4e20*/  F2FP.BF16.F32.PACK_AB R21, R53, R21 ;  /* 0x000000153515723e */ /* 0x000fe400000010ff */
[----:B------:R-:W-:Y:S01]  /*4e30*/  F2FP.BF16.F32.PACK_AB R20, R54, R20 ;  /* 0x000000143614723e */ /* 0x000fe200000010ff */
[----:B------:R-:W3:Y:S01]  /*4e40*/  LDL.LU R28, [R1+0xf0] ;  /* 0x0000f000011c7983 */ /* 0x000ee20000300800 */
[----:B------:R-:W-:-:S02]  /*4e50*/  PRMT R12, R21, 0x7632, R12 ;  /* 0x00007632150c7816 */ /* 0x000fc4000000000c */
[----:B------:R-:W-:Y:S01]  /*4e60*/  PRMT R13, R6, 0x7632, R13 ;  /* 0x00007632060d7816 */ /* 0x000fe2000000000d */
[----:B------:R0:W-:Y:S01]  /*4e70*/  STG.E.U16 desc[UR8][R40.64+0x2], R5 ;  /* 0x0000020528007986 */ /* 0x0001e2000c101508 */
[----:B------:R-:W-:Y:S02]  /*4e80*/  PRMT R18, R20, 0x7632, R18 ;  /* 0x0000763214127816 */ /* 0x000fe40000000012 */
[----:B------:R-:W-:Y:S01]  /*4e90*/  PRMT R19, R6, 0x7610, R19 ;  /* 0x0000761006137816 */ /* 0x000fe20000000013 */
[----:B------:R-:W-:Y:S01]  /*4ea0*/  STG.E.U16 desc[UR8][R40.64+0x4], R21 ;  /* 0x0000041528007986 */ /* 0x000fe2000c101508 */
[----:B----4-:R-:W-:-:S03]  /*4eb0*/  F2FP.BF16.F32.PACK_AB R6, R29, R51 ;  /* 0x000000331d06723e */ /* 0x010fc600000010ff */
[----:B------:R-:W-:Y:S04]  /*4ec0*/  STG.E.U16 desc[UR8][R40.64+0x6], R12 ;  /* 0x0000060c28007986 */ /* 0x000fe8000c101508 */
[----:B--2---:R1:W-:Y:S01]  /*4ed0*/  STG.E.U16 desc[UR8][R38.64+0x2], R13 ;  /* 0x0000020d26007986 */ /* 0x0043e2000c101508 */
[----:B0-----:R-:W-:-:S03]  /*4ee0*/  F2FP.BF16.F32.PACK_AB R5, R32, R30 ;  /* 0x0000001e2005723e */ /* 0x001fc600000010ff */
[----:B------:R0:W-:Y:S04]  /*4ef0*/  STG.E.U16 desc[UR8][R38.64+0x6], R18 ;  /* 0x0000061226007986 */ /* 0x0001e8000c101508 */
[----:B------:R-:W2:Y:S01]  /*4f00*/  LDL.LU R32, [R1+0x12c] ;  /* 0x00012c0001207983 */ /* 0x000ea20000300800 */
[----:B-1----:R-:W-:-:S03]  /*4f10*/  PRMT R13, R5, 0x7610, R13 ;  /* 0x00007610050d7816 */ /* 0x002fc6000000000d */
[----:B------:R-:W4:Y:S01]  /*4f20*/  LDL.LU R29, [R1+0xe8] ;  /* 0x0000e800011d7983 */ /* 0x000f220000300800 */
[----:B0-----:R-:W-:Y:S02]  /*4f30*/  PRMT R18, R5, 0x7632, R18 ;  /* 0x0000763205127816 */ /* 0x001fe40000000012 */
[----:B---3--:R-:W-:Y:S02]  /*4f40*/  F2FP.BF16.F32.PACK_AB R5, R8, R31 ;  /* 0x0000001f0805723e */ /* 0x008fe400000010ff */
[----:B------:R-:W3:Y:S04]  /*4f50*/  LDL.LU R8, [R1+0x128] ;  /* 0x0001280001087983 */ /* 0x000ee80000300800 */
[----:B------:R-:W2:Y:S04]  /*4f60*/  LDL.LU R51, [R1+0x54] ;  /* 0x0000540001337983 */ /* 0x000ea80000300800 */
[----:B------:R-:W2:Y:S04]  /*4f70*/  LDL.LU R30, [R1+0xe4] ;  /* 0x0000e400011e7983 */ /* 0x000ea80000300800 */
[----:B------:R-:W3:Y:S01]  /*4f80*/  LDL.LU R31, [R1+0xdc] ;  /* 0x0000dc00011f7983 */ /* 0x000ee20000300800 */
[----:B------:R-:W-:-:S02]  /*4f90*/  F2FP.BF16.F32.PACK_AB R17, R55, R17 ;  /* 0x000000113711723e */ /* 0x000fc400000010ff */
[----:B------:R-:W-:Y:S01]  /*4fa0*/  PRMT R12, R6, 0x7632, R12 ;  /* 0x00007632060c7816 */ /* 0x000fe2000000000c */
[----:B------:R0:W-:Y:S01]  /*4fb0*/  STG.E.U16 desc[UR8][R38.64], R19 ;  /* 0x0000001326007986 */ /* 0x0001e2000c101508 */
[----:B------:R-:W-:-:S03]  /*4fc0*/  F2FP.BF16.F32.PACK_AB R16, R56, R16 ;  /* 0x000000103810723e */ /* 0x000fc600000010ff */
[----:B------:R-:W-:Y:S01]  /*4fd0*/  STG.E.U16 desc[UR8][R38.64+0x4], R20 ;  /* 0x0000041426007986 */ /* 0x000fe2000c101508 */
[----:B------:R-:W-:-:S03]  /*4fe0*/  F2FP.BF16.F32.PACK_AB R15, R57, R15 ;  /* 0x0000000f390f723e */ /* 0x000fc600000010ff */
[----:B------:R1:W-:Y:S01]  /*4ff0*/  STG.E.U16 desc[UR8][R36.64], R6 ;  /* 0x0000000624007986 */ /* 0x0003e2000c101508 */
[----:B------:R-:W-:Y:S02]  /*5000*/  PRMT R22, R5, 0x7610, R22 ;  /* 0x0000761005167816 */ /* 0x000fe40000000016 */
[----:B0-----:R-:W-:Y:S01]  /*5010*/  PRMT R19, R17, 0x7632, R19 ;  /* 0x0000763211137816 */ /* 0x001fe20000000013 */
[----:B------:R0:W-:Y:S01]  /*5020*/  STG.E.U16 desc[UR8][R36.64+0x2], R12 ;  /* 0x0000020c24007986 */ /* 0x0001e2000c101508 */
[----:B------:R-:W-:-:S03]  /*5030*/  F2FP.BF16.F32.PACK_AB R14, R58, R14 ;  /* 0x0000000e3a0e723e */ /* 0x000fc600000010ff */
[----:B------:R-:W-:Y:S01]  /*5040*/  STG.E.U16 desc[UR8][R36.64+0x4], R17 ;  /* 0x0000041124007986 */ /* 0x000fe2000c101508 */
[----:B-1----:R-:W-:-:S03]  /*5050*/  PRMT R6, R16, 0x7632, R6 ;  /* 0x0000763210067816 */ /* 0x002fc60000000006 */
[----:B------:R-:W-:Y:S01]  /*5060*/  STG.E.U16 desc[UR8][R36.64+0x6], R19 ;  /* 0x0000061324007986 */ /* 0x000fe2000c101508 */
[----:B0-----:R-:W-:Y:S02]  /*5070*/  PRMT R12, R5, 0x7632, R12 ;  /* 0x00007632050c7816 */ /* 0x001fe4000000000c */
[----:B------:R-:W-:Y:S01]  /*5080*/  F2FP.BF16.F32.PACK_AB R5, R9, R28 ;  /* 0x0000001c0905723e */ /* 0x000fe200000010ff */
[----:B------:R0:W-:Y:S03]  /*5090*/  STG.E.U16 desc[UR8][R34.64], R13 ;  /* 0x0000000d22007986 */ /* 0x0001e6000c101508 */
[----:B------:R-:W-:Y:S01]  /*50a0*/  PRMT R24, R5, 0x7610, R24 ;  /* 0x0000761005187816 */ /* 0x000fe20000000018 */
[----:B------:R1:W-:Y:S04]  /*50b0*/  STG.E.U16 desc[UR8][R34.64+0x6], R6 ;  /* 0x0000060622007986 */ /* 0x0003e8000c101508 */
[----:B------:R-:W-:Y:S01]  /*50c0*/  STG.E.U16 desc[UR8][R34.64+0x2], R18 ;  /* 0x0000021222007986 */ /* 0x000fe2000c101508 */
[----:B0-----:R-:W-:-:S03]  /*50d0*/  PRMT R13, R15, 0x7632, R13 ;  /* 0x000076320f0d7816 */ /* 0x001fc6000000000d */
[----:B------:R0:W-:Y:S01]  /*50e0*/  STG.E.U16 desc[UR8][R34.64+0x4], R16 ;  /* 0x0000041022007986 */ /* 0x0001e2000c101508 */
[----:B-1----:R-:W-:-:S03]  /*50f0*/  PRMT R6, R5, 0x7632, R6 ;  /* 0x0000763205067816 */ /* 0x002fc60000000006 */
[----:B------:R1:W-:Y:S04]  /*5100*/  STG.E.U16 desc[UR8][R44.64+0x2], R12 ;  /* 0x0000020c2c007986 */ /* 0x0003e8000c101508 */
[----:B------:R1:W-:Y:S01]  /*5110*/  STG.E.U16 desc[UR8][R44.64+0x6], R13 ;  /* 0x0000060d2c007986 */ /* 0x0003e2000c101508 */
[----:B0-----:R-:W-:-:S03]  /*5120*/  PRMT R16, R14, 0x7632, R16 ;  /* 0x000076320e107816 */ /* 0x001fc60000000010 */
[----:B------:R-:W-:Y:S04]  /*5130*/  STG.E.U16 desc[UR8][R44.64], R22 ;  /* 0x000000162c007986 */ /* 0x000fe8000c101508 */
[----:B------:R-:W-:Y:S04]  /*5140*/  STG.E.U16 desc[UR8][R44.64+0x4], R15 ;  /* 0x0000040f2c007986 */ /* 0x000fe8000c101508 */
[----:B------:R-:W3:Y:S04]  /*5150*/  LDL.LU R9, [R1+0x124] ;  /* 0x0001240001097983 */ /* 0x000ee80000300800 */
[----:B------:R0:W-:Y:S04]  /*5160*/  STG.E.U16 desc[UR8][R48.64+0x2], R6 ;  /* 0x0000020630007986 */ /* 0x0001e8000c101508 */
[----:B------:R0:W-:Y:S01]  /*5170*/  STG.E.U16 desc[UR8][R48.64+0x6], R16 ;  /* 0x0000061030007986 */ /* 0x0001e2000c101508 */
[----:B----4-:R-:W-:-:S03]  /*5180*/  F2FP.BF16.F32.PACK_AB R5, R33, R29 ;  /* 0x0000001d2105723e */ /* 0x010fc600000010ff */
[----:B------:R-:W4:Y:S01]  /*5190*/  LDL.LU R33, [R1+0x120] ;  /* 0x0001200001217983 */ /* 0x000f220000300800 */
[C---:B-1----:R-:W-:Y:S02]  /*51a0*/  PRMT R12, R5.reuse, 0x7610, R12 ;  /* 0x00007610050c7816 */ /* 0x042fe4000000000c */
[----:B------:R-:W-:Y:S02]  /*51b0*/  PRMT R13, R5, 0x7632, R13 ;  /* 0x00007632050d7816 */ /* 0x000fe4000000000d */
[----:B--2---:R-:W-:-:S04]  /*51c0*/  F2FP.BF16.F32.PACK_AB R5, R51, R30 ;  /* 0x0000001e3305723e */ /* 0x004fc800000010ff */
[C---:B0-----:R-:W-:Y:S02]  /*51d0*/  PRMT R6, R5.reuse, 0x7610, R6 ;  /* 0x0000761005067816 */ /* 0x041fe40000000006 */
[----:B------:R-:W-:Y:S02]  /*51e0*/  PRMT R16, R5, 0x7632, R16 ;  /* 0x0000763205107816 */ /* 0x000fe40000000010 */
[----:B---3--:R-:W-:Y:S02]  /*51f0*/  F2FP.BF16.F32.PACK_AB R5, R3, R31 ;  /* 0x0000001f0305723e */ /* 0x008fe400000010ff */
[----:B------:R-:W2:Y:S01]  /*5200*/  LDL.LU R3, [R1+0x11c] ;  /* 0x00011c0001037983 */ /* 0x000ea20000300800 */
[----:B------:R-:W-:-:S04]  /*5210*/  F2FP.BF16.F32.PACK_AB R7, R59, R7 ;  /* 0x000000073b07723e */ /* 0x000fc800000010ff */
[----:B------:R-:W-:Y:S01]  /*5220*/  PRMT R15, R7, 0x7632, R15 ;  /* 0x00007632070f7816 */ /* 0x000fe2000000000f */
[----:B------:R-:W-:Y:S01]  /*5230*/  STG.E.U16 desc[UR8][R48.64], R24 ;  /* 0x0000001830007986 */ /* 0x000fe2000c101508 */
[----:B------:R-:W-:-:S03]  /*5240*/  F2FP.BF16.F32.PACK_AB R0, R61, R0 ;  /* 0x000000003d00723e */ /* 0x000fc600000010ff */
[----:B------:R-:W-:Y:S04]  /*5250*/  STG.E.U16 desc[UR8][R48.64+0x4], R14 ;  /* 0x0000040e30007986 */ /* 0x000fe8000c101508 */
[----:B------:R-:W-:Y:S04]  /*5260*/  STG.E.U16 desc[UR8][R8.64], R12 ;  /* 0x0000000c08007986 */ /* 0x000fe8000c101508 */
[----:B------:R-:W-:Y:S04]  /*5270*/  STG.E.U16 desc[UR8][R8.64+0x2], R13 ;  /* 0x0000020d08007986 */ /* 0x000fe8000c101508 */
[----:B------:R0:W-:Y:S04]  /*5280*/  STG.E.U16 desc[UR8][R8.64+0x4], R7 ;  /* 0x0000040708007986 */ /* 0x0001e8000c101508 */
[----:B------:R-:W-:Y:S01]  /*5290*/  STG.E.U16 desc[UR8][R8.64+0x6], R15 ;  /* 0x0000060f08007986 */ /* 0x000fe2000c101508 */
[----:B0-----:R-:W-:-:S03]  /*52a0*/  PRMT R7, R0, 0x7610, R7 ;  /* 0x0000761000077816 */ /* 0x001fc60000000007 */
[----:B----4-:R0:W-:Y:S02]  /*52b0*/  STG.E.U16 desc[UR8][R32.64], R6 ;  /* 0x0000000620007986 */ /* 0x0101e4000c101508 */
[----:B0-----:R-:W-:Y:S02]  /*52c0*/  PRMT R6, R0, 0x7632, R6 ;  /* 0x0000763200067816 */ /* 0x001fe40000000006 */
[----:B--2---:R-:W-:Y:S02]  /*52d0*/  F2FP.BF16.F32.PACK_AB R0, R2, R3 ;  /* 0x000000030200723e */ /* 0x004fe400000010ff */
[----:B------:R-:W2:Y:S04]  /*52e0*/  LDL.LU R2, [R1+0x118] ;  /* 0x0001180001027983 */ /* 0x000ea80000300800 */
[----:B------:R-:W3:Y:S01]  /*52f0*/  LDL.LU R3, [R1+0x114] ;  /* 0x0001140001037983 */ /* 0x000ee20000300800 */
[----:B------:R-:W-:-:S02]  /*5300*/  F2FP.BF16.F32.PACK_AB R4, R60, R4 ;  /* 0x000000043c04723e */ /* 0x000fc400000010ff */
[----:B------:R-:W-:Y:S02]  /*5310*/  F2FP.BF16.F32.PACK_AB R10, R10, R11 ;  /* 0x0000000b0a0a723e */ /* 0x000fe400000010ff */
[----:B------:R-:W-:Y:S01]  /*5320*/  PRMT R9, R4, 0x7632, R9 ;  /* 0x0000763204097816 */ /* 0x000fe20000000009 */
[----:B------:R0:W-:Y:S01]  /*5330*/  STG.E.U16 desc[UR8][R32.64+0x4], R4 ;  /* 0x0000040420007986 */ /* 0x0001e2000c101508 */
[----:B------:R-:W-:Y:S02]  /*5340*/  PRMT R21, R5, 0x7632, R21 ;  /* 0x0000763205157816 */ /* 0x000fe40000000015 */
[----:B------:R-:W-:Y:S01]  /*5350*/  PRMT R23, R0, 0x7632, R23 ;  /* 0x0000763200177816 */ /* 0x000fe20000000017 */
        /* <DEDUP_REMOVED lines=12> */
[----:B--2---:R-:W-:-:S04]  /*5420*/  IADD3 R2, P0, R2, 0x7, RZ ;  /* 0x0000000702027810 */ /* 0x004fc80007f1e0ff */
[----:B---3--:R-:W-:Y:S02]  /*5430*/  IADD3.X R3, RZ, R3, RZ, P0, !PT ;  /* 0x00000003ff037210 */ /* 0x008fe400007fe4ff */
[----:B------:R-:W-:-:S04]  /*5440*/  ISETP.GE.U32.AND P0, PT, R2, UR10, PT ;  /* 0x0000000a02007c0c */ /* 0x000fc8000bf06070 */
[----:B------:R-:W-:-:S13]  /*5450*/  ISETP.GE.AND.EX P0, PT, R3, UR5, PT, P0 ;  /* 0x0000000503007c0c */ /* 0x000fda000bf06300 */
[----:B-1----:R-:W-:Y:S05]  /*5460*/  @!P0 BRA `(.L_x_1036) ;  /* 0xffffffac00448947 */ /* 0x002fea000383ffff */
[----:B------:R-:W-:Y:S05]  /*5470*/  EXIT ;  /* 0x000000000000794d */ /* 0x000fea0003800000 */
.L_x_1037:
        /* <DEDUP_REMOVED lines=16> */
.L_x_2243:


//--------------------- .text._ZN13group_norm_v214gn_cuda_kernelI13__nv_bfloat16Li480ELi2ELi32ELi60ELi1024ELb0ELi32ELi960ELi960ELi4ELb1ELi9ELb0ELb0ENS_16CompileConditionILi900EEEEEvPT_PKS4_S7_S7_flPfS8_Pj --------------------------
	.section	.text._ZN13group_norm_v214gn_cuda_kernelI13__nv_bfloat16Li480ELi2ELi32ELi60ELi1024ELb0ELi32ELi960ELi960ELi4ELb1ELi9ELb0ELb0ENS_16CompileConditionILi900EEEEEvPT_PKS4_S7_S7_flPfS8_Pj,"ax",@progbits
	.align	128
        .global         _ZN13group_norm_v214gn_cuda_kernelI13__nv_bfloat16Li480ELi2ELi32ELi60ELi1024ELb0ELi32ELi960ELi960ELi4ELb1ELi9ELb0ELb0ENS_16CompileConditionILi900EEEEEvPT_PKS4_S7_S7_flPfS8_Pj
        .type           _ZN13group_norm_v214gn_cuda_kernelI13__nv_bfloat16Li480ELi2ELi32ELi60ELi1024ELb0ELi32ELi960ELi960ELi4ELb1ELi9ELb0ELb0ENS_16CompileConditionILi900EEEEEvPT_PKS4_S7_S7_flPfS8_Pj,@function
        .size           _ZN13group_norm_v214gn_cuda_kernelI13__nv_bfloat16Li480ELi2ELi32ELi60ELi1024ELb0ELi32ELi960ELi960ELi4ELb1ELi9ELb0ELb0ENS_16CompileConditionILi900EEEEEvPT_PKS4_S7_S7_flPfS8_Pj,(.L_x_2244 - _ZN13group_norm_v214gn_cuda_kernelI13__nv_bfloat16Li480ELi2ELi32ELi60ELi1024ELb0ELi32ELi960ELi960ELi4ELb1ELi9ELb0ELb0ENS_16CompileConditionILi900EEEEEvPT_PKS4_S7_S7_flPfS8_Pj)
        .other          _ZN13group_norm_v214gn_cuda_kernelI13__nv_bfloat16Li480ELi2ELi32ELi60ELi1024ELb0ELi32ELi960ELi960ELi4ELb1ELi9ELb0ELb0ENS_16CompileConditionILi900EEEEEvPT_PKS4_S7_S7_flPfS8_Pj,@"STO_CUDA_ENTRY STV_DEFAULT"
_ZN13group_norm_v214gn_cuda_kernelI13__nv_bfloat16Li480ELi2ELi32ELi60ELi1024ELb0ELi32ELi960ELi960ELi4ELb1ELi9ELb0ELb0ENS_16CompileConditionILi900EEEEEvPT_PKS4_S7_S7_flPfS8_Pj:
.text._ZN13group_norm_v214gn_cuda_kernelI13__nv_bfloat16Li480ELi2ELi32ELi60ELi1024ELb0ELi32ELi960ELi960ELi4ELb1ELi9ELb0ELb0ENS_16CompileConditionILi900EEEEEvPT_PKS4_S7_S7_flPfS8_Pj:
        /* <DEDUP_REMOVED lines=24> */
.L_x_1046:
        /* <DEDUP_REMOVED lines=544> */
.L_x_1039:
[----:B------:R-:W-:Y:S05]  /*2380*/  BSYNC B0 ;  /* 0x0000000000007941 */ /* 0x000fea0003800000 */
.L_x_1038:
        /* <DEDUP_REMOVED lines=21> */
.L_x_1041:
[----:B------:R-:W-:Y:S05]  /*24e0*/  BSYNC B0 ;  /* 0x0000000000007941 */ /* 0x000fea0003800000 */
.L_x_1040:
        /* <DEDUP_REMOVED lines=68> */
.L_x_1043:
[----:B------:R-:W2:Y:S04]  /*2930*/  LD.E.STRONG.GPU R17, desc[UR8][R14.64] ;  /* 0x000000080e117980 */ /* 0x000ea8000c10f900 */
[----:B--2---:R-:W-:Y:S01]  /*2940*/  CCTL.IVALL ;  /* 0x00000000ff00798f */ /* 0x004fe20002000000 */
[----:B------:R-:W-:Y:S05]  /*2950*/  YIELD ;  /* 0x0000000000007946 */ /* 0x000fea0003800000 */
[----:B-----5:R-:W-:-:S04]  /*2960*/  LOP3.LUT R17, R17, R16, RZ, 0x3c, !PT ;  /* 0x0000001011117212 */ /* 0x020fc800078e3cff */
[----:B------:R-:W-:-:S13]  /*2970*/  ISETP.GT.AND P0, PT, R17, -0x1, PT ;  /* 0xffffffff1100780c */ /* 0x000fda0003f04270 */
[----:B------:R-:W-:Y:S05]  /*2980*/  @P0 BRA `(.L_x_1043) ;  /* 0xfffffffc00e80947 */ /* 0x000fea000383ffff */
.L_x_1042:
        /* <DEDUP_REMOVED lines=82> */
.L_x_1045:
[----:B------:R-:W-:Y:S05]  /*2eb0*/  BSYNC B0 ;  /* 0x0000000000007941 */ /* 0x000fea0003800000 */
.L_x_1044:
        /* <DEDUP_REMOVED lines=604> */
.L_x_1047:
        /* <DEDUP_REMOVED lines=16> */
.L_x_2244:


//--------------------- .text._ZN13group_norm_v214gn_cuda_kernelI13__nv_bfloat16Li480ELi3ELi16ELi120ELi1024ELb1ELi8ELi960ELi960ELi4ELb1ELi2ELb0ELb0ENS_16CompileConditionILi900EEEEEvPT_PKS4_S7_S7_flPfS8_Pj --------------------------
	.section	.text._ZN13group_norm_v214gn_cuda_kernelI13__nv_bfloat16Li480ELi3ELi16ELi120ELi1024ELb1ELi8ELi960ELi960ELi4ELb1ELi2ELb0ELb0ENS_16CompileConditionILi900EEEEEvPT_PKS4_S7_S7_flPfS8_Pj,"ax",@progbits
	.align	128
        .global         _ZN13group_norm_v214gn_cuda_kernelI13__nv_bfloat16Li480ELi3ELi16ELi120ELi1024ELb1ELi8ELi960ELi960ELi4ELb1ELi2ELb0ELb0ENS_16CompileConditionILi900EEEEEvPT_PKS4_S7_S7_flPfS8_Pj
        .type           _ZN13group_norm_v214gn_cuda_kernelI13__nv_bfloat16Li480ELi3ELi16ELi120ELi1024ELb1ELi8ELi960ELi960ELi4ELb1ELi2ELb0ELb0ENS_16CompileConditionILi900EEEEEvPT_PKS4_S7_S7_flPfS8_Pj,@function
        .size           _ZN13group_norm_v214gn_cuda_kernelI13__nv_bfloat16Li480ELi3ELi16ELi120ELi1024ELb1ELi8ELi960ELi960ELi4ELb1ELi2ELb0ELb0ENS_16CompileConditionILi900EEEEEvPT_PKS4_S7_S7_flPfS8_Pj,(.L_x_2245 - _ZN13group_norm_v214gn_cuda_kernelI13__nv_bfloat16Li480ELi3ELi16ELi120ELi1024ELb1ELi8ELi960ELi960ELi4ELb1ELi2ELb0ELb0ENS_16CompileConditionILi900EEEEEvPT_PKS4_S7_S7_flPfS8_Pj)
        .other          _ZN13group_norm_v214gn_cuda_kernelI13__nv_bfloat16Li480ELi3ELi16ELi120ELi1024ELb1ELi8ELi960ELi960ELi4ELb1ELi2ELb0ELb0ENS_16CompileConditionILi900EEEEEvPT_PKS4_S7_S7_flPfS8_Pj,@"STO_CUDA_ENTRY STV_DEFAULT"
_ZN13group_norm_v214gn_cuda_kernelI13__nv_bfloat16Li480ELi3ELi16ELi120ELi1024ELb1ELi8ELi960ELi960ELi4ELb1ELi2ELb0ELb0ENS_16CompileConditionILi900EEEEEvPT_PKS4_S7_S7_flPfS8_Pj:
.text._ZN13group_norm_v214gn_cuda_kernelI13__nv_bfloat16Li480ELi3ELi16ELi120ELi1024ELb1ELi8ELi960ELi960ELi4ELb1ELi2ELb0ELb0ENS_16CompileConditionILi900EEEEEvPT_PKS4_S7_S7_flPfS8_Pj:
        /* <DEDUP_REMOVED lines=10> */
[C---:B------:R-:W-:Y:S01]  /*00a0*/  LOP3.LUT R0, R3.reuse, 0x1, RZ, 0xc0, !PT ;  /* 0x0000000103007812 */ /* 0x040fe200078ec0ff */
[----:B------:R-:W-:Y:S01]  /*00b0*/  UMOV UR4, 0x400 ;  /* 0x0000040000047882 */ /* 0x000fe20000000000 */
[----:B------:R-:W-:-:S03]  /*00c0*/  SHF.L.U32 R3, R3, 0x3, RZ ;  /* 0x0000000303037819 */ /* 0x000fc600000006ff */
[----:B------:R-:W-:Y:S01]  /*00d0*/  IMAD R0, R0, 0x3c0, RZ ;  /* 0x000003c000007824 */ /* 0x000fe200078e02ff */
[----:B-1----:R-:W-:Y:S02]  /*00e0*/  ULEA UR6, UR5, UR4, 0x18 ;  /* 0x0000000405067291 */ /* 0x002fe4000f8ec03f */
[----:B------:R-:W-:-:S04]  /*00f0*/  UIADD3 UR4, UR4, 0x1680, URZ ;  /* 0x0000168004047890 */ /* 0x000fc8000fffe03f */
[----:B------:R-:W-:Y:S01]  /*0100*/  ULEA UR5, UR5, UR4, 0x18 ;  /* 0x0000000405057291 */ /* 0x000fe2000f8ec03f */
[----:B0-----:R-:W-:Y:S02]  /*0110*/  IMAD.WIDE.U32 R4, R6, -0x77777777, RZ ;  /* 0x8888888906047825 */ /* 0x001fe400078e00ff */
[----:B------:R-:W-:-:S03]  /*0120*/  UMOV UR4, URZ ;  /* 0x0000003f00047c82 */ /* 0x000fc60008000000 */
[----:B------:R-:W-:Y:S02]  /*0130*/  SHF.R.U32.HI R8, RZ, 0x7, R5 ;  /* 0x00000007ff087819 */ /* 0x000fe40000011605 */
[----:B------:R-:W-:Y:S02]  /*0140*/  LOP3.LUT R5, R3, 0x8, RZ, 0xc0, !PT ;  /* 0x0000000803057812 */ /* 0x000fe400078ec0ff */
[----:B------:R-:W-:Y:S01]  /*0150*/  MOV R3, UR6 ;  /* 0x0000000600037c02 */ /* 0x000fe20008000f00 */
[----:B------:R-:W-:Y:S01]  /*0160*/  IMAD R4, R8, -0xf0, R6 ;  /* 0xffffff1008047824 */ /* 0x000fe200078e0206 */
[-C--:B------:R-:W-:Y:S01]  /*0170*/  LEA.HI R7, R6, R5.reuse, RZ, 0x1f ;  /* 0x0000000506077211 */ /* 0x080fe200078ff8ff */
[----:B------:R-:W-:Y:S01]  /*0180*/  ULDC.64 UR6, c[0x0][0x208] ;  /* 0x0000820000067ab9 */ /* 0x000fe20000000a00 */
[----:B------:R-:W-:Y:S01]  /*0190*/  IADD3 R9, RZ, -R5, RZ ;  /* 0x80000005ff097210 */ /* 0x000fe20007ffe0ff */
[C---:B------:R-:W-:Y:S01]  /*01a0*/  IMAD R5, R4.reuse, 0x18, R3 ;  /* 0x0000001804057824 */ /* 0x040fe200078e0203 */
[----:B------:R-:W-:Y:S01]  /*01b0*/  LEA R6, R4, R0, 0x2 ;  /* 0x0000000004067211 */ /* 0x000fe200078e10ff */
[----:B------:R-:W-:-:S03]  /*01c0*/  IMAD R4, R7, 0x78, -R0 ;  /* 0x0000007807047824 */ /* 0x000fc600078e0a00 */
[----:B------:R-:W-:Y:S01]  /*01d0*/  LEA R5, R8, R5, 0x3 ;  /* 0x0000000508057211 */ /* 0x000fe200078e18ff */
[----:B------:R-:W-:Y:S01]  /*01e0*/  IMAD.WIDE.U32 R6, R6, -0x77777777, RZ ;  /* 0x8888888906067825 */ /* 0x000fe200078e00ff */
[C---:B------:R-:W-:Y:S02]  /*01f0*/  IADD3 R36, R4.reuse, 0x64, RZ ;  /* 0x0000006404247810 */ /* 0x040fe40007ffe0ff */
[----:B------:R-:W-:Y:S01]  /*0200*/  MOV R6, R9 ;  /* 0x0000000900067202 */ /* 0x000fe20000000f00 */
[----:B------:R0:W-:Y:S01]  /*0210*/  STL [R1+0x80], R5 ;  /* 0x0000800501007387 */ /* 0x0001e20000100800 */
[----:B------:R-:W-:Y:S02]  /*0220*/  SHF.R.S32.HI R36, RZ, 0x2, R36 ;  /* 0x00000002ff247819 */ /* 0x000fe40000011424 */
[----:B------:R-:W-:Y:S02]  /*0230*/  LEA.HI R0, R7, R6, RZ, 0x1a ;  /* 0x0000000607007211 */ /* 0x000fe400078fd0ff */
[----:B------:R-:W-:Y:S01]  /*0240*/  LOP3.LUT R26, R4, 0x4, RZ, 0xfc, !PT ;  /* 0x00000004041a7812 */ /* 0x000fe200078efcff */
[----:B------:R-:W-:Y:S01]  /*0250*/  IMAD R11, R36, 0x18, R3 ;  /* 0x00000018240b7824 */ /* 0x000fe200078e0203 */
[C---:B------:R-:W-:Y:S01]  /*0260*/  IADD3 R24, R4.reuse, 0x8, RZ ;  /* 0x0000000804187810 */ /* 0x040fe20007ffe0ff */
[----:B------:R-:W1:Y:S01]  /*0270*/  S2R R36, SR_TID.X ;  /* 0x0000000000247919 */ /* 0x000e620000002100 */
[----:B------:R-:W-:-:S02]  /*0280*/  IADD3 R22, R4, 0xc, RZ ;  /* 0x0000000c04167810 */ /* 0x000fc40007ffe0ff */
[C---:B------:R-:W-:Y:S02]  /*0290*/  IADD3 R20, R4.reuse, 0x10, RZ ;  /* 0x0000001004147810 */ /* 0x040fe40007ffe0ff */
[C---:B------:R-:W-:Y:S02]  /*02a0*/  IADD3 R18, R4.reuse, 0x14, RZ ;  /* 0x0000001404127810 */ /* 0x040fe40007ffe0ff */
[C---:B------:R-:W-:Y:S02]  /*02b0*/  IADD3 R16, R4.reuse, 0x18, RZ ;  /* 0x0000001804107810 */ /* 0x040fe40007ffe0ff */
[C---:B------:R-:W-:Y:S02]  /*02c0*/  IADD3 R14, R4.reuse, 0x1c, RZ ;  /* 0x0000001c040e7810 */ /* 0x040fe40007ffe0ff */
[C---:B------:R-:W-:Y:S02]  /*02d0*/  IADD3 R12, R4.reuse, 0x20, RZ ;  /* 0x00000020040c7810 */ /* 0x040fe40007ffe0ff */
        /* <DEDUP_REMOVED lines=19> */
[----:B------:R-:W-:Y:S02]  /*0410*/  SHF.R.S32.HI R28, RZ, 0x2, R4 ;  /* 0x00000002ff1c7819 */ /* 0x000fe40000011404 */
[----:B------:R-:W-:Y:S02]  /*0420*/  IADD3 R4, R4, 0x74, RZ ;  /* 0x0000007404047810 */ /* 0x000fe40007ffe0ff */
[----:B------:R-:W-:Y:S01]  /*0430*/  SHF.R.S32.HI R26, RZ, 0x2, R26 ;  /* 0x00000002ff1a7819 */ /* 0x000fe2000001141a */
[--C-:B------:R-:W-:Y:S01]  /*0440*/  IMAD R28, R28, 0x18, R3.reuse ;  /* 0x000000181c1c7824 */ /* 0x100fe200078e0203 */
[----:B------:R-:W-:Y:S02]  /*0450*/  SHF.R.S32.HI R24, RZ, 0x2, R24 ;  /* 0x00000002ff187819 */ /* 0x000fe40000011418 */
        /* <DEDUP_REMOVED lines=52> */
[----:B------:R-:W-:Y:S01]  /*07a0*/  LEA R0, R0, UR5, 0x3 ;  /* 0x0000000500007c11 */ /* 0x000fe2000f8e18ff */
[----:B0-----:R-:W-:-:S02]  /*07b0*/  IMAD R5, R30, 0x18, R3 ;  /* 0x000000181e057824 */ /* 0x001fc400078e0203 */
[----:B------:R-:W-:Y:S01]  /*07c0*/  IMAD R3, R4, 0x18, R3 ;  /* 0x0000001804037824 */ /* 0x000fe200078e0203 */
[----:B-1----:R-:W-:-:S04]  /*07d0*/  SHF.L.U32 R4, R36, 0x3, RZ ;  /* 0x0000000324047819 */ /* 0x002fc800000006ff */
[----:B------:R-:W-:-:S04]  /*07e0*/  LOP3.LUT R4, R4, 0x8, RZ, 0xc0, !PT ;  /* 0x0000000804047812 */ /* 0x000fc800078ec0ff */
[----:B------:R-:W-:Y:S02]  /*07f0*/  IADD3 R30, R28, R4, RZ ;  /* 0x000000041c1e7210 */ /* 0x000fe40007ffe0ff */
[C---:B------:R-:W-:Y:S02]  /*0800*/  IADD3 R28, R4.reuse, R26, RZ ;  /* 0x0000001a041c7210 */ /* 0x040fe40007ffe0ff */
[C---:B------:R-:W-:Y:S01]  /*0810*/  IADD3 R26, R4.reuse, R24, RZ ;  /* 0x00000018041a7210 */ /* 0x040fe20007ffe0ff */
[----:B------:R-:W-:Y:S01]  /*0820*/  STL [R1+0x78], R30 ;  /* 0x0000781e01007387 */ /* 0x000fe20000100800 */
[C---:B------:R-:W-:Y:S02]  /*0830*/  IADD3 R24, R4.reuse, R22, RZ ;  /* 0x0000001604187210 */ /* 0x040fe40007ffe0ff */
[C---:B------:R-:W-:Y:S01]  /*0840*/  IADD3 R22, R4.reuse, R20, RZ ;  /* 0x0000001404167210 */ /* 0x040fe20007ffe0ff */
[----:B------:R-:W-:Y:S01]  /*0850*/  STL [R1+0x74], R28 ;  /* 0x0000741c01007387 */ /* 0x000fe20000100800 */
[----:B------:R-:W-:-:S02]  /*0860*/  IADD3 R20, R4, R18, RZ ;  /* 0x0000001204147210 */ /* 0x000fc40007ffe0ff */
[C---:B------:R-:W-:Y:S01]  /*0870*/  IADD3 R18, R4.reuse, R16, RZ ;  /* 0x0000001004127210 */ /* 0x040fe20007ffe0ff */
[----:B------:R-:W-:Y:S01]  /*0880*/  STL [R1+0x70], R26 ;  /* 0x0000701a01007387 */ /* 0x000fe20000100800 */
        /* <DEDUP_REMOVED lines=11> */
[----:B------:R-:W-:Y:S04]  /*0940*/  STL [R1+0x60], R18 ;  /* 0x0000601201007387 */ /* 0x000fe80000100800 */
[----:B------:R-:W-:Y:S04]  /*0950*/  STL [R1+0x5c], R16 ;  /* 0x00005c1001007387 */ /* 0x000fe80000100800 */
[----:B------:R-:W-:Y:S04]  /*0960*/  STL [R1+0x58], R14 ;  /* 0x0000580e01007387 */ /* 0x000fe80000100800 */
[----:B------:R-:W-:Y:S04]  /*0970*/  STL [R1+0x54], R12 ;  /* 0x0000540c01007387 */ /* 0x000fe80000100800 */
[----:B------:R0:W-:Y:S04]  /*0980*/  STL [R1+0x50], R10 ;  /* 0x0000500a01007387 */ /* 0x0001e80000100800 */
[----:B------:R1:W-:Y:S04]  /*0990*/  STL [R1+0x4c], R8 ;  /* 0x00004c0801007387 */ /* 0x0003e80000100800 */
[----:B------:R2:W-:Y:S01]  /*09a0*/  STL [R1+0x48], R6 ;  /* 0x0000480601007387 */ /* 0x0005e20000100800 */
[----:B0-----:R-:W-:-:S02]  /*09b0*/  IADD3 R10, R4, R35, RZ ;  /* 0x00000023040a7210 */ /* 0x001fc40007ffe0ff */
[----:B-1----:R-:W-:-:S03]  /*09c0*/  IADD3 R8, R4, R33, RZ ;  /* 0x0000002104087210 */ /* 0x002fc60007ffe0ff */
[----:B------:R0:W-:Y:S01]  /*09d0*/  STL [R1+0x44], R10 ;  /* 0x0000440a01007387 */ /* 0x0001e20000100800 */
[----:B--2---:R-:W-:-:S03]  /*09e0*/  IADD3 R6, R4, R31, RZ ;  /* 0x0000001f04067210 */ /* 0x004fc60007ffe0ff */
        /* <DEDUP_REMOVED lines=22> */
[----:B------:R-:W-:Y:S01]  /*0b50*/  STL [R1+0x14], R10 ;  /* 0x0000140a01007387 */ /* 0x000fe20000100800 */
[----:B--2---:R-:W-:-:S03]  /*0b60*/  IADD3 R6, R4, R7, RZ ;  /* 0x0000000704067210 */ /* 0x004fc60007ffe0ff */
[----:B------:R-:W-:Y:S04]  /*0b70*/  STL [R1+0x10], R8 ;  /* 0x0000100801007387 */ /* 0x000fe80000100800 */
[----:B------:R-:W-:Y:S04]  /*0b80*/  STL [R1+0xc], R6 ;  /* 0x00000c0601007387 */ /* 0x000fe80000100800 */
[----:B------:R-:W-:Y:S04]  /*0b90*/  STL [R1+0x8], R5 ;  /* 0x0000080501007387 */ /* 0x000fe80000100800 */
[----:B------:R0:W-:Y:S04]  /*0ba0*/  STL [R1+0x4], R3 ;  /* 0x0000040301007387 */ /* 0x0001e80000100800 */
[----:B------:R1:W-:Y:S01]  /*0bb0*/  STL [R1+0x7c], R0 ;  /* 0x00007c0001007387 */ /* 0x0003e20000100800 */
[----:B0-----:R-:W-:-:S11]  /*0bc0*/  HFMA2.MMA R3, -RZ, RZ, 0, 0 ;  /* 0x00000000ff037435 */ /* 0x001fd600000001ff */
.L_x_1058:
[----:B------:R-:W0:Y:S01]  /*0bd0*/  S2R R26, SR_TID.X ;  /* 0x00000000001a7919 */ /* 0x000e220000002100 */
[----:B------:R-:W-:Y:S01]  /*0be0*/  MOV R9, RZ ;  /* 0x000000ff00097202 */ /* 0x000fe20000000f00 */
[----:B------:R-:W-:Y:S01]  /*0bf0*/  ULDC.64 UR8, c[0x0][0x218] ;  /* 0x0000860000087ab9 */ /* 0x000fe20000000a00 */
[----:B------:R-:W-:Y:S01]  /*0c00*/  ULDC.64 UR10, c[0x0][0x228] ;  /* 0x00008a00000a7ab9 */ /* 0x000fe20000000a00 */
[----:B------:R-:W1:Y:S01]  /*0c10*/  S2R R28, SR_CTAID.Y ;  /* 0x00000000001c7919 */ /* 0x000e620000002600 */
[----:B--2---:R-:W2:Y:S01]  /*0c20*/  S2R R29, SR_CTAID.X ;  /* 0x00000000001d7919 */ /* 0x004ea20000002500 */
[----:B0-----:R-:W-:Y:S01]  /*0c30*/  IMAD.WIDE.U32 R4, R26, -0x77777777, RZ ;  /* 0x888888891a047825 */ /* 0x001fe200078e00ff */
[----:B-1----:R-:W-:-:S04]  /*0c40*/  LOP3.LUT R0, R28, 0x1, RZ, 0xc0, !PT ;  /* 0x000000011c007812 */ /* 0x002fc800078ec0ff */
[----:B------:R-:W-:Y:S02]  /*0c50*/  SHF.R.U32.HI R7, RZ, 0x7, R5 ;  /* 0x00000007ff077819 */ /* 0x000fe40000011605 */
[----:B--2---:R-:W-:-:S03]  /*0c60*/  SHF.L.U32 R4, R29, 0x3, RZ ;  /* 0x000000031d047819 */ /* 0x004fc600000006ff */
[----:B------:R-:W-:-:S04]  /*0c70*/  IMAD R8, R7, -0xf0, R26 ;  /* 0xffffff1007087824 */ /* 0x000fc800078e021a */
[----:B------:R-:W-:Y:S01]  /*0c80*/  IMAD R8, R0, 0xf0, R8 ;  /* 0x000000f000087824 */ /* 0x000fe200078e0208 */
[----:B------:R-:W-:-:S04]  /*0c90*/  LOP3.LUT R0, R4, 0x3f8, RZ, 0xc0, !PT ;  /* 0x000003f804007812 */ /* 0x000fc800078ec0ff */
[----:B------:R-:W-:Y:S02]  /*0ca0*/  SHF.L.U32 R8, R8, 0x2, RZ ;  /* 0x0000000208087819 */ /* 0x000fe400000006ff */
[----:B------:R-:W-:Y:S01]  /*0cb0*/  IADD3 R7, R0, R7, RZ ;  /* 0x0000000700077210 */ /* 0x000fe20007ffe0ff */
[----:B------:R-:W-:Y:S02]  /*0cc0*/  IMAD R0, R3, 0x1e0000, RZ ;  /* 0x001e000003007824 */ /* 0x000fe400078e02ff */
[----:B------:R-:W-:-:S04]  /*0cd0*/  IMAD.WIDE.U32 R10, R2, 0x1e0000, R8 ;  /* 0x001e0000020a7825 */ /* 0x000fc800078e0008 */
[----:B------:R-:W-:Y:S01]  /*0ce0*/  IMAD R7, R7, 0x780, RZ ;  /* 0x0000078007077824 */ /* 0x000fe200078e02ff */
[----:B------:R-:W-:-:S04]  /*0cf0*/  IADD3 R0, R11, R0, RZ ;  /* 0x000000000b007210 */ /* 0x000fc80007ffe0ff */
[C---:B------:R-:W-:Y:S02]  /*0d00*/  IADD3 R4, P0, R7.reuse, R10, RZ ;  /* 0x0000000a07047210 */ /* 0x040fe40007f1e0ff */
[----:B------:R-:W-:Y:S02]  /*0d10*/  IADD3 R5, R7, 0xf00, RZ ;  /* 0x00000f0007057810 */ /* 0x000fe40007ffe0ff */
[----:B------:R-:W-:Y:S02]  /*0d20*/  IADD3.X R35, RZ, R0, RZ, P0, !PT ;  /* 0x00000000ff237210 */ /* 0x000fe400007fe4ff */
        /* <DEDUP_REMOVED lines=9> */
[----:B------:R-:W3:Y:S01]  /*0dc0*/  LDG.E.64.CONSTANT R18, desc[UR6][R18.64] ;  /* 0x0000000612127981 */ /* 0x000ee2000c1e9b00 */
[----:B------:R-:W-:Y:S02]  /*0dd0*/  IADD3.X R37, RZ, R0, RZ, P0, !PT ;  /* 0x00000000ff257210 */ /* 0x000fe400007fe4ff */
[----:B------:R-:W-:-:S04]  /*0de0*/  LEA R16, P0, R6, UR8, 0x1 ;  /* 0x0000000806107c11 */ /* 0x000fc8000f8008ff */
[----:B------:R-:W-:Y:S02]  /*0df0*/  LEA.HI.X R17, R6, UR9, R37, 0x1, P0 ;  /* 0x0000000906117c11 */ /* 0x000fe400080f0c25 */
[----:B------:R-:W-:-:S04]  /*0e00*/  IADD3 R7, R7, 0x2d00, RZ ;  /* 0x00002d0007077810 */ /* 0x000fc80007ffe0ff */
[----:B------:R-:W4:Y:S01]  /*0e10*/  LDG.E.64.CONSTANT R16, desc[UR6][R16.64] ;  /* 0x0000000610107981 */ /* 0x000f22000c1e9b00 */
[----:B------:R-:W-:-:S04]  /*0e20*/  IADD3 R7, P0, R7, R10, RZ ;  /* 0x0000000a07077210 */ /* 0x000fc80007f1e0ff */
[----:B------:R-:W-:Y:S02]  /*0e30*/  IADD3.X R12, RZ, R0, RZ, P0, !PT ;  /* 0x00000000ff0c7210 */ /* 0x000fe400007fe4ff */
[C---:B------:R-:W-:Y:S02]  /*0e40*/  LEA R14, P0, R7.reuse, UR8, 0x1 ;  /* 0x00000008070e7c11 */ /* 0x040fe4000f8008ff */
[----:B------:R-:W-:Y:S01]  /*0e50*/  SHF.L.U32 R10, R8, 0x1, RZ ;  /* 0x00000001080a7819 */ /* 0x000fe200000006ff */
[----:B------:R0:W-:Y:S01]  /*0e60*/  STL [R1], R12 ;  /* 0x0000000c01007387 */ /* 0x0001e20000100800 */
[----:B------:R-:W-:Y:S01]  /*0e70*/  LEA.HI.X R15, R7, UR9, R12, 0x1, P0 ;  /* 0x00000009070f7c11 */ /* 0x000fe200080f0c0c */
[----:B------:R-:W-:Y:S01]  /*0e80*/  ULDC.64 UR8, c[0x0][0x220] ;  /* 0x0000880000087ab9 */ /* 0x000fe20000000a00 */
[----:B------:R-:W-:Y:S01]  /*0e90*/  SHF.R.U32.HI R8, RZ, 0x1f, R8 ;  /* 0x0000001fff087819 */ /* 0x000fe20000011608 */
[----:B------:R-:W4:Y:S04]  /*0ea0*/  LDL R27, [R1+0x80] ;  /* 0x00008000011b7983 */ /* 0x000f280000100800 */
[----:B------:R-:W4:Y:S01]  /*0eb0*/  LDG.E.64.CONSTANT R14, desc[UR6][R14.64] ;  /* 0x000000060e0e7981 */ /* 0x000f22000c1e9b00 */
[----:B0-----:R-:W-:-:S02]  /*0ec0*/  IADD3 R12, P0, R10, UR8, RZ ;  /* 0x000000080a0c7c10 */ /* 0x001fc4000ff1e0ff */
[----:B------:R-:W-:Y:S02]  /*0ed0*/  IADD3 R10, P1, R10, UR10, RZ ;  /* 0x0000000a0a0a7c10 */ /* 0x000fe4000ff3e0ff */
[C---:B------:R-:W-:Y:S02]  /*0ee0*/  IADD3.X R13, R8.reuse, UR9, RZ, P0, !PT ;  /* 0x00000009080d7c10 */ /* 0x040fe400087fe4ff */
[----:B------:R-:W-:-:S04]  /*0ef0*/  IADD3.X R11, R8, UR11, RZ, P1, !PT ;  /* 0x0000000b080b7c10 */ /* 0x000fc80008ffe4ff */
[----:B------:R-:W5:Y:S04]  /*0f00*/  LDG.E.64.CONSTANT R12, desc[UR6][R12.64] ;  /* 0x000000060c0c7981 */ /* 0x000f68000c1e9b00 */
[----:B------:R-:W5:Y:S01]  /*0f10*/  LDG.E.64.CONSTANT R10, desc[UR6][R10.64] ;  /* 0x000000060a0a7981 */ /* 0x000f62000c1e9b00 */
[----:B------:R-:W-:Y:S01]  /*0f20*/  ISETP.GT.U32.AND P0, PT, R26, 0xf, PT ;  /* 0x0000000f1a00780c */ /* 0x000fe20003f04070 */
[----:B------:R-:W-:Y:S01]  /*0f30*/  BSSY B0, `(.L_x_1048) ;  /* 0x00000b5000007945 */ /* 0x000fe20003800000 */
[C---:B--2---:R-:W-:Y:S02]  /*0f40*/  PRMT R23, R20.reuse, 0x7632, R23 ;  /* 0x0000763214177816 */ /* 0x044fe40000000017 */
[----:B------:R-:W-:Y:S02]  /*0f50*/  SHF.L.U32 R0, R20, 0x10, RZ ;  /* 0x0000001014007819 */ /* 0x000fe400000006ff */
[----:B------:R-:W-:-:S02]  /*0f60*/  SHF.L.U32 R23, R23, 0x10, RZ ;  /* 0x0000001017177819 */ /* 0x000fc400000006ff */
[C---:B------:R-:W-:Y:S01]  /*0f70*/  SHF.L.U32 R34, R21.reuse, 0x10, RZ ;  /* 0x0000001015227819 */ /* 0x040fe200000006ff */
[----:B------:R-:W-:Y:S01]  /*0f80*/  FADD.FTZ R22, RZ, R0 ;  /* 0x00000000ff167221 */ /* 0x000fe20000010000 */
[----:B------:R-:W-:Y:S01]  /*0f90*/  FFMA.FTZ R9, R0, R0, RZ ;  /* 0x0000000000097223 */ /* 0x000fe200000100ff */
[----:B------:R-:W-:Y:S02]  /*0fa0*/  PRMT R8, R21, 0x7632, R8 ;  /* 0x0000763215087816 */ /* 0x000fe40000000008 */
[----:B------:R-:W-:Y:S01]  /*0fb0*/  FADD.FTZ R22, R22, R23 ;  /* 0x0000001716167221 */ /* 0x000fe20000010000 */
[----:B------:R-:W-:Y:S01]  /*0fc0*/  FFMA.FTZ R23, R23, R23, R9 ;  /* 0x0000001717177223 */ /* 0x000fe20000010009 */
[----:B------:R-:W-:Y:S02]  /*0fd0*/  SHF.L.U32 R8, R8, 0x10, RZ ;  /* 0x0000001008087819 */ /* 0x000fe400000006ff */
[----:B------:R-:W-:Y:S01]  /*0fe0*/  FADD.FTZ R22, R22, R34 ;  /* 0x0000002216167221 */ /* 0x000fe20000010000 */
[----:B------:R-:W-:Y:S01]  /*0ff0*/  FFMA.FTZ R23, R34, R34, R23 ;  /* 0x0000002222177223 */ /* 0x000fe20000010017 */
[----:B---3--:R-:W-:-:S02]  /*1000*/  SHF.L.U32 R33, R18, 0x10, RZ ;  /* 0x0000001012217819 */ /* 0x008fc400000006ff */
        /* <DEDUP_REMOVED lines=13> */
[C---:B----4-:R-:W-:Y:S02]  /*10e0*/  SHF.L.U32 R8, R16.reuse, 0x10, RZ ;  /* 0x0000001010087819 */ /* 0x050fe400000006ff */
[----:B------:R-:W-:Y:S01]  /*10f0*/  PRMT R24, R16, 0x7632, R24 ;  /* 0x0000763210187816 */ /* 0x000fe20000000018 */
[----:B------:R-:W-:Y:S01]  /*1100*/  FADD.FTZ R22, R22, R25 ;  /* 0x0000001916167221 */ /* 0x000fe20000010000 */
[----:B------:R-:W-:Y:S01]  /*1110*/  FFMA.FTZ R25, R25, R25, R9 ;  /* 0x0000001919197223 */ /* 0x000fe20000010009 */
[C---:B------:R-:W-:Y:S02]  /*1120*/  SHF.L.U32 R9, R17.reuse, 0x10, RZ ;  /* 0x0000001011097819 */ /* 0x040fe400000006ff */
        /* <DEDUP_REMOVED lines=9> */
[----:B------:R-:W-:Y:S02]  /*11c0*/  SHF.L.U32 R30, R14, 0x10, RZ ;  /* 0x000000100e1e7819 */ /* 0x000fe400000006ff */
[----:B------:R-:W-:Y:S01]  /*11d0*/  FADD.FTZ R24, R22, R23 ;  /* 0x0000001716187221 */ /* 0x000fe20000010000 */
[----:B------:R-:W-:Y:S01]  /*11e0*/  FFMA.FTZ R22, R23, R23, R25 ;  /* 0x0000001717167223 */ /* 0x000fe20000010019 */
[----:B------:R-:W-:-:S02]  /*11f0*/  PRMT R23, R14, 0x7632, R23 ;  /* 0x000076320e177816 */ /* 0x000fc40000000017 */
[----:B------:R-:W-:Y:S01]  /*1200*/  FADD.FTZ R24, R24, R30 ;  /* 0x0000001e18187221 */ /* 0x000fe20000010000 */
[----:B------:R-:W-:Y:S01]  /*1210*/  FFMA.FTZ R22, R30, R30, R22 ;  /* 0x0000001e1e167223 */ /* 0x000fe20000010016 */
[----:B------:R-:W-:Y:S02]  /*1220*/  SHF.L.U32 R23, R23, 0x10, RZ ;  /* 0x0000001017177819 */ /* 0x000fe400000006ff */
[----:B------:R-:W-:-:S03]  /*1230*/  SHF.L.U32 R31, R15, 0x10, RZ ;  /* 0x000000100f1f7819 */ /* 0x000fc600000006ff */
[----:B------:R-:W-:Y:S01]  /*1240*/  FADD.FTZ R24, R24, R23 ;  /* 0x0000001718187221 */ /* 0x000fe20000010000 */
[--C-:B------:R-:W-:Y:S01]  /*1250*/  FFMA.FTZ R23, R23, R23, R22.reuse ;  /* 0x0000001717177223 */ /* 0x100fe20000010016 */
[----:B------:R-:W-:Y:S02]  /*1260*/  PRMT R22, R15, 0x7632, R22 ;  /* 0x000076320f167816 */ /* 0x000fe40000000016 */
[----:B------:R-:W-:Y:S01]  /*1270*/  FADD.FTZ R24, R24, R31 ;  /* 0x0000001f18187221 */ /* 0x000fe20000010000 */
[----:B------:R-:W-:Y:S01]  /*1280*/  FFMA.FTZ R23, R31, R31, R23 ;  /* 0x0000001f1f177223 */ /* 0x000fe20000010017 */
[----:B------:R-:W-:-:S05]  /*1290*/  SHF.L.U32 R22, R22, 0x10, RZ ;  /* 0x0000001016167819 */ /* 0x000fca00000006ff */
[----:B------:R-:W-:Y:S01]  /*12a0*/  FFMA.FTZ R23, R22, R22, R23 ;  /* 0x0000001616177223 */ /* 0x000fe20000010017 */
[----:B------:R-:W-:-:S05]  /*12b0*/  FADD.FTZ R22, R24, R22 ;  /* 0x0000001618167221 */ /* 0x000fca0000010000 */
[----:B------:R0:W-:Y:S02]  /*12c0*/  STS.64 [R27], R22 ;  /* 0x000000161b007388 */ /* 0x0001e40000000a00 */
[----:B0-----:R-:W-:Y:S01]  /*12d0*/  CS2R R22, SRZ ;  /* 0x0000000000167805 */ /* 0x001fe2000001ff00 */
[----:B------:R-:W-:Y:S06]  /*12e0*/  BAR.SYNC.DEFER_BLOCKING 0x0 ;  /* 0x0000000000007b1d */ /* 0x000fec0000010000 */
[----:B------:R-:W-:Y:S05]  /*12f0*/  @P0 BRA `(.L_x_1049) ;  /* 0x0000000400e00947 */ /* 0x000fea0003800000 */
[----:B------:R-:W2:Y:S04]  /*1300*/  LDL R24, [R1+0x78] ;  /* 0x0000780001187983 */ /* 0x000ea80000100800 */
[----:B------:R-:W3:Y:S04]  /*1310*/  LDL R25, [R1+0x74] ;  /* 0x0000740001197983 */ /* 0x000ee80000100800 */
[----:B------:R-:W4:Y:S04]  /*1320*/  LDL R27, [R1+0x64] ;  /* 0x00006400011b7983 */ /* 0x000f280000100800 */
[----:B--2---:R-:W0:Y:S04]  /*1330*/  LDS.64 R22, [R24] ;  /* 0x0000000018167984 */ /* 0x004e280000000a00 */
[----:B---3--:R-:W1:Y:S01]  /*1340*/  LDS.64 R24, [R25] ;  /* 0x0000000019187984 */ /* 0x008e620000000a00 */
[----:B0-----:R-:W-:Y:S01]  /*1350*/  FADD.FTZ R22, RZ, R22 ;  /* 0x00000016ff167221 */ /* 0x001fe20000010000 */
[----:B------:R-:W-:-:S03]  /*1360*/  FADD.FTZ R23, RZ, R23 ;  /* 0x00000017ff177221 */ /* 0x000fc60000010000 */
[----:B-1----:R-:W-:Y:S02]  /*1370*/  FADD.FTZ R24, R22, R24 ;  /* 0x0000001816187221 */ /* 0x002fe40000010000 */
[----:B------:R-:W2:Y:S01]  /*1380*/  LDL R22, [R1+0x70] ;  /* 0x0000700001167983 */ /* 0x000ea20000100800 */
[----:B------:R-:W-:-:S03]  /*1390*/  FADD.FTZ R25, R23, R25 ;  /* 0x0000001917197221 */ /* 0x000fc60000010000 */
[----:B--2---:R-:W0:Y:S02]  /*13a0*/  LDS.64 R22, [R22] ;  /* 0x0000000016167984 */ /* 0x004e240000000a00 */
[----:B0-----:R-:W-:Y:S02]  /*13b0*/  FADD.FTZ R24, R24, R22 ;  /* 0x0000001618187221 */ /* 0x001fe40000010000 */
        /* <DEDUP_REMOVED lines=9> */
[----:B----4-:R0:W1:Y:S04]  /*1450*/  LDS.64 R22, [R27] ;  /* 0x000000001b167984 */ /* 0x0100680000000a00 */
[----:B0-----:R-:W2:Y:S01]  /*1460*/  LDL R27, [R1+0x4c] ;  /* 0x00004c00011b7983 */ /* 0x001ea20000100800 */
[----:B-1----:R-:W-:-:S03]  /*1470*/  FADD.FTZ R24, R24, R22 ;  /* 0x0000001618187221 */ /* 0x002fc60000010000 */
[----:B------:R-:W3:Y:S01]  /*1480*/  LDL R22, [R1+0x60] ;  /* 0x0000600001167983 */ /* 0x000ee20000100800 */
[----:B------:R-:W-:-:S03]  /*1490*/  FADD.FTZ R25, R25, R23 ;  /* 0x0000001719197221 */ /* 0x000fc60000010000 */
[----:B---3--:R-:W0:Y:S02]  /*14a0*/  LDS.64 R22, [R22] ;  /* 0x0000000016167984 */ /* 0x008e240000000a00 */
[----:B0-----:R-:W-:Y:S02]  /*14b0*/  FADD.FTZ R24, R24, R22 ;  /* 0x0000001618187221 */ /* 0x001fe40000010000 */
        /* <DEDUP_REMOVED lines=15> */
[----:B0-----:R-:W-:Y:S01]  /*15b0*/  FADD.FTZ R24, R24, R22 ;  /* 0x0000001618187221 */ /* 0x001fe20000010000 */
[----:B------:R-:W-:Y:S02]  /*15c0*/  FADD.FTZ R25, R25, R23 ;  /* 0x0000001719197221 */ /* 0x000fe40000010000 */
[----:B--2---:R0:W1:Y:S04]  /*15d0*/  LDS.64 R22, [R27] ;  /* 0x000000001b167984 */ /* 0x0040680000000a00 */
        /* <DEDUP_REMOVED lines=71> */
[----:B--2---:R-:W0:Y:S02]  /*1a50*/  LDS.64 R22, [R27] ;  /* 0x000000001b167984 */ /* 0x004e240000000a00 */
[----:B0-----:R-:W-:Y:S01]  /*1a60*/  FADD.FTZ R22, R24, R22 ;  /* 0x0000001618167221 */ /* 0x001fe20000010000 */
[----:B------:R-:W-:-:S07]  /*1a70*/  FADD.FTZ R23, R25, R23 ;  /* 0x0000001719177221 */ /* 0x000fce0000010000 */
.L_x_1049:
[----:B------:R-:W-:Y:S05]  /*1a80*/  BSYNC B0 ;  /* 0x0000000000007941 */ /* 0x000fea0003800000 */
.L_x_1048:
[----:B------:R-:W0:Y:S01]  /*1a90*/  SHFL.BFLY PT, R25, R22, 0x1, 0x1f ;  /* 0x0c201f0016197f89 */ /* 0x000e2200000e0000 */
[C---:B------:R-:W-:Y:S01]  /*1aa0*/  LOP3.LUT P1, RZ, R26.reuse, 0xfffffff1, RZ, 0xc0, !PT ;  /* 0xfffffff11aff7812 */ /* 0x040fe2000782c0ff */
[----:B------:R-:W-:Y:S01]  /*1ab0*/  BSSY B0, `(.L_x_1050) ;  /* 0x0000011000007945 */ /* 0x000fe20003800000 */
[C---:B------:R-:W-:Y:S01]  /*1ac0*/  ISETP.NE.AND P2, PT, R26.reuse, RZ, PT ;  /* 0x000000ff1a00720c */ /* 0x040fe20003f45270 */
[----:B------:R-:W1:Y:S01]  /*1ad0*/  SHFL.BFLY PT, R24, R23, 0x1, 0x1f ;  /* 0x0c201f0017187f89 */ /* 0x000e6200000e0000 */
[----:B------:R-:W-:Y:S01]  /*1ae0*/  ISETP.GT.U32.AND P0, PT, R26, 0xff, PT ;  /* 0x000000ff1a00780c */ /* 0x000fe20003f04070 */
[----:B0-----:R-:W-:Y:S01]  /*1af0*/  FADD.FTZ R22, R25, R22 ;  /* 0x0000001619167221 */ /* 0x001fe20000010000 */
[----:B-1----:R-:W-:-:S07]  /*1b00*/  FADD.FTZ R23, R24, R23 ;  /* 0x0000001718177221 */ /* 0x002fce0000010000 */
[----:B------:R-:W-:Y:S05]  /*1b10*/  @P1 BRA `(.L_x_1051) ;  /* 0x0000000000281947 */ /* 0x000fea0003800000 */
[----:B------:R-:W0:Y:S01]  /*1b20*/  LDC R24, c[0x0][0x10] ;  /* 0x00000400ff187b82 */ /* 0x000e220000000800 */
[----:B------:R-:W-:-:S04]  /*1b30*/  SHF.R.U32.HI R25, RZ, 0x1, R26 ;  /* 0x00000001ff197819 */ /* 0x000fc8000001161a */
[----:B------:R-:W-:-:S03]  /*1b40*/  SHF.L.U32 R25, R25, 0x7, RZ ;  /* 0x0000000719197819 */ /* 0x000fc600000006ff */
[----:B------:R-:W1:Y:S01]  /*1b50*/  LDC.64 R26, c[0x0][0x248] ;  /* 0x00009200ff1a7b82 */ /* 0x000e620000000a00 */
[----:B------:R-:W-:Y:S01]  /*1b60*/  LOP3.LUT R25, R25, 0xffffff80, R29, 0xe2, !PT ;  /* 0xffffff8019197812 */ /* 0x000fe200078ee21d */
[----:B0-----:R-:W-:-:S05]  /*1b70*/  IMAD R24, R24, UR4, R28 ;  /* 0x0000000418187c24 */ /* 0x001fca000f8e021c */
[----:B------:R-:W-:-:S04]  /*1b80*/  LEA R24, R24, R25, 0xa ;  /* 0x0000001918187211 */ /* 0x000fc800078e50ff */
[----:B------:R-:W-:-:S05]  /*1b90*/  SHF.L.U32 R24, R24, 0x1, RZ ;  /* 0x0000000118187819 */ /* 0x000fca00000006ff */
[----:B-1----:R-:W-:-:S05]  /*1ba0*/  IMAD.WIDE.U32 R24, R24, 0x4, R26 ;  /* 0x0000000418187825 */ /* 0x002fca00078e001a */
[----:B------:R0:W-:Y:S02]  /*1bb0*/  STG.E.64 desc[UR6][R24.64], R22 ;  /* 0x0000001618007986 */ /* 0x0001e4000c101b06 */
.L_x_1051:
[----:B------:R-:W-:Y:S05]  /*1bc0*/  BSYNC B0 ;  /* 0x0000000000007941 */ /* 0x000fea0003800000 */
.L_x_1050:
        /* <DEDUP_REMOVED lines=11> */
.L_x_1053:
[----:B------:R-:W2:Y:S04]  /*1c80*/  LD.E.STRONG.GPU R25, desc[UR6][R22.64] ;  /* 0x0000000616197980 */ /* 0x000ea8000c10f900 */
[----:B--2---:R-:W-:Y:S01]  /*1c90*/  CCTL.IVALL ;  /* 0x00000000ff00798f */ /* 0x004fe20002000000 */
[----:B------:R-:W-:Y:S05]  /*1ca0*/  YIELD ;  /* 0x0000000000007946 */ /* 0x000fea0003800000 */
[----:B-----5:R-:W-:-:S04]  /*1cb0*/  LOP3.LUT R25, R25, R24, RZ, 0x3c, !PT ;  /* 0x0000001819197212 */ /* 0x020fc800078e3cff */
[----:B------:R-:W-:-:S13]  /*1cc0*/  ISETP.GT.AND P1, PT, R25, -0x1, PT ;  /* 0xffffffff1900780c */ /* 0x000fda0003f24270 */
[----:B------:R-:W-:Y:S05]  /*1cd0*/  @P1 BRA `(.L_x_1053) ;  /* 0xfffffffc00e81947 */ /* 0x000fea000383ffff */
.L_x_1052:
[----:B------:R-:W-:Y:S05]  /*1ce0*/  WARPSYNC.ALL ;  /* 0x0000000000007948 */ /* 0x000fea0003800000 */
[----:B------:R-:W-:Y:S01]  /*1cf0*/  BAR.SYNC.DEFER_BLOCKING 0x0 ;  /* 0x0000000000007b1d */ /* 0x000fe20000010000 */
[----:B0-----:R-:W-:Y:S01]  /*1d00*/  HFMA2.MMA R23, -RZ, RZ, 0, 0 ;  /* 0x00000000ff177435 */ /* 0x001fe200000001ff */
[----:B------:R-:W-:-:S04]  /*1d10*/  MOV R24, RZ ;  /* 0x000000ff00187202 */ /* 0x000fc80000000f00 */
[----:B------:R-:W-:Y:S04]  /*1d20*/  BSSY B0, `(.L_x_1054) ;  /* 0x0000022000007945 */ /* 0x000fe80003800000 */
[----:B------:R-:W-:Y:S05]  /*1d30*/  @P0 BRA `(.L_x_1055) ;  /* 0x0000000000800947 */ /* 0x000fea0003800000 */
[----:B------:R-:W0:Y:S01]  /*1d40*/  S2R R25, SR_TID.X ;  /* 0x0000000000197919 */ /* 0x000e220000002100 */
[----:B------:R-:W1:Y:S01]  /*1d50*/  LDC R22, c[0x0][0x10] ;  /* 0x00000400ff167b82 */ /* 0x000e620000000800 */
[----:B------:R-:W1:Y:S01]  /*1d60*/  S2R R26, SR_CTAID.Y ;  /* 0x00000000001a7919 */ /* 0x000e620000002600 */
[----:B------:R2:W-:Y:S06]  /*1d70*/  STL.64 [R1+0x88], R2 ;  /* 0x0000880201007387 */ /* 0x0005ec0000100a00 */
[----:B--2---:R-:W2:Y:S01]  /*1d80*/  LDC.64 R2, c[0x0][0x248] ;  /* 0x00009200ff027b82 */ /* 0x004ea20000000a00 */
[----:B0-----:R-:W-:Y:S01]  /*1d90*/  SHF.L.U32 R23, R25, 0x2, RZ ;  /* 0x0000000219177819 */ /* 0x001fe200000006ff */
[----:B-1----:R-:W-:-:S03]  /*1da0*/  IMAD R22, R22, UR4, R26 ;  /* 0x0000000416167c24 */ /* 0x002fc6000f8e021a */
[----:B------:R-:W-:-:S04]  /*1db0*/  LOP3.LUT R23, R23, 0x7fffff80, RZ, 0xc0, !PT ;  /* 0x7fffff8017177812 */ /* 0x000fc800078ec0ff */
[----:B------:R-:W-:Y:S02]  /*1dc0*/  LEA R22, R22, R23, 0xa ;  /* 0x0000001716167211 */ /* 0x000fe400078e50ff */
[----:B------:R-:W-:-:S04]  /*1dd0*/  LOP3.LUT R23, R25, 0x1f, RZ, 0xc0, !PT ;  /* 0x0000001f19177812 */ /* 0x000fc800078ec0ff */
[----:B------:R-:W-:-:S04]  /*1de0*/  IADD3 R22, R22, R23, RZ ;  /* 0x0000001716167210 */ /* 0x000fc80007ffe0ff */
[----:B------:R-:W-:-:S04]  /*1df0*/  SHF.L.U32 R26, R22, 0x1, RZ ;  /* 0x00000001161a7819 */ /* 0x000fc800000006ff */
[C---:B------:R-:W-:Y:S01]  /*1e00*/  IADD3 R24, R26.reuse, 0x40, RZ ;  /* 0x000000401a187810 */ /* 0x040fe20007ffe0ff */
[C---:B--2---:R-:W-:Y:S01]  /*1e10*/  IMAD.WIDE.U32 R22, R26.reuse, 0x4, R2 ;  /* 0x000000041a167825 */ /* 0x044fe200078e0002 */
        /* <DEDUP_REMOVED lines=18> */
.L_x_1055:
[----:B------:R-:W-:Y:S05]  /*1f40*/  BSYNC B0 ;  /* 0x0000000000007941 */ /* 0x000fea0003800000 */
.L_x_1054:
[----:B------:R-:W0:Y:S01]  /*1f50*/  SHFL.BFLY PT, R25, R24, 0x10, 0x1f ;  /* 0x0e001f0018197f89 */ /* 0x000e2200000e0000 */
[----:B------:R-:W-:-:S03]  /*1f60*/  ULDC.64 UR8, c[0x0][0x240] ;  /* 0x0000900000087ab9 */ /* 0x000fc60000000a00 */
[----:B------:R-:W1:Y:S04]  /*1f70*/  SHFL.BFLY PT, R22, R23, 0x10, 0x1f ;  /* 0x0e001f0017167f89 */ /* 0x000e6800000e0000 */
[----:B-----5:R2:W-:Y:S04]  /*1f80*/  STL [R1+0x88], R2 ;  /* 0x0000880201007387 */ /* 0x0205e80000100800 */
[----:B------:R3:W-:Y:S01]  /*1f90*/  STL [R1+0x84], R0 ;  /* 0x0000840001007387 */ /* 0x0007e20000100800 */
[----:B--2---:R-:W2:Y:S01]  /*1fa0*/  S2R R2, SR_CTAID.X ;  /* 0x0000000000027919 */ /* 0x004ea20000002500 */
[----:B---3--:R-:W3:Y:S01]  /*1fb0*/  S2R R0, SR_TID.X ;  /* 0x0000000000007919 */ /* 0x008ee20000002100 */
[----:B0-----:R-:W-:Y:S01]  /*1fc0*/  FADD.FTZ R24, R25, R24 ;  /* 0x0000001819187221 */ /* 0x001fe20000010000 */
[----:B-1----:R-:W-:-:S04]  /*1fd0*/  FADD.FTZ R22, R22, R23 ;  /* 0x0000001716167221 */ /* 0x002fc80000010000 */
[----:B------:R-:W0:Y:S04]  /*1fe0*/  SHFL.BFLY PT, R25, R24, 0x8, 0x1f ;  /* 0x0d001f0018197f89 */ /* 0x000e2800000e0000 */
[----:B------:R-:W1:Y:S01]  /*1ff0*/  SHFL.BFLY PT, R23, R22, 0x8, 0x1f ;  /* 0x0d001f0016177f89 */ /* 0x000e6200000e0000 */
[----:B0-----:R-:W-:Y:S01]  /*2000*/  FADD.FTZ R24, R24, R25 ;  /* 0x0000001918187221 */ /* 0x001fe20000010000 */
[----:B---3--:R-:W-:Y:S01]  /*2010*/  LOP3.LUT P0, RZ, R0, 0xffffff1f, RZ, 0xc0, !PT ;  /* 0xffffff1f00ff7812 */ /* 0x008fe2000780c0ff */
        /* <DEDUP_REMOVED lines=11> */
[----:B0-----:R-:W-:-:S04]  /*20d0*/  FADD.FTZ R22, R24, R22 ;  /* 0x0000001618167221 */ /* 0x001fc80000010000 */
[----:B------:R-:W-:Y:S01]  /*20e0*/  @!P0 FMUL.FTZ R22, R22, 8.1380212577641941607e-06 ;  /* 0x3708888916168820 */ /* 0x000fe20000410000 */
[----:B-1----:R-:W-:-:S03]  /*20f0*/  FADD.FTZ R23, R23, R25 ;  /* 0x0000001917177221 */ /* 0x002fc60000010000 */
[----:B------:R-:W-:-:S04]  /*2100*/  @!P0 FMUL.FTZ R24, R22, R22 ;  /* 0x0000001616188220 */ /* 0x000fc80000410000 */
[----:B------:R-:W-:Y:S01]  /*2110*/  @!P0 FFMA.FTZ R23, R23, 8.1380212577641941607e-06, -R24 ;  /* 0x3708888917178823 */ /* 0x000fe20000010818 */
[----:B------:R-:W-:-:S04]  /*2120*/  @!P0 SHF.R.U32.HI R24, RZ, 0x2, R0 ;  /* 0x00000002ff188819 */ /* 0x000fc80000011600 */
[----:B------:R-:W-:Y:S02]  /*2130*/  @!P0 LOP3.LUT R24, R24, 0x3ffffff8, RZ, 0xc0, !PT ;  /* 0x3ffffff818188812 */ /* 0x000fe400078ec0ff */
[----:B------:R-:W-:-:S05]  /*2140*/  @!P0 FMNMX.FTZ R23, RZ, R23, !PT ;  /* 0x00000017ff178209 */ /* 0x000fca0007810000 */
[----:B------:R0:W-:Y:S01]  /*2150*/  @!P0 STS.64 [R24+UR5], R22 ;  /* 0x0000001618008988 */ /* 0x0001e20008000a05 */
[----:B--2---:R-:W-:-:S03]  /*2160*/  LOP3.LUT P0, RZ, R2, 0x7f, RZ, 0xc0, !PT ;  /* 0x0000007f02ff7812 */ /* 0x004fc6000780c0ff */
[----:B------:R1:W5:Y:S01]  /*2170*/  LDL.LU R2, [R1+0x88] ;  /* 0x0000880001027983 */ /* 0x0003620000300800 */
[----:B------:R-:W-:Y:S02]  /*2180*/  ISETP.GT.U32.OR P0, PT, R0, 0x7, P0 ;  /* 0x000000070000780c */ /* 0x000fe40000704470 */
[----:B------:R-:W-:Y:S01]  /*2190*/  ISETP.EQ.U32.AND P1, PT, RZ, UR8, PT ;  /* 0x00000008ff007c0c */ /* 0x000fe2000bf22070 */
[----:B------:R1:W5:Y:S01]  /*21a0*/  LDL.LU R0, [R1+0x84] ;  /* 0x0000840001007983 */ /* 0x0003620000300800 */
[----:B------:R-:W-:Y:S01]  /*21b0*/  BSSY B0, `(.L_x_1056) ;  /* 0x000001d000007945 */ /* 0x000fe20003800000 */
[----:B------:R-:W-:Y:S02]  /*21c0*/  PRMT R25, R21, 0x7632, R25 ;  /* 0x0000763215197816 */ /* 0x000fe40000000019 */
[----:B------:R-:W-:Y:S02]  /*21d0*/  ISETP.EQ.OR.EX P0, PT, RZ, UR9, P0, P1 ;  /* 0x00000009ff007c0c */ /* 0x000fe40008702710 */
[----:B0-----:R-:W-:-:S02]  /*21e0*/  PRMT R24, R20, 0x7632, R24 ;  /* 0x0000763214187816 */ /* 0x001fc40000000018 */
        /* <DEDUP_REMOVED lines=9> */
[----:B------:R-:W-:Y:S01]  /*2280*/  PRMT R29, R11, 0x7632, R29 ;  /* 0x000076320b1d7816 */ /* 0x000fe2000000001d */
[----:B------:R-:W-:Y:S06]  /*2290*/  BAR.SYNC.DEFER_BLOCKING 0x0 ;  /* 0x0000000000007b1d */ /* 0x000fec0000010000 */
[----:B-1----:R-:W-:Y:S05]  /*22a0*/  @P0 BRA `(.L_x_1057) ;  /* 0x0000000000340947 */ /* 0x002fea0003800000 */
[----:B------:R-:W0:Y:S01]  /*22b0*/  S2R R16, SR_CTAID.Y ;  /* 0x0000000000107919 */ /* 0x000e220000002600 */
[----:B------:R-:W1:Y:S01]  /*22c0*/  S2R R17, SR_TID.X ;  /* 0x0000000000117919 */ /* 0x000e620000002100 */
[----:B0-----:R-:W-:-:S04]  /*22d0*/  SHF.L.U32 R16, R16, 0x3, RZ ;  /* 0x0000000310107819 */ /* 0x001fc800000006ff */
[----:B------:R-:W-:-:S04]  /*22e0*/  LOP3.LUT R16, R16, 0x8, RZ, 0xc0, !PT ;  /* 0x0000000810107812 */ /* 0x000fc800078ec0ff */
[----:B-1----:R-:W-:-:S04]  /*22f0*/  IADD3 R15, R16, R17, RZ ;  /* 0x00000011100f7210 */ /* 0x002fc80007ffe0ff */
[----:B------:R-:W-:Y:S02]  /*2300*/  SHF.R.S32.HI R16, RZ, 0x1f, R15 ;  /* 0x0000001fff107819 */ /* 0x000fe4000001140f */
[----:B-----5:R-:W-:-:S04]  /*2310*/  LEA R15, P0, R2, R15, 0x4 ;  /* 0x0000000f020f7211 */ /* 0x020fc800078020ff */
[----:B------:R-:W-:Y:S02]  /*2320*/  LEA.HI.X R16, R2, R16, R3, 0x4, P0 ;  /* 0x0000001002107211 */ /* 0x000fe400000f2403 */
[----:B------:R-:W-:-:S04]  /*2330*/  LEA R14, P0, R15, UR8, 0x3 ;  /* 0x000000080f0e7c11 */ /* 0x000fc8000f8018ff */
[----:B------:R-:W-:Y:S02]  /*2340*/  LEA.HI.X R15, R15, UR9, R16, 0x3, P0 ;  /* 0x000000090f0f7c11 */ /* 0x000fe400080f1c10 */
[----:B------:R-:W-:-:S06]  /*2350*/  LEA R16, R17, UR5, 0x3 ;  /* 0x0000000511107c11 */ /* 0x000fcc000f8e18ff */
[----:B------:R-:W0:Y:S04]  /*2360*/  LDS.64 R16, [R16] ;  /* 0x0000000010107984 */ /* 0x000e280000000a00 */
[----:B0-----:R0:W-:Y:S02]  /*2370*/  STG.E.64 desc[UR6][R14.64], R16 ;  /* 0x000000100e007986 */ /* 0x0011e4000c101b06 */
.L_x_1057:
[----:B------:R-:W-:Y:S05]  /*2380*/  BSYNC B0 ;  /* 0x0000000000007941 */ /* 0x000fea0003800000 */
.L_x_1056:
[----:B0-----:R-:W2:Y:S01]  /*2390*/  LDL R14, [R1+0x7c] ;  /* 0x00007c00010e7983 */ /* 0x001ea20000100800 */
[----:B------:R-:W-:Y:S01]  /*23a0*/  ULDC UR8, c[0x0][0x230] ;  /* 0x00008c0000087ab9 */ /* 0x000fe20000000800 */
[----:B------:R-:W-:Y:S02]  /*23b0*/  SHF.L.U32 R12, R12, 0x10, RZ ;  /* 0x000000100c0c7819 */ /* 0x000fe400000006ff */
[----:B------:R-:W-:Y:S02]  /*23c0*/  SHF.L.U32 R17, R24, 0x10, RZ ;  /* 0x0000001018117819 */ /* 0x000fe400000006ff */
[----:B------:R-:W-:Y:S02]  /*23d0*/  SHF.L.U32 R26, R26, 0x10, RZ ;  /* 0x000000101a1a7819 */ /* 0x000fe400000006ff */
[----:B------:R-:W-:Y:S02]  /*23e0*/  SHF.L.U32 R28, R28, 0x10, RZ ;  /* 0x000000101c1c7819 */ /* 0x000fe400000006ff */
[----:B------:R-:W-:-:S02]  /*23f0*/  SHF.L.U32 R13, R13, 0x10, RZ ;  /* 0x000000100d0d7819 */ /* 0x000fc400000006ff */
[----:B------:R-:W-:Y:S02]  /*2400*/  SHF.L.U32 R24, R25, 0x10, RZ ;  /* 0x0000001019187819 */ /* 0x000fe400000006ff */
[----:B------:R-:W-:Y:S02]  /*2410*/  SHF.L.U32 R27, R27, 0x10, RZ ;  /* 0x000000101b1b7819 */ /* 0x000fe400000006ff */
[----:B------:R-:W-:Y:S01]  /*2420*/  SHF.L.U32 R29, R29, 0x10, RZ ;  /* 0x000000101d1d7819 */ /* 0x000fe200000006ff */
[----:B--2---:R-:W0:Y:S02]  /*2430*/  LDS.64 R14, [R14] ;  /* 0x000000000e0e7984 */ /* 0x004e240000000a00 */
[----:B0-----:R-:W-:Y:S01]  /*2440*/  FADD.FTZ R15, R15, UR8 ;  /* 0x000000080f0f7e21 */ /* 0x001fe20008010000 */
[--C-:B-----5:R-:W-:Y:S01]  /*2450*/  FADD.FTZ R16, R0, -R14.reuse ;  /* 0x8000000e00107221 */ /* 0x120fe20000010000 */
[----:B------:R-:W-:Y:S01]  /*2460*/  SHF.L.U32 R0, R10, 0x10, RZ ;  /* 0x000000100a007819 */ /* 0x000fe200000006ff */
[----:B------:R-:W-:Y:S01]  /*2470*/  FADD.FTZ R17, -R14, R17 ;  /* 0x000000110e117221 */ /* 0x000fe20000010100 */
[----:B------:R-:W-:Y:S01]  /*2480*/  FADD.FTZ R34, R34, -R14 ;  /* 0x8000000e22227221 */ /* 0x000fe20000010000 */
[----:B------:R-:W-:Y:S01]  /*2490*/  FADD.FTZ R24, -R14, R24 ;  /* 0x000000180e187221 */ /* 0x000fe20000010100 */
[----:B------:R-:W0:Y:S01]  /*24a0*/  MUFU.RSQ R15, R15 ;  /* 0x0000000f000f7308 */ /* 0x000e220000001400 */
[----:B------:R-:W-:Y:S01]  /*24b0*/  ULDC.64 UR8, c[0x0][0x210] ;  /* 0x0000840000087ab9 */ /* 0x000fe20000000a00 */
[----:B0-----:R-:W-:Y:S01]  /*24c0*/  FMUL.FTZ R16, R16, R15 ;  /* 0x0000000f10107220 */ /* 0x001fe20000410000 */
[----:B------:R-:W-:-:S03]  /*24d0*/  FMUL.FTZ R17, R15, R17 ;  /* 0x000000110f117220 */ /* 0x000fc60000410000 */
[----:B------:R-:W-:Y:S01]  /*24e0*/  FFMA.FTZ R16, R16, R12, R0 ;  /* 0x0000000c10107223 */ /* 0x000fe20000010000 */
[----:B------:R-:W-:-:S03]  /*24f0*/  FFMA.FTZ R17, R17, R26, R28 ;  /* 0x0000001a11117223 */ /* 0x000fc6000001001c */
[----:B------:R-:W-:-:S06]  /*2500*/  FMUL.FTZ R10, R16, -1.4426950216293334961 ;  /* 0xbfb8aa3b100a7820 */ /* 0x000fcc0000410000 */
[----:B------:R-:W0:Y:S02]  /*2510*/  MUFU.EX2 R10, R10 ;  /* 0x0000000a000a7308 */ /* 0x000e240000000800 */
[----:B0-----:R-:W-:-:S06]  /*2520*/  FADD.FTZ R10, R10, 1 ;  /* 0x3f8000000a0a7421 */ /* 0x001fcc0000010000 */
[----:B------:R-:W0:Y:S02]  /*2530*/  MUFU.RCP R10, R10 ;  /* 0x0000000a000a7308 */ /* 0x000e240000001000 */
[----:B0-----:R-:W-:Y:S01]  /*2540*/  FMUL.FTZ R10, R16, R10 ;  /* 0x0000000a100a7220 */ /* 0x001fe20000410000 */
[----:B------:R-:W-:-:S06]  /*2550*/  FMUL.FTZ R16, R17, -1.4426950216293334961 ;  /* 0xbfb8aa3b11107820 */ /* 0x000fcc0000410000 */
[----:B------:R-:W0:Y:S02]  /*2560*/  MUFU.EX2 R16, R16 ;  /* 0x0000001000107308 */ /* 0x000e240000000800 */
[----:B0-----:R-:W-:-:S06]  /*2570*/  FADD.FTZ R16, R16, 1 ;  /* 0x3f80000010107421 */ /* 0x001fcc0000010000 */
[----:B------:R-:W0:Y:S02]  /*2580*/  MUFU.RCP R16, R16 ;  /* 0x0000001000107308 */ /* 0x000e240000001000 */
[----:B0-----:R-:W-:Y:S01]  /*2590*/  FMUL.FTZ R17, R17, R16 ;  /* 0x0000001011117220 */ /* 0x001fe20000410000 */
[----:B------:R-:W-:Y:S01]  /*25a0*/  SHF.L.U32 R16, R11, 0x10, RZ ;  /* 0x000000100b107819 */ /* 0x000fe200000006ff */
[C---:B------:R-:W-:Y:S01]  /*25b0*/  FMUL.FTZ R11, R15.reuse, R34 ;  /* 0x000000220f0b7220 */ /* 0x040fe20000410000 */
[----:B------:R-:W-:Y:S01]  /*25c0*/  FMUL.FTZ R24, R15, R24 ;  /* 0x000000180f187220 */ /* 0x000fe20000410000 */
[----:B------:R-:W-:Y:S01]  /*25d0*/  SHF.L.U32 R18, R18, 0x10, RZ ;  /* 0x0000001012127819 */ /* 0x000fe200000006ff */
[----:B------:R-:W2:Y:S01]  /*25e0*/  LDL.LU R34, [R1] ;  /* 0x0000000001227983 */ /* 0x000ea20000300800 */
[----:B------:R-:W-:Y:S01]  /*25f0*/  FFMA.FTZ R11, R11, R13, R16 ;  /* 0x0000000d0b0b7223 */ /* 0x000fe20000010010 */
[----:B------:R-:W-:Y:S01]  /*2600*/  F2FP.BF16.F32.PACK_AB R17, R17, R10 ;  /* 0x0000000a1111723e */ /* 0x000fe200000010ff */
[----:B------:R-:W-:Y:S01]  /*2610*/  FFMA.FTZ R24, R24, R27, R29 ;  /* 0x0000001b18187223 */ /* 0x000fe2000001001d */
[----:B------:R-:W-:Y:S01]  /*2620*/  FADD.FTZ R18, -R14, R18 ;  /* 0x000000120e127221 */ /* 0x000fe20000010100 */
[----:B------:R-:W-:Y:S01]  /*2630*/  FMUL.FTZ R10, R11, -1.4426950216293334961 ;  /* 0xbfb8aa3b0b0a7820 */ /* 0x000fe20000410000 */
[C---:B------:R-:W-:Y:S01]  /*2640*/  PRMT R25, R17.reuse, 0x7610, R25 ;  /* 0x0000761011197816 */ /* 0x040fe20000000019 */
[----:B------:R-:W-:Y:S01]  /*2650*/  FADD.FTZ R32, R32, -R14 ;  /* 0x8000000e20207221 */ /* 0x000fe20000010000 */
[----:B------:R-:W-:Y:S01]  /*2660*/  PRMT R17, R17, 0x7632, R17 ;  /* 0x0000763211117816 */ /* 0x000fe20000000011 */
[----:B------:R-:W-:Y:S01]  /*2670*/  FMUL.FTZ R18, R15, R18 ;  /* 0x000000120f127220 */ /* 0x000fe20000410000 */
[----:B------:R-:W-:Y:S01]  /*2680*/  SHF.L.U32 R19, R19, 0x10, RZ ;  /* 0x0000001013137819 */ /* 0x000fe200000006ff */
[----:B------:R-:W0:Y:S01]  /*2690*/  MUFU.EX2 R10, R10 ;  /* 0x0000000a000a7308 */ /* 0x000e220000000800 */
[----:B------:R-:W-:Y:S01]  /*26a0*/  SHF.L.U32 R20, R20, 0x10, RZ ;  /* 0x0000001014147819 */ /* 0x000fe200000006ff */
[----:B------:R-:W-:Y:S01]  /*26b0*/  FFMA.FTZ R18, R26, R18, R28 ;  /* 0x000000121a127223 */ /* 0x000fe2000001001c */
[--C-:B------:R-:W-:Y:S01]  /*26c0*/  FADD.FTZ R9, R9, -R14.reuse ;  /* 0x8000000e09097221 */ /* 0x100fe20000010000 */
[----:B------:R-:W-:Y:S01]  /*26d0*/  FADD.FTZ R19, -R14, R19 ;  /* 0x000000130e137221 */ /* 0x000fe20000010100 */
[----:B------:R-:W-:Y:S01]  /*26e0*/  FADD.FTZ R30, R30, -R14 ;  /* 0x8000000e1e1e7221 */ /* 0x000fe20000010000 */
[----:B------:R-:W-:Y:S01]  /*26f0*/  FADD.FTZ R20, -R14, R20 ;  /* 0x000000140e147221 */ /* 0x000fe20000010100 */
[C---:B------:R-:W-:Y:S01]  /*2700*/  FMUL.FTZ R9, R15.reuse, R9 ;  /* 0x000000090f097220 */ /* 0x040fe20000410000 */
[C---:B------:R-:W-:Y:S01]  /*2710*/  FMUL.FTZ R19, R15.reuse, R19 ;  /* 0x000000130f137220 */ /* 0x040fe20000410000 */
[C---:B------:R-:W-:Y:S01]  /*2720*/  FMUL.FTZ R30, R15.reuse, R30 ;  /* 0x0000001e0f1e7220 */ /* 0x040fe20000410000 */
[----:B------:R-:W-:Y:S01]  /*2730*/  FMUL.FTZ R20, R15, R20 ;  /* 0x000000140f147220 */ /* 0x000fe20000410000 */
[----:B------:R-:W-:Y:S01]  /*2740*/  FFMA.FTZ R9, R13, R9, R16 ;  /* 0x000000090d097223 */ /* 0x000fe20000010010 */
[----:B------:R-:W-:Y:S01]  /*2750*/  SHF.L.U32 R21, R21, 0x10, RZ ;  /* 0x0000001015157819 */ /* 0x000fe200000006ff */
[----:B------:R-:W-:Y:S01]  /*2760*/  FADD.FTZ R31, R31, -R14 ;  /* 0x8000000e1f1f7221 */ /* 0x000fe20000010000 */
[----:B------:R-:W-:Y:S01]  /*2770*/  FFMA.FTZ R20, R26, R20, R28 ;  /* 0x000000141a147223 */ /* 0x000fe2000001001c */
[----:B------:R-:W-:Y:S01]  /*2780*/  SHF.L.U32 R22, R22, 0x10, RZ ;  /* 0x0000001016167819 */ /* 0x000fe200000006ff */
[----:B------:R-:W-:Y:S01]  /*2790*/  ULOP3.LUT UR4, UR4, 0x1, URZ, 0x3c, !UPT ;  /* 0x0000000104047892 */ /* 0x000fe2000f8e3c3f */
[----:B0-----:R-:W-:Y:S01]  /*27a0*/  FADD.FTZ R10, R10, 1 ;  /* 0x3f8000000a0a7421 */ /* 0x001fe20000010000 */
[C---:B------:R-:W-:Y:S01]  /*27b0*/  FADD.FTZ R21, -R14.reuse, R21 ;  /* 0x000000150e157221 */ /* 0x040fe20000010100 */
[----:B------:R-:W-:Y:S01]  /*27c0*/  SHF.L.U32 R23, R23, 0x10, RZ ;  /* 0x0000001017177819 */ /* 0x000fe200000006ff */
[----:B------:R-:W-:Y:S01]  /*27d0*/  FADD.FTZ R22, -R14, R22 ;  /* 0x000000160e167221 */ /* 0x000fe20000010100 */
[----:B------:R-:W-:-:S02]  /*27e0*/  FMUL.FTZ R31, R15, R31 ;  /* 0x0000001f0f1f7220 */ /* 0x000fc40000410000 */
[----:B------:R-:W0:Y:S01]  /*27f0*/  MUFU.RCP R10, R10 ;  /* 0x0000000a000a7308 */ /* 0x000e220000001000 */
[----:B------:R-:W-:Y:S01]  /*2800*/  FADD.FTZ R23, -R14, R23 ;  /* 0x000000170e177221 */ /* 0x000fe20000010100 */
[----:B------:R-:W-:-:S03]  /*2810*/  FMUL.FTZ R22, R15, R22 ;  /* 0x000000160f167220 */ /* 0x000fc60000410000 */
[----:B------:R-:W-:Y:S01]  /*2820*/  FMUL.FTZ R23, R15, R23 ;  /* 0x000000170f177220 */ /* 0x000fe20000410000 */
[----:B------:R-:W-:Y:S01]  /*2830*/  FFMA.FTZ R26, R26, R22, R28 ;  /* 0x000000161a1a7223 */ /* 0x000fe2000001001c */
[----:B0-----:R-:W-:Y:S01]  /*2840*/  FMUL.FTZ R10, R11, R10 ;  /* 0x0000000a0b0a7220 */ /* 0x001fe20000410000 */
[----:B------:R-:W-:-:S06]  /*2850*/  FMUL.FTZ R11, R24, -1.4426950216293334961 ;  /* 0xbfb8aa3b180b7820 */ /* 0x000fcc0000410000 */
[----:B------:R-:W0:Y:S02]  /*2860*/  MUFU.EX2 R11, R11 ;  /* 0x0000000b000b7308 */ /* 0x000e240000000800 */
[----:B0-----:R-:W-:-:S06]  /*2870*/  FADD.FTZ R11, R11, 1 ;  /* 0x3f8000000b0b7421 */ /* 0x001fcc0000010000 */
[----:B------:R-:W0:Y:S02]  /*2880*/  MUFU.RCP R11, R11 ;  /* 0x0000000b000b7308 */ /* 0x000e240000001000 */
[----:B0-----:R-:W-:-:S05]  /*2890*/  FMUL.FTZ R24, R24, R11 ;  /* 0x0000000b18187220 */ /* 0x001fca0000410000 */
[----:B------:R-:W-:Y:S02]  /*28a0*/  F2FP.BF16.F32.PACK_AB R24, R24, R10 ;  /* 0x0000000a1818723e */ /* 0x000fe400000010ff */
[----:B------:R-:W-:-:S04]  /*28b0*/  LEA R10, P0, R4, UR8, 0x1 ;  /* 0x00000008040a7c11 */ /* 0x000fc8000f8008ff */
[----:B------:R-:W-:Y:S01]  /*28c0*/  LEA.HI.X R11, R4, UR9, R35, 0x1, P0 ;  /* 0x00000009040b7c11 */ /* 0x000fe200080f0c23 */
[----:B------:R-:W-:-:S04]  /*28d0*/  FADD.FTZ R4, R33, -R14 ;  /* 0x8000000e21047221 */ /* 0x000fc80000010000 */
[----:B------:R-:W-:Y:S01]  /*28e0*/  FMUL.FTZ R4, R15, R4 ;  /* 0x000000040f047220 */ /* 0x000fe20000410000 */
[----:B------:R0:W-:Y:S03]  /*28f0*/  STG.E.U16 desc[UR6][R10.64+0x2], R17 ;  /* 0x000002110a007986 */ /* 0x0001e6000c101506 */
[----:B------:R-:W-:Y:S01]  /*2900*/  FFMA.FTZ R4, R12, R4, R0 ;  /* 0x000000040c047223 */ /* 0x000fe20000010000 */
[----:B------:R1:W-:Y:S04]  /*2910*/  STG.E.U16 desc[UR6][R10.64], R25 ;  /* 0x000000190a007986 */ /* 0x0003e8000c101506 */
[----:B------:R-:W-:Y:S01]  /*2920*/  STG.E.U16 desc[UR6][R10.64+0x4], R24 ;  /* 0x000004180a007986 */ /* 0x000fe2000c101506 */
[----:B0-----:R-:W-:-:S06]  /*2930*/  FMUL.FTZ R17, R4, -1.4426950216293334961 ;  /* 0xbfb8aa3b04117820 */ /* 0x001fcc0000410000 */
[----:B------:R-:W0:Y:S02]  /*2940*/  MUFU.EX2 R17, R17 ;  /* 0x0000001100117308 */ /* 0x000e240000000800 */
[----:B0-----:R-:W-:-:S06]  /*2950*/  FADD.FTZ R17, R17, 1 ;  /* 0x3f80000011117421 */ /* 0x001fcc0000010000 */
[----:B------:R-:W0:Y:S02]  /*2960*/  MUFU.RCP R17, R17 ;  /* 0x0000001100117308 */ /* 0x000e240000001000 */
[----:B0-----:R-:W-:Y:S01]  /*2970*/  FMUL.FTZ R17, R4, R17 ;  /* 0x0000001104117220 */ /* 0x001fe20000410000 */
[----:B------:R-:W-:-:S06]  /*2980*/  FMUL.FTZ R4, R18, -1.4426950216293334961 ;  /* 0xbfb8aa3b12047820 */ /* 0x000fcc0000410000 */
[----:B------:R-:W0:Y:S02]  /*2990*/  MUFU.EX2 R4, R4 ;  /* 0x0000000400047308 */ /* 0x000e240000000800 */
[----:B0-----:R-:W-:-:S06]  /*29a0*/  FADD.FTZ R4, R4, 1 ;  /* 0x3f80000004047421 */ /* 0x001fcc0000010000 */
[----:B-1----:R0:W1:Y:S02]  /*29b0*/  MUFU.RCP R25, R4 ;  /* 0x0000000400197308 */ /* 0x0020640000001000 */
[----:B0-----:R-:W-:-:S04]  /*29c0*/  FMUL.FTZ R4, R15, R32 ;  /* 0x000000200f047220 */ /* 0x001fc80000410000 */
[C-C-:B------:R-:W-:Y:S01]  /*29d0*/  FFMA.FTZ R4, R13.reuse, R4, R16.reuse ;  /* 0x000000040d047223 */ /* 0x140fe20000010010 */
[----:B------:R-:W-:Y:S01]  /*29e0*/  FFMA.FTZ R16, R13, R31, R16 ;  /* 0x0000001f0d107223 */ /* 0x000fe20000010010 */
[----:B------:R-:W-:Y:S01]  /*29f0*/  FMUL.FTZ R13, R26, -1.4426950216293334961 ;  /* 0xbfb8aa3b1a0d7820 */ /* 0x000fe20000410000 */
[----:B-1----:R-:W-:Y:S01]  /*2a00*/  FMUL.FTZ R18, R18, R25 ;  /* 0x0000001912127220 */ /* 0x002fe20000410000 */
[----:B------:R-:W-:Y:S01]  /*2a10*/  FMUL.FTZ R25, R4, -1.4426950216293334961 ;  /* 0xbfb8aa3b04197820 */ /* 0x000fe20000410000 */
[----:B------:R-:W-:-:S03]  /*2a20*/  FMUL.FTZ R22, R16, -1.4426950216293334961 ;  /* 0xbfb8aa3b10167820 */ /* 0x000fc60000410000 */
[----:B------:R-:W0:Y:S01]  /*2a30*/  MUFU.EX2 R13, R13 ;  /* 0x0000000d000d7308 */ /* 0x000e220000000800 */
[----:B------:R-:W-:-:S07]  /*2a40*/  F2FP.BF16.F32.PACK_AB R17, R18, R17 ;  /* 0x000000111211723e */ /* 0x000fce00000010ff */
[----:B------:R-:W1:Y:S08]  /*2a50*/  MUFU.EX2 R25, R25 ;  /* 0x0000001900197308 */ /* 0x000e700000000800 */
[----:B------:R-:W3:Y:S01]  /*2a60*/  MUFU.EX2 R22, R22 ;  /* 0x0000001600167308 */ /* 0x000ee20000000800 */
[----:B0-----:R-:W-:Y:S01]  /*2a70*/  FADD.FTZ R13, R13, 1 ;  /* 0x3f8000000d0d7421 */ /* 0x001fe20000010000 */
[----:B-1----:R-:W-:-:S06]  /*2a80*/  FADD.FTZ R25, R25, 1 ;  /* 0x3f80000019197421 */ /* 0x002fcc0000010000 */
[----:B------:R0:W1:Y:S01]  /*2a90*/  MUFU.RCP R32, R25 ;  /* 0x0000001900207308 */ /* 0x0000620000001000 */
[----:B---3--:R-:W-:Y:S01]  /*2aa0*/  FADD.FTZ R22, R22, 1 ;  /* 0x3f80000016167421 */ /* 0x008fe20000010000 */
[----:B0-----:R-:W-:-:S06]  /*2ab0*/  FFMA.FTZ R25, R27, R19, R29 ;  /* 0x000000131b197223 */ /* 0x001fcc000001001d */
[----:B------:R-:W0:Y:S01]  /*2ac0*/  MUFU.RCP R22, R22 ;  /* 0x0000001600167308 */ /* 0x000e220000001000 */
[----:B-1----:R-:W-:Y:S01]  /*2ad0*/  FMUL.FTZ R19, R4, R32 ;  /* 0x0000002004137220 */ /* 0x002fe20000410000 */
[----:B------:R-:W-:Y:S01]  /*2ae0*/  FMUL.FTZ R4, R25, -1.4426950216293334961 ;  /* 0xbfb8aa3b19047820 */ /* 0x000fe20000410000 */
[----:B------:R-:W-:-:S04]  /*2af0*/  FADD.FTZ R32, R8, -R14 ;  /* 0x8000000e08207221 */ /* 0x000fc80000010000 */
[----:B------:R-:W-:Y:S01]  /*2b00*/  FMUL.FTZ R32, R15, R32 ;  /* 0x000000200f207220 */ /* 0x000fe20000410000 */
[----:B------:R-:W1:Y:S01]  /*2b10*/  MUFU.EX2 R4, R4 ;  /* 0x0000000400047308 */ /* 0x000e620000000800 */
[----:B0-----:R-:W-:Y:S01]  /*2b20*/  FMUL.FTZ R22, R16, R22 ;  /* 0x0000001610167220 */ /* 0x001fe20000410000 */
[----:B-1----:R-:W-:-:S06]  /*2b30*/  FADD.FTZ R4, R4, 1 ;  /* 0x3f80000004047421 */ /* 0x002fcc0000010000 */
[----:B------:R-:W0:Y:S02]  /*2b40*/  MUFU.RCP R4, R4 ;  /* 0x0000000400047308 */ /* 0x000e240000001000 */
[----:B0-----:R-:W-:Y:S01]  /*2b50*/  FMUL.FTZ R8, R25, R4 ;  /* 0x0000000419087220 */ /* 0x001fe20000410000 */
[C-C-:B------:R-:W-:Y:S01]  /*2b60*/  FFMA.FTZ R25, R12.reuse, R32, R0.reuse ;  /* 0x000000200c197223 */ /* 0x140fe20000010000 */
[----:B------:R-:W-:Y:S01]  /*2b70*/  FFMA.FTZ R0, R12, R30, R0 ;  /* 0x0000001e0c007223 */ /* 0x000fe20000010000 */
[----:B------:R-:W-:Y:S01]  /*2b80*/  FMUL.FTZ R12, R9, -1.4426950216293334961 ;  /* 0xbfb8aa3b090c7820 */ /* 0x000fe20000410000 */
[----:B------:R-:W-:Y:S01]  /*2b90*/  LEA R4, P0, R5, UR8, 0x1 ;  /* 0x0000000805047c11 */ /* 0x000fe2000f8008ff */
[----:B------:R-:W-:Y:S01]  /*2ba0*/  FMUL.FTZ R32, R25, -1.4426950216293334961 ;  /* 0xbfb8aa3b19207820 */ /* 0x000fe20000410000 */
[----:B------:R-:W-:Y:S02]  /*2bb0*/  F2FP.BF16.F32.PACK_AB R8, R8, R19 ;  /* 0x000000130808723e */ /* 0x000fe400000010ff */
[----:B------:R-:W-:Y:S01]  /*2bc0*/  LEA.HI.X R5, R5, UR9, R36, 0x1, P0 ;  /* 0x0000000905057c11 */ /* 0x000fe200080f0c24 */
[----:B------:R-:W0:Y:S08]  /*2bd0*/  MUFU.EX2 R12, R12 ;  /* 0x0000000c000c7308 */ /* 0x000e300000000800 */
[----:B------:R-:W1:Y:S01]  /*2be0*/  MUFU.EX2 R32, R32 ;  /* 0x0000002000207308 */ /* 0x000e620000000800 */
[----:B0-----:R-:W-:Y:S01]  /*2bf0*/  FADD.FTZ R12, R12, 1 ;  /* 0x3f8000000c0c7421 */ /* 0x001fe20000010000 */
[----:B-1----:R-:W-:-:S06]  /*2c00*/  FADD.FTZ R32, R32, 1 ;  /* 0x3f80000020207421 */ /* 0x002fcc0000010000 */
[----:B------:R-:W0:Y:S02]  /*2c10*/  MUFU.RCP R32, R32 ;  /* 0x0000002000207308 */ /* 0x000e240000001000 */
[----:B0-----:R-:W-:Y:S01]  /*2c20*/  FMUL.FTZ R25, R25, R32 ;  /* 0x0000002019197220 */ /* 0x001fe20000410000 */
[----:B------:R-:W-:-:S06]  /*2c30*/  FMUL.FTZ R32, R20, -1.4426950216293334961 ;  /* 0xbfb8aa3b14207820 */ /* 0x000fcc0000410000 */
[----:B------:R-:W0:Y:S02]  /*2c40*/  MUFU.EX2 R32, R32 ;  /* 0x0000002000207308 */ /* 0x000e240000000800 */
[----:B0-----:R-:W-:-:S06]  /*2c50*/  FADD.FTZ R32, R32, 1 ;  /* 0x3f80000020207421 */ /* 0x001fcc0000010000 */
[----:B------:R-:W0:Y:S02]  /*2c60*/  MUFU.RCP R32, R32 ;  /* 0x0000002000207308 */ /* 0x000e240000001000 */
[----:B0-----:R-:W-:-:S06]  /*2c70*/  FMUL.FTZ R32, R20, R32 ;  /* 0x0000002014207220 */ /* 0x001fcc0000410000 */
[----:B------:R0:W1:Y:S01]  /*2c80*/  MUFU.RCP R20, R12 ;  /* 0x0000000c00147308 */ /* 0x0000620000001000 */
[----:B------:R-:W-:Y:S01]  /*2c90*/  F2FP.BF16.F32.PACK_AB R25, R32, R25 ;  /* 0x000000192019723e */ /* 0x000fe200000010ff */
[----:B0-----:R-:W-:Y:S01]  /*2ca0*/  FMUL.FTZ R12, R15, R21 ;  /* 0x000000150f0c7220 */ /* 0x001fe20000410000 */
[----:B------:R-:W-:-:S03]  /*2cb0*/  FMUL.FTZ R21, R0, -1.4426950216293334961 ;  /* 0xbfb8aa3b00157820 */ /* 0x000fc60000410000 */
[C-C-:B------:R-:W-:Y:S01]  /*2cc0*/  FFMA.FTZ R12, R27.reuse, R12, R29.reuse ;  /* 0x0000000c1b0c7223 */ /* 0x140fe2000001001d */
[----:B------:R-:W-:Y:S02]  /*2cd0*/  FFMA.FTZ R27, R27, R23, R29 ;  /* 0x000000171b1b7223 */ /* 0x000fe4000001001d */
[----:B------:R-:W-:Y:S01]  /*2ce0*/  MUFU.EX2 R21, R21 ;  /* 0x0000001500157308 */ /* 0x000fe20000000800 */
[----:B-1----:R-:W-:Y:S01]  /*2cf0*/  FMUL.FTZ R9, R9, R20 ;  /* 0x0000001409097220 */ /* 0x002fe20000410000 */
[----:B------:R-:W-:Y:S01]  /*2d00*/  FMUL.FTZ R20, R12, -1.4426950216293334961 ;  /* 0xbfb8aa3b0c147820 */ /* 0x000fe20000410000 */
[----:B------:R-:W-:-:S05]  /*2d10*/  FMUL.FTZ R14, R27, -1.4426950216293334961 ;  /* 0xbfb8aa3b1b0e7820 */ /* 0x000fca0000410000 */
[----:B------:R-:W0:Y:S08]  /*2d20*/  MUFU.EX2 R20, R20 ;  /* 0x0000001400147308 */ /* 0x000e300000000800 */
[----:B------:R-:W1:Y:S01]  /*2d30*/  MUFU.EX2 R14, R14 ;  /* 0x0000000e000e7308 */ /* 0x000e620000000800 */
[----:B0-----:R-:W-:Y:S01]  /*2d40*/  FADD.FTZ R15, R20, 1 ;  /* 0x3f800000140f7421 */ /* 0x001fe20000010000 */
[----:B------:R-:W-:-:S06]  /*2d50*/  FADD.FTZ R20, R21, 1 ;  /* 0x3f80000015147421 */ /* 0x000fcc0000010000 */
[----:B------:R-:W0:Y:S01]  /*2d60*/  MUFU.RCP R21, R13 ;  /* 0x0000000d00157308 */ /* 0x000e220000001000 */
[----:B-1----:R-:W-:-:S07]  /*2d70*/  FADD.FTZ R14, R14, 1 ;  /* 0x3f8000000e0e7421 */ /* 0x002fce0000010000 */
[----:B------:R-:W1:Y:S08]  /*2d80*/  MUFU.RCP R20, R20 ;  /* 0x0000001400147308 */ /* 0x000e700000001000 */
[----:B------:R-:W3:Y:S01]  /*2d90*/  MUFU.RCP R15, R15 ;  /* 0x0000000f000f7308 */ /* 0x000ee20000001000 */
[----:B0-----:R-:W-:-:S07]  /*2da0*/  FMUL.FTZ R21, R26, R21 ;  /* 0x000000151a157220 */ /* 0x001fce0000410000 */
[----:B------:R0:W4:Y:S01]  /*2db0*/  MUFU.RCP R23, R14 ;  /* 0x0000000e00177308 */ /* 0x0001220000001000 */
[----:B-1----:R-:W-:Y:S01]  /*2dc0*/  FMUL.FTZ R20, R0, R20 ;  /* 0x0000001400147220 */ /* 0x002fe20000410000 */
[----:B------:R-:W-:-:S04]  /*2dd0*/  PRMT R0, R24, 0x7632, R0 ;  /* 0x0000763218007816 */ /* 0x000fc80000000000 */
[----:B------:R-:W-:Y:S01]  /*2de0*/  F2FP.BF16.F32.PACK_AB R20, R21, R20 ;  /* 0x000000141514723e */ /* 0x000fe200000010ff */
[----:B------:R1:W-:Y:S01]  /*2df0*/  STG.E.U16 desc[UR6][R10.64+0x6], R0 ;  /* 0x000006000a007986 */ /* 0x0003e2000c101506 */
[----:B---3--:R-:W-:Y:S01]  /*2e00*/  FMUL.FTZ R28, R12, R15 ;  /* 0x0000000f0c1c7220 */ /* 0x008fe20000410000 */
[C---:B------:R-:W-:Y:S02]  /*2e10*/  LEA R12, P0, R6.reuse, UR8, 0x1 ;  /* 0x00000008060c7c11 */ /* 0x040fe4000f8008ff */
[----:B------:R-:W-:Y:S01]  /*2e20*/  STG.E.U16 desc[UR6][R4.64], R17 ;  /* 0x0000001104007986 */ /* 0x000fe2000c101506 */
[----:B0-----:R-:W-:Y:S02]  /*2e30*/  LEA R14, P1, R7, UR8, 0x1 ;  /* 0x00000008070e7c11 */ /* 0x001fe4000f8208ff */
[----:B------:R-:W-:Y:S01]  /*2e40*/  LEA.HI.X R13, R6, UR9, R37, 0x1, P0 ;  /* 0x00000009060d7c11 */ /* 0x000fe200080f0c25 */
[----:B------:R-:W-:Y:S01]  /*2e50*/  STG.E.U16 desc[UR6][R4.64+0x4], R8 ;  /* 0x0000040804007986 */ /* 0x000fe2000c101506 */
[----:B------:R-:W-:Y:S01]  /*2e60*/  PRMT R6, R8, 0x7632, R6 ;  /* 0x0000763208067816 */ /* 0x000fe20000000006 */
[----:B----4-:R-:W-:Y:S01]  /*2e70*/  FMUL.FTZ R23, R27, R23 ;  /* 0x000000171b177220 */ /* 0x010fe20000410000 */
[----:B------:R-:W-:-:S02]  /*2e80*/  F2FP.BF16.F32.PACK_AB R9, R28, R9 ;  /* 0x000000091c09723e */ /* 0x000fc400000010ff */
[----:B-1----:R-:W-:Y:S01]  /*2e90*/  PRMT R0, R17, 0x7632, R0 ;  /* 0x0000763211007816 */ /* 0x002fe20000000000 */
[----:B------:R-:W-:Y:S01]  /*2ea0*/  STG.E.U16 desc[UR6][R4.64+0x6], R6 ;  /* 0x0000060604007986 */ /* 0x000fe2000c101506 */
[----:B------:R-:W-:Y:S02]  /*2eb0*/  F2FP.BF16.F32.PACK_AB R22, R23, R22 ;  /* 0x000000161716723e */ /* 0x000fe400000010ff */
[----:B--2---:R-:W-:Y:S01]  /*2ec0*/  LEA.HI.X R15, R7, UR9, R34, 0x1, P1 ;  /* 0x00000009070f7c11 */ /* 0x004fe200088f0c22 */
[----:B------:R0:W-:Y:S01]  /*2ed0*/  STG.E.U16 desc[UR6][R4.64+0x2], R0 ;  /* 0x0000020004007986 */ /* 0x0001e2000c101506 */
[----:B------:R-:W-:Y:S01]  /*2ee0*/  IADD3 R2, P0, R2, 0x1, RZ ;  /* 0x0000000102027810 */ /* 0x000fe20007f1e0ff */
[----:B------:R-:W-:Y:S02]  /*2ef0*/  ULDC.64 UR8, c[0x0][0x238] ;  /* 0x00008e0000087ab9 */ /* 0x000fe40000000a00 */
[----:B------:R-:W-:Y:S01]  /*2f00*/  STG.E.U16 desc[UR6][R12.64], R25 ;  /* 0x000000190c007986 */ /* 0x000fe2000c101506 */
[----:B------:R-:W-:-:S02]  /*2f10*/  IADD3.X R3, RZ, R3, RZ, P0, !PT ;  /* 0x00000003ff037210 */ /* 0x000fc400007fe4ff */
[----:B------:R-:W-:Y:S01]  /*2f20*/  ISETP.GE.U32.AND P0, PT, R2, UR8, PT ;  /* 0x0000000802007c0c */ /* 0x000fe2000bf06070 */
[----:B------:R-:W-:Y:S03]  /*2f30*/  STG.E.U16 desc[UR6][R12.64+0x4], R9 ;  /* 0x000004090c007986 */ /* 0x000fe6000c101506 */
[----:B------:R-:W-:Y:S02]  /*2f40*/  ISETP.GE.AND.EX P0, PT, R3, UR9, PT, P0 ;  /* 0x0000000903007c0c */ /* 0x000fe4000bf06300 */
[----:B0-----:R-:W-:Y:S02]  /*2f50*/  PRMT R0, R25, 0x7632, R0 ;  /* 0x0000763219007816 */ /* 0x001fe40000000000 */
[----:B------:R-:W-:-:S03]  /*2f60*/  PRMT R4, R9, 0x7632, R4 ;  /* 0x0000763209047816 */ /* 0x000fc60000000004 */
[----:B------:R0:W-:Y:S04]  /*2f70*/  STG.E.U16 desc[UR6][R12.64+0x2], R0 ;  /* 0x000002000c007986 */ /* 0x0001e8000c101506 */
[----:B------:R1:W-:Y:S04]  /*2f80*/  STG.E.U16 desc[UR6][R12.64+0x6], R4 ;  /* 0x000006040c007986 */ /* 0x0003e8000c101506 */
[----:B------:R2:W-:Y:S01]  /*2f90*/  STG.E.U16 desc[UR6][R14.64], R20 ;  /* 0x000000140e007986 */ /* 0x0005e2000c101506 */
[----:B0-----:R-:W-:-:S03]  /*2fa0*/  PRMT R0, R20, 0x7632, R0 ;  /* 0x0000763214007816 */ /* 0x001fc60000000000 */
[----:B------:R2:W-:Y:S01]  /*2fb0*/  STG.E.U16 desc[UR6][R14.64+0x4], R22 ;  /* 0x000004160e007986 */ /* 0x0005e2000c101506 */
[----:B-1----:R-:W-:-:S03]  /*2fc0*/  PRMT R4, R22, 0x7632, R4 ;  /* 0x0000763216047816 */ /* 0x002fc60000000004 */
[----:B------:R2:W-:Y:S04]  /*2fd0*/  STG.E.U16 desc[UR6][R14.64+0x2], R0 ;  /* 0x000002000e007986 */ /* 0x0005e8000c101506 */
[----:B------:R2:W-:Y:S01]  /*2fe0*/  STG.E.U16 desc[UR6][R14.64+0x6], R4 ;  /* 0x000006040e007986 */ /* 0x0005e2000c101506 */
[----:B------:R-:W-:Y:S05]  /*2ff0*/  @!P0 BRA `(.L_x_1058) ;  /* 0xffffffd800f48947 */ /* 0x000fea000383ffff */
[----:B------:R-:W-:Y:S05]  /*3000*/  EXIT ;  /* 0x000000000000794d */ /* 0x000fea0003800000 */
.L_x_1059:
        /* <DEDUP_REMOVED lines=15> */
.L_x_2245:


//--------------------- .text._ZN13group_norm_v214gn_cuda_kernelI13__nv_bfloat16Li480ELi1ELi16ELi120ELi1024ELb1ELi16ELi960ELi960ELi4ELb1ELi2ELb0ELb0ENS_16CompileConditionILi900EEEEEvPT_PKS4_S7_S7_flPfS8_Pj --------------------------
	.section	.text._ZN13group_norm_v214gn_cuda_kernelI13__nv_bfloat16Li480ELi1ELi16ELi120ELi1024ELb1ELi16ELi960ELi960ELi4ELb1ELi2ELb0ELb0ENS_16CompileConditionILi900EEEEEvPT_PKS4_S7_S7_flPfS8_Pj,"ax",@progbits
	.align	128
        .global         _ZN13group_norm_v214gn_cuda_kernelI13__nv_bfloat16Li480ELi1ELi16ELi120ELi1024ELb1ELi16ELi960ELi960ELi4ELb1ELi2ELb0ELb0ENS_16CompileConditionILi900EEEEEvPT_PKS4_S7_S7_flPfS8_Pj
        .type           _ZN13group_norm_v214gn_cuda_kernelI13__nv_bfloat16Li480ELi1ELi16ELi120ELi1024ELb1ELi16ELi960ELi960ELi4ELb1ELi2ELb0ELb0ENS_16CompileConditionILi900EEEEEvPT_PKS4_S7_S7_flPfS8_Pj,@function
        .size           _ZN13group_norm_v214gn_cuda_kernelI13__nv_bfloat16Li480ELi1ELi16ELi120ELi1024ELb1ELi16ELi960ELi960ELi4ELb1ELi2ELb0ELb0ENS_16CompileConditionILi900EEEEEvPT_PKS4_S7_S7_flPfS8_Pj,(.L_x_2246 - _ZN13group_norm_v214gn_cuda_kernelI13__nv_bfloat16Li480ELi1ELi16ELi120ELi1024ELb1ELi16ELi960ELi960ELi4ELb1ELi2ELb0ELb0ENS_16CompileConditionILi900EEEEEvPT_PKS4_S7_S7_flPfS8_Pj)
        .other          _ZN13group_norm_v214gn_cuda_kernelI13__nv_bfloat16Li480ELi1ELi16ELi120ELi1024ELb1ELi16ELi960ELi960ELi4ELb1ELi2ELb0ELb0ENS_16CompileConditionILi900EEEEEvPT_PKS4_S7_S7_flPfS8_Pj,@"STO_CUDA_ENTRY STV_DEFAULT"
_ZN13group_norm_v214gn_cuda_kernelI13__nv_bfloat16Li480ELi1ELi16ELi120ELi1024ELb1ELi16ELi960ELi960ELi4ELb1ELi2ELb0ELb0ENS_16CompileConditionILi900EEEEEvPT_PKS4_S7_S7_flPfS8_Pj:
.text._ZN13group_norm_v214gn_cuda_kernelI13__nv_bfloat16Li480ELi1ELi16ELi120ELi1024ELb1ELi16ELi960ELi960ELi4ELb1ELi2ELb0ELb0ENS_16CompileConditionILi900EEEEEvPT_PKS4_S7_S7_flPfS8_Pj:
        /* <DEDUP_REMOVED lines=9> */
[C---:B------:R-:W-:Y:S01]  /*0090*/  LOP3.LUT R3, R2.reuse, 0x1, RZ, 0xc0, !PT ;  /* 0x0000000102037812 */ /* 0x040fe200078ec0ff */
[----:B------:R-:W-:Y:S01]  /*00a0*/  UMOV UR4, 0x400 ;  /* 0x0000040000047882 */ /* 0x000fe20000000000 */
[----:B------:R-:W2:Y:S01]  /*00b0*/  S2R R104, SR_CTAID.X ;  /* 0x0000000000687919 */ /* 0x000ea20000002500 */
[----:B------:R-:W-:Y:S01]  /*00c0*/  SHF.L.U32 R103, R2, 0x3, RZ ;  /* 0x0000000302677819 */ /* 0x000fe200000006ff */
[----:B------:R-:W-:Y:S01]  /*00d0*/  ULDC.64 UR8, c[0x0][0x208] ;  /* 0x0000820000087ab9 */ /* 0x000fe20000000a00 */
[----:B------:R-:W-:Y:S02]  /*00e0*/  IMAD R3, R3, 0x3c0, RZ ;  /* 0x000003c003037824 */ /* 0x000fe400078e02ff */
[----:B------:R-:W-:Y:S01]  /*00f0*/  LOP3.LUT R103, R103, 0x8, RZ, 0xc0, !PT ;  /* 0x0000000867677812 */ /* 0x000fe200078ec0ff */
[----:B------:R-:W3:Y:S03]  /*0100*/  LDC.64 R110, c[0x0][0x250] ;  /* 0x00009400ff6e7b82 */ /* 0x000ee60000000a00 */
[----:B------:R-:W-:Y:S01]  /*0110*/  IADD3 R10, RZ, -R103, RZ ;  /* 0x80000067ff0a7210 */ /* 0x000fe20007ffe0ff */
[----:B-1----:R-:W-:-:S02]  /*0120*/  ULEA UR6, UR5, UR4, 0x18 ;  /* 0x0000000405067291 */ /* 0x002fc4000f8ec03f */
[----:B------:R-:W-:-:S04]  /*0130*/  UIADD3 UR4, UR4, 0x1680, URZ ;  /* 0x0000168004047890 */ /* 0x000fc8000fffe03f */
[----:B------:R-:W-:Y:S01]  /*0140*/  MOV R59, UR6 ;  /* 0x00000006003b7c02 */ /* 0x000fe20008000f00 */
[----:B0-----:R-:W-:Y:S01]  /*0150*/  IMAD.WIDE.U32 R4, R0, -0x77777777, RZ ;  /* 0x8888888900047825 */ /* 0x001fe200078e00ff */
[----:B------:R-:W-:Y:S01]  /*0160*/  SHF.R.U32.HI R6, RZ, 0x1, R0 ;  /* 0x00000001ff067819 */ /* 0x000fe20000011600 */
[----:B------:R-:W-:Y:S01]  /*0170*/  ULDC.64 UR6, c[0x0][0x240] ;  /* 0x0000900000067ab9 */ /* 0x000fe20000000a00 */
[----:B------:R-:W-:Y:S01]  /*0180*/  ULEA UR5, UR5, UR4, 0x18 ;  /* 0x0000000405057291 */ /* 0x000fe2000f8ec03f */
[----:B--2---:R-:W-:Y:S01]  /*0190*/  LOP3.LUT P0, RZ, R104, 0x3f, RZ, 0xc0, !PT ;  /* 0x0000003f68ff7812 */ /* 0x004fe2000780c0ff */
[----:B---3--:R-:W-:Y:S01]  /*01a0*/  IMAD.WIDE.U32 R110, R2, 0x4, R110 ;  /* 0x00000004026e7825 */ /* 0x008fe200078e006e */
[----:B------:R-:W-:Y:S01]  /*01b0*/  SHF.R.U32.HI R7, RZ, 0x7, R5 ;  /* 0x00000007ff077819 */ /* 0x000fe20000011605 */
[----:B------:R-:W-:Y:S01]  /*01c0*/  UMOV UR4, URZ ;  /* 0x0000003f00047c82 */ /* 0x000fe20008000000 */
[----:B------:R-:W-:Y:S02]  /*01d0*/  IADD3 R8, R6, R103, RZ ;  /* 0x0000006706087210 */ /* 0x000fe40007ffe0ff */
[----:B------:R-:W-:Y:S01]  /*01e0*/  LOP3.LUT R104, R104, 0x3f, RZ, 0xc0, !PT ;  /* 0x0000003f68687812 */ /* 0x000fe200078ec0ff */
[----:B------:R-:W-:Y:S01]  /*01f0*/  IMAD R4, R7, -0xf0, R0 ;  /* 0xffffff1007047824 */ /* 0x000fe200078e0200 */
[----:B------:R-:W-:Y:S01]  /*0200*/  SHF.L.U32 R9, R6, 0x6, RZ ;  /* 0x0000000606097819 */ /* 0x000fe200000006ff */
[----:B------:R-:W-:Y:S01]  /*0210*/  IMAD R8, R8, 0x78, -R3 ;  /* 0x0000007808087824 */ /* 0x000fe200078e0a03 */
[----:B------:R-:W-:Y:S01]  /*0220*/  ISETP.EQ.U32.AND P1, PT, RZ, UR6, PT ;  /* 0x00000006ff007c0c */ /* 0x000fe2000bf22070 */
[C---:B------:R-:W-:Y:S01]  /*0230*/  IMAD R105, R4.reuse, 0x18, R59 ;  /* 0x0000001804697824 */ /* 0x040fe200078e023b */
[----:B------:R-:W-:-:S02]  /*0240*/  LEA R5, R4, R3, 0x2 ;  /* 0x0000000304057211 */ /* 0x000fc400078e10ff */
[----:B------:R-:W-:Y:S02]  /*0250*/  LOP3.LUT R104, R9, 0xffffffc0, R104, 0xe2, !PT ;  /* 0xffffffc009687812 */ /* 0x000fe400078ee268 */
[----:B------:R-:W-:Y:S01]  /*0260*/  LEA R105, R7, R105, 0x3 ;  /* 0x0000006907697211 */ /* 0x000fe200078e18ff */
[----:B------:R-:W-:Y:S01]  /*0270*/  IMAD.WIDE.U32 R4, R5, -0x77777777, RZ ;  /* 0x8888888905047825 */ /* 0x000fe200078e00ff */
[----:B------:R-:W-:Y:S02]  /*0280*/  MOV R4, R10 ;  /* 0x0000000a00047202 */ /* 0x000fe40000000f00 */
[C---:B------:R-:W-:Y:S02]  /*0290*/  IADD3 R13, R8.reuse, 0x20, RZ ;  /* 0x00000020080d7810 */ /* 0x040fe40007ffe0ff */
[----:B------:R-:W-:Y:S02]  /*02a0*/  LEA.HI R102, R5, R4, RZ, 0x1a ;  /* 0x0000000405667211 */ /* 0x000fe400078fd0ff */
[----:B------:R-:W-:-:S02]  /*02b0*/  IADD3 R15, R8, 0x24, RZ ;  /* 0x00000024080f7810 */ /* 0x000fc40007ffe0ff */
[C---:B------:R-:W-:Y:S02]  /*02c0*/  LOP3.LUT R5, R8.reuse, 0x4, RZ, 0xfc, !PT ;  /* 0x0000000408057812 */ /* 0x040fe400078efcff */
        /* <DEDUP_REMOVED lines=25> */
[----:B------:R-:W-:Y:S02]  /*0460*/  IADD3 R55, R8, 0x74, RZ ;  /* 0x0000007408377810 */ /* 0x000fe40007ffe0ff */
[----:B------:R-:W-:Y:S02]  /*0470*/  SHF.R.S32.HI R3, RZ, 0x2, R8 ;  /* 0x00000002ff037819 */ /* 0x000fe40000011408 */
[----:B------:R-:W-:Y:S02]  /*0480*/  SHF.R.S32.HI R14, RZ, 0x2, R13 ;  /* 0x00000002ff0e7819 */ /* 0x000fe4000001140d */
[----:B------:R-:W-:Y:S01]  /*0490*/  SHF.R.S32.HI R18, RZ, 0x2, R15 ;  /* 0x00000002ff127819 */ /* 0x000fe2000001140f */
[----:B------:R-:W-:Y:S01]  /*04a0*/  IMAD R3, R3, 0x18, R59 ;  /* 0x0000001803037824 */ /* 0x000fe200078e023b */
[----:B------:R-:W-:-:S02]  /*04b0*/  SHF.R.S32.HI R5, RZ, 0x2, R5 ;  /* 0x00000002ff057819 */ /* 0x000fc40000011405 */
        /* <DEDUP_REMOVED lines=49> */
[----:B------:R-:W-:Y:S01]  /*07d0*/  SHF.L.U32 R4, R0, 0x3, RZ ;  /* 0x0000000300047819 */ /* 0x000fe200000006ff */
[----:B------:R-:W-:Y:S01]  /*07e0*/  IMAD R51, R50, 0x18, R59 ;  /* 0x0000001832337824 */ /* 0x000fe200078e023b */
[----:B------:R-:W-:Y:S01]  /*07f0*/  SHF.R.S32.HI R58, RZ, 0x2, R55 ;  /* 0x00000002ff3a7819 */ /* 0x000fe20000011437 */
[--C-:B------:R-:W-:Y:S01]  /*0800*/  IMAD R53, R52, 0x18, R59.reuse ;  /* 0x0000001834357824 */ /* 0x100fe200078e023b */
[----:B------:R-:W-:Y:S01]  /*0810*/  LOP3.LUT R18, R4, 0x8, RZ, 0xc0, !PT ;  /* 0x0000000804127812 */ /* 0x000fe200078ec0ff */
[--C-:B------:R-:W-:Y:S01]  /*0820*/  IMAD R55, R54, 0x18, R59.reuse ;  /* 0x0000001836377824 */ /* 0x100fe200078e023b */
[----:B------:R-:W-:Y:S01]  /*0830*/  ISETP.GT.U32.OR P0, PT, R0, 0x7, P0 ;  /* 0x000000070000780c */ /* 0x000fe20000704470 */
[--C-:B------:R-:W-:Y:S01]  /*0840*/  IMAD R57, R56, 0x18, R59.reuse ;  /* 0x0000001838397824 */ /* 0x100fe200078e023b */
[----:B------:R-:W-:Y:S01]  /*0850*/  IADD3 R103, R103, R0, RZ ;  /* 0x0000000067677210 */ /* 0x000fe20007ffe0ff */
[----:B------:R-:W-:Y:S01]  /*0860*/  IMAD R59, R58, 0x18, R59 ;  /* 0x000000183a3b7824 */ /* 0x000fe200078e023b */
[C---:B------:R-:W-:Y:S01]  /*0870*/  IADD3 R54, R18.reuse, R17, RZ ;  /* 0x0000001112367210 */ /* 0x040fe20007ffe0ff */
[----:B------:R-:W-:Y:S01]  /*0880*/  HFMA2.MMA R17, -RZ, RZ, 0, 0 ;  /* 0x00000000ff117435 */ /* 0x000fe200000001ff */
[----:B------:R-:W-:-:S02]  /*0890*/  IADD3 R100, R18, R5, RZ ;  /* 0x0000000512647210 */ /* 0x000fc40007ffe0ff */
[C---:B------:R-:W-:Y:S02]  /*08a0*/  IADD3 R98, R18.reuse, R7, RZ ;  /* 0x0000000712627210 */ /* 0x040fe40007ffe0ff */
[C---:B------:R-:W-:Y:S02]  /*08b0*/  IADD3 R96, R18.reuse, R9, RZ ;  /* 0x0000000912607210 */ /* 0x040fe40007ffe0ff */
[C---:B------:R-:W-:Y:S02]  /*08c0*/  IADD3 R94, R18.reuse, R11, RZ ;  /* 0x0000000b125e7210 */ /* 0x040fe40007ffe0ff */
[C---:B------:R-:W-:Y:S02]  /*08d0*/  IADD3 R92, R18.reuse, R13, RZ ;  /* 0x0000000d125c7210 */ /* 0x040fe40007ffe0ff */
[----:B------:R-:W-:Y:S02]  /*08e0*/  IADD3 R90, R18, R15, RZ ;  /* 0x0000000f125a7210 */ /* 0x000fe40007ffe0ff */
[----:B------:R-:W-:-:S02]  /*08f0*/  IADD3 R101, R3, R18, RZ ;  /* 0x0000001203657210 */ /* 0x000fc40007ffe0ff */
[C---:B------:R-:W-:Y:S02]  /*0900*/  IADD3 R99, R18.reuse, R99, RZ ;  /* 0x0000006312637210 */ /* 0x040fe40007ffe0ff */
[C---:B------:R-:W-:Y:S02]  /*0910*/  IADD3 R52, R18.reuse, R19, RZ ;  /* 0x0000001312347210 */ /* 0x040fe40007ffe0ff */
[C---:B------:R-:W-:Y:S02]  /*0920*/  IADD3 R50, R18.reuse, R21, RZ ;  /* 0x0000001512327210 */ /* 0x040fe40007ffe0ff */
[C---:B------:R-:W-:Y:S02]  /*0930*/  IADD3 R48, R18.reuse, R23, RZ ;  /* 0x0000001712307210 */ /* 0x040fe40007ffe0ff */
[C---:B------:R-:W-:Y:S02]  /*0940*/  IADD3 R46, R18.reuse, R25, RZ ;  /* 0x00000019122e7210 */ /* 0x040fe40007ffe0ff */
        /* <DEDUP_REMOVED lines=16> */
[----:B------:R-:W-:Y:S02]  /*0a50*/  IADD3 R15, R18, R59, RZ ;  /* 0x0000003b120f7210 */ /* 0x000fe40007ffe0ff */
[----:B------:R-:W-:Y:S02]  /*0a60*/  ISETP.EQ.OR.EX P0, PT, RZ, UR7, P0, P1 ;  /* 0x00000007ff007c0c */ /* 0x000fe40008702710 */
[----:B------:R-:W-:-:S02]  /*0a70*/  SHF.R.S32.HI R18, RZ, 0x1f, R103 ;  /* 0x0000001fff127819 */ /* 0x000fc40000011467 */
[----:B------:R-:W-:-:S09]  /*0a80*/  LEA R102, R102, UR5, 0x3 ;  /* 0x0000000566667c11 */ /* 0x000fd2000f8e18ff */
.L_x_1066:
[----:B------:R-:W0:Y:S01]  /*0a90*/  S2UR UR12, SR_CTAID.X ;  /* 0x00000000000c79c3 */ /* 0x000e220000002500 */
[----:B---3--:R-:W-:Y:S01]  /*0aa0*/  IMAD.WIDE.U32 R20, R0, -0x77777777, RZ ;  /* 0x8888888900147825 */ /* 0x008fe200078e00ff */
        /* <DEDUP_REMOVED lines=12> */
[----:B------:R-:W-:Y:S01]  /*0b70*/  IADD3 R3, R21, UR6, RZ ;  /* 0x0000000615037c10 */ /* 0x000fe2000fffe0ff */
[----:B------:R-:W-:-:S04]  /*0b80*/  ULDC.64 UR6, c[0x0][0x218] ;  /* 0x0000860000067ab9 */ /* 0x000fc80000000a00 */
        /* <DEDUP_REMOVED lines=45> */
[----:B------:R-:W-:-:S04]  /*0e60*/  LEA R70, P1, R33, UR6, 0x1 ;  /* 0x0000000621467c11 */ /* 0x000fc8000f8208ff */
[----:B------:R-:W-:Y:S01]  /*0e70*/  LEA.HI.X R71, R33, UR7, R34, 0x1, P1 ;  /* 0x0000000721477c11 */ /* 0x000fe200088f0c22 */
[----:B------:R-:W-:-:S05]  /*0e80*/  ULDC.64 UR6, c[0x0][0x220] ;  /* 0x0000880000067ab9 */ /* 0x000fca0000000a00 */
[----:B------:R-:W5:Y:S01]  /*0e90*/  LDG.E.64.CONSTANT R70, desc[UR8][R70.64] ;  /* 0x0000000846467981 */ /* 0x000f62000c1e9b00 */
[C---:B------:R-:W-:Y:S01]  /*0ea0*/  LOP3.LUT P2, RZ, R0.reuse, 0xfffffff1, RZ, 0xc0, !PT ;  /* 0xfffffff100ff7812 */ /* 0x040fe2000784c0ff */
[----:B------:R-:W-:Y:S01]  /*0eb0*/  BSSY B0, `(.L_x_1060) ;  /* 0x00000da000007945 */ /* 0x000fe20003800000 */
[C---:B------:R-:W-:Y:S02]  /*0ec0*/  ISETP.GT.U32.AND P1, PT, R0.reuse, 0xff, PT ;  /* 0x000000ff0000780c */ /* 0x040fe40003f24070 */
[----:B------:R-:W-:Y:S02]  /*0ed0*/  CS2R R88, SRZ ;  /* 0x0000000000587805 */ /* 0x000fe4000001ff00 */
[----:B------:R-:W-:Y:S02]  /*0ee0*/  ISETP.GT.U32.AND P3, PT, R0, 0xf, PT ;  /* 0x0000000f0000780c */ /* 0x000fe40003f64070 */
[----:B------:R-:W-:Y:S02]  /*0ef0*/  SHF.L.U32 R112, R74, 0x1, RZ ;  /* 0x000000014a707819 */ /* 0x000fe400000006ff */
[----:B------:R-:W-:-:S02]  /*0f00*/  SHF.R.U32.HI R74, RZ, 0x1f, R74 ;  /* 0x0000001fff4a7819 */ /* 0x000fc4000001164a */
[C---:B------:R-:W-:Y:S02]  /*0f10*/  IADD3 R114, P4, R112.reuse, UR6, RZ ;  /* 0x0000000670727c10 */ /* 0x040fe4000ff9e0ff */
[----:B------:R-:W-:Y:S01]  /*0f20*/  IADD3 R112, P5, R112, UR10, RZ ;  /* 0x0000000a70707c10 */ /* 0x000fe2000ffbe0ff */
[----:B------:R-:W0:Y:S01]  /*0f30*/  @!P2 LDC R109, c[0x0][0x10] ;  /* 0x00000400ff6dab82 */ /* 0x000e220000000800 */
[C---:B------:R-:W-:Y:S02]  /*0f40*/  IADD3.X R115, R74.reuse, UR7, RZ, P4, !PT ;  /* 0x000000074a737c10 */ /* 0x040fe4000a7fe4ff */
[----:B------:R-:W-:-:S05]  /*0f50*/  IADD3.X R113, R74, UR11, RZ, P5, !PT ;  /* 0x0000000b4a717c10 */ /* 0x000fca000affe4ff */
[----:B------:R-:W1:Y:S08]  /*0f60*/  @!P2 LDC.64 R116, c[0x0][0x248] ;  /* 0x00009200ff74ab82 */ /* 0x000e700000000a00 */
[----:B------:R-:W0:Y:S01]  /*0f70*/  @!P1 LDC R107, c[0x0][0x10] ;  /* 0x00000400ff6b9b82 */ /* 0x000e220000000800 */
[C---:B--2---:R-:W-:Y:S02]  /*0f80*/  PRMT R35, R56.reuse, 0x7632, R35 ;  /* 0x0000763238237816 */ /* 0x044fe40000000023 */
[----:B------:R-:W-:-:S02]  /*0f90*/  SHF.L.U32 R3, R56, 0x10, RZ ;  /* 0x0000001038037819 */ /* 0x000fc400000006ff */
[----:B------:R-:W-:Y:S02]  /*0fa0*/  SHF.L.U32 R72, R35, 0x10, RZ ;  /* 0x0000001023487819 */ /* 0x000fe400000006ff */
[----:B------:R-:W-:Y:S01]  /*0fb0*/  SHF.L.U32 R35, R57, 0x10, RZ ;  /* 0x0000001039237819 */ /* 0x000fe200000006ff */
        /* <DEDUP_REMOVED lines=10> */
[--C-:B------:R-:W-:Y:S01]  /*1060*/  FADD.FTZ R76, R76, R41.reuse ;  /* 0x000000294c4c7221 */ /* 0x100fe20000010000 */
[----:B------:R-:W-:Y:S01]  /*1070*/  FFMA.FTZ R72, R41, R41, R72 ;  /* 0x0000002929487223 */ /* 0x000fe20000010048 */
[----:B------:R-:W-:Y:S02]  /*1080*/  PRMT R41, R59, 0x7632, R41 ;  /* 0x000076323b297816 */ /* 0x000fe40000000029 */
[----:B------:R-:W-:Y:S01]  /*1090*/  SHF.L.U32 R43, R39, 0x10, RZ ;  /* 0x00000010272b7819 */ /* 0x000fe200000006ff */
[----:B------:R-:W-:Y:S01]  /*10a0*/  FADD.FTZ R76, R76, R37 ;  /* 0x000000254c4c7221 */ /* 0x000fe20000010000 */
[----:B------:R-:W-:Y:S01]  /*10b0*/  FFMA.FTZ R72, R37, R37, R72 ;  /* 0x0000002525487223 */ /* 0x000fe20000010048 */
[----:B------:R-:W-:Y:S02]  /*10c0*/  SHF.L.U32 R39, R59, 0x10, RZ ;  /* 0x000000103b277819 */ /* 0x000fe400000006ff */
[----:B------:R-:W-:Y:S01]  /*10d0*/  FADD.FTZ R76, R76, R43 ;  /* 0x0000002b4c4c7221 */ /* 0x000fe20000010000 */
[----:B------:R-:W-:Y:S01]  /*10e0*/  FFMA.FTZ R72, R43, R43, R72 ;  /* 0x0000002b2b487223 */ /* 0x000fe20000010048 */
[----:B------:R-:W-:-:S02]  /*10f0*/  SHF.L.U32 R45, R41, 0x10, RZ ;  /* 0x00000010292d7819 */ /* 0x000fc400000006ff */
[----:B------:R-:W-:Y:S01]  /*1100*/  FADD.FTZ R76, R76, R39 ;  /* 0x000000274c4c7221 */ /* 0x000fe20000010000 */
[----:B------:R-:W-:Y:S01]  /*1110*/  FFMA.FTZ R72, R39, R39, R72 ;  /* 0x0000002727487223 */ /* 0x000fe20000010048 */
[C---:B----4-:R-:W-:Y:S02]  /*1120*/  SHF.L.U32 R41, R60.reuse, 0x10, RZ ;  /* 0x000000103c297819 */ /* 0x050fe400000006ff */
[----:B------:R-:W-:Y:S01]  /*1130*/  PRMT R43, R60, 0x7632, R43 ;  /* 0x000076323c2b7816 */ /* 0x000fe2000000002b */
[--C-:B------:R-:W-:Y:S01]  /*1140*/  FADD.FTZ R76, R76, R45.reuse ;  /* 0x0000002d4c4c7221 */ /* 0x100fe20000010000 */
[----:B------:R-:W-:Y:S01]  /*1150*/  FFMA.FTZ R72, R45, R45, R72 ;  /* 0x0000002d2d487223 */ /* 0x000fe20000010048 */
[----:B------:R-:W-:Y:S02]  /*1160*/  PRMT R45, R61, 0x7632, R45 ;  /* 0x000076323d2d7816 */ /* 0x000fe4000000002d */
[----:B------:R-:W-:Y:S01]  /*1170*/  SHF.L.U32 R47, R43, 0x10, RZ ;  /* 0x000000102b2f7819 */ /* 0x000fe200000006ff */
        /* <DEDUP_REMOVED lines=8> */
[C---:B-----5:R-:W-:Y:S02]  /*1200*/  SHF.L.U32 R45, R62.reuse, 0x10, RZ ;  /* 0x000000103e2d7819 */ /* 0x060fe400000006ff */
[----:B------:R-:W-:Y:S01]  /*1210*/  PRMT R47, R62, 0x7632, R47 ;  /* 0x000076323e2f7816 */ /* 0x000fe2000000002f */
[--C-:B------:R-:W-:Y:S01]  /*1220*/  FADD.FTZ R76, R76, R49.reuse ;  /* 0x000000314c4c7221 */ /* 0x100fe20000010000 */
[----:B------:R-:W-:Y:S01]  /*1230*/  FFMA.FTZ R72, R49, R49, R72 ;  /* 0x0000003131487223 */ /* 0x000fe20000010048 */
[----:B------:R-:W-:-:S02]  /*1240*/  PRMT R49, R63, 0x7632, R49 ;  /* 0x000076323f317816 */ /* 0x000fc40000000031 */
[----:B------:R-:W-:Y:S01]  /*1250*/  SHF.L.U32 R51, R47, 0x10, RZ ;  /* 0x000000102f337819 */ /* 0x000fe200000006ff */
        /* <DEDUP_REMOVED lines=8> */
[----:B------:R-:W-:-:S02]  /*12e0*/  SHF.L.U32 R49, R64, 0x10, RZ ;  /* 0x0000001040317819 */ /* 0x000fc400000006ff */
        /* <DEDUP_REMOVED lines=54> */
[----:B------:R-:W-:-:S03]  /*1650*/  FFMA.FTZ R73, R97, R97, R78 ;  /* 0x0000006161497223 */ /* 0x000fc6000001004e */
[----:B------:R-:W-:Y:S01]  /*1660*/  FADD.FTZ R72, R72, R80 ;  /* 0x0000005048487221 */ /* 0x000fe20000010000 */
[----:B------:R-:W-:-:S05]  /*1670*/  FFMA.FTZ R73, R80, R80, R73 ;  /* 0x0000005050497223 */ /* 0x000fca0000010049 */
[----:B------:R2:W-:Y:S01]  /*1680*/  STS.64 [R105], R72 ;  /* 0x0000004869007388 */ /* 0x0005e20000000a00 */
[----:B------:R-:W-:Y:S06]  /*1690*/  BAR.SYNC.DEFER_BLOCKING 0x0 ;  /* 0x0000000000007b1d */ /* 0x000fec0000010000 */
[----:B01----:R-:W-:Y:S05]  /*16a0*/  @P3 BRA `(.L_x_1061) ;  /* 0x0000000400683947 */ /* 0x003fea0003800000 */
[----:B------:R-:W0:Y:S04]  /*16b0*/  LDS.64 R80, [R101] ;  /* 0x0000000065507984 */ /* 0x000e280000000a00 */
[----:B------:R-:W1:Y:S04]  /*16c0*/  LDS.64 R82, [R100] ;  /* 0x0000000064527984 */ /* 0x000e680000000a00 */
[----:B------:R-:W3:Y:S04]  /*16d0*/  LDS.64 R84, [R99] ;  /* 0x0000000063547984 */ /* 0x000ee80000000a00 */
[----:B--2---:R-:W2:Y:S04]  /*16e0*/  LDS.64 R72, [R98] ;  /* 0x0000000062487984 */ /* 0x004ea80000000a00 */
[----:B------:R-:W4:Y:S04]  /*16f0*/  LDS.64 R88, [R96] ;  /* 0x0000000060587984 */ /* 0x000f280000000a00 */
[----:B------:R-:W5:Y:S04]  /*1700*/  LDS.64 R74, [R94] ;  /* 0x000000005e4a7984 */ /* 0x000f680000000a00 */
[----:B------:R-:W5:Y:S04]  /*1710*/  LDS.64 R76, [R92] ;  /* 0x000000005c4c7984 */ /* 0x000f680000000a00 */
[----:B------:R-:W5:Y:S01]  /*1720*/  LDS.64 R78, [R90] ;  /* 0x000000005a4e7984 */ /* 0x000f620000000a00 */
[----:B0-----:R-:W-:Y:S01]  /*1730*/  FADD.FTZ R87, RZ, R80 ;  /* 0x00000050ff577221 */ /* 0x001fe20000010000 */
[----:B------:R-:W-:-:S02]  /*1740*/  FADD.FTZ R86, RZ, R81 ;  /* 0x00000051ff567221 */ /* 0x000fc40000010000 */
[----:B------:R-:W0:Y:S01]  /*1750*/  LDS.64 R80, [R54] ;  /* 0x0000000036507984 */ /* 0x000e220000000a00 */
[----:B-1----:R-:W-:Y:S01]  /*1760*/  FADD.FTZ R87, R87, R82 ;  /* 0x0000005257577221 */ /* 0x002fe20000010000 */
[----:B------:R-:W-:Y:S02]  /*1770*/  FADD.FTZ R86, R86, R83 ;  /* 0x0000005356567221 */ /* 0x000fe40000010000 */
[----:B------:R-:W1:Y:S01]  /*1780*/  LDS.64 R82, [R52] ;  /* 0x0000000034527984 */ /* 0x000e620000000a00 */
[----:B---3--:R-:W-:Y:S01]  /*1790*/  FADD.FTZ R119, R87, R84 ;  /* 0x0000005457777221 */ /* 0x008fe20000010000 */
[----:B------:R-:W-:Y:S02]  /*17a0*/  FADD.FTZ R106, R86, R85 ;  /* 0x00000055566a7221 */ /* 0x000fe40000010000 */
[----:B------:R-:W3:Y:S01]  /*17b0*/  LDS.64 R84, [R50] ;  /* 0x0000000032547984 */ /* 0x000ee20000000a00 */
[----:B--2---:R-:W-:Y:S01]  /*17c0*/  FADD.FTZ R119, R119, R72 ;  /* 0x0000004877777221 */ /* 0x004fe20000010000 */
[----:B------:R-:W-:-:S02]  /*17d0*/  FADD.FTZ R106, R106, R73 ;  /* 0x000000496a6a7221 */ /* 0x000fc40000010000 */
[----:B------:R-:W2:Y:S01]  /*17e0*/  LDS.64 R86, [R48] ;  /* 0x0000000030567984 */ /* 0x000ea20000000a00 */
[----:B----4-:R-:W-:Y:S01]  /*17f0*/  FADD.FTZ R119, R119, R88 ;  /* 0x0000005877777221 */ /* 0x010fe20000010000 */
[----:B------:R-:W-:Y:S02]  /*1800*/  FADD.FTZ R106, R106, R89 ;  /* 0x000000596a6a7221 */ /* 0x000fe40000010000 */
[----:B------:R-:W4:Y:S01]  /*1810*/  LDS.64 R72, [R46] ;  /* 0x000000002e487984 */ /* 0x000f220000000a00 */
[----:B-----5:R-:W-:Y:S01]  /*1820*/  FADD.FTZ R119, R119, R74 ;  /* 0x0000004a77777221 */ /* 0x020fe20000010000 */
[----:B------:R-:W-:Y:S02]  /*1830*/  FADD.FTZ R106, R106, R75 ;  /* 0x0000004b6a6a7221 */ /* 0x000fe40000010000 */
[----:B------:R-:W5:Y:S01]  /*1840*/  LDS.64 R74, [R44] ;  /* 0x000000002c4a7984 */ /* 0x000f620000000a00 */
[----:B------:R-:W-:Y:S01]  /*1850*/  FADD.FTZ R119, R119, R76 ;  /* 0x0000004c77777221 */ /* 0x000fe20000010000 */
[----:B------:R-:W-:-:S02]  /*1860*/  FADD.FTZ R106, R106, R77 ;  /* 0x0000004d6a6a7221 */ /* 0x000fc40000010000 */
[----:B------:R-:W5:Y:S01]  /*1870*/  LDS.64 R76, [R42] ;  /* 0x000000002a4c7984 */ /* 0x000f620000000a00 */
[----:B------:R-:W-:Y:S01]  /*1880*/  FADD.FTZ R119, R119, R78 ;  /* 0x0000004e77777221 */ /* 0x000fe20000010000 */
[----:B------:R-:W-:Y:S02]  /*1890*/  FADD.FTZ R106, R106, R79 ;  /* 0x0000004f6a6a7221 */ /* 0x000fe40000010000 */
[----:B------:R-:W5:Y:S04]  /*18a0*/  LDS.64 R78, [R40] ;  /* 0x00000000284e7984 */ /* 0x000f680000000a00 */
[----:B------:R-:W-:Y:S01]  /*18b0*/  LDS.64 R88, [R5] ;  /* 0x0000000005587984 */ /* 0x000fe20000000a00 */
[----:B0-----:R-:W-:Y:S01]  /*18c0*/  FADD.FTZ R119, R119, R80 ;  /* 0x0000005077777221 */ /* 0x001fe20000010000 */
[----:B------:R-:W-:-:S02]  /*18d0*/  FADD.FTZ R106, R106, R81 ;  /* 0x000000516a6a7221 */ /* 0x000fc40000010000 */
        /* <DEDUP_REMOVED lines=21> */
[----:B------:R-:W5:Y:S01]  /*1a30*/  LDS.64 R78, [R10] ;  /* 0x000000000a4e7984 */ /* 0x000f620000000a00 */
[----:B0-----:R-:W-:Y:S01]  /*1a40*/  FADD.FTZ R119, R119, R80 ;  /* 0x0000005077777221 */ /* 0x001fe20000010000 */
[----:B------:R-:W-:Y:S02]  /*1a50*/  FADD.FTZ R106, R106, R81 ;  /* 0x000000516a6a7221 */ /* 0x000fe40000010000 */
[----:B------:R-:W0:Y:S01]  /*1a60*/  LDS.64 R80, [R11] ;  /* 0x000000000b507984 */ /* 0x000e220000000a00 */
[----:B-1----:R-:W-:Y:S01]  /*1a70*/  FADD.FTZ R119, R119, R82 ;  /* 0x0000005277777221 */ /* 0x002fe20000010000 */
[----:B------:R-:W-:-:S02]  /*1a80*/  FADD.FTZ R106, R106, R83 ;  /* 0x000000536a6a7221 */ /* 0x000fc40000010000 */
[----:B------:R-:W1:Y:S01]  /*1a90*/  LDS.64 R82, [R12] ;  /* 0x000000000c527984 */ /* 0x000e620000000a00 */
[----:B---3--:R-:W-:Y:S01]  /*1aa0*/  FADD.FTZ R119, R119, R84 ;  /* 0x0000005477777221 */ /* 0x008fe20000010000 */
[----:B------:R-:W-:Y:S02]  /*1ab0*/  FADD.FTZ R106, R106, R85 ;  /* 0x000000556a6a7221 */ /* 0x000fe40000010000 */
[----:B------:R-:W3:Y:S01]  /*1ac0*/  LDS.64 R84, [R13] ;  /* 0x000000000d547984 */ /* 0x000ee20000000a00 */
[----:B------:R-:W-:Y:S01]  /*1ad0*/  FADD.FTZ R119, R119, R88 ;  /* 0x0000005877777221 */ /* 0x000fe20000010000 */
[----:B------:R-:W-:Y:S02]  /*1ae0*/  FADD.FTZ R106, R106, R89 ;  /* 0x000000596a6a7221 */ /* 0x000fe40000010000 */
[----:B------:R-:W-:Y:S01]  /*1af0*/  LDS.64 R88, [R15] ;  /* 0x000000000f587984 */ /* 0x000fe20000000a00 */
[----:B--2---:R-:W-:Y:S01]  /*1b00*/  FADD.FTZ R119, R119, R86 ;  /* 0x0000005677777221 */ /* 0x004fe20000010000 */
[----:B------:R-:W-:-:S02]  /*1b10*/  FADD.FTZ R106, R106, R87 ;  /* 0x000000576a6a7221 */ /* 0x000fc40000010000 */
[----:B------:R-:W2:Y:S01]  /*1b20*/  LDS.64 R86, [R14] ;  /* 0x000000000e567984 */ /* 0x000ea20000000a00 */
        /* <DEDUP_REMOVED lines=8> */
[----:B0-----:R-:W-:Y:S01]  /*1bb0*/  FADD.FTZ R119, R119, R80 ;  /* 0x0000005077777221 */ /* 0x001fe20000010000 */
[----:B------:R-:W-:-:S03]  /*1bc0*/  FADD.FTZ R106, R106, R81 ;  /* 0x000000516a6a7221 */ /* 0x000fc60000010000 */
[----:B-1----:R-:W-:Y:S01]  /*1bd0*/  FADD.FTZ R119, R119, R82 ;  /* 0x0000005277777221 */ /* 0x002fe20000010000 */
[----:B------:R-:W-:-:S03]  /*1be0*/  FADD.FTZ R106, R106, R83 ;  /* 0x000000536a6a7221 */ /* 0x000fc60000010000 */
[----:B---3--:R-:W-:Y:S01]  /*1bf0*/  FADD.FTZ R119, R119, R84 ;  /* 0x0000005477777221 */ /* 0x008fe20000010000 */
[----:B------:R-:W-:-:S03]  /*1c00*/  FADD.FTZ R106, R106, R85 ;  /* 0x000000556a6a7221 */ /* 0x000fc60000010000 */
[----:B--2---:R-:W-:Y:S01]  /*1c10*/  FADD.FTZ R119, R119, R86 ;  /* 0x0000005677777221 */ /* 0x004fe20000010000 */
[----:B------:R-:W-:-:S03]  /*1c20*/  FADD.FTZ R106, R106, R87 ;  /* 0x000000576a6a7221 */ /* 0x000fc60000010000 */
[----:B------:R-:W-:Y:S01]  /*1c30*/  FADD.FTZ R88, R119, R88 ;  /* 0x0000005877587221 */ /* 0x000fe20000010000 */
[----:B------:R-:W-:-:S07]  /*1c40*/  FADD.FTZ R89, R106, R89 ;  /* 0x000000596a597221 */ /* 0x000fce0000010000 */
.L_x_1061:
[----:B------:R-:W-:Y:S05]  /*1c50*/  BSYNC B0 ;  /* 0x0000000000007941 */ /* 0x000fea0003800000 */
.L_x_1060:
[----:B--2---:R-:W0:Y:S01]  /*1c60*/  SHFL.BFLY PT, R73, R88, 0x1, 0x1f ;  /* 0x0c201f0058497f89 */ /* 0x004e2200000e0000 */
[----:B------:R-:W-:Y:S01]  /*1c70*/  @!P1 SHF.L.U32 R72, R0, 0x1, RZ ;  /* 0x0000000100489819 */ /* 0x000fe200000006ff */
[----:B------:R-:W1:Y:S01]  /*1c80*/  @!P1 LDC.64 R74, c[0x0][0x248] ;  /* 0x00009200ff4a9b82 */ /* 0x000e620000000a00 */
[--C-:B------:R-:W-:Y:S01]  /*1c90*/  @!P2 IMAD R109, R109, UR4, R2.reuse ;  /* 0x000000046d6dac24 */ /* 0x100fe2000f8e0202 */
[----:B------:R-:W2:Y:S01]  /*1ca0*/  SHFL.BFLY PT, R76, R89, 0x1, 0x1f ;  /* 0x0c201f00594c7f89 */ /* 0x000ea200000e0000 */
[----:B------:R-:W-:Y:S01]  /*1cb0*/  @!P1 IMAD R107, R107, UR4, R2 ;  /* 0x000000046b6b9c24 */ /* 0x000fe2000f8e0202 */
[----:B------:R-:W-:Y:S02]  /*1cc0*/  @!P1 LOP3.LUT R72, R72, 0x7fffffc0, RZ, 0xc0, !PT ;  /* 0x7fffffc048489812 */ /* 0x000fe400078ec0ff */
[----:B------:R-:W-:Y:S02]  /*1cd0*/  @!P2 LEA R109, R109, R104, 0x9 ;  /* 0x000000686d6da211 */ /* 0x000fe400078e48ff */
[----:B------:R-:W-:-:S02]  /*1ce0*/  @!P1 LEA R72, R107, R72, 0x9 ;  /* 0x000000486b489211 */ /* 0x000fc400078e48ff */
[C---:B------:R-:W-:Y:S02]  /*1cf0*/  @!P1 LOP3.LUT R77, R0.reuse, 0x1f, RZ, 0xc0, !PT ;  /* 0x0000001f004d9812 */ /* 0x040fe400078ec0ff */
[----:B------:R-:W-:Y:S02]  /*1d00*/  ISETP.NE.AND P3, PT, R0, RZ, PT ;  /* 0x000000ff0000720c */ /* 0x000fe40003f65270 */
[----:B------:R-:W-:Y:S02]  /*1d10*/  @!P2 SHF.L.U32 R109, R109, 0x1, RZ ;  /* 0x000000016d6da819 */ /* 0x000fe400000006ff */
[----:B------:R-:W-:-:S03]  /*1d20*/  @!P1 IADD3 R77, R72, R77, RZ ;  /* 0x0000004d484d9210 */ /* 0x000fc60007ffe0ff */
[----:B------:R-:W-:Y:S01]  /*1d30*/  @!P2 IMAD.WIDE.U32 R116, R109, 0x4, R116 ;  /* 0x000000046d74a825 */ /* 0x000fe200078e0074 */
[----:B------:R-:W-:-:S03]  /*1d40*/  @!P1 SHF.L.U32 R77, R77, 0x1, RZ ;  /* 0x000000014d4d9819 */ /* 0x000fc600000006ff */
[----:B0-----:R-:W-:Y:S01]  /*1d50*/  FADD.FTZ R72, R73, R88 ;  /* 0x0000005849487221 */ /* 0x001fe20000010000 */
[C---:B------:R-:W-:Y:S01]  /*1d60*/  @!P1 IADD3 R79, R77.reuse, 0x40, RZ ;  /* 0x000000404d4f9810 */ /* 0x040fe20007ffe0ff */
[----:B--2---:R-:W-:Y:S01]  /*1d70*/  FADD.FTZ R73, R76, R89 ;  /* 0x000000594c497221 */ /* 0x004fe20000010000 */
[----:B-1----:R-:W-:-:S04]  /*1d80*/  @!P1 IMAD.WIDE.U32 R76, R77, 0x4, R74 ;  /* 0x000000044d4c9825 */ /* 0x002fc800078e004a */
[----:B------:R0:W-:Y:S01]  /*1d90*/  @!P2 STG.E.64 desc[UR8][R116.64], R72 ;  /* 0x000000487400a986 */ /* 0x0001e2000c101b08 */
[----:B------:R-:W-:Y:S01]  /*1da0*/  @!P1 IMAD.WIDE.U32 R78, R79, 0x4, R74 ;  /* 0x000000044f4e9825 */ /* 0x000fe200078e004a */
[----:B------:R-:W-:Y:S06]  /*1db0*/  BAR.SYNC.DEFER_BLOCKING 0x0 ;  /* 0x0000000000007b1d */ /* 0x000fec0000010000 */
[----:B------:R-:W-:Y:S05]  /*1dc0*/  @P3 BRA `(.L_x_1062) ;  /* 0x0000000000343947 */ /* 0x000fea0003800000 */
[----:B------:R-:W-:Y:S02]  /*1dd0*/  ISETP.NE.AND P2, PT, RZ, UR12, PT ;  /* 0x0000000cff007c0c */ /* 0x000fe4000bf45270 */
[----:B0-----:R-:W-:-:S04]  /*1de0*/  MOV R73, 0x7fffffc1 ;  /* 0x7fffffc100497802 */ /* 0x001fc80000000f00 */
[----:B------:R-:W-:Y:S01]  /*1df0*/  SEL R73, R73, 0x1, !P2 ;  /* 0x0000000149497807 */ /* 0x000fe20005000000 */
[----:B------:R-:W-:Y:S06]  /*1e00*/  MEMBAR.ALL.GPU ;  /* 0x0000000000007992 */ /* 0x000fec000000a000 */
[----:B------:R-:W-:-:S00]  /*1e10*/  ERRBAR ;  /* 0x00000000000079ab */ /* 0x000fc00000000000 */
[----:B------:R-:W-:Y:S06]  /*1e20*/  CGAERRBAR ;  /* 0x00000000000075ab */ /* 0x000fec0000000000 */
[----:B------:R0:W5:Y:S02]  /*1e30*/  ATOM.E.ADD.STRONG.GPU PT, R73, desc[UR8][R110.64], R73 ;  /* 0x000000496e49798a */ /* 0x00016400081ee1c8 */
.L_x_1063:
[----:B------:R-:W2:Y:S04]  /*1e40*/  LD.E.STRONG.GPU R72, desc[UR8][R110.64] ;  /* 0x000000086e487980 */ /* 0x000ea8000c10f900 */
[----:B--2---:R-:W-:Y:S01]  /*1e50*/  CCTL.IVALL ;  /* 0x00000000ff00798f */ /* 0x004fe20002000000 */
[----:B------:R-:W-:Y:S05]  /*1e60*/  YIELD ;  /* 0x0000000000007946 */ /* 0x000fea0003800000 */
[----:B-----5:R-:W-:-:S04]  /*1e70*/  LOP3.LUT R72, R72, R73, RZ, 0x3c, !PT ;  /* 0x0000004948487212 */ /* 0x020fc800078e3cff */
[----:B------:R-:W-:-:S13]  /*1e80*/  ISETP.GT.AND P2, PT, R72, -0x1, PT ;  /* 0xffffffff4800780c */ /* 0x000fda0003f44270 */
[----:B------:R-:W-:Y:S05]  /*1e90*/  @P2 BRA `(.L_x_1063) ;  /* 0xfffffffc00e82947 */ /* 0x000fea000383ffff */
.L_x_1062:
[----:B------:R-:W-:Y:S05]  /*1ea0*/  WARPSYNC.ALL ;  /* 0x0000000000007948 */ /* 0x000fea0003800000 */
[----:B------:R-:W-:Y:S06]  /*1eb0*/  BAR.SYNC.DEFER_BLOCKING 0x0 ;  /* 0x0000000000007b1d */ /* 0x000fec0000010000 */
[----:B0-----:R-:W2:Y:S04]  /*1ec0*/  LDG.E.64.CONSTANT R72, desc[UR8][R114.64] ;  /* 0x0000000872487981 */ /* 0x001ea8000c1e9b00 */
[----:B------:R-:W3:Y:S04]  /*1ed0*/  LDG.E.64.CONSTANT R74, desc[UR8][R112.64] ;  /* 0x00000008704a7981 */ /* 0x000ee8000c1e9b00 */
[----:B------:R-:W4:Y:S04]  /*1ee0*/  @!P1 LDG.E.64 R76, desc[UR8][R76.64] ;  /* 0x000000084c4c9981 */ /* 0x000f28000c1e1b00 */
[----:B------:R-:W5:Y:S01]  /*1ef0*/  @!P1 LDG.E.64 R78, desc[UR8][R78.64] ;  /* 0x000000084e4e9981 */ /* 0x000f62000c1e1b00 */
[----:B------:R-:W-:-:S02]  /*1f00*/  CS2R R80, SRZ ;  /* 0x0000000000507805 */ /* 0x000fc4000001ff00 */
[----:B------:R-:W-:Y:S01]  /*1f10*/  PRMT R60, R56, 0x7632, R60 ;  /* 0x00007632383c7816 */ /* 0x000fe2000000003c */
[----:B------:R-:W-:Y:S01]  /*1f20*/  BSSY B0, `(.L_x_1064) ;  /* 0x000003e000007945 */ /* 0x000fe20003800000 */
        /* <DEDUP_REMOVED lines=16> */
[----:B0-----:R-:W-:-:S05]  /*2030*/  FADD.FTZ R84, R84, R81 ;  /* 0x0000005154547221 */ /* 0x001fca0000010000 */
[----:B------:R-:W0:Y:S01]  /*2040*/  SHFL.BFLY PT, R79, R84, 0x8, 0x1f ;  /* 0x0d001f00544f7f89 */ /* 0x000e2200000e0000 */
[----:B-1----:R-:W-:-:S05]  /*2050*/  FADD.FTZ R77, R77, R80 ;  /* 0x000000504d4d7221 */ /* 0x002fca0000010000 */
        /* <DEDUP_REMOVED lines=13> */
[----:B------:R-:W-:Y:S01]  /*2130*/  LOP3.LUT P1, RZ, R0, 0xffffff1f, RZ, 0xc0, !PT ;  /* 0xffffff1f00ff7812 */ /* 0x000fe2000782c0ff */
[----:B0-----:R-:W-:-:S12]  /*2140*/  FADD.FTZ R82, R81, R82 ;  /* 0x0000005251527221 */ /* 0x001fd80000010000 */
[----:B------:R-:W-:Y:S01]  /*2150*/  @!P1 FMUL.FTZ R76, R82, 8.1380212577641941607e-06 ;  /* 0x37088889524c9820 */ /* 0x000fe20000410000 */
[----:B-1----:R-:W-:-:S03]  /*2160*/  FADD.FTZ R82, R80, R77 ;  /* 0x0000004d50527221 */ /* 0x002fc60000010000 */
[----:B------:R-:W-:Y:S01]  /*2170*/  @!P1 FMUL.FTZ R77, R76, R76 ;  /* 0x0000004c4c4d9220 */ /* 0x000fe20000410000 */
[----:B------:R-:W-:-:S03]  /*2180*/  @!P1 SHF.R.U32.HI R78, RZ, 0x2, R0 ;  /* 0x00000002ff4e9819 */ /* 0x000fc60000011600 */
[----:B------:R-:W-:Y:S01]  /*2190*/  @!P1 FFMA.FTZ R77, R82, 8.1380212577641941607e-06, -R77 ;  /* 0x37088889524d9823 */ /* 0x000fe2000001084d */
[----:B------:R-:W-:-:S04]  /*21a0*/  @!P1 LOP3.LUT R86, R78, 0x3ffffff8, RZ, 0xc0, !PT ;  /* 0x3ffffff84e569812 */ /* 0x000fc800078ec0ff */
[----:B------:R-:W-:Y:S02]  /*21b0*/  @!P1 FMNMX.FTZ R77, RZ, R77, !PT ;  /* 0x0000004dff4d9209 */ /* 0x000fe40007810000 */
[----:B------:R-:W-:-:S03]  /*21c0*/  PRMT R82, R62, 0x7632, R82 ;  /* 0x000076323e527816 */ /* 0x000fc60000000052 */
[----:B------:R0:W-:Y:S01]  /*21d0*/  @!P1 STS.64 [R86+UR5], R76 ;  /* 0x0000004c56009988 */ /* 0x0001e20008000a05 */
[----:B------:R-:W-:Y:S02]  /*21e0*/  PRMT R83, R63, 0x7632, R83 ;  /* 0x000076323f537816 */ /* 0x000fe40000000053 */
[----:B------:R-:W-:Y:S02]  /*21f0*/  PRMT R78, R58, 0x7632, R78 ;  /* 0x000076323a4e7816 */ /* 0x000fe4000000004e */
[----:B------:R-:W-:Y:S02]  /*2200*/  PRMT R79, R59, 0x7632, R79 ;  /* 0x000076323b4f7816 */ /* 0x000fe4000000004f */
[----:B------:R-:W-:Y:S02]  /*2210*/  PRMT R84, R61, 0x7632, R84 ;  /* 0x000076323d547816 */ /* 0x000fe40000000054 */
[----:B--2---:R-:W-:Y:S02]  /*2220*/  PRMT R63, R72, 0x7632, R63 ;  /* 0x00007632483f7816 */ /* 0x004fe4000000003f */
[----:B---3--:R-:W-:-:S02]  /*2230*/  PRMT R62, R75, 0x7632, R62 ;  /* 0x000076324b3e7816 */ /* 0x008fc4000000003e */
        /* <DEDUP_REMOVED lines=12> */
.L_x_1065:
[----:B------:R-:W-:Y:S05]  /*2300*/  BSYNC B0 ;  /* 0x0000000000007941 */ /* 0x000fea0003800000 */
.L_x_1064:
[----:B0-----:R-:W0:Y:S01]  /*2310*/  LDS.64 R56, [R102] ;  /* 0x0000000066387984 */ /* 0x001e220000000a00 */
[----:B------:R-:W-:Y:S01]  /*2320*/  ULDC UR6, c[0x0][0x230] ;  /* 0x00008c0000067ab9 */ /* 0x000fe20000000800 */
[----:B------:R-:W-:Y:S01]  /*2330*/  SHF.L.U32 R85, R85, 0x10, RZ ;  /* 0x0000001055557819 */ /* 0x000fe200000006ff */
[----:B------:R-:W-:Y:S01]  /*2340*/  ULOP3.LUT UR4, UR4, 0x1, URZ, 0x3c, !UPT ;  /* 0x0000000104047892 */ /* 0x000fe2000f8e3c3f */
        /* <DEDUP_REMOVED lines=13> */
[----:B0-----:R-:W-:Y:S01]  /*2420*/  FADD.FTZ R57, R57, UR6 ;  /* 0x0000000639397e21 */ /* 0x001fe20008010000 */
[--C-:B------:R-:W-:Y:S01]  /*2430*/  FADD.FTZ R58, R3, -R56.reuse ;  /* 0x80000038033a7221 */ /* 0x100fe20000010000 */
[----:B------:R-:W-:Y:S01]  /*2440*/  FADD.FTZ R106, -R56, R85 ;  /* 0x00000055386a7221 */ /* 0x000fe20000010100 */
[----:B------:R-:W-:Y:S01]  /*2450*/  SHF.L.U32 R85, R84, 0x10, RZ ;  /* 0x0000001054557819 */ /* 0x000fe200000006ff */
[C---:B------:R-:W-:Y:S01]  /*2460*/  FADD.FTZ R72, -R56.reuse, R59 ;  /* 0x0000003b38487221 */ /* 0x040fe20000010100 */
[--C-:B------:R-:W-:Y:S01]  /*2470*/  FADD.FTZ R74, R35, -R56.reuse ;  /* 0x80000038234a7221 */ /* 0x100fe20000010000 */
[----:B------:R-:W0:Y:S01]  /*2480*/  MUFU.RSQ R57, R57 ;  /* 0x0000003900397308 */ /* 0x000e220000001400 */
[--C-:B------:R-:W-:Y:S01]  /*2490*/  FADD.FTZ R114, R47, -R56.reuse ;  /* 0x800000382f727221 */ /* 0x100fe20000010000 */
[----:B------:R-:W-:Y:S01]  /*24a0*/  FADD.FTZ R84, -R56, R85 ;  /* 0x0000005538547221 */ /* 0x000fe20000010100 */
[----:B------:R-:W-:Y:S01]  /*24b0*/  SHF.L.U32 R85, R82, 0x10, RZ ;  /* 0x0000001052557819 */ /* 0x000fe200000006ff */
        /* <DEDUP_REMOVED lines=8> */
[----:B------:R-:W-:Y:S01]  /*2540*/  FADD.FTZ R124, -R56, R69 ;  /* 0x00000045387c7221 */ /* 0x000fe20000010100 */
[----:B------:R-:W-:Y:S01]  /*2550*/  ULDC.64 UR6, c[0x0][0x210] ;  /* 0x0000840000067ab9 */ /* 0x000fe20000000a00 */
[----:B0-----:R-:W-:Y:S01]  /*2560*/  FMUL.FTZ R3, R58, R57 ;  /* 0x000000393a037220 */ /* 0x001fe20000410000 */
[C---:B------:R-:W-:Y:S01]  /*2570*/  FMUL.FTZ R72, R57.reuse, R72 ;  /* 0x0000004839487220 */ /* 0x040fe20000410000 */
[----:B------:R-:W-:Y:S01]  /*2580*/  FMUL.FTZ R47, R57, R82 ;  /* 0x00000052392f7220 */ /* 0x000fe20000410000 */
[----:B------:R-:W-:Y:S01]  /*2590*/  FADD.FTZ R82, -R56, R83 ;  /* 0x0000005338527221 */ /* 0x000fe20000010100 */
[--C-:B------:R-:W-:Y:S01]  /*25a0*/  FFMA.FTZ R58, R3, R109, R112.reuse ;  /* 0x0000006d033a7223 */ /* 0x100fe20000010070 */
[----:B------:R-:W-:Y:S01]  /*25b0*/  SHF.L.U32 R3, R77, 0x10, RZ ;  /* 0x000000104d037819 */ /* 0x000fe200000006ff */
[----:B------:R-:W-:Y:S01]  /*25c0*/  FFMA.FTZ R47, R109, R47, R112 ;  /* 0x0000002f6d2f7223 */ /* 0x000fe20000010070 */
[----:B------:R-:W-:Y:S01]  /*25d0*/  SHF.L.U32 R77, R61, 0x10, RZ ;  /* 0x000000103d4d7819 */ /* 0x000fe200000006ff */
[----:B------:R-:W-:Y:S01]  /*25e0*/  FMUL.FTZ R61, R57, R74 ;  /* 0x0000004a393d7220 */ /* 0x000fe20000410000 */
[----:B------:R-:W-:Y:S01]  /*25f0*/  FMUL.FTZ R59, R58, -1.4426950216293334961 ;  /* 0xbfb8aa3b3a3b7820 */ /* 0x000fe20000410000 */
[----:B------:R-:W-:Y:S01]  /*2600*/  FFMA.FTZ R35, R72, R60, R3 ;  /* 0x0000003c48237223 */ /* 0x000fe20000010003 */
[----:B------:R-:W-:Y:S01]  /*2610*/  FMUL.FTZ R49, R47, -1.4426950216293334961 ;  /* 0xbfb8aa3b2f317820 */ /* 0x000fe20000410000 */
[----:B------:R-:W-:Y:S01]  /*2620*/  FADD.FTZ R74, -R56, R77 ;  /* 0x0000004d384a7221 */ /* 0x000fe20000010100 */
[----:B------:R-:W-:Y:S01]  /*2630*/  SHF.L.U32 R72, R75, 0x10, RZ ;  /* 0x000000104b487819 */ /* 0x000fe200000006ff */
[----:B------:R-:W-:Y:S01]  /*2640*/  FMUL.FTZ R63, R35, -1.4426950216293334961 ;  /* 0xbfb8aa3b233f7820 */ /* 0x000fe20000410000 */
[C---:B------:R-:W-:Y:S01]  /*2650*/  FMUL.FTZ R117, R57.reuse, R122 ;  /* 0x0000007a39757220 */ /* 0x040fe20000410000 */
[----:B------:R-:W-:Y:S01]  /*2660*/  FMUL.FTZ R77, R57, R74 ;  /* 0x0000004a394d7220 */ /* 0x000fe20000410000 */
[----:B------:R-:W-:Y:S01]  /*2670*/  FADD.FTZ R74, R37, -R56 ;  /* 0x80000038254a7221 */ /* 0x000fe20000010000 */
[----:B------:R-:W-:Y:S01]  /*2680*/  SHF.L.U32 R37, R78, 0x10, RZ ;  /* 0x000000104e257819 */ /* 0x000fe200000006ff */
[C---:B------:R-:W-:Y:S01]  /*2690*/  FMUL.FTZ R115, R57.reuse, R82 ;  /* 0x0000005239737220 */ /* 0x040fe20000410000 */
[----:B------:R-:W-:Y:S01]  /*26a0*/  SHF.L.U32 R75, R76, 0x10, RZ ;  /* 0x000000104c4b7819 */ /* 0x000fe200000006ff */
[----:B------:R0:W-:Y:S01]  /*26b0*/  MUFU.EX2 R95, R49 ;  /* 0x00000031005f7308 */ /* 0x0001e20000000800 */
[----:B------:R-:W-:Y:S01]  /*26c0*/  FMUL.FTZ R84, R57, R84 ;  /* 0x0000005439547220 */ /* 0x000fe20000410000 */
[C---:B------:R-:W-:Y:S01]  /*26d0*/  FADD.FTZ R80, -R56.reuse, R37 ;  /* 0x0000002538507221 */ /* 0x040fe20000010100 */
[----:B------:R-:W-:Y:S01]  /*26e0*/  SHF.L.U32 R37, R79, 0x10, RZ ;  /* 0x000000104f257819 */ /* 0x000fe200000006ff */
[----:B------:R-:W-:Y:S01]  /*26f0*/  FMUL.FTZ R53, R57, R118 ;  /* 0x0000007639357220 */ /* 0x000fe20000410000 */
[----:B------:R-:W-:Y:S01]  /*2700*/  FFMA.FTZ R45, R75, R84, R62 ;  /* 0x000000544b2d7223 */ /* 0x000fe2000001003e */
[----:B------:R-:W-:Y:S01]  /*2710*/  FMUL.FTZ R113, R57, R120 ;  /* 0x0000007839717220 */ /* 0x000fe20000410000 */
[----:B------:R-:W-:Y:S01]  /*2720*/  FADD.FTZ R84, -R56, R85 ;  /* 0x0000005538547221 */ /* 0x000fe20000010100 */
[----:B------:R-:W1:Y:S01]  /*2730*/  MUFU.EX2 R59, R59 ;  /* 0x0000003b003b7308 */ /* 0x000e620000000800 */
[----:B0-----:R-:W-:Y:S01]  /*2740*/  FFMA.FTZ R49, R109, R117, R112 ;  /* 0x000000756d317223 */ /* 0x001fe20000010070 */
[----:B------:R-:W-:Y:S01]  /*2750*/  SHF.L.U32 R117, R64, 0x10, RZ ;  /* 0x0000001040757819 */ /* 0x000fe200000006ff */
[----:B------:R-:W-:Y:S01]  /*2760*/  FFMA.FTZ R64, R75, R115, R62 ;  /* 0x000000734b407223 */ /* 0x000fe2000001003e */
[----:B------:R-:W-:Y:S01]  /*2770*/  SHF.L.U32 R115, R66, 0x10, RZ ;  /* 0x0000001042737819 */ /* 0x000fe200000006ff */
[C---:B------:R-:W-:Y:S01]  /*2780*/  FADD.FTZ R88, -R56.reuse, R37 ;  /* 0x0000002538587221 */ /* 0x040fe20000010100 */
[C---:B------:R-:W-:Y:S01]  /*2790*/  FADD.FTZ R120, -R56.reuse, R119 ;  /* 0x0000007738787221 */ /* 0x040fe20000010100 */
[C---:B------:R-:W-:Y:S01]  /*27a0*/  FADD.FTZ R66, -R56.reuse, R117 ;  /* 0x0000007538427221 */ /* 0x040fe20000010100 */
[----:B------:R-:W0:Y:S01]  /*27b0*/  MUFU.EX2 R63, R63 ;  /* 0x0000003f003f7308 */ /* 0x000e220000000800 */
[C---:B------:R-:W-:Y:S01]  /*27c0*/  FADD.FTZ R118, -R56.reuse, R115 ;  /* 0x0000007338767221 */ /* 0x040fe20000010100 */
[C---:B------:R-:W-:Y:S01]  /*27d0*/  FADD.FTZ R122, -R56.reuse, R121 ;  /* 0x00000079387a7221 */ /* 0x040fe20000010100 */
[C---:B------:R-:W-:Y:S01]  /*27e0*/  FMUL.FTZ R39, R57.reuse, R88 ;  /* 0x0000005839277220 */ /* 0x040fe20000410000 */
[----:B------:R-:W-:Y:S01]  /*27f0*/  FMUL.FTZ R83, R57, R116 ;  /* 0x0000007439537220 */ /* 0x000fe20000410000 */
[----:B------:R-:W-:Y:S01]  /*2800*/  FADD.FTZ R88, R41, -R56 ;  /* 0x8000003829587221 */ /* 0x000fe20000010000 */
[----:B------:R-:W-:Y:S01]  /*2810*/  FADD.FTZ R116, -R56, R65 ;  /* 0x0000004138747221 */ /* 0x000fe20000010100 */
[----:B------:R-:W-:Y:S01]  /*2820*/  FFMA.FTZ R61, R61, R73, R72 ;  /* 0x000000493d3d7223 */ /* 0x000fe20000010048 */
[C---:B------:R-:W-:Y:S01]  /*2830*/  FMUL.FTZ R80, R57.reuse, R80 ;  /* 0x0000005039507220 */ /* 0x040fe20000410000 */
[C---:B------:R-:W-:Y:S01]  /*2840*/  FMUL.FTZ R41, R57.reuse, R106 ;  /* 0x0000006a39297220 */ /* 0x040fe20000410000 */
[C---:B------:R-:W-:Y:S01]  /*2850*/  FMUL.FTZ R84, R57.reuse, R84 ;  /* 0x0000005439547220 */ /* 0x040fe20000410000 */
[C---:B------:R-:W-:Y:S01]  /*2860*/  FMUL.FTZ R66, R57.reuse, R66 ;  /* 0x0000004239427220 */ /* 0x040fe20000410000 */
[C---:B------:R-:W-:Y:S01]  /*2870*/  FMUL.FTZ R65, R57.reuse, R118 ;  /* 0x0000007639417220 */ /* 0x040fe20000410000 */
[----:B------:R-:W-:Y:S01]  /*2880*/  FMUL.FTZ R120, R57, R120 ;  /* 0x0000007839787220 */ /* 0x000fe20000410000 */
[----:B------:R-:W-:Y:S01]  /*2890*/  FFMA.FTZ R77, R77, R75, R62 ;  /* 0x0000004b4d4d7223 */ /* 0x000fe2000001003e */
[----:B------:R-:W-:Y:S01]  /*28a0*/  FMUL.FTZ R122, R57, R122 ;  /* 0x0000007a397a7220 */ /* 0x000fe20000410000 */
[----:B------:R-:W-:Y:S01]  /*28b0*/  FMUL.FTZ R76, R61, -1.4426950216293334961 ;  /* 0xbfb8aa3b3d4c7820 */ /* 0x000fe20000410000 */
[----:B------:R-:W-:Y:S01]  /*28c0*/  FMUL.FTZ R78, R57, R74 ;  /* 0x0000004a394e7220 */ /* 0x000fe20000410000 */
[C-C-:B------:R-:W-:Y:S01]  /*28d0*/  FFMA.FTZ R80, R60.reuse, R80, R3.reuse ;  /* 0x000000503c507223 */ /* 0x140fe20000010003 */
[C-C-:B------:R-:W-:Y:S01]  /*28e0*/  FFMA.FTZ R43, R60.reuse, R41, R3.reuse ;  /* 0x000000293c2b7223 */ /* 0x140fe20000010003 */
[C-C-:B------:R-:W-:Y:S01]  /*28f0*/  FFMA.FTZ R85, R60.reuse, R84, R3.reuse ;  /* 0x000000543c557223 */ /* 0x140fe20000010003 */
[C-C-:B------:R-:W-:Y:S01]  /*2900*/  FFMA.FTZ R68, R60.reuse, R66, R3.reuse ;  /* 0x000000423c447223 */ /* 0x140fe20000010003 */
[C-C-:B------:R-:W-:Y:S01]  /*2910*/  FFMA.FTZ R65, R60.reuse, R65, R3.reuse ;  /* 0x000000413c417223 */ /* 0x140fe20000010003 */
[C-C-:B------:R-:W-:Y:S01]  /*2920*/  FFMA.FTZ R51, R60.reuse, R120, R3.reuse ;  /* 0x000000783c337223 */ /* 0x140fe20000010003 */
[----:B------:R-:W-:Y:S01]  /*2930*/  FMUL.FTZ R74, R77, -1.4426950216293334961 ;  /* 0xbfb8aa3b4d4a7820 */ /* 0x000fe20000410000 */
[----:B------:R-:W-:Y:S01]  /*2940*/  FFMA.FTZ R3, R60, R122, R3 ;  /* 0x0000007a3c037223 */ /* 0x000fe20000010003 */
[----:B-1----:R-:W-:Y:S01]  /*2950*/  FADD.FTZ R59, R59, 1 ;  /* 0x3f8000003b3b7421 */ /* 0x002fe20000010000 */
[----:B0-----:R-:W-:Y:S01]  /*2960*/  FADD.FTZ R122, R63, 1 ;  /* 0x3f8000003f7a7421 */ /* 0x001fe20000010000 */
[----:B------:R-:W-:Y:S01]  /*2970*/  FMUL.FTZ R79, R80, -1.4426950216293334961 ;  /* 0xbfb8aa3b504f7820 */ /* 0x000fe20000410000 */
[----:B------:R-:W-:Y:S01]  /*2980*/  MUFU.EX2 R76, R76 ;  /* 0x0000004c004c7308 */ /* 0x000fe20000000800 */
[----:B------:R-:W-:Y:S01]  /*2990*/  FFMA.FTZ R78, R109, R78, R112 ;  /* 0x0000004e6d4e7223 */ /* 0x000fe20000010070 */
[--C-:B------:R-:W-:Y:S01]  /*29a0*/  FADD.FTZ R118, R93, -R56.reuse ;  /* 0x800000385d767221 */ /* 0x100fe20000010000 */
[----:B------:R-:W-:Y:S01]  /*29b0*/  FMUL.FTZ R66, R57, R70 ;  /* 0x0000004639427220 */ /* 0x000fe20000410000 */
[--C-:B------:R-:W-:Y:S01]  /*29c0*/  FADD.FTZ R70, R55, -R56.reuse ;  /* 0x8000003837467221 */ /* 0x100fe20000010000 */
[----:B------:R-:W-:Y:S01]  /*29d0*/  FMUL.FTZ R81, R78, -1.4426950216293334961 ;  /* 0xbfb8aa3b4e517820 */ /* 0x000fe20000410000 */
[C---:B------:R-:W-:Y:S01]  /*29e0*/  FMUL.FTZ R55, R57.reuse, R118 ;  /* 0x0000007639377220 */ /* 0x040fe20000410000 */
[----:B------:R-:W-:Y:S01]  /*29f0*/  FADD.FTZ R118, -R56, R67 ;  /* 0x0000004338767221 */ /* 0x000fe20000010100 */
[----:B------:R-:W0:Y:S01]  /*2a00*/  MUFU.RCP R117, R59 ;  /* 0x0000003b00757308 */ /* 0x000e220000001000 */
[C---:B------:R-:W-:Y:S01]  /*2a10*/  FMUL.FTZ R114, R57.reuse, R114 ;  /* 0x0000007239727220 */ /* 0x040fe20000410000 */
[----:B------:R-:W-:Y:S01]  /*2a20*/  FMUL.FTZ R41, R57, R108 ;  /* 0x0000006c39297220 */ /* 0x000fe20000410000 */
[----:B------:R-:W-:Y:S01]  /*2a30*/  FADD.FTZ R120, R97, -R56 ;  /* 0x8000003861787221 */ /* 0x000fe20000010000 */
[C---:B------:R-:W-:Y:S01]  /*2a40*/  FMUL.FTZ R67, R57.reuse, R118 ;  /* 0x0000007639437220 */ /* 0x040fe20000410000 */
[----:B------:R-:W-:Y:S01]  /*2a50*/  FMUL.FTZ R86, R57, R86 ;  /* 0x0000005639567220 */ /* 0x000fe20000410000 */
[--C-:B------:R-:W-:Y:S01]  /*2a60*/  FFMA.FTZ R84, R73, R114, R72.reuse ;  /* 0x0000007249547223 */ /* 0x100fe20000010048 */
[----:B------:R-:W-:Y:S01]  /*2a70*/  FMUL.FTZ R70, R57, R70 ;  /* 0x0000004639467220 */ /* 0x000fe20000410000 */
[----:B------:R-:W1:Y:S01]  /*2a80*/  MUFU.EX2 R74, R74 ;  /* 0x0000004a004a7308 */ /* 0x000e620000000800 */
[----:B------:R-:W-:Y:S01]  /*2a90*/  FFMA.FTZ R41, R73, R41, R72 ;  /* 0x0000002949297223 */ /* 0x000fe20000010048 */
[--C-:B------:R-:W-:Y:S01]  /*2aa0*/  FFMA.FTZ R82, R109, R53, R112.reuse ;  /* 0x000000356d527223 */ /* 0x100fe20000010070 */
[----:B------:R-:W-:Y:S01]  /*2ab0*/  FMUL.FTZ R93, R57, R120 ;  /* 0x00000078395d7220 */ /* 0x000fe20000410000 */
[----:B------:R-:W-:Y:S01]  /*2ac0*/  FFMA.FTZ R53, R109, R113, R112 ;  /* 0x000000716d357223 */ /* 0x000fe20000010070 */
[C---:B------:R-:W-:Y:S01]  /*2ad0*/  FMUL.FTZ R116, R57.reuse, R116 ;  /* 0x0000007439747220 */ /* 0x040fe20000410000 */
[----:B------:R-:W-:Y:S01]  /*2ae0*/  FMUL.FTZ R37, R57, R88 ;  /* 0x0000005839257220 */ /* 0x000fe20000410000 */
[----:B------:R-:W-:Y:S01]  /*2af0*/  FFMA.FTZ R67, R75, R67, R62 ;  /* 0x000000434b437223 */ /* 0x000fe2000001003e */
[----:B------:R-:W2:Y:S01]  /*2b00*/  MUFU.RCP R122, R122 ;  /* 0x0000007a007a7308 */ /* 0x000ea20000001000 */
[C-C-:B------:R-:W-:Y:S01]  /*2b10*/  FFMA.FTZ R86, R73.reuse, R86, R72.reuse ;  /* 0x0000005649567223 */ /* 0x140fe20000010048 */
[----:B------:R-:W-:Y:S01]  /*2b20*/  FMUL.FTZ R113, R84, -1.4426950216293334961 ;  /* 0xbfb8aa3b54717820 */ /* 0x000fe20000410000 */
[C-C-:B------:R-:W-:Y:S01]  /*2b30*/  FFMA.FTZ R66, R73.reuse, R66, R72.reuse ;  /* 0x0000004249427223 */ /* 0x140fe20000010048 */
[C-C-:B------:R-:W-:Y:S01]  /*2b40*/  FFMA.FTZ R70, R73.reuse, R70, R72.reuse ;  /* 0x0000004649467223 */ /* 0x140fe20000010048 */
[--C-:B------:R-:W-:Y:S01]  /*2b50*/  FFMA.FTZ R55, R73, R55, R72.reuse ;  /* 0x0000003749377223 */ /* 0x100fe20000010048 */
[----:B------:R-:W-:Y:S01]  /*2b60*/  FMUL.FTZ R107, R41, -1.4426950216293334961 ;  /* 0xbfb8aa3b296b7820 */ /* 0x000fe20000410000 */
[----:B------:R-:W-:Y:S01]  /*2b70*/  FFMA.FTZ R72, R73, R93, R72 ;  /* 0x0000005d49487223 */ /* 0x000fe20000010048 */
[----:B------:R-:W3:Y:S01]  /*2b80*/  MUFU.EX2 R79, R79 ;  /* 0x0000004f004f7308 */ /* 0x000ee20000000800 */
[----:B------:R-:W-:Y:S01]  /*2b90*/  FADD.FTZ R118, -R56, R71 ;  /* 0x0000004738767221 */ /* 0x000fe20000010100 */
[----:B------:R-:W-:Y:S01]  /*2ba0*/  FFMA.FTZ R60, R75, R116, R62 ;  /* 0x000000744b3c7223 */ /* 0x000fe2000001003e */
[----:B0-----:R-:W-:Y:S01]  /*2bb0*/  FMUL.FTZ R73, R58, R117 ;  /* 0x000000753a497220 */ /* 0x001fe20000410000 */
[----:B------:R-:W-:Y:S01]  /*2bc0*/  FADD.FTZ R120, R76, 1 ;  /* 0x3f8000004c787421 */ /* 0x000fe20000010000 */
[----:B------:R-:W-:Y:S01]  /*2bd0*/  FMUL.FTZ R56, R53, -1.4426950216293334961 ;  /* 0xbfb8aa3b35387820 */ /* 0x000fe20000410000 */
[C-C-:B------:R-:W-:Y:S01]  /*2be0*/  FFMA.FTZ R37, R109.reuse, R37, R112.reuse ;  /* 0x000000256d257223 */ /* 0x140fe20000010070 */
[----:B------:R-:W-:Y:S01]  /*2bf0*/  FFMA.FTZ R83, R109, R83, R112 ;  /* 0x000000536d537223 */ /* 0x000fe20000010070 */
[----:B------:R-:W0:Y:S01]  /*2c00*/  MUFU.EX2 R81, R81 ;  /* 0x0000005100517308 */ /* 0x000e220000000800 */
[----:B------:R-:W-:Y:S01]  /*2c10*/  FMUL.FTZ R58, R67, -1.4426950216293334961 ;  /* 0xbfb8aa3b433a7820 */ /* 0x000fe20000410000 */
[----:B-1----:R-:W-:Y:S01]  /*2c20*/  FADD.FTZ R76, R74, 1 ;  /* 0x3f8000004a4c7421 */ /* 0x002fe20000010000 */
[----:B------:R-:W-:Y:S01]  /*2c30*/  FMUL.FTZ R89, R43, -1.4426950216293334961 ;  /* 0xbfb8aa3b2b597820 */ /* 0x000fe20000410000 */
[----:B------:R-:W-:Y:S01]  /*2c40*/  FMUL.FTZ R91, R85, -1.4426950216293334961 ;  /* 0xbfb8aa3b555b7820 */ /* 0x000fe20000410000 */
[----:B--2---:R-:W-:Y:S01]  /*2c50*/  FMUL.FTZ R74, R35, R122 ;  /* 0x0000007a234a7220 */ /* 0x004fe20000410000 */
[C---:B------:R-:W-:Y:S01]  /*2c60*/  FMUL.FTZ R35, R57.reuse, R124 ;  /* 0x0000007c39237220 */ /* 0x040fe20000410000 */
[----:B------:R-:W-:Y:S01]  /*2c70*/  FMUL.FTZ R118, R57, R118 ;  /* 0x0000007639767220 */ /* 0x000fe20000410000 */
[----:B------:R1:W2:Y:S01]  /*2c80*/  MUFU.EX2 R109, R113 ;  /* 0x00000071006d7308 */ /* 0x0002a20000000800 */
[----:B------:R-:W-:Y:S01]  /*2c90*/  FMUL.FTZ R116, R60, -1.4426950216293334961 ;  /* 0xbfb8aa3b3c747820 */ /* 0x000fe20000410000 */
[----:B---3--:R-:W-:Y:S01]  /*2ca0*/  FADD.FTZ R57, R79, 1 ;  /* 0x3f8000004f397421 */ /* 0x008fe20000010000 */
[----:B------:R-:W-:Y:S01]  /*2cb0*/  FMUL.FTZ R59, R70, -1.4426950216293334961 ;  /* 0xbfb8aa3b463b7820 */ /* 0x000fe20000410000 */
[----:B------:R-:W-:Y:S01]  /*2cc0*/  FMUL.FTZ R114, R64, -1.4426950216293334961 ;  /* 0xbfb8aa3b40727820 */ /* 0x000fe20000410000 */
[----:B------:R-:W-:Y:S01]  /*2cd0*/  FMUL.FTZ R97, R65, -1.4426950216293334961 ;  /* 0xbfb8aa3b41617820 */ /* 0x000fe20000410000 */
[--C-:B------:R-:W-:Y:S01]  /*2ce0*/  FFMA.FTZ R39, R75, R39, R62.reuse ;  /* 0x000000274b277223 */ /* 0x100fe2000001003e */
[----:B------:R-:W-:Y:S01]  /*2cf0*/  FMUL.FTZ R87, R86, -1.4426950216293334961 ;  /* 0xbfb8aa3b56577820 */ /* 0x000fe20000410000 */
[----:B------:R-:W3:Y:S01]  /*2d00*/  MUFU.EX2 R107, R107 ;  /* 0x0000006b006b7308 */ /* 0x000ee20000000800 */
[----:B-1----:R-:W-:Y:S01]  /*2d10*/  FMUL.FTZ R113, R68, -1.4426950216293334961 ;  /* 0xbfb8aa3b44717820 */ /* 0x002fe20000410000 */
[----:B0-----:R-:W-:Y:S01]  /*2d20*/  FADD.FTZ R63, R81, 1 ;  /* 0x3f800000513f7421 */ /* 0x001fe20000010000 */
[----:B------:R-:W-:Y:S01]  /*2d30*/  FMUL.FTZ R88, R39, -1.4426950216293334961 ;  /* 0xbfb8aa3b27587820 */ /* 0x000fe20000410000 */
[--C-:B------:R-:W-:Y:S01]  /*2d40*/  FFMA.FTZ R35, R75, R35, R62.reuse ;  /* 0x000000234b237223 */ /* 0x100fe2000001003e */
[----:B------:R-:W-:Y:S01]  /*2d50*/  FMUL.FTZ R106, R37, -1.4426950216293334961 ;  /* 0xbfb8aa3b256a7820 */ /* 0x000fe20000410000 */
[----:B------:R-:W-:Y:S01]  /*2d60*/  FMUL.FTZ R108, R45, -1.4426950216293334961 ;  /* 0xbfb8aa3b2d6c7820 */ /* 0x000fe20000410000 */
[----:B------:R-:W-:Y:S01]  /*2d70*/  FMUL.FTZ R69, R3, -1.4426950216293334961 ;  /* 0xbfb8aa3b03457820 */ /* 0x000fe20000410000 */
[----:B------:R-:W0:Y:S01]  /*2d80*/  MUFU.EX2 R56, R56 ;  /* 0x0000003800387308 */ /* 0x000e220000000800 */
[----:B------:R-:W-:Y:S01]  /*2d90*/  FMUL.FTZ R81, R35, -1.4426950216293334961 ;  /* 0xbfb8aa3b23517820 */ /* 0x000fe20000410000 */
[----:B--2---:R-:W-:Y:S01]  /*2da0*/  FADD.FTZ R79, R109, 1 ;  /* 0x3f8000006d4f7421 */ /* 0x004fe20000010000 */
[----:B------:R-:W-:Y:S01]  /*2db0*/  FMUL.FTZ R112, R83, -1.4426950216293334961 ;  /* 0xbfb8aa3b53707820 */ /* 0x000fe20000410000 */
[----:B------:R-:W-:Y:S01]  /*2dc0*/  FMUL.FTZ R115, R66, -1.4426950216293334961 ;  /* 0xbfb8aa3b42737820 */ /* 0x000fe20000410000 */
[----:B------:R-:W-:Y:S01]  /*2dd0*/  FMUL.FTZ R93, R82, -1.4426950216293334961 ;  /* 0xbfb8aa3b525d7820 */ /* 0x000fe20000410000 */
[----:B------:R-:W-:Y:S01]  /*2de0*/  FFMA.FTZ R62, R75, R118, R62 ;  /* 0x000000764b3e7223 */ /* 0x000fe2000001003e */
[----:B------:R-:W-:Y:S01]  /*2df0*/  FMUL.FTZ R117, R51, -1.4426950216293334961 ;  /* 0xbfb8aa3b33757820 */ /* 0x000fe20000410000 */
[----:B------:R-:W1:Y:S01]  /*2e00*/  MUFU.EX2 R58, R58 ;  /* 0x0000003a003a7308 */ /* 0x000e620000000800 */
[----:B---3--:R-:W-:Y:S01]  /*2e10*/  FADD.FTZ R107, R107, 1 ;  /* 0x3f8000006b6b7421 */ /* 0x008fe20000010000 */
[----:B------:R-:W-:Y:S01]  /*2e20*/  FMUL.FTZ R71, R72, -1.4426950216293334961 ;  /* 0xbfb8aa3b48477820 */ /* 0x000fe20000410000 */
[----:B------:R-:W-:Y:S01]  /*2e30*/  FMUL.FTZ R75, R62, -1.4426950216293334961 ;  /* 0xbfb8aa3b3e4b7820 */ /* 0x000fe20000410000 */
[----:B------:R-:W-:Y:S01]  /*2e40*/  FADD.FTZ R95, R95, 1 ;  /* 0x3f8000005f5f7421 */ /* 0x000fe20000010000 */
[----:B------:R-:W-:-:S03]  /*2e50*/  F2FP.BF16.F32.PACK_AB R73, R74, R73 ;  /* 0x000000494a49723e */ /* 0x000fc600000010ff */
[----:B------:R-:W2:Y:S01]  /*2e60*/  MUFU.EX2 R89, R89 ;  /* 0x0000005900597308 */ /* 0x000ea20000000800 */
[----:B0-----:R-:W-:Y:S01]  /*2e70*/  FADD.FTZ R109, R56, 1 ;  /* 0x3f800000386d7421 */ /* 0x001fe20000010000 */
[----:B------:R-:W-:-:S06]  /*2e80*/  LEA R56, P1, R19, UR6, 0x1 ;  /* 0x0000000613387c11 */ /* 0x000fcc000f8208ff */
[----:B------:R-:W0:Y:S01]  /*2e90*/  MUFU.EX2 R91, R91 ;  /* 0x0000005b005b7308 */ /* 0x000e220000000800 */
[----:B-1----:R-:W-:-:S07]  /*2ea0*/  FADD.FTZ R58, R58, 1 ;  /* 0x3f8000003a3a7421 */ /* 0x002fce0000010000 */
[----:B------:R-:W1:Y:S01]  /*2eb0*/  MUFU.RCP R120, R120 ;  /* 0x0000007800787308 */ /* 0x000e620000001000 */
[----:B--2---:R-:W-:-:S07]  /*2ec0*/  FADD.FTZ R89, R89, 1 ;  /* 0x3f80000059597421 */ /* 0x004fce0000010000 */
[----:B------:R-:W2:Y:S01]  /*2ed0*/  MUFU.EX2 R113, R113 ;  /* 0x0000007100717308 */ /* 0x000ea20000000800 */
[----:B0-----:R-:W-:-:S07]  /*2ee0*/  FADD.FTZ R124, R91, 1 ;  /* 0x3f8000005b7c7421 */ /* 0x001fce0000010000 */
[----:B------:R-:W-:Y:S01]  /*2ef0*/  MUFU.EX2 R116, R116 ;  /* 0x0000007400747308 */ /* 0x000fe20000000800 */
[----:B-1----:R-:W-:-:S07]  /*2f00*/  FMUL.FTZ R61, R61, R120 ;  /* 0x000000783d3d7220 */ /* 0x002fce0000410000 */
[----:B------:R-:W0:Y:S01]  /*2f10*/  MUFU.RCP R57, R57 ;  /* 0x0000003900397308 */ /* 0x000e220000001000 */
[----:B--2---:R-:W-:-:S07]  /*2f20*/  FADD.FTZ R91, R113, 1 ;  /* 0x3f800000715b7421 */ /* 0x004fce0000010000 */
[----:B------:R-:W1:Y:S08]  /*2f30*/  MUFU.EX2 R59, R59 ;  /* 0x0000003b003b7308 */ /* 0x000e700000000800 */
[----:B------:R-:W-:Y:S01]  /*2f40*/  MUFU.EX2 R114, R114 ;  /* 0x0000007200727308 */ /* 0x000fe20000000800 */
[----:B0-----:R-:W-:Y:S01]  /*2f50*/  FMUL.FTZ R113, R80, R57 ;  /* 0x0000003950717220 */ /* 0x001fe20000410000 */
[----:B------:R-:W-:-:S02]  /*2f60*/  LEA.HI.X R57, R19, UR7, R20, 0x1, P1 ;  /* 0x0000000713397c11 */ /* 0x000fc400088f0c14 */
[----:B------:R-:W-:-:S03]  /*2f70*/  LEA R20, P1, R21, UR6, 0x1 ;  /* 0x0000000615147c11 */ /* 0x000fc6000f8208ff */
[----:B------:R-:W-:Y:S01]  /*2f80*/  STG.E.U16 desc[UR8][R56.64], R73 ;  /* 0x0000004938007986 */ /* 0x000fe2000c101508 */
[----:B------:R-:W-:Y:S01]  /*2f90*/  MUFU.EX2 R97, R97 ;  /* 0x0000006100617308 */ /* 0x000fe20000000800 */
[----:B-1----:R-:W-:Y:S01]  /*2fa0*/  FADD.FTZ R59, R59, 1 ;  /* 0x3f8000003b3b7421 */ /* 0x002fe20000010000 */
[----:B------:R-:W-:-:S06]  /*2fb0*/  LEA.HI.X R21, R21, UR7, R22, 0x1, P1 ;  /* 0x0000000715157c11 */ /* 0x000fcc00088f0c16 */
[----:B------:R-:W0:Y:S08]  /*2fc0*/  MUFU.RCP R63, R63 ;  /* 0x0000003f003f7308 */ /* 0x000e300000001000 */
[----:B------:R-:W1:Y:S08]  /*2fd0*/  MUFU.RCP R76, R76 ;  /* 0x0000004c004c7308 */ /* 0x000e700000001000 */
[----:B------:R-:W2:Y:S01]  /*2fe0*/  MUFU.EX2 R87, R87 ;  /* 0x0000005700577308 */ /* 0x000ea20000000800 */
[----:B0-----:R-:W-:Y:S01]  /*2ff0*/  FMUL.FTZ R78, R78, R63 ;  /* 0x0000003f4e4e7220 */ /* 0x001fe20000410000 */
[----:B------:R-:W-:-:S04]  /*3000*/  FMUL.FTZ R63, R49, -1.4426950216293334961 ;  /* 0xbfb8aa3b313f7820 */ /* 0x000fc80000410000 */
[----:B------:R-:W-:Y:S02]  /*3010*/  F2FP.BF16.F32.PACK_AB R78, R113, R78 ;  /* 0x0000004e714e723e */ /* 0x000fe400000010ff */
[----:B------:R-:W0:Y:S01]  /*3020*/  MUFU.EX2 R88, R88 ;  /* 0x0000005800587308 */ /* 0x000e220000000800 */
[----:B-1----:R-:W-:Y:S01]  /*3030*/  FMUL.FTZ R76, R77, R76 ;  /* 0x0000004c4d4c7220 */ /* 0x002fe20000410000 */
[----:B------:R-:W-:-:S04]  /*3040*/  FMUL.FTZ R77, R55, -1.4426950216293334961 ;  /* 0xbfb8aa3b374d7820 */ /* 0x000fc80000410000 */
[----:B------:R-:W-:Y:S02]  /*3050*/  F2FP.BF16.F32.PACK_AB R61, R76, R61 ;  /* 0x0000003d4c3d723e */ /* 0x000fe400000010ff */
[----:B------:R-:W1:Y:S01]  /*3060*/  MUFU.EX2 R106, R106 ;  /* 0x0000006a006a7308 */ /* 0x000e620000000800 */
[----:B--2---:R-:W-:Y:S02]  /*3070*/  FADD.FTZ R87, R87, 1 ;  /* 0x3f80000057577421 */ /* 0x004fe40000010000 */
[----:B------:R-:W-:Y:S05]  /*3080*/  STG.E.U16 desc[UR8][R56.64+0x4], R61 ;  /* 0x0000043d38007986 */ /* 0x000fea000c101508 */
[----:B------:R-:W2:Y:S01]  /*3090*/  MUFU.EX2 R108, R108 ;  /* 0x0000006c006c7308 */ /* 0x000ea20000000800 */
[----:B0-----:R-:W-:-:S07]  /*30a0*/  FADD.FTZ R88, R88, 1 ;  /* 0x3f80000058587421 */ /* 0x001fce0000010000 */
[----:B------:R0:W3:Y:S01]  /*30b0*/  MUFU.RCP R120, R107 ;  /* 0x0000006b00787308 */ /* 0x0000e20000001000 */
[----:B-1----:R-:W-:-:S07]  /*30c0*/  FADD.FTZ R106, R106, 1 ;  /* 0x3f8000006a6a7421 */ /* 0x002fce0000010000 */
[----:B------:R-:W-:Y:S01]  /*30d0*/  MUFU.EX2 R69, R69 ;  /* 0x0000004500457308 */ /* 0x000fe20000000800 */
[----:B0-----:R-:W-:Y:S01]  /*30e0*/  FADD.FTZ R107, R116, 1 ;  /* 0x3f800000746b7421 */ /* 0x001fe20000010000 */
[----:B--2---:R-:W-:-:S06]  /*30f0*/  FADD.FTZ R108, R108, 1 ;  /* 0x3f8000006c6c7421 */ /* 0x004fcc0000010000 */
[----:B------:R-:W0:Y:S01]  /*3100*/  MUFU.EX2 R81, R81 ;  /* 0x0000005100517308 */ /* 0x000e220000000800 */
[----:B---3--:R-:W-:-:S07]  /*3110*/  FMUL.FTZ R120, R41, R120 ;  /* 0x0000007829787220 */ /* 0x008fce0000410000 */
[----:B------:R1:W2:Y:S08]  /*3120*/  MUFU.RCP R116, R58 ;  /* 0x0000003a00747308 */ /* 0x0002b00000001000 */
[----:B------:R3:W4:Y:S01]  /*3130*/  MUFU.RCP R118, R89 ;  /* 0x0000005900767308 */ /* 0x0007220000001000 */
[----:B-1----:R-:W-:Y:S01]  /*3140*/  LEA R58, P2, R23, UR6, 0x1 ;  /* 0x00000006173a7c11 */ /* 0x002fe2000f8408ff */
[----:B0-----:R-:W-:-:S06]  /*3150*/  FADD.FTZ R19, R81, 1 ;  /* 0x3f80000051137421 */ /* 0x001fcc0000010000 */
[----:B------:R-:W0:Y:S01]  /*3160*/  MUFU.EX2 R112, R112 ;  /* 0x0000007000707308 */ /* 0x000e220000000800 */
[----:B---3--:R-:W-:Y:S01]  /*3170*/  FADD.FTZ R89, R114, 1 ;  /* 0x3f80000072597421 */ /* 0x008fe20000010000 */
[----:B------:R-:W-:Y:S01]  /*3180*/  FADD.FTZ R114, R97, 1 ;  /* 0x3f80000061727421 */ /* 0x000fe20000010000 */
[----:B--2---:R-:W-:-:S05]  /*3190*/  FMUL.FTZ R116, R67, R116 ;  /* 0x0000007443747220 */ /* 0x004fca0000410000 */
[----:B------:R-:W-:Y:S01]  /*31a0*/  MUFU.EX2 R115, R115 ;  /* 0x0000007300737308 */ /* 0x000fe20000000800 */
[----:B----4-:R-:W-:-:S07]  /*31b0*/  FMUL.FTZ R43, R43, R118 ;  /* 0x000000762b2b7220 */ /* 0x010fce0000410000 */
[----:B------:R1:W2:Y:S01]  /*31c0*/  MUFU.RCP R97, R59 ;  /* 0x0000003b00617308 */ /* 0x0002a20000001000 */
[----:B0-----:R-:W-:-:S07]  /*31d0*/  FADD.FTZ R112, R112, 1 ;  /* 0x3f80000070707421 */ /* 0x001fce0000010000 */
[----:B------:R-:W0:Y:S01]  /*31e0*/  MUFU.EX2 R93, R93 ;  /* 0x0000005d005d7308 */ /* 0x000e220000000800 */
[----:B-1----:R-:W-:Y:S02]  /*31f0*/  LEA.HI.X R59, R23, UR7, R24, 0x1, P2 ;  /* 0x00000007173b7c11 */ /* 0x002fe400090f0c18 */
[----:B------:R-:W-:Y:S02]  /*3200*/  LEA R24, P1, R25, UR6, 0x1 ;  /* 0x0000000619187c11 */ /* 0x000fe4000f8208ff */
[----:B------:R-:W-:Y:S02]  /*3210*/  LEA R22, P2, R27, UR6, 0x1 ;  /* 0x000000061b167c11 */ /* 0x000fe4000f8408ff */
[----:B------:R-:W-:Y:S01]  /*3220*/  LEA.HI.X R25, R25, UR7, R26, 0x1, P1 ;  /* 0x0000000719197c11 */ /* 0x000fe200088f0c1a */
[----:B------:R-:W1:Y:S01]  /*3230*/  MUFU.EX2 R117, R117 ;  /* 0x0000007500757308 */ /* 0x000e620000000800 */
[----:B------:R-:W-:Y:S01]  /*3240*/  LEA.HI.X R23, R27, UR7, R28, 0x1, P2 ;  /* 0x000000071b177c11 */ /* 0x000fe200090f0c1c */
[----:B--2---:R-:W-:Y:S01]  /*3250*/  FMUL.FTZ R97, R70, R97 ;  /* 0x0000006146617220 */ /* 0x004fe20000410000 */
[----:B------:R-:W-:-:S02]  /*3260*/  LEA R26, P2, R31, UR6, 0x1 ;  /* 0x000000061f1a7c11 */ /* 0x000fc4000f8408ff */
[----:B------:R-:W-:Y:S02]  /*3270*/  LEA R28, P1, R29, UR6, 0x1 ;  /* 0x000000061d1c7c11 */ /* 0x000fe4000f8208ff */
[----:B------:R-:W-:Y:S01]  /*3280*/  LEA.HI.X R27, R31, UR7, R32, 0x1, P2 ;  /* 0x000000071f1b7c11 */ /* 0x000fe200090f0c20 */
[----:B------:R-:W2:Y:S01]  /*3290*/  MUFU.EX2 R63, R63 ;  /* 0x0000003f003f7308 */ /* 0x000ea20000000800 */
[----:B------:R-:W-:Y:S01]  /*32a0*/  FADD.FTZ R32, R69, 1 ;  /* 0x3f80000045207421 */ /* 0x000fe20000010000 */
[----:B0-----:R-:W-:Y:S01]  /*32b0*/  FADD.FTZ R93, R93, 1 ;  /* 0x3f8000005d5d7421 */ /* 0x001fe20000010000 */
[----:B------:R-:W-:Y:S02]  /*32c0*/  LEA.HI.X R29, R29, UR7, R30, 0x1, P1 ;  /* 0x000000071d1d7c11 */ /* 0x000fe400088f0c1e */
[----:B------:R-:W-:Y:S02]  /*32d0*/  LEA R30, P1, R33, UR6, 0x1 ;  /* 0x00000006211e7c11 */ /* 0x000fe4000f8208ff */
[----:B------:R-:W-:Y:S01]  /*32e0*/  F2FP.BF16.F32.PACK_AB R97, R116, R97 ;  /* 0x000000617461723e */ /* 0x000fe200000010ff */
[----:B------:R-:W0:Y:S01]  /*32f0*/  MUFU.EX2 R71, R71 ;  /* 0x0000004700477308 */ /* 0x000e220000000800 */
[----:B-1----:R-:W-:Y:S01]  /*3300*/  FADD.FTZ R80, R117, 1 ;  /* 0x3f80000075507421 */ /* 0x002fe20000010000 */
[--C-:B------:R-:W-:Y:S01]  /*3310*/  LEA.HI.X R31, R33, UR7, R34.reuse, 0x1, P1 ;  /* 0x00000007211f7c11 */ /* 0x100fe200088f0c22 */
[----:B------:R-:W-:Y:S01]  /*3320*/  ULDC.64 UR6, c[0x0][0x238] ;  /* 0x00008e0000067ab9 */ /* 0x000fe20000000a00 */
[----:B------:R-:W-:-:S02]  /*3330*/  PRMT R34, R61, 0x7632, R34 ;  /* 0x000076323d227816 */ /* 0x000fc40000000022 */
[----:B------:R-:W-:Y:S02]  /*3340*/  IADD3 R16, P1, R16, 0x1, RZ ;  /* 0x0000000110107810 */ /* 0x000fe40007f3e0ff */
[----:B------:R-:W1:Y:S01]  /*3350*/  MUFU.EX2 R75, R75 ;  /* 0x0000004b004b7308 */ /* 0x000e620000000800 */
[----:B--2---:R-:W-:Y:S01]  /*3360*/  FADD.FTZ R63, R63, 1 ;  /* 0x3f8000003f3f7421 */ /* 0x004fe20000010000 */
[----:B------:R-:W-:Y:S01]  /*3370*/  STG.E.U16 desc[UR8][R56.64+0x6], R34 ;  /* 0x0000062238007986 */ /* 0x000fe2000c101508 */
[----:B------:R-:W-:Y:S02]  /*3380*/  IADD3.X R17, RZ, R17, RZ, P1, !PT ;  /* 0x00000011ff117210 */ /* 0x000fe40000ffe4ff */
[----:B------:R-:W-:-:S03]  /*3390*/  ISETP.GE.U32.AND P1, PT, R16, UR6, PT ;  /* 0x0000000610007c0c */ /* 0x000fc6000bf26070 */
[----:B------:R-:W2:Y:S01]  /*33a0*/  MUFU.EX2 R77, R77 ;  /* 0x0000004d004d7308 */ /* 0x000ea20000000800 */
[----:B0-----:R-:W-:Y:S01]  /*33b0*/  FADD.FTZ R33, R71, 1 ;  /* 0x3f80000047217421 */ /* 0x001fe20000010000 */
[----:B------:R-:W-:-:S06]  /*33c0*/  ISETP.GE.AND.EX P1, PT, R17, UR7, PT, P1 ;  /* 0x0000000711007c0c */ /* 0x000fcc000bf26310 */
[----:B------:R-:W0:Y:S01]  /*33d0*/  MUFU.RCP R87, R87 ;  /* 0x0000005700577308 */ /* 0x000e220000001000 */
[----:B-1----:R-:W-:-:S07]  /*33e0*/  FADD.FTZ R75, R75, 1 ;  /* 0x3f8000004b4b7421 */ /* 0x002fce0000010000 */
[----:B------:R-:W1:Y:S01]  /*33f0*/  MUFU.RCP R88, R88 ;  /* 0x0000005800587308 */ /* 0x000e620000001000 */
[----:B--2---:R-:W-:-:S07]  /*3400*/  FADD.FTZ R77, R77, 1 ;  /* 0x3f8000004d4d7421 */ /* 0x004fce0000010000 */
[----:B------:R2:W3:Y:S01]  /*3410*/  MUFU.RCP R122, R95 ;  /* 0x0000005f007a7308 */ /* 0x0004e20000001000 */
[----:B0-----:R-:W-:-:S07]  /*3420*/  FMUL.FTZ R87, R86, R87 ;  /* 0x0000005756577220 */ /* 0x001fce0000410000 */
[----:B------:R-:W0:Y:S01]  /*3430*/  MUFU.RCP R106, R106 ;  /* 0x0000006a006a7308 */ /* 0x000e220000001000 */
[----:B--2---:R-:W-:Y:S01]  /*3440*/  FADD.FTZ R95, R115, 1 ;  /* 0x3f800000735f7421 */ /* 0x004fe20000010000 */
[----:B-1----:R-:W-:-:S05]  /*3450*/  FMUL.FTZ R88, R39, R88 ;  /* 0x0000005827587220 */ /* 0x002fca0000410000 */
[----:B------:R-:W-:Y:S01]  /*3460*/  F2FP.BF16.F32.PACK_AB R87, R88, R87 ;  /* 0x000000575857723e */ /* 0x000fe200000010ff */
[----:B------:R-:W1:Y:S01]  /*3470*/  MUFU.RCP R108, R108 ;  /* 0x0000006c006c7308 */ /* 0x000e620000001000 */
[----:B---3--:R-:W-:-:S07]  /*3480*/  FMUL.FTZ R122, R47, R122 ;  /* 0x0000007a2f7a7220 */ /* 0x008fce0000410000 */
[----:B------:R-:W2:Y:S01]  /*3490*/  MUFU.RCP R32, R32 ;  /* 0x0000002000207308 */ /* 0x000ea20000001000 */
[----:B0-----:R-:W-:Y:S01]  /*34a0*/  FMUL.FTZ R106, R37, R106 ;  /* 0x0000006a256a7220 */ /* 0x001fe20000410000 */
[----:B------:R-:W-:-:S04]  /*34b0*/  PRMT R37, R87, 0x7632, R37 ;  /* 0x0000763257257816 */ /* 0x000fc80000000025 */
[----:B------:R-:W-:Y:S02]  /*34c0*/  F2FP.BF16.F32.PACK_AB R43, R43, R106 ;  /* 0x0000006a2b2b723e */ /* 0x000fe400000010ff */
[----:B------:R-:W0:Y:S01]  /*34d0*/  MUFU.RCP R124, R124 ;  /* 0x0000007c007c7308 */ /* 0x000e220000001000 */
[----:B-1----:R-:W-:-:S05]  /*34e0*/  FMUL.FTZ R45, R45, R108 ;  /* 0x0000006c2d2d7220 */ /* 0x002fca0000410000 */
[----:B------:R-:W-:Y:S02]  /*34f0*/  F2FP.BF16.F32.PACK_AB R45, R45, R120 ;  /* 0x000000782d2d723e */ /* 0x000fe400000010ff */
[----:B------:R-:W1:Y:S01]  /*3500*/  MUFU.RCP R19, R19 ;  /* 0x0000001300137308 */ /* 0x000e620000001000 */
[----:B--2---:R-:W-:Y:S01]  /*3510*/  FMUL.FTZ R32, R3, R32 ;  /* 0x0000002003207220 */ /* 0x004fe20000410000 */
[----:B------:R-:W-:-:S05]  /*3520*/  PRMT R3, R73, 0x7632, R3 ;  /* 0x0000763249037816 */ /* 0x000fca0000000003 */
[----:B------:R2:W-:Y:S01]  /*3530*/  STG.E.U16 desc[UR8][R56.64+0x2], R3 ;  /* 0x0000020338007986 */ /* 0x0005e2000c101508 */
[----:B------:R-:W3:Y:S01]  /*3540*/  MUFU.RCP R79, R79 ;  /* 0x0000004f004f7308 */ /* 0x000ee20000001000 */
[----:B0-----:R-:W-:Y:S02]  /*3550*/  FMUL.FTZ R85, R85, R124 ;  /* 0x0000007c55557220 */ /* 0x001fe40000410000 */
[----:B------:R-:W-:Y:S03]  /*3560*/  STG.E.U16 desc[UR8][R20.64], R78 ;  /* 0x0000004e14007986 */ /* 0x000fe6000c101508 */
[----:B------:R-:W-:Y:S01]  /*3570*/  F2FP.BF16.F32.PACK_AB R85, R85, R122 ;  /* 0x0000007a5555723e */ /* 0x000fe200000010ff */
[----:B------:R-:W-:Y:S01]  /*3580*/  STG.E.U16 desc[UR8][R20.64+0x4], R87 ;  /* 0x0000045714007986 */ /* 0x000fe2000c101508 */
[----:B------:R-:W0:Y:S01]  /*3590*/  MUFU.RCP R89, R89 ;  /* 0x0000005900597308 */ /* 0x000e220000001000 */
[----:B-1----:R-:W-:Y:S01]  /*35a0*/  FMUL.FTZ R19, R35, R19 ;  /* 0x0000001323137220 */ /* 0x002fe20000410000 */
[----:B------:R-:W-:Y:S01]  /*35b0*/  PRMT R35, R78, 0x7632, R35 ;  /* 0x000076324e237816 */ /* 0x000fe20000000023 */
[----:B------:R-:W-:Y:S01]  /*35c0*/  STG.E.U16 desc[UR8][R20.64+0x6], R37 ;  /* 0x0000062514007986 */ /* 0x000fe2000c101508 */
[----:B--2---:R-:W-:-:S03]  /*35d0*/  PRMT R3, R43, 0x7632, R3 ;  /* 0x000076322b037816 */ /* 0x004fc60000000003 */
[----:B------:R1:W-:Y:S01]  /*35e0*/  STG.E.U16 desc[UR8][R20.64+0x2], R35 ;  /* 0x0000022314007986 */ /* 0x0003e2000c101508 */
[----:B------:R-:W2:Y:S01]  /*35f0*/  MUFU.RCP R112, R112 ;  /* 0x0000007000707308 */ /* 0x000ea20000001000 */
[----:B---3--:R-:W-:Y:S02]  /*3600*/  FMUL.FTZ R79, R84, R79 ;  /* 0x0000004f544f7220 */ /* 0x008fe40000410000 */
[----:B------:R3:W-:Y:S04]  /*3610*/  STG.E.U16 desc[UR8][R58.64+0x2], R3 ;  /* 0x000002033a007986 */ /* 0x0007e8000c101508 */
[----:B------:R-:W-:Y:S01]  /*3620*/  STG.E.U16 desc[UR8][R58.64], R43 ;  /* 0x0000002b3a007986 */ /* 0x000fe2000c101508 */
[----:B------:R-:W4:Y:S01]  /*3630*/  MUFU.RCP R91, R91 ;  /* 0x0000005b005b7308 */ /* 0x000f220000001000 */
[----:B0-----:R-:W-:Y:S01]  /*3640*/  FMUL.FTZ R64, R64, R89 ;  /* 0x0000005940407220 */ /* 0x001fe20000410000 */
[----:B-1----:R-:W-:Y:S01]  /*3650*/  PRMT R21, R45, 0x7632, R21 ;  /* 0x000076322d157816 */ /* 0x002fe20000000015 */
[----:B------:R-:W-:Y:S01]  /*3660*/  STG.E.U16 desc[UR8][R58.64+0x4], R45 ;  /* 0x0000042d3a007986 */ /* 0x000fe2000c101508 */
[----:B------:R-:W-:-:S02]  /*3670*/  PRMT R20, R85, 0x7632, R20 ;  /* 0x0000763255147816 */ /* 0x000fc40000000014 */
[----:B------:R-:W-:Y:S02]  /*3680*/  F2FP.BF16.F32.PACK_AB R64, R64, R79 ;  /* 0x0000004f4040723e */ /* 0x000fe400000010ff */
[----:B------:R-:W0:Y:S01]  /*3690*/  MUFU.RCP R95, R95 ;  /* 0x0000005f005f7308 */ /* 0x000e220000001000 */
[----:B--2---:R-:W-:Y:S01]  /*36a0*/  FMUL.FTZ R112, R83, R112 ;  /* 0x0000007053707220 */ /* 0x004fe20000410000 */
[----:B------:R1:W-:Y:S01]  /*36b0*/  STG.E.U16 desc[UR8][R58.64+0x6], R21 ;  /* 0x000006153a007986 */ /* 0x0003e2000c101508 */
[----:B------:R-:W-:-:S03]  /*36c0*/  PRMT R34, R64, 0x7632, R34 ;  /* 0x0000763240227816 */ /* 0x000fc60000000022 */
[----:B------:R2:W-:Y:S02]  /*36d0*/  STG.E.U16 desc[UR8][R24.64+0x2], R20 ;  /* 0x0000021418007986 */ /* 0x0005e4000c101508 */
[----:B------:R-:W5:Y:S01]  /*36e0*/  MUFU.RCP R107, R107 ;  /* 0x0000006b006b7308 */ /* 0x000f620000001000 */
[----:B----4-:R-:W-:Y:S01]  /*36f0*/  FMUL.FTZ R91, R68, R91 ;  /* 0x0000005b445b7220 */ /* 0x010fe20000410000 */
[----:B------:R-:W-:Y:S04]  /*3700*/  STG.E.U16 desc[UR8][R24.64], R85 ;  /* 0x0000005518007986 */ /* 0x000fe8000c101508 */
[----:B------:R-:W-:Y:S01]  /*3710*/  F2FP.BF16.F32.PACK_AB R91, R91, R112 ;  /* 0x000000705b5b723e */ /* 0x000fe200000010ff */
[----:B------:R-:W-:Y:S01]  /*3720*/  STG.E.U16 desc[UR8][R24.64+0x4], R64 ;  /* 0x0000044018007986 */ /* 0x000fe2000c101508 */
[----:B------:R-:W4:Y:S01]  /*3730*/  MUFU.RCP R93, R93 ;  /* 0x0000005d005d7308 */ /* 0x000f220000001000 */
[----:B0-----:R-:W-:Y:S01]  /*3740*/  FMUL.FTZ R95, R66, R95 ;  /* 0x0000005f425f7220 */ /* 0x001fe20000410000 */
[----:B---3--:R-:W-:Y:S01]  /*3750*/  PRMT R3, R91, 0x7632, R3 ;  /* 0x000076325b037816 */ /* 0x008fe20000000003 */
[----:B------:R-:W-:Y:S04]  /*3760*/  STG.E.U16 desc[UR8][R24.64+0x6], R34 ;  /* 0x0000062218007986 */ /* 0x000fe8000c101508 */
[----:B------:R-:W-:Y:S01]  /*3770*/  STG.E.U16 desc[UR8][R22.64], R91 ;  /* 0x0000005b16007986 */ /* 0x000fe2000c101508 */
[----:B------:R-:W0:Y:S01]  /*3780*/  MUFU.RCP R114, R114 ;  /* 0x0000007200727308 */ /* 0x000e220000001000 */
[----:B-----5:R-:W-:-:S02]  /*3790*/  FMUL.FTZ R60, R60, R107 ;  /* 0x0000006b3c3c7220 */ /* 0x020fc40000410000 */
[----:B------:R-:W-:Y:S03]  /*37a0*/  STG.E.U16 desc[UR8][R22.64+0x2], R3 ;  /* 0x0000020316007986 */ /* 0x000fe6000c101508 */
[----:B------:R-:W-:Y:S02]  /*37b0*/  F2FP.BF16.F32.PACK_AB R60, R60, R95 ;  /* 0x0000005f3c3c723e */ /* 0x000fe400000010ff */
[----:B------:R-:W3:Y:S01]  /*37c0*/  MUFU.RCP R109, R109 ;  /* 0x0000006d006d7308 */ /* 0x000ee20000001000 */
[----:B----4-:R-:W-:Y:S01]  /*37d0*/  FMUL.FTZ R93, R82, R93 ;  /* 0x0000005d525d7220 */ /* 0x010fe20000410000 */
[----:B-1----:R-:W-:Y:S01]  /*37e0*/  PRMT R21, R60, 0x7632, R21 ;  /* 0x000076323c157816 */ /* 0x002fe20000000015 */
[----:B------:R-:W-:Y:S04]  /*37f0*/  STG.E.U16 desc[UR8][R22.64+0x4], R60 ;  /* 0x0000043c16007986 */ /* 0x000fe8000c101508 */
[----:B------:R1:W-:Y:S01]  /*3800*/  STG.E.U16 desc[UR8][R22.64+0x6], R21 ;  /* 0x0000061516007986 */ /* 0x0003e2000c101508 */
[----:B------:R-:W4:Y:S01]  /*3810*/  MUFU.RCP R80, R80 ;  /* 0x0000005000507308 */ /* 0x000f220000001000 */
[----:B0-----:R-:W-:-:S02]  /*3820*/  FMUL.FTZ R114, R65, R114 ;  /* 0x0000007241727220 */ /* 0x001fc40000410000 */
[----:B------:R-:W-:Y:S03]  /*3830*/  STG.E.U16 desc[UR8][R28.64+0x4], R97 ;  /* 0x000004611c007986 */ /* 0x000fe6000c101508 */
[----:B------:R-:W-:Y:S02]  /*3840*/  F2FP.BF16.F32.PACK_AB R93, R114, R93 ;  /* 0x0000005d725d723e */ /* 0x000fe400000010ff */
[----:B------:R-:W0:Y:S01]  /*3850*/  MUFU.RCP R86, R77 ;  /* 0x0000004d00567308 */ /* 0x000e220000001000 */
[----:B---3--:R-:W-:Y:S01]  /*3860*/  FMUL.FTZ R109, R53, R109 ;  /* 0x0000006d356d7220 */ /* 0x008fe20000410000 */
[----:B--2---:R-:W-:Y:S01]  /*3870*/  PRMT R20, R93, 0x7632, R20 ;  /* 0x000076325d147816 */ /* 0x004fe20000000014 */
[----:B------:R-:W-:Y:S01]  /*3880*/  STG.E.U16 desc[UR8][R28.64], R93 ;  /* 0x0000005d1c007986 */ /* 0x000fe2000c101508 */
[----:B-1----:R-:W-:-:S03]  /*3890*/  PRMT R23, R97, 0x7632, R23 ;  /* 0x0000763261177816 */ /* 0x002fc60000000017 */
[----:B------:R1:W-:Y:S01]  /*38a0*/  STG.E.U16 desc[UR8][R28.64+0x2], R20 ;  /* 0x000002141c007986 */ /* 0x0003e2000c101508 */
[----:B------:R-:W2:Y:S01]  /*38b0*/  MUFU.RCP R63, R63 ;  /* 0x0000003f003f7308 */ /* 0x000ea20000001000 */
[----:B----4-:R-:W-:Y:S02]  /*38c0*/  FMUL.FTZ R80, R51, R80 ;  /* 0x0000005033507220 */ /* 0x010fe40000410000 */
[----:B------:R3:W-:Y:S03]  /*38d0*/  STG.E.U16 desc[UR8][R28.64+0x6], R23 ;  /* 0x000006171c007986 */ /* 0x0007e6000c101508 */
[----:B------:R-:W-:Y:S02]  /*38e0*/  F2FP.BF16.F32.PACK_AB R80, R80, R109 ;  /* 0x0000006d5050723e */ /* 0x000fe400000010ff */
[----:B------:R-:W4:Y:S01]  /*38f0*/  MUFU.RCP R33, R33 ;  /* 0x0000002100217308 */ /* 0x000f220000001000 */
[----:B0-----:R-:W-:Y:S01]  /*3900*/  FMUL.FTZ R86, R55, R86 ;  /* 0x0000005637567220 */ /* 0x001fe20000410000 */
[----:B------:R-:W-:Y:S01]  /*3910*/  PRMT R3, R80, 0x7632, R3 ;  /* 0x0000763250037816 */ /* 0x000fe20000000003 */
[----:B------:R3:W-:Y:S03]  /*3920*/  STG.E.U16 desc[UR8][R26.64], R80 ;  /* 0x000000501a007986 */ /* 0x0007e6000c101508 */
[----:B------:R-:W-:Y:S01]  /*3930*/  F2FP.BF16.F32.PACK_AB R19, R19, R86 ;  /* 0x000000561313723e */ /* 0x000fe200000010ff */
[----:B------:R3:W-:Y:S01]  /*3940*/  STG.E.U16 desc[UR8][R26.64+0x2], R3 ;  /* 0x000002031a007986 */ /* 0x0007e2000c101508 */
[----:B------:R-:W0:Y:S01]  /*3950*/  MUFU.RCP R75, R75 ;  /* 0x0000004b004b7308 */ /* 0x000e220000001000 */
[----:B--2---:R-:W-:Y:S01]  /*3960*/  FMUL.FTZ R63, R49, R63 ;  /* 0x0000003f313f7220 */ /* 0x004fe20000410000 */
[----:B------:R-:W-:Y:S01]  /*3970*/  PRMT R21, R19, 0x7632, R21 ;  /* 0x0000763213157816 */ /* 0x000fe20000000015 */
[----:B------:R3:W-:Y:S03]  /*3980*/  STG.E.U16 desc[UR8][R26.64+0x4], R19 ;  /* 0x000004131a007986 */ /* 0x0007e6000c101508 */
[----:B------:R-:W-:Y:S01]  /*3990*/  F2FP.BF16.F32.PACK_AB R32, R32, R63 ;  /* 0x0000003f2020723e */ /* 0x000fe200000010ff */
[----:B------:R3:W-:Y:S01]  /*39a0*/  STG.E.U16 desc[UR8][R26.64+0x6], R21 ;  /* 0x000006151a007986 */ /* 0x0007e2000c101508 */
[----:B----4-:R-:W-:-:S02]  /*39b0*/  FMUL.FTZ R33, R72, R33 ;  /* 0x0000002148217220 */ /* 0x010fc40000410000 */
[----:B-1----:R-:W-:Y:S01]  /*39c0*/  PRMT R20, R32, 0x7632, R20 ;  /* 0x0000763220147816 */ /* 0x002fe20000000014 */
[----:B------:R3:W-:Y:S04]  /*39d0*/  STG.E.U16 desc[UR8][R30.64], R32 ;  /* 0x000000201e007986 */ /* 0x0007e8000c101508 */
[----:B------:R3:W-:Y:S01]  /*39e0*/  STG.E.U16 desc[UR8][R30.64+0x2], R20 ;  /* 0x000002141e007986 */ /* 0x0007e2000c101508 */
[----:B0-----:R-:W-:-:S05]  /*39f0*/  FMUL.FTZ R62, R62, R75 ;  /* 0x0000004b3e3e7220 */ /* 0x001fca0000410000 */
[----:B------:R-:W-:-:S04]  /*3a00*/  F2FP.BF16.F32.PACK_AB R33, R62, R33 ;  /* 0x000000213e21723e */ /* 0x000fc800000010ff */
[----:B------:R-:W-:Y:S01]  /*3a10*/  PRMT R22, R33, 0x7632, R22 ;  /* 0x0000763221167816 */ /* 0x000fe20000000016 */
[----:B------:R3:W-:Y:S04]  /*3a20*/  STG.E.U16 desc[UR8][R30.64+0x4], R33 ;  /* 0x000004211e007986 */ /* 0x0007e8000c101508 */
[----:B------:R3:W-:Y:S01]  /*3a30*/  STG.E.U16 desc[UR8][R30.64+0x6], R22 ;  /* 0x000006161e007986 */ /* 0x0007e2000c101508 */
[----:B------:R-:W-:Y:S05]  /*3a40*/  @!P1 BRA `(.L_x_1066) ;  /* 0xffffffd000109947 */ /* 0x000fea000383ffff */
[----:B------:R-:W-:Y:S05]  /*3a50*/  EXIT ;  /* 0x000000000000794d */ /* 0x000fea0003800000 */
.L_x_1067:
        /* <DEDUP_REMOVED lines=10> */
.L_x_2246:


//--------------------- .text._ZN13group_norm_v214gn_cuda_kernelI13__nv_bfloat16Li480ELi3ELi16ELi120ELi1024ELb1ELi16ELi960ELi960ELi4ELb1ELi5ELb0ELb0ENS_16CompileConditionILi900EEEEEvPT_PKS4_S7_S7_flPfS8_Pj --------------------------
	.section	.text._ZN13group_norm_v214gn_cuda_kernelI13__nv_bfloat16Li480ELi3ELi16ELi120ELi1024ELb1ELi16ELi960ELi960ELi4ELb1ELi5ELb0ELb0ENS_16CompileConditionILi900EEEEEvPT_PKS4_S7_S7_flPfS8_Pj,"ax",@progbits
	.align	128
        .global         _ZN13group_norm_v214gn_cuda_kernelI13__nv_bfloat16Li480ELi3ELi16ELi120ELi1024ELb1ELi16ELi960ELi960ELi4ELb1ELi5ELb0ELb0ENS_16CompileConditionILi900EEEEEvPT_PKS4_S7_S7_flPfS8_Pj
        .type           _ZN13group_norm_v214gn_cuda_kernelI13__nv_bfloat16Li480ELi3ELi16ELi120ELi1024ELb1ELi16ELi960ELi960ELi4ELb1ELi5ELb0ELb0ENS_16CompileConditionILi900EEEEEvPT_PKS4_S7_S7_flPfS8_Pj,@function
        .size           _ZN13group_norm_v214gn_cuda_kernelI13__nv_bfloat16Li480ELi3ELi16ELi120ELi1024ELb1ELi16ELi960ELi960ELi4ELb1ELi5ELb0ELb0ENS_16CompileConditionILi900EEEEEvPT_PKS4_S7_S7_flPfS8_Pj,(.L_x_2247 - _ZN13group_norm_v214gn_cuda_kernelI13__nv_bfloat16Li480ELi3ELi16ELi120ELi1024ELb1ELi16ELi960ELi960ELi4ELb1ELi5ELb0ELb0ENS_16CompileConditionILi900EEEEEvPT_PKS4_S7_S7_flPfS8_Pj)
        .other          _ZN13group_norm_v214gn_cuda_kernelI13__nv_bfloat16Li480ELi3ELi16ELi120ELi1024ELb1ELi16ELi960ELi960ELi4ELb1ELi5ELb0ELb0ENS_16CompileConditionILi900EEEEEvPT_PKS4_S7_S7_flPfS8_Pj,@"STO_CUDA_ENTRY STV_DEFAULT"
_ZN13group_norm_v214gn_cuda_kernelI13__nv_bfloat16Li480ELi3ELi16ELi120ELi1024ELb1ELi16ELi960ELi960ELi4ELb1ELi5ELb0ELb0ENS_16CompileConditionILi900EEEEEvPT_PKS4_S7_S7_flPfS8_Pj:
.text._ZN13group_norm_v214gn_cuda_kernelI13__nv_bfloat16Li480ELi3ELi16ELi120ELi1024ELb1ELi16ELi960ELi960ELi4ELb1ELi5ELb0ELb0ENS_16CompileConditionILi900EEEEEvPT_PKS4_S7_S7_flPfS8_Pj:
[----:B------:R-:W0:Y:S01]  /*0000*/  LDC R1, c[0x0][0x28] ;  /* 0x00000a00ff017b82 */ /* 0x000e220000000800 */
[----:B------:R-:W1:Y:S01]  /*0010*/  S2R R4, SR_CTAID.Y ;  /* 0x0000000000047919 */ /* 0x000e620000002600 */
[----:B------:R-:W-:Y:S01]  /*0020*/  ULDC.64 UR4, c[0x0][0x238] ;  /* 0x00008e0000047ab9 */ /* 0x000fe20000000a00 */
[----:B0-----:R-:W-:Y:S01]  /*0030*/  IADD3 R1, R1, -0xc0, RZ ;  /* 0xffffff4001017810 */ /* 0x001fe20007ffe0ff */
[----:B------:R-:W-:Y:S02]  /*0040*/  USHF.L.U32 UR10, UR4, 0x1, URZ ;  /* 0x00000001040a7899 */ /* 0x000fe4000800063f */
[----:B------:R-:W-:-:S06]  /*0050*/  USHF.L.U64.HI UR5, UR4, 0x1, UR5 ;  /* 0x0000000104057899 */ /* 0x000fcc0008010205 */
[----:B------:R-:W-:Y:S02]  /*0060*/  MOV R0, UR5 ;  /* 0x0000000500007c02 */ /* 0x000fe40008000f00 */
        /* <DEDUP_REMOVED lines=13> */
[----:B------:R-:W-:-:S05]  /*0140*/  IMAD R0, R0, 0x18, R3 ;  /* 0x0000001800007824 */ /* 0x000fca00078e0203 */
[----:B------:R-:W-:Y:S01]  /*0150*/  LEA R3, R7, R0, 0x3 ;  /* 0x0000000007037211 */ /* 0x000fe200078e18ff */
[----:B------:R-:W-:-:S04]  /*0160*/  HFMA2.MMA R0, -RZ, RZ, 0, 0 ;  /* 0x00000000ff007435 */ /* 0x000fc800000001ff */
[----:B------:R0:W-:Y:S07]  /*0170*/  STL [R1+0x80], R3 ;  /* 0x0000800301007387 */ /* 0x0001ee0000100800 */
.L_x_1076:
[----:B------:R-:W1:Y:S01]  /*0180*/  S2R R28, SR_TID.X ;  /* 0x00000000001c7919 */ /* 0x000e620000002100 */
[C---:B------:R-:W-:Y:S01]  /*0190*/  LOP3.LUT R7, R2.reuse, 0x1, RZ, 0xc0, !PT ;  /* 0x0000000102077812 */ /* 0x040fe200078ec0ff */
[----:B------:R-:W-:Y:S01]  /*01a0*/  ULDC.64 UR6, c[0x0][0x218] ;  /* 0x0000860000067ab9 */ /* 0x000fe20000000a00 */
[----:B------:R-:W-:Y:S01]  /*01b0*/  SHF.R.U64 R34, R2, 0x1, R0 ;  /* 0x0000000102227819 */ /* 0x000fe20000001200 */
[----:B0-----:R-:W0:Y:S01]  /*01c0*/  S2R R3, SR_CTAID.X ;  /* 0x0000000000037919 */ /* 0x001e220000002500 */
[----:B------:R-:W2:Y:S01]  /*01d0*/  LDC.64 R30, c[0x0][0x220] ;  /* 0x00008800ff1e7b82 */ /* 0x000ea20000000a00 */
[----:B------:R3:W-:Y:S01]  /*01e0*/  STL [R1+0x4], R7 ;  /* 0x0000040701007387 */ /* 0x0007e20000100800 */
[----:B-1----:R-:W-:Y:S01]  /*01f0*/  IMAD.WIDE.U32 R4, R28, -0x77777777, RZ ;  /* 0x888888891c047825 */ /* 0x002fe200078e00ff */
[----:B0-----:R-:W-:-:S04]  /*0200*/  SHF.L.U32 R3, R3, 0x4, RZ ;  /* 0x0000000403037819 */ /* 0x001fc800000006ff */
[----:B------:R-:W-:Y:S01]  /*0210*/  SHF.R.U32.HI R6, RZ, 0x7, R5 ;  /* 0x00000007ff067819 */ /* 0x000fe20000011605 */
[----:B------:R-:W-:Y:S01]  /*0220*/  IMAD R5, R7, 0x3c0, RZ ;  /* 0x000003c007057824 */ /* 0x000fe200078e02ff */
[----:B------:R-:W-:-:S03]  /*0230*/  LOP3.LUT R3, R3, 0x3f0, RZ, 0xc0, !PT ;  /* 0x000003f003037812 */ /* 0x000fc600078ec0ff */
[----:B------:R-:W-:Y:S01]  /*0240*/  IMAD R4, R6, -0xf0, R28 ;  /* 0xffffff1006047824 */ /* 0x000fe200078e021c */
[----:B------:R-:W-:-:S03]  /*0250*/  IADD3 R3, R3, R6, RZ ;  /* 0x0000000603037210 */ /* 0x000fc60007ffe0ff */
[----:B------:R-:W-:Y:S01]  /*0260*/  IMAD R8, R4, 0x4, R5 ;  /* 0x0000000404087824 */ /* 0x000fe200078e0205 */
[----:B------:R0:W-:Y:S04]  /*0270*/  STL [R1+0x18], R4 ;  /* 0x0000180401007387 */ /* 0x0001e80000100800 */
[----:B------:R-:W-:-:S03]  /*0280*/  SHF.R.S32.HI R9, RZ, 0x1f, R8 ;  /* 0x0000001fff097819 */ /* 0x000fc60000011408 */
[----:B---3--:R-:W-:Y:S01]  /*0290*/  IMAD.WIDE.U32 R6, R34, 0x1e0000, R8 ;  /* 0x001e000022067825 */ /* 0x008fe200078e0008 */
[----:B0-----:R-:W-:-:S05]  /*02a0*/  SHF.R.U32.HI R4, RZ, 0x1, R0 ;  /* 0x00000001ff047819 */ /* 0x001fca0000011600 */
[----:B------:R-:W-:Y:S02]  /*02b0*/  IMAD R10, R4, 0x1e0000, RZ ;  /* 0x001e0000040a7824 */ /* 0x000fe400078e02ff */
[----:B------:R-:W-:-:S03]  /*02c0*/  IMAD R4, R3, 0x780, RZ ;  /* 0x0000078003047824 */ /* 0x000fc600078e02ff */
[----:B------:R-:W-:Y:S01]  /*02d0*/  IADD3 R3, R7, R10, RZ ;  /* 0x0000000a07037210 */ /* 0x000fe20007ffe0ff */
[----:B------:R0:W-:Y:S01]  /*02e0*/  STL [R1+0xc], R10 ;  /* 0x00000c0a01007387 */ /* 0x0001e20000100800 */
[C---:B------:R-:W-:Y:S02]  /*02f0*/  IADD3 R7, P0, R4.reuse, R6, RZ ;  /* 0x0000000604077210 */ /* 0x040fe40007f1e0ff */
[----:B------:R-:W-:Y:S02]  /*0300*/  IADD3 R9, R4, 0xf00, RZ ;  /* 0x00000f0004097810 */ /* 0x000fe40007ffe0ff */
[----:B------:R-:W-:Y:S02]  /*0310*/  IADD3.X R12, RZ, R3, RZ, P0, !PT ;  /* 0x00000003ff0c7210 */ /* 0x000fe400007fe4ff */
[----:B0-----:R-:W-:-:S04]  /*0320*/  LEA R10, P0, R7, UR6, 0x1 ;  /* 0x00000006070a7c11 */ /* 0x001fc8000f8008ff */
[----:B------:R-:W-:Y:S02]  /*0330*/  LEA.HI.X R11, R7, UR7, R12, 0x1, P0 ;  /* 0x00000007070b7c11 */ /* 0x000fe400080f0c0c */
[----:B------:R-:W-:-:S04]  /*0340*/  IADD3 R7, P0, R9, R6, RZ ;  /* 0x0000000609077210 */ /* 0x000fc80007f1e0ff */
[----:B------:R-:W3:Y:S01]  /*0350*/  LDG.E.64.CONSTANT R10, desc[UR8][R10.64] ;  /* 0x000000080a0a7981 */ /* 0x000ee2000c1e9b00 */
        /* <DEDUP_REMOVED lines=34> */
[----:B------:R-:W-:Y:S01]  /*0580*/  IADD3 R7, P0, R9, R6, RZ ;  /* 0x0000000609077210 */ /* 0x000fe20007f1e0ff */
[----:B------:R0:W-:Y:S03]  /*0590*/  STL [R1+0x30], R9 ;  /* 0x0000300901007387 */ /* 0x0001e60000100800 */
[----:B0-----:R-:W-:Y:S02]  /*05a0*/  IADD3.X R9, RZ, R3, RZ, P0, !PT ;  /* 0x00000003ff097210 */ /* 0x001fe400007fe4ff */
[----:B------:R-:W-:-:S04]  /*05b0*/  LEA R20, P0, R7, UR6, 0x1 ;  /* 0x0000000607147c11 */ /* 0x000fc8000f8008ff */
[----:B------:R-:W-:-:S06]  /*05c0*/  LEA.HI.X R21, R7, UR7, R9, 0x1, P0 ;  /* 0x0000000707157c11 */ /* 0x000fcc00080f0c09 */
[----:B------:R-:W4:Y:S01]  /*05d0*/  LDG.E.64.CONSTANT R20, desc[UR8][R20.64] ;  /* 0x0000000814147981 */ /* 0x000f22000c1e9b00 */
[----:B------:R-:W-:-:S04]  /*05e0*/  IADD3 R24, R4, 0x6900, RZ ;  /* 0x0000690004187810 */ /* 0x000fc80007ffe0ff */
[----:B------:R-:W-:Y:S01]  /*05f0*/  IADD3 R6, P0, R24, R6, RZ ;  /* 0x0000000618067210 */ /* 0x000fe20007f1e0ff */
[----:B------:R0:W-:Y:S03]  /*0600*/  STL [R1+0x28], R24 ;  /* 0x0000281801007387 */ /* 0x0001e60000100800 */
[----:B------:R-:W-:Y:S02]  /*0610*/  IADD3.X R3, RZ, R3, RZ, P0, !PT ;  /* 0x00000003ff037210 */ /* 0x000fe400007fe4ff */
[----:B0-----:R-:W-:-:S04]  /*0620*/  LEA R24, P0, R6, UR6, 0x1 ;  /* 0x0000000606187c11 */ /* 0x001fc8000f8008ff */
[----:B------:R-:W-:Y:S02]  /*0630*/  LEA.HI.X R25, R6, UR7, R3, 0x1, P0 ;  /* 0x0000000706197c11 */ /* 0x000fe400080f0c03 */
[----:B------:R-:W0:Y:S01]  /*0640*/  LDC.64 R6, c[0x0][0x228] ;  /* 0x00008a00ff067b82 */ /* 0x000e220000000a00 */
[----:B--2---:R-:W-:-:S03]  /*0650*/  IMAD.WIDE R30, R8, 0x2, R30 ;  /* 0x00000002081e7825 */ /* 0x004fc600078e021e */
[----:B------:R-:W2:Y:S04]  /*0660*/  LDG.E.64.CONSTANT R24, desc[UR8][R24.64] ;  /* 0x0000000818187981 */ /* 0x000ea8000c1e9b00 */
[----:B------:R-:W5:Y:S01]  /*0670*/  LDG.E.64.CONSTANT R30, desc[UR8][R30.64] ;  /* 0x000000081e1e7981 */ /* 0x000f62000c1e9b00 */
[----:B0-----:R-:W-:-:S06]  /*0680*/  IMAD.WIDE R8, R8, 0x2, R6 ;  /* 0x0000000208087825 */ /* 0x001fcc00078e0206 */
[----:B------:R-:W5:Y:S01]  /*0690*/  LDG.E.64.CONSTANT R8, desc[UR8][R8.64] ;  /* 0x0000000808087981 */ /* 0x000f62000c1e9b00 */
[C---:B---3--:R-:W-:Y:S02]  /*06a0*/  PRMT R6, R10.reuse, 0x7632, R6 ;  /* 0x000076320a067816 */ /* 0x048fe40000000006 */
[----:B------:R-:W-:Y:S02]  /*06b0*/  SHF.L.U32 R3, R10, 0x10, RZ ;  /* 0x000000100a037819 */ /* 0x000fe400000006ff */
[----:B------:R-:W-:-:S03]  /*06c0*/  SHF.L.U32 R6, R6, 0x10, RZ ;  /* 0x0000001006067819 */ /* 0x000fc600000006ff */
[----:B------:R-:W-:Y:S01]  /*06d0*/  FADD.FTZ R27, RZ, R3 ;  /* 0x00000003ff1b7221 */ /* 0x000fe20000010000 */
[----:B------:R-:W-:Y:S01]  /*06e0*/  FFMA.FTZ R7, R3, R3, RZ ;  /* 0x0000000303077223 */ /* 0x000fe200000100ff */
[C---:B------:R-:W-:Y:S02]  /*06f0*/  SHF.L.U32 R32, R11.reuse, 0x10, RZ ;  /* 0x000000100b207819 */ /* 0x040fe400000006ff */
[----:B------:R-:W-:Y:S01]  /*0700*/  PRMT R26, R11, 0x7632, R26 ;  /* 0x000076320b1a7816 */ /* 0x000fe2000000001a */
[----:B------:R-:W-:Y:S01]  /*0710*/  FADD.FTZ R27, R27, R6 ;  /* 0x000000061b1b7221 */ /* 0x000fe20000010000 */
[----:B------:R-:W-:-:S03]  /*0720*/  FFMA.FTZ R6, R6, R6, R7 ;  /* 0x0000000606067223 */ /* 0x000fc60000010007 */
[----:B------:R-:W-:Y:S02]  /*0730*/  IMAD.U32 R26, R26, 0x10000, RZ ;  /* 0x000100001a1a7824 */ /* 0x000fe400078e00ff */
[----:B------:R-:W-:Y:S01]  /*0740*/  FADD.FTZ R27, R27, R32 ;  /* 0x000000201b1b7221 */ /* 0x000fe20000010000 */
[----:B------:R-:W-:Y:S01]  /*0750*/  FFMA.FTZ R6, R32, R32, R6 ;  /* 0x0000002020067223 */ /* 0x000fe20000010006 */
[C---:B----4-:R-:W-:Y:S02]  /*0760*/  SHF.L.U32 R33, R12.reuse, 0x10, RZ ;  /* 0x000000100c217819 */ /* 0x050fe400000006ff */
        /* <DEDUP_REMOVED lines=9> */
[--C-:B------:R-:W-:Y:S02]  /*0800*/  FFMA.FTZ R7, R7, R7, R26.reuse ;  /* 0x0000000707077223 */ /* 0x100fe4000001001a */
[----:B------:R-:W-:Y:S01]  /*0810*/  SHF.L.U32 R6, R6, 0x10, RZ ;  /* 0x0000001006067819 */ /* 0x000fe200000006ff */
        /* <DEDUP_REMOVED lines=38> */
[----:B------:R-:W-:Y:S01]  /*0a80*/  IMAD.U32 R7, R7, 0x10000, RZ ;  /* 0x0001000007077824 */ /* 0x000fe200078e00ff */
[----:B0-----:R-:W-:-:S05]  /*0a90*/  SHF.L.U32 R29, R16, 0x10, RZ ;  /* 0x00000010101d7819 */ /* 0x001fca00000006ff */
[----:B------:R-:W-:Y:S01]  /*0aa0*/  FADD.FTZ R27, R27, R29 ;  /* 0x0000001d1b1b7221 */ /* 0x000fe20000010000 */
[----:B------:R-:W-:Y:S01]  /*0ab0*/  FFMA.FTZ R26, R29, R29, R26 ;  /* 0x0000001d1d1a7223 */ /* 0x000fe2000001001a */
[----:B------:R0:W-:Y:S01]  /*0ac0*/  STL [R1+0x50], R29 ;  /* 0x0000501d01007387 */ /* 0x0001e20000100800 */
[----:B------:R-:W-:Y:S01]  /*0ad0*/  PRMT R6, R17, 0x7632, R6 ;  /* 0x0000763211067816 */ /* 0x000fe20000000006 */
[----:B------:R-:W-:Y:S01]  /*0ae0*/  FADD.FTZ R27, R27, R7 ;  /* 0x000000071b1b7221 */ /* 0x000fe20000010000 */
[--C-:B------:R-:W-:Y:S02]  /*0af0*/  FFMA.FTZ R7, R7, R7, R26.reuse ;  /* 0x0000000707077223 */ /* 0x100fe4000001001a */
[----:B------:R-:W-:Y:S02]  /*0b00*/  SHF.L.U32 R6, R6, 0x10, RZ ;  /* 0x0000001006067819 */ /* 0x000fe400000006ff */
[----:B0-----:R-:W-:Y:S02]  /*0b10*/  SHF.L.U32 R29, R17, 0x10, RZ ;  /* 0x00000010111d7819 */ /* 0x001fe400000006ff */
[----:B------:R-:W-:-:S03]  /*0b20*/  PRMT R26, R18, 0x7632, R26 ;  /* 0x00007632121a7816 */ /* 0x000fc6000000001a */
[----:B------:R-:W-:Y:S01]  /*0b30*/  FADD.FTZ R27, R27, R29 ;  /* 0x0000001d1b1b7221 */ /* 0x000fe20000010000 */
[----:B------:R-:W-:Y:S01]  /*0b40*/  FFMA.FTZ R7, R29, R29, R7 ;  /* 0x0000001d1d077223 */ /* 0x000fe20000010007 */
[----:B------:R0:W-:Y:S02]  /*0b50*/  STL [R1+0x54], R29 ;  /* 0x0000541d01007387 */ /* 0x0001e40000100800 */
[--C-:B------:R-:W-:Y:S01]  /*0b60*/  FADD.FTZ R27, R27, R6.reuse ;  /* 0x000000061b1b7221 */ /* 0x100fe20000010000 */
[----:B------:R-:W-:Y:S01]  /*0b70*/  FFMA.FTZ R7, R6, R6, R7 ;  /* 0x0000000606077223 */ /* 0x000fe20000010007 */
        /* <DEDUP_REMOVED lines=8> */
[----:B------:R-:W-:Y:S02]  /*0c00*/  SHF.L.U32 R6, R6, 0x10, RZ ;  /* 0x0000001006067819 */ /* 0x000fe400000006ff */
[----:B0-----:R-:W-:-:S05]  /*0c10*/  SHF.L.U32 R29, R19, 0x10, RZ ;  /* 0x00000010131d7819 */ /* 0x001fca00000006ff */
        /* <DEDUP_REMOVED lines=9> */
[----:B0-----:R-:W3:Y:S01]  /*0cb0*/  LDL R29, [R1+0x80] ;  /* 0x00008000011d7983 */ /* 0x001ee20000100800 */
[----:B------:R-:W-:-:S04]  /*0cc0*/  PRMT R7, R20, 0x7632, R7 ;  /* 0x0000763214077816 */ /* 0x000fc80000000007 */
[----:B------:R-:W-:Y:S02]  /*0cd0*/  SHF.L.U32 R7, R7, 0x10, RZ ;  /* 0x0000001007077819 */ /* 0x000fe400000006ff */
[C---:B------:R-:W-:Y:S02]  /*0ce0*/  SHF.L.U32 R35, R21.reuse, 0x10, RZ ;  /* 0x0000001015237819 */ /* 0x040fe400000006ff */
[----:B------:R-:W-:Y:S01]  /*0cf0*/  PRMT R6, R21, 0x7632, R6 ;  /* 0x0000763215067816 */ /* 0x000fe20000000006 */
[----:B------:R-:W-:Y:S01]  /*0d00*/  FADD.FTZ R27, R27, R7 ;  /* 0x000000071b1b7221 */ /* 0x000fe20000010000 */
[----:B------:R-:W-:Y:S02]  /*0d10*/  FFMA.FTZ R26, R7, R7, R26 ;  /* 0x00000007071a7223 */ /* 0x000fe4000001001a */
[----:B------:R-:W-:Y:S01]  /*0d20*/  SHF.L.U32 R6, R6, 0x10, RZ ;  /* 0x0000001006067819 */ /* 0x000fe200000006ff */
[----:B------:R-:W-:Y:S01]  /*0d30*/  FADD.FTZ R27, R27, R35 ;  /* 0x000000231b1b7221 */ /* 0x000fe20000010000 */
[----:B------:R-:W-:Y:S01]  /*0d40*/  FFMA.FTZ R26, R35, R35, R26 ;  /* 0x00000023231a7223 */ /* 0x000fe2000001001a */
[----:B--2---:R-:W-:-:S02]  /*0d50*/  SHF.L.U32 R7, R24, 0x10, RZ ;  /* 0x0000001018077819 */ /* 0x004fc400000006ff */
[----:B------:R-:W-:Y:S01]  /*0d60*/  FADD.FTZ R27, R27, R6 ;  /* 0x000000061b1b7221 */ /* 0x000fe20000010000 */
[----:B------:R-:W-:Y:S01]  /*0d70*/  FFMA.FTZ R26, R6, R6, R26 ;  /* 0x00000006061a7223 */ /* 0x000fe2000001001a */
[----:B------:R-:W-:Y:S01]  /*0d80*/  PRMT R6, R24, 0x7632, R6 ;  /* 0x0000763218067816 */ /* 0x000fe20000000006 */
[----:B------:R0:W-:Y:S01]  /*0d90*/  STL [R1+0x68], R35 ;  /* 0x0000682301007387 */ /* 0x0001e20000100800 */
[----:B------:R-:W-:Y:S01]  /*0da0*/  FADD.FTZ R27, R27, R7 ;  /* 0x000000071b1b7221 */ /* 0x000fe20000010000 */
[----:B------:R-:W-:Y:S01]  /*0db0*/  FFMA.FTZ R26, R7, R7, R26 ;  /* 0x00000007071a7223 */ /* 0x000fe2000001001a */
[----:B------:R-:W-:Y:S01]  /*0dc0*/  SHF.L.U32 R6, R6, 0x10, RZ ;  /* 0x0000001006067819 */ /* 0x000fe200000006ff */
[----:B------:R1:W-:Y:S01]  /*0dd0*/  STL [R1+0x64], R7 ;  /* 0x0000640701007387 */ /* 0x0003e20000100800 */
[----:B0-----:R-:W-:-:S03]  /*0de0*/  SHF.L.U32 R35, R25, 0x10, RZ ;  /* 0x0000001019237819 */ /* 0x001fc600000006ff */
[----:B------:R-:W-:Y:S01]  /*0df0*/  FADD.FTZ R27, R27, R6 ;  /* 0x000000061b1b7221 */ /* 0x000fe20000010000 */
[----:B-1----:R-:W-:Y:S01]  /*0e00*/  FFMA.FTZ R7, R6, R6, R26 ;  /* 0x0000000606077223 */ /* 0x002fe2000001001a */
[----:B------:R-:W-:Y:S01]  /*0e10*/  STL [R1+0x6c], R35 ;  /* 0x00006c2301007387 */ /* 0x000fe20000100800 */
[----:B------:R-:W-:Y:S02]  /*0e20*/  PRMT R6, R25, 0x7632, R6 ;  /* 0x0000763219067816 */ /* 0x000fe40000000006 */
[----:B------:R-:W-:Y:S01]  /*0e30*/  ISETP.GT.U32.AND P0, PT, R28, 0xf, PT ;  /* 0x0000000f1c00780c */ /* 0x000fe20003f04070 */
[----:B------:R-:W-:Y:S01]  /*0e40*/  FFMA.FTZ R7, R35, R35, R7 ;  /* 0x0000002323077223 */ /* 0x000fe20000010007 */
[----:B------:R-:W-:Y:S01]  /*0e50*/  FADD.FTZ R27, R27, R35 ;  /* 0x000000231b1b7221 */ /* 0x000fe20000010000 */
[----:B------:R-:W-:-:S04]  /*0e60*/  IMAD.U32 R6, R6, 0x10000, RZ ;  /* 0x0001000006067824 */ /* 0x000fc800078e00ff */
[----:B------:R-:W-:Y:S01]  /*0e70*/  FFMA.FTZ R7, R6, R6, R7 ;  /* 0x0000000606077223 */ /* 0x000fe20000010007 */
[----:B------:R-:W-:Y:S01]  /*0e80*/  FADD.FTZ R6, R27, R6 ;  /* 0x000000061b067221 */ /* 0x000fe20000010000 */
[----:B------:R-:W-:Y:S04]  /*0e90*/  BSSY B0, `(.L_x_1068) ;  /* 0x000011b000007945 */ /* 0x000fe80003800000 */
[----:B---3--:R0:W-:Y:S02]  /*0ea0*/  STS.64 [R29], R6 ;  /* 0x000000061d007388 */ /* 0x0081e40000000a00 */
[----:B0-----:R-:W-:Y:S01]  /*0eb0*/  CS2R R6, SRZ ;  /* 0x0000000000067805 */ /* 0x001fe2000001ff00 */
[----:B------:R-:W-:Y:S06]  /*0ec0*/  BAR.SYNC.DEFER_BLOCKING 0x0 ;  /* 0x0000000000007b1d */ /* 0x000fec0000010000 */
[----:B------:R-:W-:Y:S05]  /*0ed0*/  @P0 BRA `(.L_x_1069) ;  /* 0x0000001000580947 */ /* 0x000fea0003800000 */
[----:B------:R-:W0:Y:S01]  /*0ee0*/  S2R R26, SR_CgaCtaId ;  /* 0x00000000001a7919 */ /* 0x000e220000008800 */
[----:B------:R-:W-:Y:S02]  /*0ef0*/  SHF.L.U32 R6, R2, 0x3, RZ ;  /* 0x0000000302067819 */ /* 0x000fe400000006ff */
[----:B------:R-:W-:Y:S02]  /*0f00*/  SHF.L.U32 R29, R28, 0x3, RZ ;  /* 0x000000031c1d7819 */ /* 0x000fe400000006ff */
[----:B------:R-:W-:-:S04]  /*0f10*/  LOP3.LUT R6, R6, 0x8, RZ, 0xc0, !PT ;  /* 0x0000000806067812 */ /* 0x000fc800078ec0ff */
[----:B------:R-:W-:-:S05]  /*0f20*/  LEA.HI R6, R28, R6, RZ, 0x1f ;  /* 0x000000061c067211 */ /* 0x000fca00078ff8ff */
[----:B------:R-:W-:Y:S01]  /*0f30*/  IMAD R7, R6, 0x78, -R5 ;  /* 0x0000007806077824 */ /* 0x000fe200078e0a05 */
[----:B------:R-:W-:-:S04]  /*0f40*/  MOV R5, 0x400 ;  /* 0x0000040000057802 */ /* 0x000fc80000000f00 */
[----:B------:R-:W-:Y:S02]  /*0f50*/  SHF.R.S32.HI R6, RZ, 0x1f, R7 ;  /* 0x0000001fff067819 */ /* 0x000fe40000011407 */
[C---:B------:R-:W-:Y:S02]  /*0f60*/  IADD3 R37, R7.reuse, 0x64, RZ ;  /* 0x0000006407257810 */ /* 0x040fe40007ffe0ff */
[----:B------:R-:W-:Y:S02]  /*0f70*/  LEA.HI R6, R6, R7, RZ, 0x2 ;  /* 0x0000000706067211 */ /* 0x000fe400078f10ff */
[----:B------:R-:W-:Y:S02]  /*0f80*/  IADD3 R35, R7, 0x68, RZ ;  /* 0x0000006807237810 */ /* 0x000fe40007ffe0ff */
[----:B------:R-:W-:Y:S02]  /*0f90*/  SHF.R.S32.HI R6, RZ, 0x2, R6 ;  /* 0x00000002ff067819 */ /* 0x000fe40000011406 */
[----:B0-----:R-:W-:-:S02]  /*0fa0*/  LEA R5, R26, R5, 0x18 ;  /* 0x000000051a057211 */ /* 0x001fc400078ec0ff */
[----:B------:R-:W-:-:S04]  /*0fb0*/  IADD3 R26, R7, 0x4, RZ ;  /* 0x00000004071a7810 */ /* 0x000fc80007ffe0ff */
[----:B------:R-:W-:-:S04]  /*0fc0*/  SHF.R.S32.HI R27, RZ, 0x1f, R26 ;  /* 0x0000001fff1b7819 */ /* 0x000fc8000001141a */
[----:B------:R-:W-:Y:S01]  /*0fd0*/  LEA.HI R27, R27, R26, RZ, 0x2 ;  /* 0x0000001a1b1b7211 */ /* 0x000fe200078f10ff */
[----:B------:R-:W-:Y:S01]  /*0fe0*/  IMAD R26, R6, 0x18, R5 ;  /* 0x00000018061a7824 */ /* 0x000fe200078e0205 */
[----:B------:R-:W-:Y:S02]  /*0ff0*/  LOP3.LUT R6, R29, 0x8, RZ, 0xc0, !PT ;  /* 0x000000081d067812 */ /* 0x000fe400078ec0ff */
[----:B------:R-:W-:Y:S02]  /*1000*/  SHF.R.S32.HI R28, RZ, 0x2, R27 ;  /* 0x00000002ff1c7819 */ /* 0x000fe4000001141b */
[----:B------:R-:W-:-:S03]  /*1010*/  IADD3 R26, R26, R6, RZ ;  /* 0x000000061a1a7210 */ /* 0x000fc60007ffe0ff */
[----:B------:R-:W-:-:S03]  /*1020*/  IMAD R28, R28, 0x18, R5 ;  /* 0x000000181c1c7824 */ /* 0x000fc600078e0205 */
[----:B------:R-:W0:Y:S02]  /*1030*/  LDS.64 R26, [R26] ;  /* 0x000000001a1a7984 */ /* 0x000e240000000a00 */
        /* <DEDUP_REMOVED lines=212> */
[----:B------:R-:W-:Y:S01]  /*1d80*/  SHF.R.S32.HI R28, RZ, 0x1f, R37 ;  /* 0x0000001fff1c7819 */ /* 0x000fe20000011425 */
[----:B------:R-:W-:Y:S01]  /*1d90*/  FADD.FTZ R27, R29, R27 ;  /* 0x0000001b1d1b7221 */ /* 0x000fe20000010000 */
[----:B------:R-:W-:Y:S02]  /*1da0*/  IADD3 R29, R7, 0x6c, RZ ;  /* 0x0000006c071d7810 */ /* 0x000fe40007ffe0ff */
[----:B------:R-:W-:Y:S02]  /*1db0*/  LEA.HI R37, R28, R37, RZ, 0x2 ;  /* 0x000000251c257211 */ /* 0x000fe400078f10ff */
[----:B------:R-:W-:-:S04]  /*1dc0*/  SHF.R.S32.HI R28, RZ, 0x1f, R35 ;  /* 0x0000001fff1c7819 */ /* 0x000fc80000011423 */
[----:B------:R-:W-:Y:S02]  /*1dd0*/  LEA.HI R35, R28, R35, RZ, 0x2 ;  /* 0x000000231c237211 */ /* 0x000fe400078f10ff */
[----:B------:R-:W-:Y:S02]  /*1de0*/  SHF.R.S32.HI R28, RZ, 0x1f, R29 ;  /* 0x0000001fff1c7819 */ /* 0x000fe4000001141d */
[----:B------:R-:W-:Y:S02]  /*1df0*/  SHF.R.S32.HI R35, RZ, 0x2, R35 ;  /* 0x00000002ff237819 */ /* 0x000fe40000011423 */
[----:B------:R-:W-:Y:S02]  /*1e00*/  LEA.HI R29, R28, R29, RZ, 0x2 ;  /* 0x0000001d1c1d7211 */ /* 0x000fe400078f10ff */
[----:B------:R-:W-:Y:S01]  /*1e10*/  IADD3 R28, R7, 0x70, RZ ;  /* 0x00000070071c7810 */ /* 0x000fe20007ffe0ff */
[----:B------:R-:W-:Y:S01]  /*1e20*/  IMAD R35, R35, 0x18, R5 ;  /* 0x0000001823237824 */ /* 0x000fe200078e0205 */
[----:B------:R-:W-:-:S02]  /*1e30*/  IADD3 R7, R7, 0x74, RZ ;  /* 0x0000007407077810 */ /* 0x000fc40007ffe0ff */
[----:B------:R-:W-:Y:S02]  /*1e40*/  SHF.R.S32.HI R36, RZ, 0x1f, R28 ;  /* 0x0000001fff247819 */ /* 0x000fe4000001141c */
[----:B------:R-:W-:Y:S02]  /*1e50*/  SHF.R.S32.HI R29, RZ, 0x2, R29 ;  /* 0x00000002ff1d7819 */ /* 0x000fe4000001141d */
[----:B------:R-:W-:Y:S02]  /*1e60*/  LEA.HI R28, R36, R28, RZ, 0x2 ;  /* 0x0000001c241c7211 */ /* 0x000fe400078f10ff */
[----:B------:R-:W-:Y:S01]  /*1e70*/  SHF.R.S32.HI R36, RZ, 0x1f, R7 ;  /* 0x0000001fff247819 */ /* 0x000fe20000011407 */
[----:B------:R-:W-:Y:S01]  /*1e80*/  IMAD R29, R29, 0x18, R5 ;  /* 0x000000181d1d7824 */ /* 0x000fe200078e0205 */
[----:B------:R-:W-:Y:S02]  /*1e90*/  SHF.R.S32.HI R28, RZ, 0x2, R28 ;  /* 0x00000002ff1c7819 */ /* 0x000fe4000001141c */
[----:B------:R-:W-:Y:S01]  /*1ea0*/  LEA.HI R36, R36, R7, RZ, 0x2 ;  /* 0x0000000724247211 */ /* 0x000fe200078f10ff */
[----:B------:R-:W-:Y:S01]  /*1eb0*/  IMAD.IADD R29, R6, 0x1, R29 ;  /* 0x00000001061d7824 */ /* 0x000fe200078e021d */
[----:B------:R-:W-:Y:S01]  /*1ec0*/  SHF.R.S32.HI R7, RZ, 0x2, R37 ;  /* 0x00000002ff077819 */ /* 0x000fe20000011425 */
[----:B------:R-:W-:Y:S01]  /*1ed0*/  IMAD R28, R28, 0x18, R5 ;  /* 0x000000181c1c7824 */ /* 0x000fe200078e0205 */
[----:B------:R-:W-:-:S02]  /*1ee0*/  SHF.R.S32.HI R36, RZ, 0x2, R36 ;  /* 0x00000002ff247819 */ /* 0x000fc40000011424 */
[----:B------:R-:W-:Y:S01]  /*1ef0*/  IADD3 R35, R6, R35, RZ ;  /* 0x0000002306237210 */ /* 0x000fe20007ffe0ff */
[--C-:B------:R-:W-:Y:S02]  /*1f00*/  IMAD R7, R7, 0x18, R5.reuse ;  /* 0x0000001807077824 */ /* 0x100fe400078e0205 */
[----:B------:R-:W-:Y:S01]  /*1f10*/  IMAD R36, R36, 0x18, R5 ;  /* 0x0000001824247824 */ /* 0x000fe200078e0205 */
[C---:B------:R-:W-:Y:S02]  /*1f20*/  IADD3 R5, R6.reuse, R28, RZ ;  /* 0x0000001c06057210 */ /* 0x040fe40007ffe0ff */
[C---:B------:R-:W-:Y:S02]  /*1f30*/  IADD3 R7, R6.reuse, R7, RZ ;  /* 0x0000000706077210 */ /* 0x040fe40007ffe0ff */
[----:B------:R-:W-:-:S04]  /*1f40*/  IADD3 R28, R6, R36, RZ ;  /* 0x00000024061c7210 */ /* 0x000fc80007ffe0ff */
[----:B------:R-:W0:Y:S02]  /*1f50*/  LDS.64 R6, [R7] ;  /* 0x0000000007067984 */ /* 0x000e240000000a00 */
[----:B0-----:R-:W-:Y:S01]  /*1f60*/  FADD.FTZ R6, R26, R6 ;  /* 0x000000061a067221 */ /* 0x001fe20000010000 */
[----:B------:R-:W-:Y:S02]  /*1f70*/  FADD.FTZ R36, R27, R7 ;  /* 0x000000071b247221 */ /* 0x000fe40000010000 */
[----:B------:R-:W0:Y:S02]  /*1f80*/  LDS.64 R26, [R35] ;  /* 0x00000000231a7984 */ /* 0x000e240000000a00 */
[----:B0-----:R-:W-:Y:S01]  /*1f90*/  FADD.FTZ R26, R6, R26 ;  /* 0x0000001a061a7221 */ /* 0x001fe20000010000 */
[----:B------:R-:W-:Y:S01]  /*1fa0*/  FADD.FTZ R36, R36, R27 ;  /* 0x0000001b24247221 */ /* 0x000fe20000010000 */
[----:B------:R-:W0:Y:S04]  /*1fb0*/  LDS.64 R6, [R29] ;  /* 0x000000001d067984 */ /* 0x000e280000000a00 */
[----:B------:R-:W-:Y:S01]  /*1fc0*/  LDS.64 R28, [R28] ;  /* 0x000000001c1c7984 */ /* 0x000fe20000000a00 */
[----:B0-----:R-:W-:Y:S01]  /*1fd0*/  FADD.FTZ R6, R26, R6 ;  /* 0x000000061a067221 */ /* 0x001fe20000010000 */
[----:B------:R-:W-:-:S02]  /*1fe0*/  FADD.FTZ R7, R36, R7 ;  /* 0x0000000724077221 */ /* 0x000fc40000010000 */
[----:B------:R-:W0:Y:S02]  /*1ff0*/  LDS.64 R26, [R5] ;  /* 0x00000000051a7984 */ /* 0x000e240000000a00 */
[----:B0-----:R-:W-:Y:S01]  /*2000*/  FADD.FTZ R6, R6, R26 ;  /* 0x0000001a06067221 */ /* 0x001fe20000010000 */
[----:B------:R-:W-:-:S03]  /*2010*/  FADD.FTZ R7, R7, R27 ;  /* 0x0000001b07077221 */ /* 0x000fc60000010000 */
[----:B------:R-:W-:Y:S01]  /*2020*/  FADD.FTZ R6, R6, R28 ;  /* 0x0000001c06067221 */ /* 0x000fe20000010000 */
[----:B------:R-:W-:-:S07]  /*2030*/  FADD.FTZ R7, R7, R29 ;  /* 0x0000001d07077221 */ /* 0x000fce0000010000 */
.L_x_1069:
[----:B------:R-:W-:Y:S05]  /*2040*/  BSYNC B0 ;  /* 0x0000000000007941 */ /* 0x000fea0003800000 */
.L_x_1068:
        /* <DEDUP_REMOVED lines=8> */
[----:B--2---:R-:W-:-:S12]  /*20d0*/  FADD.FTZ R7, R5, R7 ;  /* 0x0000000705077221 */ /* 0x004fd80000010000 */
[----:B---34-:R-:W-:Y:S05]  /*20e0*/  @P0 BRA `(.L_x_1071) ;  /* 0x0000000000280947 */ /* 0x018fea0003800000 */
[----:B------:R-:W0:Y:S01]  /*20f0*/  LDC R5, c[0x0][0x10] ;  /* 0x00000400ff057b82 */ /* 0x000e220000000800 */
[----:B------:R-:W-:-:S04]  /*2100*/  SHF.R.U32.HI R26, RZ, 0x1, R37 ;  /* 0x00000001ff1a7819 */ /* 0x000fc80000011625 */
[----:B------:R-:W-:-:S04]  /*2110*/  SHF.L.U32 R26, R26, 0x6, RZ ;  /* 0x000000061a1a7819 */ /* 0x000fc800000006ff */
[----:B------:R-:W-:Y:S01]  /*2120*/  LOP3.LUT R26, R26, 0xffffffc0, R35, 0xe2, !PT ;  /* 0xffffffc01a1a7812 */ /* 0x000fe200078ee223 */
[----:B0-----:R-:W-:-:S05]  /*2130*/  IMAD R5, R5, UR4, R28 ;  /* 0x0000000405057c24 */ /* 0x001fca000f8e021c */
[----:B------:R-:W-:Y:S02]  /*2140*/  LEA R5, R5, R26, 0x9 ;  /* 0x0000001a05057211 */ /* 0x000fe400078e48ff */
[----:B------:R-:W0:Y:S02]  /*2150*/  LDC.64 R26, c[0x0][0x248] ;  /* 0x00009200ff1a7b82 */ /* 0x000e240000000a00 */
[----:B------:R-:W-:-:S05]  /*2160*/  SHF.L.U32 R5, R5, 0x1, RZ ;  /* 0x0000000105057819 */ /* 0x000fca00000006ff */
[----:B0-----:R-:W-:-:S05]  /*2170*/  IMAD.WIDE.U32 R26, R5, 0x4, R26 ;  /* 0x00000004051a7825 */ /* 0x001fca00078e001a */
[----:B------:R0:W-:Y:S02]  /*2180*/  STG.E.64 desc[UR8][R26.64], R6 ;  /* 0x000000061a007986 */ /* 0x0001e4000c101b08 */
.L_x_1071:
[----:B------:R-:W-:Y:S05]  /*2190*/  BSYNC B0 ;  /* 0x0000000000007941 */ /* 0x000fea0003800000 */
.L_x_1070:
[----:B------:R-:W-:Y:S01]  /*21a0*/  PRMT R23, R12, 0x7632, R23 ;  /* 0x000076320c177816 */ /* 0x000fe20000000017 */
[----:B------:R-:W-:Y:S01]  /*21b0*/  BAR.SYNC.DEFER_BLOCKING 0x0 ;  /* 0x0000000000007b1d */ /* 0x000fe20000010000 */
[----:B------:R-:W-:Y:S02]  /*21c0*/  PRMT R16, R11, 0x7632, R16 ;  /* 0x000076320b107816 */ /* 0x000fe40000000010 */
[----:B------:R-:W-:Y:S02]  /*21d0*/  PRMT R20, R23, 0x7632, R20 ;  /* 0x0000763217147816 */ /* 0x000fe40000000014 */
[----:B0-----:R-:W-:Y:S02]  /*21e0*/  PRMT R26, R13, 0x7632, R26 ;  /* 0x000076320d1a7816 */ /* 0x001fe4000000001a */
[----:B------:R-:W-:Y:S02]  /*21f0*/  PRMT R11, R17, 0x7632, R11 ;  /* 0x00007632110b7816 */ /* 0x000fe4000000000b */
[----:B------:R-:W-:Y:S01]  /*2200*/  PRMT R18, R18, 0x7632, R18 ;  /* 0x0000763212127816 */ /* 0x000fe20000000012 */
[----:B------:R0:W-:Y:S01]  /*2210*/  STL.S16 [R1], R26 ;  /* 0x0000001a01007387 */ /* 0x0001e20000100600 */
        /* <DEDUP_REMOVED lines=10> */
[C---:B------:R-:W-:Y:S01]  /*22c0*/  ISETP.NE.AND P0, PT, R37.reuse, RZ, PT ;  /* 0x000000ff2500720c */ /* 0x040fe20003f05270 */
[----:B------:R0:W-:Y:S01]  /*22d0*/  STL.S16 [R1+0x78], R14 ;  /* 0x0000780e01007387 */ /* 0x0001e20000100600 */
[----:B------:R-:W-:Y:S02]  /*22e0*/  PRMT R5, R10, 0x7632, R5 ;  /* 0x000076320a057816 */ /* 0x000fe40000000005 */
[----:B------:R-:W-:Y:S01]  /*22f0*/  PRMT R22, R22, 0x7632, R22 ;  /* 0x0000763216167816 */ /* 0x000fe20000000016 */
[----:B------:R0:W-:Y:S01]  /*2300*/  STL.S16 [R1+0x74], R13 ;  /* 0x0000740d01007387 */ /* 0x0001e20000100600 */
[----:B------:R-:W-:Y:S02]  /*2310*/  PRMT R10, R16, 0x7632, R10 ;  /* 0x00007632100a7816 */ /* 0x000fe4000000000a */
[----:B------:R-:W-:Y:S01]  /*2320*/  ISETP.GT.U32.AND P1, PT, R37, 0xff, PT ;  /* 0x000000ff2500780c */ /* 0x000fe20003f24070 */
[----:B------:R0:W-:Y:S01]  /*2330*/  STL.S16 [R1+0x7c], R12 ;  /* 0x00007c0c01007387 */ /* 0x0001e20000100600 */
[----:B-----5:R-:W-:-:S02]  /*2340*/  PRMT R29, R30, 0x7632, R29 ;  /* 0x000076321e1d7816 */ /* 0x020fc4000000001d */
[----:B------:R-:W-:Y:S01]  /*2350*/  PRMT R36, R31, 0x7632, R36 ;  /* 0x000076321f247816 */ /* 0x000fe20000000024 */
[----:B------:R-:W-:Y:S08]  /*2360*/  @P0 BRA `(.L_x_1072) ;  /* 0x00000000003c0947 */ /* 0x000ff00003800000 */
        /* <DEDUP_REMOVED lines=9> */
.L_x_1073:
[----:B------:R-:W2:Y:S04]  /*2400*/  LD.E.STRONG.GPU R15, desc[UR8][R12.64] ;  /* 0x000000080c0f7980 */ /* 0x000ea8000c10f900 */
[----:B--2---:R-:W-:Y:S01]  /*2410*/  CCTL.IVALL ;  /* 0x00000000ff00798f */ /* 0x004fe20002000000 */
[----:B------:R-:W-:Y:S05]  /*2420*/  YIELD ;  /* 0x0000000000007946 */ /* 0x000fea0003800000 */
[----:B-----5:R-:W-:-:S04]  /*2430*/  LOP3.LUT R15, R15, R14, RZ, 0x3c, !PT ;  /* 0x0000000e0f0f7212 */ /* 0x020fc800078e3cff */
[----:B------:R-:W-:-:S13]  /*2440*/  ISETP.GT.AND P0, PT, R15, -0x1, PT ;  /* 0xffffffff0f00780c */ /* 0x000fda0003f04270 */
[----:B------:R-:W-:Y:S05]  /*2450*/  @P0 BRA `(.L_x_1073) ;  /* 0xfffffffc00e80947 */ /* 0x000fea000383ffff */
.L_x_1072:
[----:B------:R-:W-:Y:S05]  /*2460*/  WARPSYNC.ALL ;  /* 0x0000000000007948 */ /* 0x000fea0003800000 */
[----:B0-----:R-:W-:Y:S02]  /*2470*/  PRMT R18, R8, 0x7632, R18 ;  /* 0x0000763208127816 */ /* 0x001fe40000000012 */
[----:B------:R-:W-:Y:S01]  /*2480*/  PRMT R27, R9, 0x7632, R27 ;  /* 0x00007632091b7816 */ /* 0x000fe2000000001b */
        /* <DEDUP_REMOVED lines=11> */
[----:B------:R-:W-:-:S04]  /*2540*/  @!P1 SHF.L.U32 R14, R14, 0x1, RZ ;  /* 0x000000010e0e9819 */ /* 0x000fc800000006ff */
[C---:B------:R-:W-:Y:S01]  /*2550*/  @!P1 IADD3 R17, R14.reuse, 0x40, RZ ;  /* 0x000000400e119810 */ /* 0x040fe20007ffe0ff */
[--C-:B--2---:R-:W-:Y:S01]  /*2560*/  @!P1 IMAD.WIDE.U32 R14, R14, 0x4, R12.reuse ;  /* 0x000000040e0e9825 */ /* 0x104fe200078e000c */
[----:B------:R-:W-:Y:S03]  /*2570*/  BAR.SYNC.DEFER_BLOCKING 0x0 ;  /* 0x0000000000007b1d */ /* 0x000fe60000010000 */
[----:B------:R-:W-:-:S03]  /*2580*/  @!P1 IMAD.WIDE.U32 R12, R17, 0x4, R12 ;  /* 0x00000004110c9825 */ /* 0x000fc600078e000c */
[----:B------:R-:W2:Y:S04]  /*2590*/  @!P1 LDG.E.64 R14, desc[UR8][R14.64] ;  /* 0x000000080e0e9981 */ /* 0x000ea8000c1e1b00 */
[----:B------:R-:W3:Y:S01]  /*25a0*/  @!P1 LDG.E.64 R12, desc[UR8][R12.64] ;  /* 0x000000080c0c9981 */ /* 0x000ee2000c1e1b00 */
[----:B------:R-:W-:Y:S01]  /*25b0*/  LOP3.LUT P0, RZ, R19, 0xffffff1f, RZ, 0xc0, !PT ;  /* 0xffffff1f13ff7812 */ /* 0x000fe2000780c0ff */
[----:B------:R-:W-:Y:S01]  /*25c0*/  BSSY B0, `(.L_x_1074) ;  /* 0x000003f000007945 */ /* 0x000fe20003800000 */
[----:B------:R-:W0:Y:S01]  /*25d0*/  S2R R21, SR_CTAID.X ;  /* 0x0000000000157919 */ /* 0x000e220000002500 */
[----:B--2---:R-:W-:Y:S01]  /*25e0*/  @!P1 FADD.FTZ R17, RZ, R14 ;  /* 0x0000000eff119221 */ /* 0x004fe20000010000 */
[----:B------:R-:W-:Y:S01]  /*25f0*/  HFMA2.MMA R14, -RZ, RZ, 0, 0 ;  /* 0x00000000ff0e7435 */ /* 0x000fe200000001ff */
[----:B------:R-:W-:-:S05]  /*2600*/  @!P1 FADD.FTZ R15, RZ, R15 ;  /* 0x0000000fff0f9221 */ /* 0x000fca0000010000 */
        /* <DEDUP_REMOVED lines=25> */
[----:B------:R-:W-:Y:S01]  /*27a0*/  @!P0 FMUL.FTZ R12, R12, 8.1380212577641941607e-06 ;  /* 0x370888890c0c8820 */ /* 0x000fe20000410000 */
[----:B------:R-:W-:Y:S01]  /*27b0*/  @!P0 IADD3 R15, R15, 0x1680, RZ ;  /* 0x000016800f0f8810 */ /* 0x000fe20007ffe0ff */
[----:B--2---:R-:W-:-:S02]  /*27c0*/  FADD.FTZ R17, R13, R17 ;  /* 0x000000110d117221 */ /* 0x004fc40000010000 */
[----:B------:R-:W-:-:S04]  /*27d0*/  @!P0 FMUL.FTZ R13, R12, R12 ;  /* 0x0000000c0c0d8220 */ /* 0x000fc80000410000 */
[----:B------:R-:W-:-:S05]  /*27e0*/  @!P0 FFMA.FTZ R13, R17, 8.1380212577641941607e-06, -R13 ;  /* 0x37088889110d8823 */ /* 0x000fca000001080d */
        /* <DEDUP_REMOVED lines=12> */
[C---:B------:R-:W-:Y:S01]  /*28b0*/  IMAD.SHL.U32 R13, R2.reuse, 0x8, RZ ;  /* 0x00000008020d7824 */ /* 0x040fe200078e00ff */
[----:B------:R-:W-:Y:S01]  /*28c0*/  SHF.L.U64.HI R12, R2, 0x3, R0 ;  /* 0x00000003020c7819 */ /* 0x000fe20000010200 */
[----:B------:R-:W-:Y:S02]  /*28d0*/  UMOV UR6, 0x400 ;  /* 0x0000040000067882 */ /* 0x000fe40000000000 */
[----:B------:R-:W-:Y:S01]  /*28e0*/  UIADD3 UR6, UR6, 0x1680, URZ ;  /* 0x0000168006067890 */ /* 0x000fe2000fffe03f */
[C---:B------:R-:W-:Y:S02]  /*28f0*/  LOP3.LUT R14, R13.reuse, 0x8, RZ, 0xc0, !PT ;  /* 0x000000080d0e7812 */ /* 0x040fe400078ec0ff */
[----:B------:R-:W-:Y:S02]  /*2900*/  LOP3.LUT R13, R13, 0xfffffff0, RZ, 0xc0, !PT ;  /* 0xfffffff00d0d7812 */ /* 0x000fe400078ec0ff */
[----:B------:R-:W-:-:S02]  /*2910*/  IADD3 R14, R14, R19, RZ ;  /* 0x000000130e0e7210 */ /* 0x000fc40007ffe0ff */
[----:B------:R-:W-:Y:S02]  /*2920*/  LOP3.LUT R12, R12, 0x1fffffff, RZ, 0xc0, !PT ;  /* 0x1fffffff0c0c7812 */ /* 0x000fe400078ec0ff */
        /* <DEDUP_REMOVED lines=8> */
.L_x_1075:
[----:B------:R-:W-:Y:S05]  /*29b0*/  BSYNC B0 ;  /* 0x0000000000007941 */ /* 0x000fea0003800000 */
.L_x_1074:
[----:B0-----:R-:W2:Y:S04]  /*29c0*/  LDL.LU R13, [R1+0x18] ;  /* 0x00001800010d7983 */ /* 0x001ea80000300800 */
[----:B------:R-:W2:Y:S04]  /*29d0*/  LDL.LU R12, [R1+0x4] ;  /* 0x00000400010c7983 */ /* 0x000ea80000300800 */
[----:B------:R0:W-:Y:S04]  /*29e0*/  STL [R1+0x84], R0 ;  /* 0x0000840001007387 */ /* 0x0001e80000100800 */
[----:B------:R-:W3:Y:S04]  /*29f0*/  LDL.LU R26, [R1+0xc] ;  /* 0x00000c00011a7983 */ /* 0x000ee80000300800 */
[----:B------:R-:W4:Y:S04]  /*2a00*/  LDL.LU R37, [R1+0x28] ;  /* 0x0000280001257983 */ /* 0x000f280000300800 */
[----:B------:R-:W5:Y:S04]  /*2a10*/  LDL.LU R35, [R1+0x30] ;  /* 0x0000300001237983 */ /* 0x000f680000300800 */
[----:B------:R-:W5:Y:S04]  /*2a20*/  LDL.LU R28, [R1+0x34] ;  /* 0x00003400011c7983 */ /* 0x000f680000300800 */
[----:B------:R-:W5:Y:S04]  /*2a30*/  LDL.LU R21, [R1+0x38] ;  /* 0x0000380001157983 */ /* 0x000f680000300800 */
[----:B------:R-:W5:Y:S04]  /*2a40*/  LDL.LU R19, [R1+0x3c] ;  /* 0x00003c0001137983 */ /* 0x000f680000300800 */
[----:B------:R-:W5:Y:S04]  /*2a50*/  LDL.LU R17, [R1+0x40] ;  /* 0x0000400001117983 */ /* 0x000f680000300800 */
[----:B0-----:R-:W5:Y:S01]  /*2a60*/  LDL.LU R0, [R1+0x44] ;  /* 0x0000440001007983 */ /* 0x001f620000300800 */
[----:B------:R-:W0:Y:S01]  /*2a70*/  S2UR UR7, SR_CgaCtaId ;  /* 0x00000000000779c3 */ /* 0x000e220000008800 */
[----:B------:R-:W-:-:S02]  /*2a80*/  UMOV UR6, 0x400 ;  /* 0x0000040000067882 */ /* 0x000fc40000000000 */
[----:B------:R-:W-:-:S04]  /*2a90*/  UIADD3 UR6, UR6, 0x1680, URZ ;  /* 0x0000168006067890 */ /* 0x000fc8000fffe03f */
[----:B0-----:R-:W-:Y:S01]  /*2aa0*/  ULEA UR6, UR7, UR6, 0x18 ;  /* 0x0000000607067291 */ /* 0x001fe2000f8ec03f */
[----:B------:R-:W-:Y:S01]  /*2ab0*/  STL [R1+0x88], R2 ;  /* 0x0000880201007387 */ /* 0x000fe20000100800 */
[----:B------:R-:W-:Y:S01]  /*2ac0*/  SHF.L.U32 R16, R16, 0x10, RZ ;  /* 0x0000001010107819 */ /* 0x000fe200000006ff */
[----:B--2---:R-:W-:Y:S01]  /*2ad0*/  IMAD R14, R12, 0xf0, R13 ;  /* 0x000000f00c0e7824 */ /* 0x004fe200078e020d */
[----:B------:R-:W-:-:S04]  /*2ae0*/  SHF.L.U32 R12, R2, 0x3, RZ ;  /* 0x00000003020c7819 */ /* 0x000fc800000006ff */
[----:B------:R-:W-:Y:S02]  /*2af0*/  LOP3.LUT R12, R12, 0x8, RZ, 0xc0, !PT ;  /* 0x000000080c0c7812 */ /* 0x000fe400078ec0ff */
[----:B------:R-:W-:Y:S02]  /*2b00*/  SHF.L.U32 R14, R14, 0x2, RZ ;  /* 0x000000020e0e7819 */ /* 0x000fe400000006ff */
[----:B------:R-:W-:-:S04]  /*2b10*/  IADD3 R12, RZ, -R12, RZ ;  /* 0x8000000cff0c7210 */ /* 0x000fc80007ffe0ff */
[----:B------:R-:W-:Y:S01]  /*2b20*/  MOV R15, R12 ;  /* 0x0000000c000f7202 */ /* 0x000fe20000000f00 */
[----:B------:R-:W-:-:S05]  /*2b30*/  IMAD.WIDE.U32 R12, R14, -0x77777777, RZ ;  /* 0x888888890e0c7825 */ /* 0x000fca00078e00ff */
[----:B------:R-:W-:-:S04]  /*2b40*/  LEA.HI R12, R13, R15, RZ, 0x1a ;  /* 0x0000000f0d0c7211 */ /* 0x000fc800078fd0ff */
[----:B------:R-:W-:Y:S01]  /*2b50*/  LEA R12, R12, UR6, 0x3 ;  /* 0x000000060c0c7c11 */ /* 0x000fe2000f8e18ff */
[----:B------:R-:W-:-:S04]  /*2b60*/  ULDC UR6, c[0x0][0x230] ;  /* 0x00008c0000067ab9 */ /* 0x000fc80000000800 */
[----:B------:R-:W0:Y:S01]  /*2b70*/  LDS.64 R24, [R12] ;  /* 0x000000000c187984 */ /* 0x000e220000000a00 */
[----:B------:R-:W-:-:S03]  /*2b80*/  SHF.R.S32.HI R15, RZ, 0x1f, R14 ;  /* 0x0000001fff0f7819 */ /* 0x000fc6000001140e */
[----:B------:R-:W-:-:S05]  /*2b90*/  IMAD.WIDE.U32 R14, R34, 0x1e0000, R14 ;  /* 0x001e0000220e7825 */ /* 0x000fca00078e000e */
[----:B---3--:R-:W-:Y:S02]  /*2ba0*/  IADD3 R26, R26, R15, RZ ;  /* 0x0000000f1a1a7210 */ /* 0x008fe40007ffe0ff */
[----:B------:R-:W-:-:S04]  /*2bb0*/  IADD3 R4, P0, R4, R14, RZ ;  /* 0x0000000e04047210 */ /* 0x000fc80007f1e0ff */
[----:B------:R-:W-:Y:S02]  /*2bc0*/  IADD3.X R13, RZ, R26, RZ, P0, !PT ;  /* 0x0000001aff0d7210 */ /* 0x000fe400007fe4ff */
[----:B----4-:R-:W-:Y:S01]  /*2bd0*/  IADD3 R34, P1, R37, R14, RZ ;  /* 0x0000000e25227210 */ /* 0x010fe20007f3e0ff */
[----:B0-----:R-:W-:Y:S01]  /*2be0*/  FADD.FTZ R25, R25, UR6 ;  /* 0x0000000619197e21 */ /* 0x001fe20008010000 */
[----:B------:R-:W-:-:S05]  /*2bf0*/  ULDC.64 UR6, c[0x0][0x210] ;  /* 0x0000840000067ab9 */ /* 0x000fca0000000a00 */
[----:B------:R-:W0:Y:S01]  /*2c00*/  MUFU.RSQ R25, R25 ;  /* 0x0000001900197308 */ /* 0x000e220000001400 */
[----:B------:R-:W-:Y:S01]  /*2c10*/  LEA R12, P0, R4, UR6, 0x1 ;  /* 0x00000006040c7c11 */ /* 0x000fe2000f8008ff */
[----:B------:R-:W-:-:S03]  /*2c20*/  FADD.FTZ R32, R32, -R24 ;  /* 0x8000001820207221 */ /* 0x000fc60000010000 */
[----:B------:R-:W-:Y:S02]  /*2c30*/  LEA.HI.X R13, R4, UR7, R13, 0x1, P0 ;  /* 0x00000007040d7c11 */ /* 0x000fe400080f0c0d */
[----:B-----5:R-:W-:Y:S01]  /*2c40*/  IADD3 R4, P2, R28, R14, RZ ;  /* 0x0000000e1c047210 */ /* 0x020fe20007f5e0ff */
[----:B------:R0:W-:Y:S01]  /*2c50*/  STL [R1+0xc], R34 ;  /* 0x00000c2201007387 */ /* 0x0001e20000100800 */
[----:B------:R-:W-:Y:S02]  /*2c60*/  SHF.L.U32 R28, R31, 0x10, RZ ;  /* 0x000000101f1c7819 */ /* 0x000fe400000006ff */
[----:B------:R-:W-:Y:S01]  /*2c70*/  SHF.L.U32 R31, R9, 0x10, RZ ;  /* 0x00000010091f7819 */ /* 0x000fe200000006ff */
[----:B0-----:R-:W-:Y:S01]  /*2c80*/  FMUL.FTZ R34, R25, R32 ;  /* 0x0000002019227220 */ /* 0x001fe20000410000 */
[----:B------:R-:W-:-:S03]  /*2c90*/  FADD.FTZ R32, -R24, R16 ;  /* 0x0000001018207221 */ /* 0x000fc60000010100 */
[----:B------:R-:W-:Y:S01]  /*2ca0*/  FFMA.FTZ R16, R34, R28, R31 ;  /* 0x0000001c22107223 */ /* 0x000fe2000001001f */
[----:B------:R-:W-:-:S03]  /*2cb0*/  IADD3 R2, P0, R35, R14, RZ ;  /* 0x0000000e23027210 */ /* 0x000fc60007f1e0ff */
[----:B------:R-:W-:-:S06]  /*2cc0*/  FMUL.FTZ R35, R16, -1.4426950216293334961 ;  /* 0xbfb8aa3b10237820 */ /* 0x000fcc0000410000 */
[----:B------:R-:W0:Y:S01]  /*2cd0*/  MUFU.EX2 R35, R35 ;  /* 0x0000002300237308 */ /* 0x000e220000000800 */
[----:B------:R-:W-:Y:S01]  /*2ce0*/  FADD.FTZ R37, R33, -R24 ;  /* 0x8000001821257221 */ /* 0x000fe20000010000 */
[----:B------:R1:W-:Y:S01]  /*2cf0*/  STL [R1+0x18], R2 ;  /* 0x0000180201007387 */ /* 0x0003e20000100800 */
[----:B------:R-:W-:-:S03]  /*2d00*/  IADD3 R15, P6, R0, R14, RZ ;  /* 0x0000000e000f7210 */ /* 0x000fc60007fde0ff */
[----:B-1----:R-:W2:Y:S04]  /*2d10*/  LDL.LU R2, [R1] ;  /* 0x0000000001027983 */ /* 0x002ea80000300800 */
[----:B------:R-:W3:Y:S01]  /*2d20*/  LDL.LU R0, [R1+0x10] ;  /* 0x0000100001007983 */ /* 0x000ee20000300800 */
[----:B0-----:R-:W-:-:S04]  /*2d30*/  FADD.FTZ R35, R35, 1 ;  /* 0x3f80000023237421 */ /* 0x001fc80000010000 */
[----:B------:R0:W-:Y:S02]  /*2d40*/  MUFU.RCP R33, R35 ;  /* 0x0000002300217308 */ /* 0x0001e40000001000 */
[----:B0-----:R-:W-:Y:S02]  /*2d50*/  FMUL.FTZ R35, R25, R37 ;  /* 0x0000002519237220 */ /* 0x001fe40000410000 */
[----:B------:R-:W4:Y:S01]  /*2d60*/  LDL.LU R37, [R1+0x8] ;  /* 0x0000080001257983 */ /* 0x000f220000300800 */
[-C--:B------:R-:W-:Y:S02]  /*2d70*/  IADD3 R21, P3, R21, R14.reuse, RZ ;  /* 0x0000000e15157210 */ /* 0x080fe40007f7e0ff */
[-C--:B------:R-:W-:Y:S02]  /*2d80*/  IADD3 R19, P4, R19, R14.reuse, RZ ;  /* 0x0000000e13137210 */ /* 0x080fe40007f9e0ff */
[----:B------:R-:W-:Y:S01]  /*2d90*/  IADD3 R17, P5, R17, R14, RZ ;  /* 0x0000000e11117210 */ /* 0x000fe20007fbe0ff */
[----:B------:R-:W-:Y:S01]  /*2da0*/  FADD.FTZ R14, R3, -R24 ;  /* 0x80000018030e7221 */ /* 0x000fe20000010000 */
[----:B------:R-:W-:Y:S01]  /*2db0*/  SHF.L.U32 R3, R5, 0x10, RZ ;  /* 0x0000001005037819 */ /* 0x000fe200000006ff */
[----:B------:R-:W-:Y:S01]  /*2dc0*/  IMAD.U32 R30, R30, 0x10000, RZ ;  /* 0x000100001e1e7824 */ /* 0x000fe200078e00ff */
[----:B------:R-:W-:Y:S01]  /*2dd0*/  SHF.L.U32 R5, R8, 0x10, RZ ;  /* 0x0000001008057819 */ /* 0x000fe200000006ff */
[----:B------:R-:W-:-:S04]  /*2de0*/  FMUL.FTZ R8, R14, R25 ;  /* 0x000000190e087220 */ /* 0x000fc80000410000 */
[----:B------:R-:W-:-:S04]  /*2df0*/  FFMA.FTZ R8, R8, R30, R5 ;  /* 0x0000001e08087223 */ /* 0x000fc80000010005 */
[----:B------:R-:W-:Y:S01]  /*2e00*/  FMUL.FTZ R14, R8, -1.4426950216293334961 ;  /* 0xbfb8aa3b080e7820 */ /* 0x000fe20000410000 */
[----:B------:R-:W-:Y:S01]  /*2e10*/  FADD.FTZ R9, -R24, R3 ;  /* 0x0000000318097221 */ /* 0x000fe20000010100 */
[----:B------:R-:W-:Y:S02]  /*2e20*/  SHF.L.U32 R29, R29, 0x10, RZ ;  /* 0x000000101d1d7819 */ /* 0x000fe400000006ff */
[----:B------:R-:W-:Y:S02]  /*2e30*/  SHF.L.U32 R3, R18, 0x10, RZ ;  /* 0x0000001012037819 */ /* 0x000fe400000006ff */
[----:B------:R-:W0:Y:S01]  /*2e40*/  MUFU.EX2 R14, R14 ;  /* 0x0000000e000e7308 */ /* 0x000e220000000800 */
[----:B------:R-:W-:Y:S01]  /*2e50*/  FMUL.FTZ R9, R25, R9 ;  /* 0x0000000919097220 */ /* 0x000fe20000410000 */
[----:B------:R-:W-:Y:S01]  /*2e60*/  SHF.L.U32 R27, R27, 0x10, RZ ;  /* 0x000000101b1b7819 */ /* 0x000fe200000006ff */
[----:B------:R-:W-:Y:S02]  /*2e70*/  IMAD.U32 R36, R36, 0x10000, RZ ;  /* 0x0001000024247824 */ /* 0x000fe400078e00ff */
[----:B------:R-:W-:Y:S01]  /*2e80*/  FMUL.FTZ R32, R25, R32 ;  /* 0x0000002019207220 */ /* 0x000fe20000410000 */
[----:B------:R-:W-:-:S03]  /*2e90*/  FFMA.FTZ R9, R9, R29, R3 ;  /* 0x0000001d09097223 */ /* 0x000fc60000010003 */
[----:B------:R-:W-:Y:S01]  /*2ea0*/  FFMA.FTZ R34, R32, R36, R27 ;  /* 0x0000002420227223 */ /* 0x000fe2000001001b */
[----:B------:R-:W-:-:S03]  /*2eb0*/  FMUL.FTZ R18, R9, -1.4426950216293334961 ;  /* 0xbfb8aa3b09127820 */ /* 0x000fc60000410000 */
[----:B------:R-:W-:-:S03]  /*2ec0*/  FMUL.FTZ R32, R34, -1.4426950216293334961 ;  /* 0xbfb8aa3b22207820 */ /* 0x000fc60000410000 */
[----:B------:R-:W1:Y:S01]  /*2ed0*/  MUFU.EX2 R18, R18 ;  /* 0x0000001200127308 */ /* 0x000e620000000800 */
[----:B0-----:R-:W-:-:S07]  /*2ee0*/  FADD.FTZ R14, R14, 1 ;  /* 0x3f8000000e0e7421 */ /* 0x001fce0000010000 */
[----:B------:R-:W0:Y:S08]  /*2ef0*/  MUFU.EX2 R32, R32 ;  /* 0x0000002000207308 */ /* 0x000e300000000800 */
[----:B------:R-:W5:Y:S01]  /*2f00*/  MUFU.RCP R14, R14 ;  /* 0x0000000e000e7308 */ /* 0x000f620000001000 */
[----:B-1----:R-:W-:Y:S01]  /*2f10*/  FADD.FTZ R18, R18, 1 ;  /* 0x3f80000012127421 */ /* 0x002fe20000010000 */
[----:B------:R-:W-:Y:S01]  /*2f20*/  FFMA.FTZ R35, R30, R35, R5 ;  /* 0x000000231e237223 */ /* 0x000fe20000010005 */
[----:B0-----:R-:W-:-:S05]  /*2f30*/  FADD.FTZ R32, R32, 1 ;  /* 0x3f80000020207421 */ /* 0x001fca0000010000 */
[----:B------:R-:W0:Y:S01]  /*2f40*/  MUFU.RCP R18, R18 ;  /* 0x0000001200127308 */ /* 0x000e220000001000 */
[----:B-----5:R-:W-:Y:S01]  /*2f50*/  FMUL.FTZ R14, R8, R14 ;  /* 0x0000000e080e7220 */ /* 0x020fe20000410000 */
[----:B------:R-:W-:-:S06]  /*2f60*/  FMUL.FTZ R8, R35, -1.4426950216293334961 ;  /* 0xbfb8aa3b23087820 */ /* 0x000fcc0000410000 */
[----:B------:R-:W1:Y:S01]  /*2f70*/  MUFU.RCP R32, R32 ;  /* 0x0000002000207308 */ /* 0x000e620000001000 */
[----:B------:R-:W-:-:S07]  /*2f80*/  SHF.L.U32 R23, R23, 0x10, RZ ;  /* 0x0000001017177819 */ /* 0x000fce00000006ff */
[----:B------:R-:W5:Y:S01]  /*2f90*/  MUFU.EX2 R8, R8 ;  /* 0x0000000800087308 */ /* 0x000f620000000800 */
[----:B0-----:R-:W-:Y:S01]  /*2fa0*/  FMUL.FTZ R18, R9, R18 ;  /* 0x0000001209127220 */ /* 0x001fe20000410000 */
[----:B------:R-:W-:Y:S01]  /*2fb0*/  FMUL.FTZ R9, R16, R33 ;  /* 0x0000002110097220 */ /* 0x000fe20000410000 */
[----:B------:R-:W-:Y:S01]  /*2fc0*/  FADD.FTZ R23, -R24, R23 ;  /* 0x0000001718177221 */ /* 0x000fe20000010100 */
[----:B-1----:R-:W-:-:S03]  /*2fd0*/  FMUL.FTZ R16, R34, R32 ;  /* 0x0000002022107220 */ /* 0x002fc60000410000 */
[----:B------:R0:W-:Y:S04]  /*2fe0*/  STL [R1+0x4c], R9 ;  /* 0x00004c0901007387 */ /* 0x0001e80000100800 */
[----:B------:R4:W-:Y:S01]  /*2ff0*/  STL [R1+0x48], R16 ;  /* 0x0000481001007387 */ /* 0x0009e20000100800 */
[----:B-----5:R-:W-:Y:S01]  /*3000*/  FADD.FTZ R8, R8, 1 ;  /* 0x3f80000008087421 */ /* 0x020fe20000010000 */
[----:B0-----:R-:W-:-:S04]  /*3010*/  FMUL.FTZ R9, R25, R23 ;  /* 0x0000001719097220 */ /* 0x001fc80000410000 */
[----:B------:R-:W-:Y:S01]  /*3020*/  FFMA.FTZ R9, R29, R9, R3 ;  /* 0x000000091d097223 */ /* 0x000fe20000010003 */
[----:B------:R-:W-:Y:S03]  /*3030*/  MUFU.RCP R8, R8 ;  /* 0x0000000800087308 */ /* 0x000fe60000001000 */
[----:B------:R-:W-:-:S06]  /*3040*/  FMUL.FTZ R23, R9, -1.4426950216293334961 ;  /* 0xbfb8aa3b09177820 */ /* 0x000fcc0000410000 */
[----:B------:R-:W0:Y:S02]  /*3050*/  MUFU.EX2 R23, R23 ;  /* 0x0000001700177308 */ /* 0x000e240000000800 */
[----:B0-----:R-:W-:-:S06]  /*3060*/  FADD.FTZ R23, R23, 1 ;  /* 0x3f80000017177421 */ /* 0x001fcc0000010000 */
[----:B------:R-:W-:Y:S01]  /*3070*/  MUFU.RCP R23, R23 ;  /* 0x0000001700177308 */ /* 0x000fe20000001000 */
[----:B--2---:R-:W-:-:S05]  /*3080*/  SHF.L.U32 R32, R2, 0x10, RZ ;  /* 0x0000001002207819 */ /* 0x004fca00000006ff */
[----:B------:R-:W-:-:S04]  /*3090*/  FADD.FTZ R32, -R24, R32 ;  /* 0x0000002018207221 */ /* 0x000fc80000010100 */
[----:B------:R-:W-:Y:S01]  /*30a0*/  FMUL.FTZ R33, R25, R32 ;  /* 0x0000002019217220 */ /* 0x000fe20000410000 */
[----:B----4-:R-:W-:-:S04]  /*30b0*/  FADD.FTZ R16, R37, -R24 ;  /* 0x8000001825107221 */ /* 0x010fc80000010000 */
[----:B------:R-:W-:-:S04]  /*30c0*/  FMUL.FTZ R16, R25, R16 ;  /* 0x0000001019107220 */ /* 0x000fc80000410000 */
[----:B------:R-:W-:-:S04]  /*30d0*/  FFMA.FTZ R16, R28, R16, R31 ;  /* 0x000000101c107223 */ /* 0x000fc8000001001f */
[----:B------:R-:W-:Y:S01]  /*30e0*/  FMUL.FTZ R32, R16, -1.4426950216293334961 ;  /* 0xbfb8aa3b10207820 */ /* 0x000fe20000410000 */
[----:B---3--:R-:W-:Y:S01]  /*30f0*/  FADD.FTZ R37, R0, -R24 ;  /* 0x8000001800257221 */ /* 0x008fe20000010000 */
[----:B------:R-:W-:Y:S02]  /*3100*/  FMUL.FTZ R0, R35, R8 ;  /* 0x0000000823007220 */ /* 0x000fe40000410000 */
[----:B------:R-:W2:Y:S02]  /*3110*/  LDL.LU R35, [R1+0x14] ;  /* 0x0000140001237983 */ /* 0x000ea40000300800 */
[----:B------:R-:W0:Y:S02]  /*3120*/  MUFU.EX2 R32, R32 ;  /* 0x0000002000207308 */ /* 0x000e240000000800 */
[----:B------:R1:W-:Y:S04]  /*3130*/  STL [R1+0x44], R0 ;  /* 0x0000440001007387 */ /* 0x0003e80000100800 */
[----:B------:R-:W3:Y:S01]  /*3140*/  LDL.LU R2, [R1+0x1c] ;  /* 0x00001c0001027983 */ /* 0x000ee20000300800 */
[----:B0-----:R-:W-:-:S06]  /*3150*/  FADD.FTZ R32, R32, 1 ;  /* 0x3f80000020207421 */ /* 0x001fcc0000010000 */
[----:B------:R-:W0:Y:S01]  /*3160*/  MUFU.RCP R32, R32 ;  /* 0x0000002000207308 */ /* 0x000e220000001000 */
[----:B-1----:R-:W-:-:S05]  /*3170*/  FMUL.FTZ R0, R9, R23 ;  /* 0x0000001709007220 */ /* 0x002fca0000410000 */
[----:B------:R0:W-:Y:S02]  /*3180*/  STL [R1+0x40], R0 ;  /* 0x0000400001007387 */ /* 0x0001e40000100800 */
[----:B0-----:R-:W-:-:S05]  /*3190*/  FMUL.FTZ R0, R16, R32 ;  /* 0x0000002010007220 */ /* 0x001fca0000410000 */
[----:B------:R0:W-:Y:S04]  /*31a0*/  STL [R1+0x3c], R0 ;  /* 0x00003c0001007387 */ /* 0x0001e80000100800 */
[----:B0-----:R-:W4:Y:S01]  /*31b0*/  LDL.LU R0, [R1+0x20] ;  /* 0x0000200001007983 */ /* 0x001f220000300800 */
[----:B------:R-:W-:Y:S01]  /*31c0*/  FFMA.FTZ R33, R36, R33, R27 ;  /* 0x0000002124217223 */ /* 0x000fe2000001001b */
[----:B------:R-:W-:Y:S01]  /*31d0*/  FMUL.FTZ R37, R25, R37 ;  /* 0x0000002519257220 */ /* 0x000fe20000410000 */
[----:B------:R-:W-:Y:S02]  /*31e0*/  SHF.L.U32 R22, R22, 0x10, RZ ;  /* 0x0000001016167819 */ /* 0x000fe400000006ff */
[----:B------:R-:W-:Y:S01]  /*31f0*/  FMUL.FTZ R34, R33, -1.4426950216293334961 ;  /* 0xbfb8aa3b21227820 */ /* 0x000fe20000410000 */
[----:B------:R-:W-:-:S02]  /*3200*/  FFMA.FTZ R37, R30, R37, R5 ;  /* 0x000000251e257223 */ /* 0x000fc40000010005 */
[----:B------:R-:W-:Y:S02]  /*3210*/  FADD.FTZ R22, -R24, R22 ;  /* 0x0000001618167221 */ /* 0x000fe40000010100 */
[----:B------:R-:W-:Y:S01]  /*3220*/  FMUL.FTZ R8, R37, -1.4426950216293334961 ;  /* 0xbfb8aa3b25087820 */ /* 0x000fe20000410000 */
[----:B------:R-:W0:Y:S01]  /*3230*/  MUFU.EX2 R34, R34 ;  /* 0x0000002200227308 */ /* 0x000e220000000800 */
[----:B------:R-:W-:-:S04]  /*3240*/  FMUL.FTZ R22, R25, R22 ;  /* 0x0000001619167220 */ /* 0x000fc80000410000 */
[----:B------:R-:W-:-:S03]  /*3250*/  FFMA.FTZ R22, R29, R22, R3 ;  /* 0x000000161d167223 */ /* 0x000fc60000010003 */
[----:B------:R-:W1:Y:S01]  /*3260*/  MUFU.EX2 R8, R8 ;  /* 0x0000000800087308 */ /* 0x000e620000000800 */
[----:B------:R-:W-:-:S07]  /*3270*/  FMUL.FTZ R9, R22, -1.4426950216293334961 ;  /* 0xbfb8aa3b16097820 */ /* 0x000fce0000410000 */
[----:B------:R-:W5:Y:S01]  /*3280*/  MUFU.EX2 R9, R9 ;  /* 0x0000000900097308 */ /* 0x000f620000000800 */
[----:B0-----:R-:W-:Y:S01]  /*3290*/  FADD.FTZ R34, R34, 1 ;  /* 0x3f80000022227421 */ /* 0x001fe20000010000 */
[----:B------:R-:W-:-:S06]  /*32a0*/  SHF.L.U32 R20, R20, 0x10, RZ ;  /* 0x0000001014147819 */ /* 0x000fcc00000006ff */
[----:B------:R-:W0:Y:S01]  /*32b0*/  MUFU.RCP R34, R34 ;  /* 0x0000002200227308 */ /* 0x000e220000001000 */
[----:B-1----:R-:W-:Y:S01]  /*32c0*/  FADD.FTZ R8, R8, 1 ;  /* 0x3f80000008087421 */ /* 0x002fe20000010000 */
[----:B------:R-:W-:-:S06]  /*32d0*/  FADD.FTZ R20, -R24, R20 ;  /* 0x0000001418147221 */ /* 0x000fcc0000010100 */
[----:B------:R-:W1:Y:S01]  /*32e0*/  MUFU.RCP R8, R8 ;  /* 0x0000000800087308 */ /* 0x000e620000001000 */
[----:B-----5:R-:W-:Y:S01]  /*32f0*/  FADD.FTZ R9, R9, 1 ;  /* 0x3f80000009097421 */ /* 0x020fe20000010000 */
[----:B------:R-:W-:-:S06]  /*3300*/  FMUL.FTZ R20, R25, R20 ;  /* 0x0000001419147220 */ /* 0x000fcc0000410000 */
[----:B------:R-:W-:Y:S01]  /*3310*/  MUFU.RCP R32, R9 ;  /* 0x0000000900207308 */ /* 0x000fe20000001000 */
[----:B0-----:R-:W-:Y:S01]  /*3320*/  FMUL.FTZ R23, R33, R34 ;  /* 0x0000002221177220 */ /* 0x001fe20000410000 */
[----:B------:R-:W-:-:S04]  /*3330*/  FFMA.FTZ R20, R36, R20, R27 ;  /* 0x0000001424147223 */ /* 0x000fc8000001001b */
[----:B------:R0:W-:Y:S01]  /*3340*/  STL [R1+0x34], R23 ;  /* 0x0000341701007387 */ /* 0x0001e20000100800 */
[----:B-1----:R-:W-:Y:S01]  /*3350*/  FMUL.FTZ R16, R37, R8 ;  /* 0x0000000825107220 */ /* 0x002fe20000410000 */
[----:B0-----:R-:W-:-:S04]  /*3360*/  FMUL.FTZ R23, R20, -1.4426950216293334961 ;  /* 0xbfb8aa3b14177820 */ /* 0x001fc80000410000 */
[----:B------:R0:W-:Y:S02]  /*3370*/  STL [R1+0x38], R16 ;  /* 0x0000381001007387 */ /* 0x0001e40000100800 */
[----:B------:R-:W1:Y:S02]  /*3380*/  MUFU.EX2 R23, R23 ;  /* 0x0000001700177308 */ /* 0x000e640000000800 */
[----:B-1----:R-:W-:Y:S01]  /*3390*/  FADD.FTZ R23, R23, 1 ;  /* 0x3f80000017177421 */ /* 0x002fe20000010000 */
[----:B---3--:R-:W-:-:S04]  /*33a0*/  FADD.FTZ R9, R2, -R24 ;  /* 0x8000001802097221 */ /* 0x008fc80000010000 */
[----:B------:R-:W-:-:S04]  /*33b0*/  FMUL.FTZ R9, R25, R9 ;  /* 0x0000000919097220 */ /* 0x000fc80000410000 */
[----:B------:R-:W-:-:S04]  /*33c0*/  FFMA.FTZ R9, R30, R9, R5 ;  /* 0x000000091e097223 */ /* 0x000fc80000010005 */
[----:B0-----:R-:W-:-:S06]  /*33d0*/  FMUL.FTZ R16, R9, -1.4426950216293334961 ;  /* 0xbfb8aa3b09107820 */ /* 0x001fcc0000410000 */
[----:B------:R-:W0:Y:S01]  /*33e0*/  MUFU.EX2 R16, R16 ;  /* 0x0000001000107308 */ /* 0x000e220000000800 */
[----:B------:R-:W-:-:S05]  /*33f0*/  FMUL.FTZ R2, R22, R32 ;  /* 0x0000002016027220 */ /* 0x000fca0000410000 */
[----:B------:R1:W-:Y:S02]  /*3400*/  STL [R1+0x30], R2 ;  /* 0x0000300201007387 */ /* 0x0003e40000100800 */
[----:B------:R0:W-:Y:S02]  /*3410*/  MUFU.RCP R32, R23 ;  /* 0x0000001700207308 */ /* 0x0001e40000001000 */
[----:B-1----:R-:W3:Y:S01]  /*3420*/  LDL.LU R2, [R1+0x50] ;  /* 0x0000500001027983 */ /* 0x002ee20000300800 */
[----:B0-----:R-:W-:Y:S01]  /*3430*/  FADD.FTZ R23, R16, 1 ;  /* 0x3f80000010177421 */ /* 0x001fe20000010000 */
[--C-:B----4-:R-:W-:Y:S02]  /*3440*/  FADD.FTZ R16, R0, -R24.reuse ;  /* 0x8000001800107221 */ /* 0x110fe40000010000 */
[----:B------:R-:W4:Y:S01]  /*3450*/  LDL.LU R0, [R1+0x54] ;  /* 0x0000540001007983 */ /* 0x000f220000300800 */
[----:B--2---:R-:W-:-:S04]  /*3460*/  FADD.FTZ R8, R35, -R24 ;  /* 0x8000001823087221 */ /* 0x004fc80000010000 */
[----:B------:R-:W-:-:S04]  /*3470*/  FMUL.FTZ R8, R25, R8 ;  /* 0x0000000819087220 */ /* 0x000fc80000410000 */
[----:B------:R-:W-:Y:S01]  /*3480*/  FFMA.FTZ R8, R28, R8, R31 ;  /* 0x000000081c087223 */ /* 0x000fe2000001001f */
[----:B------:R-:W-:-:S03]  /*3490*/  SHF.L.U32 R6, R6, 0x10, RZ ;  /* 0x0000001006067819 */ /* 0x000fc600000006ff */
[----:B------:R-:W-:Y:S02]  /*34a0*/  FMUL.FTZ R33, R8, -1.4426950216293334961 ;  /* 0xbfb8aa3b08217820 */ /* 0x000fe40000410000 */
[----:B------:R-:W-:-:S04]  /*34b0*/  FADD.FTZ R6, -R24, R6 ;  /* 0x0000000618067221 */ /* 0x000fc80000010100 */
[----:B------:R-:W0:Y:S01]  /*34c0*/  MUFU.EX2 R33, R33 ;  /* 0x0000002100217308 */ /* 0x000e220000000800 */
[----:B------:R-:W-:-:S04]  /*34d0*/  FMUL.FTZ R6, R25, R6 ;  /* 0x0000000619067220 */ /* 0x000fc80000410000 */
[----:B------:R-:W-:-:S04]  /*34e0*/  FFMA.FTZ R6, R29, R6, R3 ;  /* 0x000000061d067223 */ /* 0x000fc80000010003 */
[----:B------:R-:W-:-:S06]  /*34f0*/  FMUL.FTZ R22, R6, -1.4426950216293334961 ;  /* 0xbfb8aa3b06167820 */ /* 0x000fcc0000410000 */
[----:B------:R-:W1:Y:S01]  /*3500*/  MUFU.EX2 R22, R22 ;  /* 0x0000001600167308 */ /* 0x000e620000000800 */
[----:B0-----:R-:W-:-:S07]  /*3510*/  FADD.FTZ R33, R33, 1 ;  /* 0x3f80000021217421 */ /* 0x001fce0000010000 */
[----:B------:R-:W0:Y:S01]  /*3520*/  MUFU.RCP R33, R33 ;  /* 0x0000002100217308 */ /* 0x000e220000001000 */
[----:B------:R-:W-:Y:S01]  /*3530*/  FMUL.FTZ R16, R25, R16 ;  /* 0x0000001019107220 */ /* 0x000fe20000410000 */
[----:B-1----:R-:W-:-:S03]  /*3540*/  FADD.FTZ R34, R22, 1 ;  /* 0x3f80000016227421 */ /* 0x002fc60000010000 */
[----:B------:R-:W-:-:S03]  /*3550*/  FFMA.FTZ R22, R28, R16, R31 ;  /* 0x000000101c167223 */ /* 0x000fc6000001001f */
[----:B------:R-:W1:Y:S01]  /*3560*/  MUFU.RCP R23, R23 ;  /* 0x0000001700177308 */ /* 0x000e620000001000 */
[----:B0-----:R-:W-:Y:S01]  /*3570*/  FMUL.FTZ R33, R8, R33 ;  /* 0x0000002108217220 */ /* 0x001fe20000410000 */
[----:B------:R-:W-:-:S06]  /*3580*/  FMUL.FTZ R8, R22, -1.4426950216293334961 ;  /* 0xbfb8aa3b16087820 */ /* 0x000fcc0000410000 */
[----:B------:R-:W0:Y:S01]  /*3590*/  MUFU.RCP R16, R34 ;  /* 0x0000002200107308 */ /* 0x000e220000001000 */
[----:B------:R-:W-:-:S07]  /*35a0*/  SHF.L.U32 R7, R7, 0x10, RZ ;  /* 0x0000001007077819 */ /* 0x000fce00000006ff */
[----:B------:R-:W2:Y:S01]  /*35b0*/  MUFU.EX2 R8, R8 ;  /* 0x0000000800087308 */ /* 0x000ea20000000800 */
[----:B------:R-:W-:Y:S01]  /*35c0*/  FADD.FTZ R7, -R24, R7 ;  /* 0x0000000718077221 */ /* 0x000fe20000010100 */
[----:B------:R-:W-:Y:S01]  /*35d0*/  FMUL.FTZ R32, R20, R32 ;  /* 0x0000002014207220 */ /* 0x000fe20000410000 */
[----:B-1----:R-:W-:Y:S01]  /*35e0*/  FMUL.FTZ R20, R9, R23 ;  /* 0x0000001709147220 */ /* 0x002fe20000410000 */
[----:B0-----:R-:W-:Y:S01]  /*35f0*/  FMUL.FTZ R9, R6, R16 ;  /* 0x0000001006097220 */ /* 0x001fe20000410000 */
[----:B------:R-:W-:Y:S01]  /*3600*/  FMUL.FTZ R6, R25, R7 ;  /* 0x0000000719067220 */ /* 0x000fe20000410000 */
[----:B--2---:R-:W-:-:S06]  /*3610*/  FADD.FTZ R7, R8, 1 ;  /* 0x3f80000008077421 */ /* 0x004fcc0000010000 */
[----:B------:R-:W-:Y:S01]  /*3620*/  MUFU.RCP R7, R7 ;  /* 0x0000000700077308 */ /* 0x000fe20000001000 */
[----:B------:R-:W-:Y:S01]  /*3630*/  IMAD.U32 R8, R10, 0x10000, RZ ;  /* 0x000100000a087824 */ /* 0x000fe200078e00ff */
[----:B------:R-:W-:Y:S04]  /*3640*/  STL [R1+0x28], R33 ;  /* 0x0000282101007387 */ /* 0x000fe80000100800 */
[----:B------:R-:W-:Y:S04]  /*3650*/  STL [R1+0x14], R32 ;  /* 0x0000142001007387 */ /* 0x000fe80000100800 */
[----:B------:R-:W-:Y:S04]  /*3660*/  STL [R1+0x20], R20 ;  /* 0x0000201401007387 */ /* 0x000fe80000100800 */
[----:B------:R0:W-:Y:S04]  /*3670*/  STL [R1+0x1c], R9 ;  /* 0x00001c0901007387 */ /* 0x0001e80000100800 */
[----:B------:R-:W2:Y:S04]  /*3680*/  LDL.LU R35, [R1+0x58] ;  /* 0x0000580001237983 */ /* 0x000ea80000300800 */
[----:B------:R-:W5:Y:S01]  /*3690*/  LDL.LU R34, [R1+0x24] ;  /* 0x0000240001227983 */ /* 0x000f620000300800 */
[----:B------:R-:W-:Y:S01]  /*36a0*/  FADD.FTZ R8, -R24, R8 ;  /* 0x0000000818087221 */ /* 0x000fe20000010100 */
[----:B------:R-:W-:-:S03]  /*36b0*/  FFMA.FTZ R6, R36, R6, R27 ;  /* 0x0000000624067223 */ /* 0x000fc6000001001b */
[----:B------:R-:W-:Y:S01]  /*36c0*/  FMUL.FTZ R8, R25, R8 ;  /* 0x0000000819087220 */ /* 0x000fe20000410000 */
[----:B------:R-:W-:-:S03]  /*36d0*/  FMUL.FTZ R23, R6, -1.4426950216293334961 ;  /* 0xbfb8aa3b06177820 */ /* 0x000fc60000410000 */
[----:B------:R-:W-:-:S04]  /*36e0*/  FFMA.FTZ R8, R29, R8, R3 ;  /* 0x000000081d087223 */ /* 0x000fc80000010003 */
[----:B0-----:R-:W-:Y:S01]  /*36f0*/  FMUL.FTZ R9, R8, -1.4426950216293334961 ;  /* 0xbfb8aa3b08097820 */ /* 0x001fe20000410000 */
[----:B------:R-:W-:Y:S08]  /*3700*/  MUFU.EX2 R23, R23 ;  /* 0x0000001700177308 */ /* 0x000ff00000000800 */
[----:B------:R-:W0:Y:S01]  /*3710*/  MUFU.EX2 R9, R9 ;  /* 0x0000000900097308 */ /* 0x000e220000000800 */
[----:B------:R-:W-:Y:S01]  /*3720*/  SHF.L.U32 R11, R11, 0x10, RZ ;  /* 0x000000100b0b7819 */ /* 0x000fe200000006ff */
[----:B0-----:R-:W-:Y:S01]  /*3730*/  FADD.FTZ R9, R9, 1 ;  /* 0x3f80000009097421 */ /* 0x001fe20000010000 */
[----:B----4-:R-:W-:Y:S01]  /*3740*/  FADD.FTZ R10, R0, -R24 ;  /* 0x80000018000a7221 */ /* 0x010fe20000010000 */
[----:B------:R-:W-:-:S05]  /*3750*/  FMUL.FTZ R0, R22, R7 ;  /* 0x0000000716007220 */ /* 0x000fca0000410000 */
[----:B------:R0:W-:Y:S04]  /*3760*/  STL [R1+0x10], R0 ;  /* 0x0000100001007387 */ /* 0x0001e80000100800 */
[----:B------:R-:W4:Y:S04]  /*3770*/  LDL.LU R33, [R1+0x2c] ;  /* 0x00002c0001217983 */ /* 0x000f280000300800 */
[----:B------:R-:W4:Y:S01]  /*3780*/  LDL.LU R32, [R1+0x5c] ;  /* 0x00005c0001207983 */ /* 0x000f220000300800 */
[----:B---3--:R-:W-:Y:S01]  /*3790*/  FADD.FTZ R16, R2, -R24 ;  /* 0x8000001802107221 */ /* 0x008fe20000010000 */
[----:B------:R-:W-:-:S03]  /*37a0*/  FMUL.FTZ R10, R25, R10 ;  /* 0x0000000a190a7220 */ /* 0x000fc60000410000 */
[----:B------:R-:W-:Y:S01]  /*37b0*/  FMUL.FTZ R16, R25, R16 ;  /* 0x0000001019107220 */ /* 0x000fe20000410000 */
[----:B------:R-:W-:-:S03]  /*37c0*/  FFMA.FTZ R10, R28, R10, R31 ;  /* 0x0000000a1c0a7223 */ /* 0x000fc6000001001f */
[----:B------:R-:W-:Y:S01]  /*37d0*/  FFMA.FTZ R16, R30, R16, R5 ;  /* 0x000000101e107223 */ /* 0x000fe20000010005 */
[----:B------:R-:W-:-:S03]  /*37e0*/  FMUL.FTZ R7, R10, -1.4426950216293334961 ;  /* 0xbfb8aa3b0a077820 */ /* 0x000fc60000410000 */
[----:B------:R-:W-:-:S03]  /*37f0*/  FMUL.FTZ R20, R16, -1.4426950216293334961 ;  /* 0xbfb8aa3b10147820 */ /* 0x000fc60000410000 */
[----:B------:R-:W-:Y:S08]  /*3800*/  MUFU.EX2 R7, R7 ;  /* 0x0000000700077308 */ /* 0x000ff00000000800 */
[----:B------:R-:W1:Y:S01]  /*3810*/  MUFU.EX2 R20, R20 ;  /* 0x0000001400147308 */ /* 0x000e620000000800 */
[----:B------:R-:W-:Y:S01]  /*3820*/  FADD.FTZ R22, R23, 1 ;  /* 0x3f80000017167421 */ /* 0x000fe20000010000 */
[----:B------:R-:W-:-:S06]  /*3830*/  FADD.FTZ R23, -R24, R11 ;  /* 0x0000000b18177221 */ /* 0x000fcc0000010100 */
[----:B------:R-:W0:Y:S08]  /*3840*/  MUFU.RCP R22, R22 ;  /* 0x0000001600167308 */ /* 0x000e300000001000 */
[----:B------:R3:W0:Y:S01]  /*3850*/  MUFU.RCP R11, R9 ;  /* 0x00000009000b7308 */ /* 0x0006220000001000 */
[----:B-1----:R-:W-:Y:S01]  /*3860*/  FADD.FTZ R20, R20, 1 ;  /* 0x3f80000014147421 */ /* 0x002fe20000010000 */
[----:B---3--:R-:W-:-:S06]  /*3870*/  FADD.FTZ R9, R7, 1 ;  /* 0x3f80000007097421 */ /* 0x008fcc0000010000 */
[----:B------:R-:W1:Y:S08]  /*3880*/  MUFU.RCP R20, R20 ;  /* 0x0000001400147308 */ /* 0x000e700000001000 */
[----:B------:R-:W3:Y:S01]  /*3890*/  MUFU.RCP R9, R9 ;  /* 0x0000000900097308 */ /* 0x000ee20000001000 */
[----:B0-----:R-:W-:Y:S01]  /*38a0*/  FMUL.FTZ R0, R6, R22 ;  /* 0x0000001606007220 */ /* 0x001fe20000410000 */
[----:B------:R-:W-:-:S04]  /*38b0*/  FMUL.FTZ R2, R8, R11 ;  /* 0x0000000b08027220 */ /* 0x000fc80000410000 */
[----:B------:R1:W-:Y:S02]  /*38c0*/  STL [R1+0x8], R0 ;  /* 0x0000080001007387 */ /* 0x0003e40000100800 */
[----:B-1----:R-:W-:Y:S01]  /*38d0*/  FMUL.FTZ R0, R16, R20 ;  /* 0x0000001410007220 */ /* 0x002fe20000410000 */
[----:B---3--:R-:W-:-:S04]  /*38e0*/  FMUL.FTZ R10, R10, R9 ;  /* 0x000000090a0a7220 */ /* 0x008fc80000410000 */
[----:B------:R-:W-:Y:S04]  /*38f0*/  STL [R1+0x8c], R0 ;  /* 0x00008c0001007387 */ /* 0x000fe80000100800 */
[----:B------:R0:W-:Y:S04]  /*3900*/  STL [R1+0x90], R2 ;  /* 0x0000900201007387 */ /* 0x0001e80000100800 */
[----:B------:R1:W-:Y:S04]  /*3910*/  STL [R1+0x94], R10 ;  /* 0x0000940a01007387 */ /* 0x0003e80000100800 */
[----:B0-----:R-:W3:Y:S04]  /*3920*/  LDL.LU R2, [R1+0x60] ;  /* 0x0000600001027983 */ /* 0x001ee80000300800 */
[----:B------:R-:W3:Y:S01]  /*3930*/  LDL.LU R0, [R1+0x70] ;  /* 0x0000700001007983 */ /* 0x000ee20000300800 */
[----:B------:R-:W-:Y:S01]  /*3940*/  FMUL.FTZ R23, R25, R23 ;  /* 0x0000001719177220 */ /* 0x000fe20000410000 */
[----:B-----5:R-:W-:Y:S01]  /*3950*/  SHF.L.U32 R9, R34, 0x10, RZ ;  /* 0x0000001022097819 */ /* 0x020fe200000006ff */
[----:B--2---:R-:W-:-:S02]  /*3960*/  FADD.FTZ R8, R35, -R24 ;  /* 0x8000001823087221 */ /* 0x004fc40000010000 */
[----:B------:R-:W-:Y:S01]  /*3970*/  FFMA.FTZ R7, R36, R23, R27 ;  /* 0x0000001724077223 */ /* 0x000fe2000001001b */
[----:B------:R-:W-:Y:S01]  /*3980*/  F2FP.BF16.F32.PACK_AB R14, R18, R14 ;  /* 0x0000000e120e723e */ /* 0x000fe200000010ff */
[----:B-1----:R-:W2:Y:S02]  /*3990*/  LDL.LU R10, [R1+0x64] ;  /* 0x00006400010a7983 */ /* 0x002ea40000300800 */
[----:B------:R-:W-:-:S06]  /*39a0*/  FMUL.FTZ R6, R7, -1.4426950216293334961 ;  /* 0xbfb8aa3b07067820 */ /* 0x000fcc0000410000 */
[----:B------:R-:W0:Y:S01]  /*39b0*/  MUFU.EX2 R6, R6 ;  /* 0x0000000600067308 */ /* 0x000e220000000800 */
[----:B------:R-:W-:Y:S01]  /*39c0*/  FADD.FTZ R9, -R24, R9 ;  /* 0x0000000918097221 */ /* 0x000fe20000010100 */
[----:B------:R-:W-:Y:S01]  /*39d0*/  FMUL.FTZ R8, R25, R8 ;  /* 0x0000000819087220 */ /* 0x000fe20000410000 */
[----:B0-----:R-:W-:-:S05]  /*39e0*/  FADD.FTZ R6, R6, 1 ;  /* 0x3f80000006067421 */ /* 0x001fca0000010000 */
[----:B------:R-:W0:Y:S01]  /*39f0*/  MUFU.RCP R11, R6 ;  /* 0x00000006000b7308 */ /* 0x000e220000001000 */
[----:B------:R-:W-:Y:S01]  /*3a00*/  FMUL.FTZ R9, R25, R9 ;  /* 0x0000000919097220 */ /* 0x000fe20000410000 */
[----:B------:R-:W-:-:S03]  /*3a10*/  FFMA.FTZ R8, R30, R8, R5 ;  /* 0x000000081e087223 */ /* 0x000fc60000010005 */
[----:B------:R-:W-:Y:S01]  /*3a20*/  FFMA.FTZ R9, R29, R9, R3 ;  /* 0x000000091d097223 */ /* 0x000fe20000010003 */
[----:B------:R-:W-:-:S03]  /*3a30*/  FMUL.FTZ R23, R8, -1.4426950216293334961 ;  /* 0xbfb8aa3b08177820 */ /* 0x000fc60000410000 */
[----:B------:R-:W-:Y:S01]  /*3a40*/  FMUL.FTZ R22, R9, -1.4426950216293334961 ;  /* 0xbfb8aa3b09167820 */ /* 0x000fe20000410000 */
[----:B0-----:R-:W-:Y:S02]  /*3a50*/  FMUL.FTZ R11, R7, R11 ;  /* 0x0000000b070b7220 */ /* 0x001fe40000410000 */
[----:B------:R-:W0:Y:S08]  /*3a60*/  MUFU.EX2 R23, R23 ;  /* 0x0000001700177308 */ /* 0x000e300000000800 */
[----:B------:R-:W1:Y:S01]  /*3a70*/  MUFU.EX2 R22, R22 ;  /* 0x0000001600167308 */ /* 0x000e620000000800 */
[----:B0-----:R-:W-:Y:S01]  /*3a80*/  FADD.FTZ R23, R23, 1 ;  /* 0x3f80000017177421 */ /* 0x001fe20000010000 */
[----:B-1----:R-:W-:-:S06]  /*3a90*/  FADD.FTZ R22, R22, 1 ;  /* 0x3f80000016167421 */ /* 0x002fcc0000010000 */
[----:B------:R-:W0:Y:S08]  /*3aa0*/  MUFU.RCP R23, R23 ;  /* 0x0000001700177308 */ /* 0x000e300000001000 */
[----:B------:R-:W1:Y:S01]  /*3ab0*/  MUFU.RCP R22, R22 ;  /* 0x0000001600167308 */ /* 0x000e620000001000 */
[----:B------:R-:W-:Y:S01]  /*3ac0*/  PRMT R18, R14, 0x7632, R18 ;  /* 0x000076320e127816 */ /* 0x000fe20000000012 */
[----:B------:R5:W-:Y:S01]  /*3ad0*/  STG.E.U16 desc[UR8][R12.64], R14 ;  /* 0x0000000e0c007986 */ /* 0x000be2000c101508 */
[----:B0-----:R-:W-:-:S03]  /*3ae0*/  FMUL.FTZ R8, R8, R23 ;  /* 0x0000001708087220 */ /* 0x001fc60000410000 */
[----:B------:R-:W-:Y:S01]  /*3af0*/  STL [R1+0x98], R11 ;  /* 0x0000980b01007387 */ /* 0x000fe20000100800 */
[----:B-1----:R-:W-:-:S03]  /*3b00*/  FMUL.FTZ R9, R9, R22 ;  /* 0x0000001609097220 */ /* 0x002fc60000410000 */
[----:B------:R0:W-:Y:S04]  /*3b10*/  STL [R1+0x9c], R8 ;  /* 0x00009c0801007387 */ /* 0x0001e80000100800 */
[----:B------:R-:W-:Y:S01]  /*3b20*/  STL [R1+0xa0], R9 ;  /* 0x0000a00901007387 */ /* 0x000fe20000100800 */
[----:B----4-:R-:W-:Y:S01]  /*3b30*/  SHF.L.U32 R16, R33, 0x10, RZ ;  /* 0x0000001021107819 */ /* 0x010fe200000006ff */
[----:B------:R-:W-:-:S04]  /*3b40*/  FADD.FTZ R6, R32, -R24 ;  /* 0x8000001820067221 */ /* 0x000fc80000010000 */
[----:B------:R-:W-:Y:S01]  /*3b50*/  FADD.FTZ R16, -R24, R16 ;  /* 0x0000001018107221 */ /* 0x000fe20000010100 */
[----:B------:R-:W-:-:S03]  /*3b60*/  FMUL.FTZ R6, R25, R6 ;  /* 0x0000000619067220 */ /* 0x000fc60000410000 */
[----:B------:R-:W-:Y:S01]  /*3b70*/  FMUL.FTZ R16, R25, R16 ;  /* 0x0000001019107220 */ /* 0x000fe20000410000 */
[----:B------:R-:W-:-:S03]  /*3b80*/  FFMA.FTZ R6, R28, R6, R31 ;  /* 0x000000061c067223 */ /* 0x000fc6000001001f */
[----:B------:R-:W-:Y:S01]  /*3b90*/  FFMA.FTZ R16, R36, R16, R27 ;  /* 0x0000001024107223 */ /* 0x000fe2000001001b */
[----:B------:R-:W-:-:S03]  /*3ba0*/  FMUL.FTZ R20, R6, -1.4426950216293334961 ;  /* 0xbfb8aa3b06147820 */ /* 0x000fc60000410000 */
[----:B------:R-:W-:-:S03]  /*3bb0*/  FMUL.FTZ R7, R16, -1.4426950216293334961 ;  /* 0xbfb8aa3b10077820 */ /* 0x000fc60000410000 */
[----:B------:R-:W1:Y:S08]  /*3bc0*/  MUFU.EX2 R20, R20 ;  /* 0x0000001400147308 */ /* 0x000e700000000800 */
[----:B------:R-:W4:Y:S01]  /*3bd0*/  MUFU.EX2 R7, R7 ;  /* 0x0000000700077308 */ /* 0x000f220000000800 */
[----:B-1----:R-:W-:Y:S01]  /*3be0*/  FADD.FTZ R20, R20, 1 ;  /* 0x3f80000014147421 */ /* 0x002fe20000010000 */
[----:B----4-:R-:W-:-:S06]  /*3bf0*/  FADD.FTZ R7, R7, 1 ;  /* 0x3f80000007077421 */ /* 0x010fcc0000010000 */
[----:B------:R-:W1:Y:S08]  /*3c00*/  MUFU.RCP R20, R20 ;  /* 0x0000001400147308 */ /* 0x000e700000001000 */
[----:B------:R-:W4:Y:S01]  /*3c10*/  MUFU.RCP R7, R7 ;  /* 0x0000000700077308 */ /* 0x000f220000001000 */
[----:B-1----:R-:W-:Y:S01]  /*3c20*/  FMUL.FTZ R6, R6, R20 ;  /* 0x0000001406067220 */ /* 0x002fe20000410000 */
[----:B----4-:R-:W-:Y:S01]  /*3c30*/  FMUL.FTZ R7, R16, R7 ;  /* 0x0000000710077220 */ /* 0x010fe20000410000 */
[----:B------:R-:W-:-:S02]  /*3c40*/  IADD3.X R16, RZ, R26, RZ, P6, !PT ;  /* 0x0000001aff107210 */ /* 0x000fc400037fe4ff */
[C---:B-----5:R-:W-:Y:S01]  /*3c50*/  LEA R14, P6, R15.reuse, UR6, 0x1 ;  /* 0x000000060f0e7c11 */ /* 0x060fe2000f8c08ff */
[----:B------:R-:W-:Y:S03]  /*3c60*/  STL [R1+0xa4], R6 ;  /* 0x0000a40601007387 */ /* 0x000fe60000100800 */
[----:B------:R-:W-:Y:S01]  /*3c70*/  LEA.HI.X R15, R15, UR7, R16, 0x1, P6 ;  /* 0x000000070f0f7c11 */ /* 0x000fe2000b0f0c10 */
[----:B------:R1:W-:Y:S04]  /*3c80*/  STL [R1+0xa8], R7 ;  /* 0x0000a80701007387 */ /* 0x0003e80000100800 */
[----:B------:R-:W-:Y:S04]  /*3c90*/  STL [R1+0xb0], R12 ;  /* 0x0000b00c01007387 */ /* 0x000fe80000100800 */
[----:B------:R-:W-:Y:S04]  /*3ca0*/  STL [R1+0xac], R13 ;  /* 0x0000ac0d01007387 */ /* 0x000fe80000100800 */
[----:B------:R-:W-:Y:S04]  /*3cb0*/  STL [R1+0xb8], R14 ;  /* 0x0000b80e01007387 */ /* 0x000fe80000100800 */
[----:B------:R-:W-:Y:S04]  /*3cc0*/  STL [R1+0xb4], R15 ;  /* 0x0000b40f01007387 */ /* 0x000fe80000100800 */
[----:B0-----:R-:W4:Y:S04]  /*3cd0*/  LDL.LU R8, [R1+0x68] ;  /* 0x0000680001087983 */ /* 0x001f280000300800 */
[----:B-1----:R-:W5:Y:S04]  /*3ce0*/  LDL.LU R7, [R1+0x74] ;  /* 0x0000740001077983 */ /* 0x002f680000300800 */
[----:B------:R-:W5:Y:S01]  /*3cf0*/  LDL.LU R6, [R1+0x78] ;  /* 0x0000780001067983 */ /* 0x000f620000300800 */
[----:B---3--:R-:W-:-:S03]  /*3d00*/  FADD.FTZ R32, R2, -R24 ;  /* 0x8000001802207221 */ /* 0x008fc60000010000 */
[----:B------:R-:W3:Y:S01]  /*3d10*/  LDL.LU R2, [R1+0x6c] ;  /* 0x00006c0001027983 */ /* 0x000ee20000300800 */
[----:B------:R-:W-:-:S03]  /*3d20*/  SHF.L.U32 R33, R0, 0x10, RZ ;  /* 0x0000001000217819 */ /* 0x000fc600000006ff */
[----:B------:R-:W3:Y:S04]  /*3d30*/  LDL.LU R0, [R1+0x7c] ;  /* 0x00007c0001007983 */ /* 0x000ee80000300800 */
[----:B------:R0:W-:Y:S01]  /*3d40*/  STG.E.U16 desc[UR8][R12.64+0x2], R18 ;  /* 0x000002120c007986 */ /* 0x0001e2000c101508 */
[-C--:B------:R-:W-:Y:S02]  /*3d50*/  IADD3.X R20, RZ, R26.reuse, RZ, P4, !PT ;  /* 0x0000001aff147210 */ /* 0x080fe400027fe4ff */
[----:B0-----:R-:W-:Y:S02]  /*3d60*/  IADD3.X R18, RZ, R26, RZ, P5, !PT ;  /* 0x0000001aff127210 */ /* 0x001fe40002ffe4ff */
[----:B------:R-:W-:-:S04]  /*3d70*/  LEA R16, P5, R17, UR6, 0x1 ;  /* 0x0000000611107c11 */ /* 0x000fc8000f8a08ff */
[----:B------:R-:W-:Y:S02]  /*3d80*/  LEA.HI.X R17, R17, UR7, R18, 0x1, P5 ;  /* 0x0000000711117c11 */ /* 0x000fe4000a8f0c12 */
[C---:B------:R-:W-:Y:S02]  /*3d90*/  LEA R18, P4, R19.reuse, UR6, 0x1 ;  /* 0x0000000613127c11 */ /* 0x040fe4000f8808ff */
[----:B------:R-:W-:Y:S02]  /*3da0*/  IADD3.X R22, RZ, R26, RZ, P3, !PT ;  /* 0x0000001aff167210 */ /* 0x000fe40001ffe4ff */
[----:B------:R-:W-:Y:S02]  /*3db0*/  LEA.HI.X R19, R19, UR7, R20, 0x1, P4 ;  /* 0x0000000713137c11 */ /* 0x000fe4000a0f0c14 */
[----:B------:R-:W-:Y:S01]  /*3dc0*/  LEA R20, P3, R21, UR6, 0x1 ;  /* 0x0000000615147c11 */ /* 0x000fe2000f8608ff */
[----:B------:R-:W-:Y:S01]  /*3dd0*/  FMUL.FTZ R32, R25, R32 ;  /* 0x0000002019207220 */ /* 0x000fe20000410000 */
[----:B------:R-:W-:-:S02]  /*3de0*/  IMAD.X R23, RZ, RZ, R26, P2 ;  /* 0x000000ffff177224 */ /* 0x000fc400010e061a */
[----:B------:R-:W-:Y:S01]  /*3df0*/  LEA.HI.X R21, R21, UR7, R22, 0x1, P3 ;  /* 0x0000000715157c11 */ /* 0x000fe200098f0c16 */
[----:B------:R-:W-:Y:S01]  /*3e00*/  FFMA.FTZ R32, R30, R32, R5 ;  /* 0x000000201e207223 */ /* 0x000fe20000010005 */
[----:B------:R-:W-:-:S04]  /*3e10*/  LEA R22, P2, R4, UR6, 0x1 ;  /* 0x0000000604167c11 */ /* 0x000fc8000f8408ff */
[----:B------:R-:W-:Y:S01]  /*3e20*/  LEA.HI.X R23, R4, UR7, R23, 0x1, P2 ;  /* 0x0000000704177c11 */ /* 0x000fe200090f0c17 */
[----:B------:R-:W-:-:S06]  /*3e30*/  FMUL.FTZ R4, R32, -1.4426950216293334961 ;  /* 0xbfb8aa3b20047820 */ /* 0x000fcc0000410000 */
[----:B------:R-:W0:Y:S01]  /*3e40*/  MUFU.EX2 R4, R4 ;  /* 0x0000000400047308 */ /* 0x000e220000000800 */
[----:B------:R-:W-:Y:S01]  /*3e50*/  FADD.FTZ R33, -R24, R33 ;  /* 0x0000002118217221 */ /* 0x000fe20000010100 */
[----:B0-----:R-:W-:-:S06]  /*3e60*/  FADD.FTZ R4, R4, 1 ;  /* 0x3f80000004047421 */ /* 0x001fcc0000010000 */
[----:B------:R-:W0:Y:S01]  /*3e70*/  MUFU.RCP R4, R4 ;  /* 0x0000000400047308 */ /* 0x000e220000001000 */
[----:B------:R-:W-:-:S04]  /*3e80*/  FMUL.FTZ R33, R25, R33 ;  /* 0x0000002119217220 */ /* 0x000fc80000410000 */
[----:B------:R-:W-:Y:S01]  /*3e90*/  FFMA.FTZ R33, R29, R33, R3 ;  /* 0x000000211d217223 */ /* 0x000fe20000010003 */
[----:B0-----:R-:W-:-:S03]  /*3ea0*/  FMUL.FTZ R4, R32, R4 ;  /* 0x0000000420047220 */ /* 0x001fc60000410000 */
[----:B------:R-:W-:-:S06]  /*3eb0*/  FMUL.FTZ R32, R33, -1.4426950216293334961 ;  /* 0xbfb8aa3b21207820 */ /* 0x000fcc0000410000 */
[----:B------:R-:W0:Y:S02]  /*3ec0*/  MUFU.EX2 R32, R32 ;  /* 0x0000002000207308 */ /* 0x000e240000000800 */
[----:B0-----:R-:W-:Y:S01]  /*3ed0*/  FADD.FTZ R34, R32, 1 ;  /* 0x3f80000020227421 */ /* 0x001fe20000010000 */
[----:B--2---:R-:W-:-:S04]  /*3ee0*/  FADD.FTZ R32, R10, -R24 ;  /* 0x800000180a207221 */ /* 0x004fc80000010000 */
[----:B------:R-:W-:Y:S01]  /*3ef0*/  FMUL.FTZ R32, R25, R32 ;  /* 0x0000002019207220 */ /* 0x000fe20000410000 */
[----:B------:R-:W0:Y:S03]  /*3f00*/  MUFU.RCP R34, R34 ;  /* 0x0000002200227308 */ /* 0x000e260000001000 */
[----:B------:R-:W-:Y:S01]  /*3f10*/  FFMA.FTZ R30, R30, R32, R5 ;  /* 0x000000201e1e7223 */ /* 0x000fe20000010005 */
[----:B----4-:R-:W-:-:S04]  /*3f20*/  FADD.FTZ R5, R8, -R24 ;  /* 0x8000001808057221 */ /* 0x010fc80000010000 */
[----:B------:R-:W-:-:S04]  /*3f30*/  FMUL.FTZ R5, R25, R5 ;  /* 0x0000000519057220 */ /* 0x000fc80000410000 */
[----:B------:R-:W-:Y:S01]  /*3f40*/  FFMA.FTZ R32, R28, R5, R31 ;  /* 0x000000051c207223 */ /* 0x000fe2000001001f */
[----:B0-----:R-:W-:-:S03]  /*3f50*/  FMUL.FTZ R5, R33, R34 ;  /* 0x0000002221057220 */ /* 0x001fc60000410000 */
[----:B------:R-:W-:Y:S01]  /*3f60*/  FMUL.FTZ R33, R32, -1.4426950216293334961 ;  /* 0xbfb8aa3b20217820 */ /* 0x000fe20000410000 */
[----:B-----5:R-:W-:-:S05]  /*3f70*/  SHF.L.U32 R34, R7, 0x10, RZ ;  /* 0x0000001007227819 */ /* 0x020fca00000006ff */
[----:B------:R-:W0:Y:S01]  /*3f80*/  MUFU.EX2 R33, R33 ;  /* 0x0000002100217308 */ /* 0x000e220000000800 */
[----:B------:R-:W-:-:S04]  /*3f90*/  FADD.FTZ R34, -R24, R34 ;  /* 0x0000002218227221 */ /* 0x000fc80000010100 */
[----:B------:R-:W-:-:S04]  /*3fa0*/  FMUL.FTZ R34, R25, R34 ;  /* 0x0000002219227220 */ /* 0x000fc80000410000 */
[----:B------:R-:W-:Y:S01]  /*3fb0*/  FFMA.FTZ R29, R29, R34, R3 ;  /* 0x000000221d1d7223 */ /* 0x000fe20000010003 */
[----:B0-----:R-:W-:Y:S01]  /*3fc0*/  FADD.FTZ R3, R33, 1 ;  /* 0x3f80000021037421 */ /* 0x001fe20000010000 */
[----:B------:R-:W-:-:S05]  /*3fd0*/  SHF.L.U32 R33, R6, 0x10, RZ ;  /* 0x0000001006217819 */ /* 0x000fca00000006ff */
[----:B------:R-:W-:-:S04]  /*3fe0*/  FADD.FTZ R33, -R24, R33 ;  /* 0x0000002118217221 */ /* 0x000fc80000010100 */
[----:B------:R-:W-:-:S04]  /*3ff0*/  FMUL.FTZ R33, R25, R33 ;  /* 0x0000002119217220 */ /* 0x000fc80000410000 */
[----:B------:R-:W-:Y:S01]  /*4000*/  FFMA.FTZ R35, R36, R33, R27 ;  /* 0x0000002124237223 */ /* 0x000fe2000001001b */
[----:B---3--:R-:W-:Y:S02]  /*4010*/  FADD.FTZ R33, R2, -R24 ;  /* 0x8000001802217221 */ /* 0x008fe40000010000 */
[----:B------:R-:W2:Y:S02]  /*4020*/  LDL.LU R2, [R1+0x48] ;  /* 0x0000480001027983 */ /* 0x000ea40000300800 */
[----:B------:R-:W-:-:S04]  /*4030*/  FMUL.FTZ R33, R25, R33 ;  /* 0x0000002119217220 */ /* 0x000fc80000410000 */
[----:B------:R-:W-:Y:S01]  /*4040*/  FFMA.FTZ R28, R28, R33, R31 ;  /* 0x000000211c1c7223 */ /* 0x000fe2000001001f */
[----:B------:R-:W-:Y:S02]  /*4050*/  SHF.L.U32 R33, R0, 0x10, RZ ;  /* 0x0000001000217819 */ /* 0x000fe400000006ff */
[----:B------:R-:W2:Y:S04]  /*4060*/  LDL.LU R0, [R1+0x4c] ;  /* 0x00004c0001007983 */ /* 0x000ea80000300800 */
[----:B------:R-:W3:Y:S04]  /*4070*/  LDL.LU R14, [R1+0x18] ;  /* 0x00001800010e7983 */ /* 0x000ee80000300800 */
[----:B------:R-:W4:Y:S04]  /*4080*/  LDL.LU R15, [R1+0xc] ;  /* 0x00000c00010f7983 */ /* 0x000f280000300800 */
[----:B------:R-:W5:Y:S04]  /*4090*/  LDL.LU R12, [R1+0x40] ;  /* 0x00004000010c7983 */ /* 0x000f680000300800 */
[----:B------:R-:W5:Y:S01]  /*40a0*/  LDL.LU R13, [R1+0x44] ;  /* 0x00004400010d7983 */ /* 0x000f620000300800 */
[----:B------:R-:W0:Y:S01]  /*40b0*/  MUFU.RCP R3, R3 ;  /* 0x0000000300037308 */ /* 0x000e220000001000 */
[----:B------:R-:W-:Y:S01]  /*40c0*/  FMUL.FTZ R31, R30, -1.4426950216293334961 ;  /* 0xbfb8aa3b1e1f7820 */ /* 0x000fe20000410000 */
[----:B------:R-:W-:Y:S01]  /*40d0*/  FADD.FTZ R33, -R24, R33 ;  /* 0x0000002118217221 */ /* 0x000fe20000010100 */
[----:B------:R-:W-:Y:S01]  /*40e0*/  FMUL.FTZ R34, R28, -1.4426950216293334961 ;  /* 0xbfb8aa3b1c227820 */ /* 0x000fe20000410000 */
[----:B------:R-:W5:Y:S04]  /*40f0*/  LDL.LU R7, [R1+0x34] ;  /* 0x0000340001077983 */ /* 0x000f680000300800 */
[----:B------:R-:W1:Y:S01]  /*4100*/  MUFU.EX2 R31, R31 ;  /* 0x0000001f001f7308 */ /* 0x000e620000000800 */
[----:B0-----:R-:W-:Y:S01]  /*4110*/  FMUL.FTZ R3, R32, R3 ;  /* 0x0000000320037220 */ /* 0x001fe20000410000 */
[----:B------:R-:W-:Y:S01]  /*4120*/  FMUL.FTZ R32, R35, -1.4426950216293334961 ;  /* 0xbfb8aa3b23207820 */ /* 0x000fe20000410000 */
[----:B------:R-:W-:-:S05]  /*4130*/  FMUL.FTZ R33, R25, R33 ;  /* 0x0000002119217220 */ /* 0x000fca0000410000 */
[----:B------:R-:W-:Y:S01]  /*4140*/  MUFU.EX2 R34, R34 ;  /* 0x0000002200227308 */ /* 0x000fe20000000800 */
[----:B------:R-:W-:Y:S01]  /*4150*/  FMUL.FTZ R24, R29, -1.4426950216293334961 ;  /* 0xbfb8aa3b1d187820 */ /* 0x000fe20000410000 */
[----:B------:R-:W5:Y:S06]  /*4160*/  LDL.LU R6, [R1+0x3c] ;  /* 0x00003c0001067983 */ /* 0x000f6c0000300800 */
[----:B------:R-:W0:Y:S01]  /*4170*/  MUFU.EX2 R32, R32 ;  /* 0x0000002000207308 */ /* 0x000e220000000800 */
[----:B------:R-:W-:Y:S01]  /*4180*/  FFMA.FTZ R36, R36, R33, R27 ;  /* 0x0000002124247223 */ /* 0x000fe2000001001b */
[----:B-1----:R-:W-:Y:S01]  /*4190*/  FADD.FTZ R31, R31, 1 ;  /* 0x3f8000001f1f7421 */ /* 0x002fe20000010000 */
[----:B------:R-:W5:Y:S02]  /*41a0*/  LDL.LU R9, [R1+0x30] ;  /* 0x0000300001097983 */ /* 0x000f640000300800 */
[----:B------:R-:W-:-:S02]  /*41b0*/  FMUL.FTZ R25, R36, -1.4426950216293334961 ;  /* 0xbfb8aa3b24197820 */ /* 0x000fc40000410000 */
[----:B------:R-:W5:Y:S01]  /*41c0*/  LDL.LU R8, [R1+0x38] ;  /* 0x0000380001087983 */ /* 0x000f620000300800 */
[----:B------:R-:W-:Y:S03]  /*41d0*/  MUFU.EX2 R24, R24 ;  /* 0x0000001800187308 */ /* 0x000fe60000000800 */
[----:B------:R-:W5:Y:S04]  /*41e0*/  LDL.LU R11, [R1+0x14] ;  /* 0x00001400010b7983 */ /* 0x000f680000300800 */
[----:B------:R-:W5:Y:S01]  /*41f0*/  LDL.LU R10, [R1+0x28] ;  /* 0x00002800010a7983 */ /* 0x000f620000300800 */
[----:B------:R-:W1:Y:S01]  /*4200*/  MUFU.EX2 R25, R25 ;  /* 0x0000001900197308 */ /* 0x000e620000000800 */
[----:B0-----:R-:W-:-:S07]  /*4210*/  FADD.FTZ R27, R32, 1 ;  /* 0x3f800000201b7421 */ /* 0x001fce0000010000 */
[----:B------:R0:W-:Y:S08]  /*4220*/  MUFU.RCP R37, R31 ;  /* 0x0000001f00257308 */ /* 0x0001f00000001000 */
[----:B------:R-:W1:Y:S01]  /*4230*/  MUFU.RCP R27, R27 ;  /* 0x0000001b001b7308 */ /* 0x000e620000001000 */
[----:B0-----:R-:W-:Y:S01]  /*4240*/  FADD.FTZ R31, R34, 1 ;  /* 0x3f800000221f7421 */ /* 0x001fe20000010000 */
[----:B-1----:R-:W-:-:S06]  /*4250*/  FADD.FTZ R25, R25, 1 ;  /* 0x3f80000019197421 */ /* 0x002fcc0000010000 */
[----:B------:R-:W0:Y:S01]  /*4260*/  MUFU.RCP R31, R31 ;  /* 0x0000001f001f7308 */ /* 0x000e220000001000 */
[----:B------:R-:W-:-:S07]  /*4270*/  FADD.FTZ R24, R24, 1 ;  /* 0x3f80000018187421 */ /* 0x000fce0000010000 */
[----:B------:R1:W-:Y:S01]  /*4280*/  MUFU.RCP R32, R25 ;  /* 0x0000001900207308 */ /* 0x0003e20000001000 */
[----:B------:R-:W-:Y:S01]  /*4290*/  FMUL.FTZ R35, R35, R27 ;  /* 0x0000001b23237220 */ /* 0x000fe20000410000 */
[----:B------:R-:W-:-:S06]  /*42a0*/  IADD3.X R27, RZ, R26, RZ, P1, !PT ;  /* 0x0000001aff1b7210 */ /* 0x000fcc0000ffe4ff */
[----:B------:R3:W5:Y:S01]  /*42b0*/  MUFU.RCP R33, R24 ;  /* 0x0000001800217308 */ /* 0x0007620000001000 */
[----:B-1----:R-:W-:Y:S01]  /*42c0*/  IADD3.X R25, RZ, R26, RZ, P0, !PT ;  /* 0x0000001aff197210 */ /* 0x002fe200007fe4ff */
[----:B0-----:R-:W-:Y:S01]  /*42d0*/  FMUL.FTZ R31, R28, R31 ;  /* 0x0000001f1c1f7220 */ /* 0x001fe20000410000 */
[----:B--2---:R-:W-:Y:S02]  /*42e0*/  F2FP.BF16.F32.PACK_AB R34, R2, R0 ;  /* 0x000000000222723e */ /* 0x004fe400000010ff */
[----:B------:R-:W2:Y:S01]  /*42f0*/  LDL.LU R2, [R1+0x1c] ;  /* 0x00001c0001027983 */ /* 0x000ea20000300800 */
[----:B---3--:R-:W-:-:S03]  /*4300*/  LEA R24, P0, R14, UR6, 0x1 ;  /* 0x000000060e187c11 */ /* 0x008fc6000f8008ff */
[----:B------:R-:W2:Y:S01]  /*4310*/  LDL.LU R0, [R1+0x20] ;  /* 0x0000200001007983 */ /* 0x000ea20000300800 */
[C---:B----4-:R-:W-:Y:S02]  /*4320*/  LEA R26, P1, R15.reuse, UR6, 0x1 ;  /* 0x000000060f1a7c11 */ /* 0x050fe4000f8208ff */
[----:B------:R-:W-:Y:S02]  /*4330*/  LEA.HI.X R25, R14, UR7, R25, 0x1, P0 ;  /* 0x000000070e197c11 */ /* 0x000fe400080f0c19 */
[----:B------:R-:W3:Y:S01]  /*4340*/  LDL.LU R14, [R1+0xb8] ;  /* 0x0000b800010e7983 */ /* 0x000ee20000300800 */
[----:B------:R-:W-:-:S03]  /*4350*/  LEA.HI.X R27, R15, UR7, R27, 0x1, P1 ;  /* 0x000000070f1b7c11 */ /* 0x000fc600088f0c1b */
[----:B------:R-:W3:Y:S01]  /*4360*/  LDL.LU R15, [R1+0xb4] ;  /* 0x0000b400010f7983 */ /* 0x000ee20000300800 */
[----:B-----5:R-:W-:-:S03]  /*4370*/  F2FP.BF16.F32.PACK_AB R28, R12, R13 ;  /* 0x0000000d0c1c723e */ /* 0x020fc600000010ff */
[----:B------:R-:W4:Y:S04]  /*4380*/  LDL.LU R12, [R1+0xb0] ;  /* 0x0000b000010c7983 */ /* 0x000f280000300800 */
[----:B------:R-:W4:Y:S01]  /*4390*/  LDL.LU R13, [R1+0xac] ;  /* 0x0000ac00010d7983 */ /* 0x000f220000300800 */
[----:B------:R-:W-:Y:S01]  /*43a0*/  FMUL.FTZ R37, R30, R37 ;  /* 0x000000251e257220 */ /* 0x000fe20000410000 */
[----:B------:R-:W-:Y:S01]  /*43b0*/  PRMT R30, R34, 0x7632, R30 ;  /* 0x00007632221e7816 */ /* 0x000fe2000000001e */
[----:B------:R-:W-:Y:S01]  /*43c0*/  FMUL.FTZ R33, R29, R33 ;  /* 0x000000211d217220 */ /* 0x000fe20000410000 */
[----:B------:R-:W-:Y:S02]  /*43d0*/  FMUL.FTZ R32, R36, R32 ;  /* 0x0000002024207220 */ /* 0x000fe40000410000 */
[----:B------:R-:W5:Y:S01]  /*43e0*/  LDL.LU R36, [R1+0x10] ;  /* 0x0000100001247983 */ /* 0x000f620000300800 */
[----:B------:R-:W-:-:S03]  /*43f0*/  F2FP.BF16.F32.PACK_AB R29, R7, R6 ;  /* 0x00000006071d723e */ /* 0x000fc600000010ff */
[----:B----4-:R0:W-:Y:S04]  /*4400*/  STG.E.U16 desc[UR8][R12.64+0x4], R34 ;  /* 0x000004220c007986 */ /* 0x0101e8000c101508 */
[----:B------:R1:W-:Y:S04]  /*4410*/  STG.E.U16 desc[UR8][R12.64+0x6], R30 ;  /* 0x0000061e0c007986 */ /* 0x0003e8000c101508 */
[----:B---3--:R3:W-:Y:S04]  /*4420*/  STG.E.U16 desc[UR8][R14.64], R28 ;  /* 0x0000001c0e007986 */ /* 0x0087e8000c101508 */
[----:B0-----:R-:W5:Y:S01]  /*4430*/  LDL.LU R34, [R1+0x8] ;  /* 0x0000080001227983 */ /* 0x001f620000300800 */
[----:B-1----:R-:W-:-:S03]  /*4440*/  PRMT R12, R28, 0x7632, R12 ;  /* 0x000076321c0c7816 */ /* 0x002fc6000000000c */
[----:B------:R-:W4:Y:S01]  /*4450*/  LDL.LU R7, [R1+0xa8] ;  /* 0x0000a80001077983 */ /* 0x000f220000300800 */
[----:B------:R-:W-:Y:S02]  /*4460*/  F2FP.BF16.F32.PACK_AB R13, R9, R8 ;  /* 0x00000008090d723e */ /* 0x000fe400000010ff */
[----:B---3--:R-:W-:Y:S01]  /*4470*/  PRMT R28, R29, 0x7632, R28 ;  /* 0x000076321d1c7816 */ /* 0x008fe2000000001c */
[----:B------:R-:W4:Y:S04]  /*4480*/  LDL.LU R6, [R1+0xa4] ;  /* 0x0000a40001067983 */ /* 0x000f280000300800 */
[----:B------:R-:W3:Y:S04]  /*4490*/  LDL.LU R9, [R1+0xa0] ;  /* 0x0000a00001097983 */ /* 0x000ee80000300800 */
[----:B------:R0:W-:Y:S04]  /*44a0*/  STG.E.U16 desc[UR8][R14.64+0x2], R12 ;  /* 0x0000020c0e007986 */ /* 0x0001e8000c101508 */
[----:B------:R-:W3:Y:S04]  /*44b0*/  LDL.LU R8, [R1+0x9c] ;  /* 0x00009c0001087983 */ /* 0x000ee80000300800 */
[----:B------:R-:W-:Y:S01]  /*44c0*/  STG.E.U16 desc[UR8][R14.64+0x4], R29 ;  /* 0x0000041d0e007986 */ /* 0x000fe2000c101508 */
[----:B0-----:R-:W-:-:S03]  /*44d0*/  F2FP.BF16.F32.PACK_AB R12, R11, R10 ;  /* 0x0000000a0b0c723e */ /* 0x001fc600000010ff */
[----:B------:R0:W-:Y:S04]  /*44e0*/  STG.E.U16 desc[UR8][R14.64+0x6], R28 ;  /* 0x0000061c0e007986 */ /* 0x0001e8000c101508 */
[----:B------:R-:W4:Y:S04]  /*44f0*/  LDL.LU R11, [R1+0x98] ;  /* 0x00009800010b7983 */ /* 0x000f280000300800 */
[----:B------:R2:W-:Y:S01]  /*4500*/  STG.E.U16 desc[UR8][R16.64], R13 ;  /* 0x0000000d10007986 */ /* 0x0005e2000c101508 */
[----:B0-----:R-:W-:-:S03]  /*4510*/  PRMT R14, R13, 0x7632, R14 ;  /* 0x000076320d0e7816 */ /* 0x001fc6000000000e */
[----:B------:R-:W4:Y:S01]  /*4520*/  LDL.LU R10, [R1+0x94] ;  /* 0x00009400010a7983 */ /* 0x000f220000300800 */
[----:B--2---:R-:W-:-:S03]  /*4530*/  F2FP.BF16.F32.PACK_AB R13, R2, R0 ;  /* 0x00000000020d723e */ /* 0x004fc600000010ff */
[----:B------:R-:W2:Y:S04]  /*4540*/  LDL.LU R2, [R1+0x90] ;  /* 0x0000900001027983 */ /* 0x000ea80000300800 */
[----:B------:R-:W2:Y:S01]  /*4550*/  LDL.LU R0, [R1+0x8c] ;  /* 0x00008c0001007983 */ /* 0x000ea20000300800 */
[----:B------:R-:W-:Y:S02]  /*4560*/  PRMT R15, R12, 0x7632, R15 ;  /* 0x000076320c0f7816 */ /* 0x000fe4000000000f */
[C---:B------:R-:W-:Y:S01]  /*4570*/  PRMT R30, R13.reuse, 0x7610, R30 ;  /* 0x000076100d1e7816 */ /* 0x040fe2000000001e */
[----:B------:R-:W-:Y:S04]  /*4580*/  STG.E.U16 desc[UR8][R16.64+0x2], R14 ;  /* 0x0000020e10007986 */ /* 0x000fe8000c101508 */
[----:B------:R-:W-:Y:S04]  /*4590*/  STG.E.U16 desc[UR8][R16.64+0x4], R12 ;  /* 0x0000040c10007986 */ /* 0x000fe8000c101508 */
[----:B------:R0:W-:Y:S02]  /*45a0*/  STG.E.U16 desc[UR8][R16.64+0x6], R15 ;  /* 0x0000060f10007986 */ /* 0x0001e4000c101508 */
[----:B0-----:R-:W-:-:S02]  /*45b0*/  PRMT R17, R13, 0x7632, R17 ;  /* 0x000076320d117816 */ /* 0x001fc40000000011 */
[----:B--2---:R-:W-:Y:S02]  /*45c0*/  F2FP.BF16.F32.PACK_AB R13, R2, R0 ;  /* 0x00000000020d723e */ /* 0x004fe400000010ff */
[----:B------:R-:W2:Y:S04]  /*45d0*/  LDL.LU R2, [R1+0x88] ;  /* 0x0000880001027983 */ /* 0x000ea80000300800 */
[----:B------:R-:W2:Y:S01]  /*45e0*/  LDL.LU R0, [R1+0x84] ;  /* 0x0000840001007983 */ /* 0x000ea20000300800 */
[----:B-----5:R-:W-:Y:S02]  /*45f0*/  F2FP.BF16.F32.PACK_AB R29, R34, R36 ;  /* 0x00000024221d723e */ /* 0x020fe400000010ff */
[----:B----4-:R-:W-:Y:S02]  /*4600*/  F2FP.BF16.F32.PACK_AB R10, R11, R10 ;  /* 0x0000000a0b0a723e */ /* 0x010fe400000010ff */
[----:B------:R-:W-:-:S02]  /*4610*/  F2FP.BF16.F32.PACK_AB R6, R7, R6 ;  /* 0x000000060706723e */ /* 0x000fc400000010ff */
[----:B------:R-:W-:Y:S02]  /*4620*/  PRMT R28, R29, 0x7632, R28 ;  /* 0x000076321d1c7816 */ /* 0x000fe4000000001c */
[----:B---3--:R-:W-:Y:S02]  /*4630*/  F2FP.BF16.F32.PACK_AB R8, R9, R8 ;  /* 0x000000080908723e */ /* 0x008fe400000010ff */
[----:B------:R-:W-:Y:S02]  /*4640*/  PRMT R11, R13, 0x7632, R11 ;  /* 0x000076320d0b7816 */ /* 0x000fe4000000000b */
[----:B------:R-:W-:Y:S02]  /*4650*/  PRMT R9, R10, 0x7632, R9 ;  /* 0x000076320a097816 */ /* 0x000fe40000000009 */
[----:B------:R-:W-:Y:S02]  /*4660*/  F2FP.BF16.F32.PACK_AB R4, R5, R4 ;  /* 0x000000040504723e */ /* 0x000fe400000010ff */
[----:B------:R-:W-:Y:S01]  /*4670*/  PRMT R5, R6, 0x7632, R5 ;  /* 0x0000763206057816 */ /* 0x000fe20000000005 */
[----:B------:R-:W-:Y:S01]  /*4680*/  STG.E.U16 desc[UR8][R18.64], R30 ;  /* 0x0000001e12007986 */ /* 0x000fe2000c101508 */
[----:B------:R-:W-:-:S02]  /*4690*/  F2FP.BF16.F32.PACK_AB R3, R35, R3 ;  /* 0x000000032303723e */ /* 0x000fc400000010ff */
[----:B------:R-:W-:Y:S01]  /*46a0*/  F2FP.BF16.F32.PACK_AB R33, R33, R37 ;  /* 0x000000252121723e */ /* 0x000fe200000010ff */
[----:B------:R-:W-:Y:S01]  /*46b0*/  STG.E.U16 desc[UR8][R18.64+0x2], R17 ;  /* 0x0000021112007986 */ /* 0x000fe2000c101508 */
[----:B------:R-:W-:-:S03]  /*46c0*/  F2FP.BF16.F32.PACK_AB R31, R32, R31 ;  /* 0x0000001f201f723e */ /* 0x000fc600000010ff */
[----:B------:R-:W-:Y:S01]  /*46d0*/  STG.E.U16 desc[UR8][R18.64+0x4], R29 ;  /* 0x0000041d12007986 */ /* 0x000fe2000c101508 */
[----:B------:R-:W-:-:S03]  /*46e0*/  PRMT R7, R8, 0x7632, R7 ;  /* 0x0000763208077816 */ /* 0x000fc60000000007 */
[----:B------:R-:W-:Y:S01]  /*46f0*/  STG.E.U16 desc[UR8][R18.64+0x6], R28 ;  /* 0x0000061c12007986 */ /* 0x000fe2000c101508 */
[----:B------:R-:W-:-:S03]  /*4700*/  PRMT R12, R4, 0x7632, R12 ;  /* 0x00007632040c7816 */ /* 0x000fc6000000000c */
[----:B------:R0:W-:Y:S04]  /*4710*/  STG.E.U16 desc[UR8][R20.64], R13 ;  /* 0x0000000d14007986 */ /* 0x0001e8000c101508 */
[----:B------:R-:W-:Y:S04]  /*4720*/  STG.E.U16 desc[UR8][R20.64+0x2], R11 ;  /* 0x0000020b14007986 */ /* 0x000fe8000c101508 */
[----:B------:R-:W-:Y:S04]  /*4730*/  STG.E.U16 desc[UR8][R20.64+0x4], R10 ;  /* 0x0000040a14007986 */ /* 0x000fe8000c101508 */
[----:B------:R-:W-:Y:S01]  /*4740*/  STG.E.U16 desc[UR8][R20.64+0x6], R9 ;  /* 0x0000060914007986 */ /* 0x000fe2000c101508 */
[----:B0-----:R-:W-:-:S03]  /*4750*/  PRMT R13, R33, 0x7632, R13 ;  /* 0x00007632210d7816 */ /* 0x001fc6000000000d */
        /* <DEDUP_REMOVED lines=16> */
[----:B------:R-:W-:Y:S02]  /*4860*/  IADD3.X R0, RZ, R0, RZ, P0, !PT ;  /* 0x00000000ff007210 */ /* 0x000fe400007fe4ff */
[----:B------:R-:W-:-:S04]  /*4870*/  ISETP.GE.U32.AND P0, PT, R2, UR10, PT ;  /* 0x0000000a02007c0c */ /* 0x000fc8000bf06070 */
[----:B------:R-:W-:-:S13]  /*4880*/  ISETP.GE.AND.EX P0, PT, R0, UR5, PT, P0 ;  /* 0x0000000500007c0c */ /* 0x000fda000bf06300 */
[----:B---3--:R-:W-:Y:S05]  /*4890*/  @!P0 BRA `(.L_x_1076) ;  /* 0xffffffb800388947 */ /* 0x008fea000383ffff */
[----:B------:R-:W-:Y:S05]  /*48a0*/  EXIT ;  /* 0x000000000000794d */ /* 0x000fea0003800000 */
.L_x_1077:
        /* <DEDUP_REMOVED lines=13> */
.L_x_2247:


//--------------------- .text._ZN13group_norm_v214gn_cuda_kernelI13__nv_bfloat16Li480ELi1ELi16ELi120ELi1024ELb1ELi32ELi960ELi960ELi4ELb1ELi4ELb0ELb0ENS_16CompileConditionILi900EEEEEvPT_PKS4_S7_S7_flPfS8_Pj --------------------------
	.section	.text._ZN13group_norm_v214gn_cuda_kernelI13__nv_bfloat16Li480ELi1ELi16ELi120ELi1024ELb1ELi32ELi960ELi960ELi4ELb1ELi4ELb0ELb0ENS_16CompileConditionILi900EEEEEvPT_PKS4_S7_S7_flPfS8_Pj,"ax",@progbits
	.align	128
        .global         _ZN13group_norm_v214gn_cuda_kernelI13__nv_bfloat16Li480ELi1ELi16ELi120ELi1024ELb1ELi32ELi960ELi960ELi4ELb1ELi4ELb0ELb0ENS_16CompileConditionILi900EEEEEvPT_PKS4_S7_S7_flPfS8_Pj
        .type           _ZN13group_norm_v214gn_cuda_kernelI13__nv_bfloat16Li480ELi1ELi16ELi120ELi1024ELb1ELi32ELi960ELi960ELi4ELb1ELi4ELb0ELb0ENS_16CompileConditionILi900EEEEEvPT_PKS4_S7_S7_flPfS8_Pj,@function
        .size           _ZN13group_norm_v214gn_cuda_kernelI13__nv_bfloat16Li480ELi1ELi16ELi120ELi1024ELb1ELi32ELi960ELi960ELi4ELb1ELi4ELb0ELb0ENS_16CompileConditionILi900EEEEEvPT_PKS4_S7_S7_flPfS8_Pj,(.L_x_2248 - _ZN13group_norm_v214gn_cuda_kernelI13__nv_bfloat16Li480ELi1ELi16ELi120ELi1024ELb1ELi32ELi960ELi960ELi4ELb1ELi4ELb0ELb0ENS_16CompileConditionILi900EEEEEvPT_PKS4_S7_S7_flPfS8_Pj)
        .other          _ZN13group_norm_v214gn_cuda_kernelI13__nv_bfloat16Li480ELi1ELi16ELi120ELi1024ELb1ELi32ELi960ELi960ELi4ELb1ELi4ELb0ELb0ENS_16CompileConditionILi900EEEEEvPT_PKS4_S7_S7_flPfS8_Pj,@"STO_CUDA_ENTRY STV_DEFAULT"
_ZN13group_norm_v214gn_cuda_kernelI13__nv_bfloat16Li480ELi1ELi16ELi120ELi1024ELb1ELi32ELi960ELi960ELi4ELb1ELi4ELb0ELb0ENS_16CompileConditionILi900EEEEEvPT_PKS4_S7_S7_flPfS8_Pj:
.text._ZN13group_norm_v214gn_cuda_kernelI13__nv_bfloat16Li480ELi1ELi16ELi120ELi1024ELb1ELi32ELi960ELi960ELi4ELb1ELi4ELb0ELb0ENS_16CompileConditionILi900EEEEEvPT_PKS4_S7_S7_flPfS8_Pj:
        /* <DEDUP_REMOVED lines=11> */
[----:B------:R-:W-:Y:S01]  /*00b0*/  USHF.L.U32 UR6, UR14, 0x3, URZ ;  /* 0x000000030e067899 */ /* 0x000fe2000800063f */
[----:B------:R-:W-:Y:S01]  /*00c0*/  UMOV UR8, 0x400 ;  /* 0x0000040000087882 */ /* 0x000fe20000000000 */
[----:B------:R-:W-:Y:S02]  /*00d0*/  ULOP3.LUT UR5, UR14, 0x1, URZ, 0xc0, !UPT ;  /* 0x000000010e057892 */ /* 0x000fe4000f8ec03f */
[----:B------:R-:W-:-:S03]  /*00e0*/  ULOP3.LUT UR9, UR6, 0x8, URZ, 0xc0, !UPT ;  /* 0x0000000806097892 */ /* 0x000fc6000f8ec03f */
[----:B------:R-:W2:Y:S01]  /*00f0*/  S2UR UR15, SR_CTAID.X ;  /* 0x00000000000f79c3 */ /* 0x000ea20000002500 */
[----:B------:R-:W-:Y:S01]  /*0100*/  UIMAD UR5, UR5, 0x3c0, URZ ;  /* 0x000003c0050578a4 */ /* 0x000fe2000f8e023f */
[----:B------:R-:W-:Y:S01]  /*0110*/  ULDC.64 UR16, c[0x0][0x240] ;  /* 0x0000900000107ab9 */ /* 0x000fe20000000a00 */
[----:B------:R-:W-:Y:S01]  /*0120*/  UMOV UR11, 0x7fffffe1 ;  /* 0x7fffffe1000b7882 */ /* 0x000fe20000000000 */
[----:B------:R-:W-:Y:S01]  /*0130*/  ISETP.EQ.U32.AND P1, PT, RZ, UR16, PT ;  /* 0x00000010ff007c0c */ /* 0x000fe2000bf22070 */
[----:B------:R-:W-:Y:S02]  /*0140*/  ULDC.64 UR12, c[0x0][0x208] ;  /* 0x00008200000c7ab9 */ /* 0x000fe40000000a00 */
[----:B------:R-:W-:Y:S01]  /*0150*/  MOV R5, UR5 ;  /* 0x0000000500057c02 */ /* 0x000fe20008000f00 */
[----:B-1----:R-:W-:-:S06]  /*0160*/  ULEA UR7, UR10, UR8, 0x18 ;  /* 0x000000080a077291 */ /* 0x002fcc000f8ec03f */
[----:B------:R-:W-:Y:S01]  /*0170*/  MOV R108, UR7 ;  /* 0x00000007006c7c02 */ /* 0x000fe20008000f00 */
[C---:B0-----:R-:W-:Y:S01]  /*0180*/  IMAD.WIDE.U32 R2, R50.reuse, -0x77777777, RZ ;  /* 0x8888888932027825 */ /* 0x041fe200078e00ff */
[----:B--2---:R-:W-:Y:S01]  /*0190*/  ULOP3.LUT UR6, UR15, 0x1f, URZ, 0xc0, !UPT ;  /* 0x0000001f0f067892 */ /* 0x004fe2000f8ec03f */
[--C-:B------:R-:W-:Y:S01]  /*01a0*/  SHF.R.U32.HI R0, RZ, 0x1, R50.reuse ;  /* 0x00000001ff007819 */ /* 0x100fe20000011632 */
[----:B------:R-:W-:Y:S01]  /*01b0*/  ULOP3.LUT UP0, URZ, UR15, 0x1f, URZ, 0xc0, !UPT ;  /* 0x0000001f0f3f7892 */ /* 0x000fe2000f80c03f */
[----:B------:R-:W-:Y:S02]  /*01c0*/  SHF.L.U32 R51, R50, 0x3, RZ ;  /* 0x0000000332337819 */ /* 0x000fe400000006ff */
[----:B------:R-:W-:Y:S02]  /*01d0*/  SHF.R.U32.HI R6, RZ, 0x7, R3 ;  /* 0x00000007ff067819 */ /* 0x000fe40000011603 */
[C---:B------:R-:W-:Y:S02]  /*01e0*/  IADD3 R4, R0.reuse, UR9, RZ ;  /* 0x0000000900047c10 */ /* 0x040fe4000fffe0ff */
[----:B------:R-:W-:Y:S01]  /*01f0*/  SHF.L.U32 R7, R0, 0x5, RZ ;  /* 0x0000000500077819 */ /* 0x000fe200000006ff */
[----:B------:R-:W-:Y:S01]  /*0200*/  IMAD R0, R6, -0xf0, R50 ;  /* 0xffffff1006007824 */ /* 0x000fe200078e0232 */
[----:B------:R-:W-:Y:S01]  /*0210*/  MOV R2, UR6 ;  /* 0x0000000600027c02 */ /* 0x000fe20008000f00 */
[----:B------:R-:W-:Y:S01]  /*0220*/  IMAD R4, R4, 0x78, -R5 ;  /* 0x0000007804047824 */ /* 0x000fe200078e0a05 */
[----:B------:R-:W-:Y:S01]  /*0230*/  PLOP3.LUT P0, PT, PT, PT, UP0, 0x80, 0x0 ;  /* 0x000000000000781c */ /* 0x000fe20003f0f008 */
[C---:B------:R-:W-:Y:S01]  /*0240*/  IMAD R3, R0.reuse, 0x18, R108 ;  /* 0x0000001800037824 */ /* 0x040fe200078e026c */
[----:B------:R-:W-:Y:S01]  /*0250*/  LOP3.LUT R7, R7, 0xffffffe0, R2, 0xe2, !PT ;  /* 0xffffffe007077812 */ /* 0x000fe200078ee202 */
[----:B------:R-:W-:Y:S01]  /*0260*/  UISETP.NE.AND UP0, UPT, UR15, URZ, UPT ;  /* 0x0000003f0f00728c */ /* 0x000fe2000bf05270 */
[----:B------:R-:W-:Y:S01]  /*0270*/  LEA R2, R0, UR5, 0x2 ;  /* 0x0000000500027c11 */ /* 0x000fe2000f8e10ff */
[----:B------:R-:W-:Y:S01]  /*0280*/  UIADD3 UR5, UR8, 0x1680, URZ ;  /* 0x0000168008057890 */ /* 0x000fe2000fffe03f */
[----:B------:R-:W-:Y:S01]  /*0290*/  IADD3 R0, RZ, -UR9, RZ ;  /* 0x80000009ff007c10 */ /* 0x000fe2000fffe0ff */
[----:B------:R-:W-:Y:S01]  /*02a0*/  ULDC.64 UR6, c[0x0][0x250] ;  /* 0x0000940000067ab9 */ /* 0x000fe20000000a00 */
[----:B------:R-:W-:Y:S01]  /*02b0*/  LEA R5, R6, R3, 0x3 ;  /* 0x0000000306057211 */ /* 0x000fe200078e18ff */
[----:B------:R-:W-:Y:S01]  /*02c0*/  IMAD.WIDE.U32 R2, R2, -0x77777777, RZ ;  /* 0x8888888902027825 */ /* 0x000fe200078e00ff */
[----:B------:R-:W-:Y:S01]  /*02d0*/  MOV R2, R0 ;  /* 0x0000000000027202 */ /* 0x000fe20000000f00 */
[----:B------:R-:W-:Y:S01]  /*02e0*/  ULEA UR10, UR10, UR5, 0x18 ;  /* 0x000000050a0a7291 */ /* 0x000fe2000f8ec03f */
[C---:B------:R-:W-:Y:S01]  /*02f0*/  IADD3 R6, R4.reuse, 0xc, RZ ;  /* 0x0000000c04067810 */ /* 0x040fe20007ffe0ff */
[----:B------:R0:W-:Y:S01]  /*0300*/  STL [R1+0x44], R5 ;  /* 0x0000440501007387 */ /* 0x0001e20000100800 */
[----:B------:R-:W-:Y:S01]  /*0310*/  LEA.HI R0, R3, R2, RZ, 0x1a ;  /* 0x0000000203007211 */ /* 0x000fe200078fd0ff */
[----:B------:R-:W-:Y:S01]  /*0320*/  USEL UR8, UR11, 0x1, !UP0 ;  /* 0x000000010b087887 */ /* 0x000fe2000c000000 */
[C---:B------:R-:W-:Y:S01]  /*0330*/  LOP3.LUT R3, R4.reuse, 0x4, RZ, 0xfc, !PT ;  /* 0x0000000404037812 */ /* 0x040fe200078efcff */
[----:B------:R-:W-:Y:S01]  /*0340*/  UIMAD.WIDE.U32 UR6, UR14, 0x4, UR6 ;  /* 0x000000040e0678a5 */ /* 0x000fe2000f8e0006 */
[C---:B------:R-:W-:Y:S01]  /*0350*/  IADD3 R8, R4.reuse, 0x10, RZ ;  /* 0x0000001004087810 */ /* 0x040fe20007ffe0ff */
[----:B------:R-:W-:Y:S01]  /*0360*/  UMOV UR11, UR4 ;  /* 0x00000004000b7c82 */ /* 0x000fe20008000000 */
[C---:B------:R-:W-:Y:S01]  /*0370*/  IADD3 R10, R4.reuse, 0x14, RZ ;  /* 0x00000014040a7810 */ /* 0x040fe20007ffe0ff */
[----:B------:R-:W-:Y:S01]  /*0380*/  UMOV UR5, URZ ;  /* 0x0000003f00057c82 */ /* 0x000fe20008000000 */
[C---:B------:R-:W-:Y:S01]  /*0390*/  IADD3 R12, R4.reuse, 0x18, RZ ;  /* 0x00000018040c7810 */ /* 0x040fe20007ffe0ff */
[----:B------:R-:W-:Y:S01]  /*03a0*/  ULDC UR15, c[0x0][0x10] ;  /* 0x00000400000f7ab9 */ /* 0x000fe20000000800 */
[C---:B0-----:R-:W-:Y:S01]  /*03b0*/  IADD3 R5, R4.reuse, 0x8, RZ ;  /* 0x0000000804057810 */ /* 0x041fe20007ffe0ff */
[----:B------:R-:W-:Y:S01]  /*03c0*/  UMOV UR4, URZ ;  /* 0x0000003f00047c82 */ /* 0x000fe20008000000 */
        /* <DEDUP_REMOVED lines=22> */
[----:B------:R-:W-:Y:S02]  /*0530*/  SHF.R.S32.HI R2, RZ, 0x2, R4 ;  /* 0x00000002ff027819 */ /* 0x000fe40000011404 */
[----:B------:R-:W-:Y:S02]  /*0540*/  IADD3 R4, R4, 0x74, RZ ;  /* 0x0000007404047810 */ /* 0x000fe40007ffe0ff */
[----:B------:R-:W-:Y:S01]  /*0550*/  SHF.R.S32.HI R3, RZ, 0x2, R3 ;  /* 0x00000002ff037819 */ /* 0x000fe20000011403 */
[----:B------:R-:W-:Y:S01]  /*0560*/  IMAD R2, R2, 0x18, R108 ;  /* 0x0000001802027824 */ /* 0x000fe200078e026c */
[----:B------:R-:W-:-:S02]  /*0570*/  SHF.R.S32.HI R49, RZ, 0x2, R4 ;  /* 0x00000002ff317819 */ /* 0x000fc40000011404 */
[----:B------:R-:W-:Y:S01]  /*0580*/  SHF.R.S32.HI R5, RZ, 0x2, R5 ;  /* 0x00000002ff057819 */ /* 0x000fe20000011405 */
[----:B------:R-:W-:Y:S01]  /*0590*/  IMAD R4, R3, 0x18, R108 ;  /* 0x0000001803047824 */ /* 0x000fe200078e026c */
[----:B------:R-:W-:Y:S02]  /*05a0*/  SHF.R.S32.HI R7, RZ, 0x2, R6 ;  /* 0x00000002ff077819 */ /* 0x000fe40000011406 */
[----:B------:R-:W-:Y:S01]  /*05b0*/  LOP3.LUT R3, R51, 0x8, RZ, 0xc0, !PT ;  /* 0x0000000833037812 */ /* 0x000fe200078ec0ff */
[----:B------:R-:W-:Y:S01]  /*05c0*/  IMAD R6, R5, 0x18, R108 ;  /* 0x0000001805067824 */ /* 0x000fe200078e026c */
[----:B------:R-:W-:Y:S01]  /*05d0*/  SHF.R.S32.HI R9, RZ, 0x2, R8 ;  /* 0x00000002ff097819 */ /* 0x000fe20000011408 */
[----:B------:R-:W-:Y:S01]  /*05e0*/  IMAD R8, R7, 0x18, R108 ;  /* 0x0000001807087824 */ /* 0x000fe200078e026c */
[----:B------:R-:W-:Y:S02]  /*05f0*/  IADD3 R2, R2, R3, RZ ;  /* 0x0000000302027210 */ /* 0x000fe40007ffe0ff */
[----:B------:R-:W-:Y:S01]  /*0600*/  SHF.R.S32.HI R11, RZ, 0x2, R10 ;  /* 0x00000002ff0b7819 */ /* 0x000fe2000001140a */
[----:B------:R-:W-:Y:S01]  /*0610*/  IMAD R10, R9, 0x18, R108 ;  /* 0x00000018090a7824 */ /* 0x000fe200078e026c */
[----:B------:R-:W-:Y:S01]  /*0620*/  SHF.R.S32.HI R13, RZ, 0x2, R12 ;  /* 0x00000002ff0d7819 */ /* 0x000fe2000001140c */
[----:B------:R0:W-:Y:S01]  /*0630*/  STL [R1+0x3c], R2 ;  /* 0x00003c0201007387 */ /* 0x0001e20000100800 */
[----:B------:R-:W-:Y:S01]  /*0640*/  IADD3 R5, R3, R4, RZ ;  /* 0x0000000403057210 */ /* 0x000fe20007ffe0ff */
[----:B------:R-:W-:Y:S01]  /*0650*/  IMAD R12, R11, 0x18, R108 ;  /* 0x000000180b0c7824 */ /* 0x000fe200078e026c */
[----:B------:R-:W-:-:S02]  /*0660*/  IADD3 R4, R3, R6, RZ ;  /* 0x0000000603047210 */ /* 0x000fc40007ffe0ff */
[----:B------:R-:W-:Y:S01]  /*0670*/  SHF.R.S32.HI R15, RZ, 0x2, R14 ;  /* 0x00000002ff0f7819 */ /* 0x000fe2000001140e */
[----:B------:R-:W-:Y:S01]  /*0680*/  IMAD R14, R13, 0x18, R108 ;  /* 0x000000180d0e7824 */ /* 0x000fe200078e026c */
[----:B------:R-:W-:Y:S01]  /*0690*/  SHF.R.S32.HI R17, RZ, 0x2, R16 ;  /* 0x00000002ff117819 */ /* 0x000fe20000011410 */
[----:B------:R1:W-:Y:S01]  /*06a0*/  STL [R1+0x38], R5 ;  /* 0x0000380501007387 */ /* 0x0003e20000100800 */
[----:B------:R-:W-:Y:S01]  /*06b0*/  SHF.R.S32.HI R19, RZ, 0x2, R18 ;  /* 0x00000002ff137819 */ /* 0x000fe20000011412 */
[----:B------:R-:W-:Y:S01]  /*06c0*/  IMAD R16, R15, 0x18, R108 ;  /* 0x000000180f107824 */ /* 0x000fe200078e026c */
[----:B0-----:R-:W-:Y:S01]  /*06d0*/  IADD3 R2, R3, R8, RZ ;  /* 0x0000000803027210 */ /* 0x001fe20007ffe0ff */
[----:B------:R0:W-:Y:S01]  /*06e0*/  STL [R1+0x34], R4 ;  /* 0x0000340401007387 */ /* 0x0001e20000100800 */
[----:B------:R-:W-:Y:S01]  /*06f0*/  SHF.R.S32.HI R21, RZ, 0x2, R20 ;  /* 0x00000002ff157819 */ /* 0x000fe20000011414 */
[----:B------:R-:W-:Y:S01]  /*0700*/  IMAD R18, R17, 0x18, R108 ;  /* 0x0000001811127824 */ /* 0x000fe200078e026c */
[----:B------:R-:W-:Y:S01]  /*0710*/  SHF.R.S32.HI R23, RZ, 0x2, R22 ;  /* 0x00000002ff177819 */ /* 0x000fe20000011416 */
[----:B------:R2:W-:Y:S01]  /*0720*/  STL [R1+0x30], R2 ;  /* 0x0000300201007387 */ /* 0x0005e20000100800 */
[--C-:B------:R-:W-:Y:S01]  /*0730*/  IMAD R20, R19, 0x18, R108.reuse ;  /* 0x0000001813147824 */ /* 0x100fe200078e026c */
[----:B-1----:R-:W-:Y:S01]  /*0740*/  IADD3 R5, R3, R10, RZ ;  /* 0x0000000a03057210 */ /* 0x002fe20007ffe0ff */
[----:B------:R-:W-:Y:S01]  /*0750*/  IMAD R22, R21, 0x18, R108 ;  /* 0x0000001815167824 */ /* 0x000fe200078e026c */
[----:B------:R-:W-:Y:S01]  /*0760*/  SHF.R.S32.HI R25, RZ, 0x2, R24 ;  /* 0x00000002ff197819 */ /* 0x000fe20000011418 */
[----:B------:R-:W-:Y:S01]  /*0770*/  IMAD R24, R23, 0x18, R108 ;  /* 0x0000001817187824 */ /* 0x000fe200078e026c */
[----:B0-----:R-:W-:Y:S01]  /*0780*/  IADD3 R4, R3, R12, RZ ;  /* 0x0000000c03047210 */ /* 0x001fe20007ffe0ff */
[----:B------:R0:W-:Y:S01]  /*0790*/  STL [R1+0x2c], R5 ;  /* 0x00002c0501007387 */ /* 0x0001e20000100800 */
[----:B------:R-:W-:Y:S01]  /*07a0*/  SHF.R.S32.HI R27, RZ, 0x2, R26 ;  /* 0x00000002ff1b7819 */ /* 0x000fe2000001141a */
[----:B------:R-:W-:Y:S01]  /*07b0*/  IMAD R26, R25, 0x18, R108 ;  /* 0x00000018191a7824 */ /* 0x000fe200078e026c */
[----:B--2---:R-:W-:Y:S01]  /*07c0*/  IADD3 R2, R3, R14, RZ ;  /* 0x0000000e03027210 */ /* 0x004fe20007ffe0ff */
[----:B------:R1:W-:Y:S01]  /*07d0*/  STL [R1+0x28], R4 ;  /* 0x0000280401007387 */ /* 0x0003e20000100800 */
[----:B------:R-:W-:Y:S01]  /*07e0*/  SHF.R.S32.HI R29, RZ, 0x2, R28 ;  /* 0x00000002ff1d7819 */ /* 0x000fe2000001141c */
[----:B------:R-:W-:Y:S01]  /*07f0*/  IMAD R28, R27, 0x18, R108 ;  /* 0x000000181b1c7824 */ /* 0x000fe200078e026c */
[----:B------:R-:W-:Y:S01]  /*0800*/  SHF.R.S32.HI R31, RZ, 0x2, R30 ;  /* 0x00000002ff1f7819 */ /* 0x000fe2000001141e */
[----:B------:R2:W-:Y:S01]  /*0810*/  STL [R1+0x24], R2 ;  /* 0x0000240201007387 */ /* 0x0005e20000100800 */
[----:B------:R-:W-:Y:S01]  /*0820*/  SHF.R.S32.HI R33, RZ, 0x2, R32 ;  /* 0x00000002ff217819 */ /* 0x000fe20000011420 */
[--C-:B------:R-:W-:Y:S01]  /*0830*/  IMAD R30, R29, 0x18, R108.reuse ;  /* 0x000000181d1e7824 */ /* 0x100fe200078e026c */
[----:B0-----:R-:W-:Y:S01]  /*0840*/  IADD3 R5, R3, R16, RZ ;  /* 0x0000001003057210 */ /* 0x001fe20007ffe0ff */
[----:B------:R-:W-:Y:S01]  /*0850*/  IMAD R32, R31, 0x18, R108 ;  /* 0x000000181f207824 */ /* 0x000fe200078e026c */
[----:B------:R-:W-:-:S02]  /*0860*/  LEA R0, R0, UR10, 0x3 ;  /* 0x0000000a00007c11 */ /* 0x000fc4000f8e18ff */
[----:B-1----:R-:W-:Y:S01]  /*0870*/  IADD3 R4, R3, R18, RZ ;  /* 0x0000001203047210 */ /* 0x002fe20007ffe0ff */
        /* <DEDUP_REMOVED lines=12> */
[--C-:B------:R-:W-:Y:S01]  /*0940*/  IMAD R122, R37, 0x18, R108.reuse ;  /* 0x00000018257a7824 */ /* 0x100fe200078e026c */
[----:B------:R-:W-:Y:S01]  /*0950*/  SHF.R.S32.HI R39, RZ, 0x2, R39 ;  /* 0x00000002ff277819 */ /* 0x000fe20000011427 */
[----:B------:R-:W-:Y:S01]  /*0960*/  IMAD R38, R38, 0x18, R108 ;  /* 0x0000001826267824 */ /* 0x000fe200078e026c */
[----:B-1----:R-:W-:Y:S01]  /*0970*/  IADD3 R4, R3, R24, RZ ;  /* 0x0000001803047210 */ /* 0x002fe20007ffe0ff */
[----:B------:R0:W-:Y:S01]  /*0980*/  STL [R1+0x14], R5 ;  /* 0x0000140501007387 */ /* 0x0001e20000100800 */
[----:B------:R-:W-:Y:S01]  /*0990*/  SHF.R.S32.HI R40, RZ, 0x2, R40 ;  /* 0x00000002ff287819 */ /* 0x000fe20000011428 */
[--C-:B------:R-:W-:Y:S01]  /*09a0*/  IMAD R120, R39, 0x18, R108.reuse ;  /* 0x0000001827787824 */ /* 0x100fe200078e026c */
        /* <DEDUP_REMOVED lines=10> */
[----:B------:R-:W-:Y:S01]  /*0a50*/  SHF.R.S32.HI R45, RZ, 0x2, R44 ;  /* 0x00000002ff2d7819 */ /* 0x000fe2000001142c */
[----:B------:R-:W-:Y:S01]  /*0a60*/  IMAD R44, R43, 0x18, R108 ;  /* 0x000000182b2c7824 */ /* 0x000fe200078e026c */
[----:B-1----:R-:W-:Y:S01]  /*0a70*/  IADD3 R4, R3, R30, RZ ;  /* 0x0000001e03047210 */ /* 0x002fe20007ffe0ff */
[----:B------:R-:W-:Y:S01]  /*0a80*/  STL [R1+0x8], R5 ;  /* 0x0000080501007387 */ /* 0x000fe20000100800 */
[----:B------:R-:W-:Y:S01]  /*0a90*/  SHF.R.S32.HI R46, RZ, 0x2, R46 ;  /* 0x00000002ff2e7819 */ /* 0x000fe2000001142e */
[--C-:B------:R-:W-:Y:S01]  /*0aa0*/  IMAD R114, R45, 0x18, R108.reuse ;  /* 0x000000182d727824 */ /* 0x100fe200078e026c */
[----:B--2---:R-:W-:Y:S01]  /*0ab0*/  IADD3 R2, R3, R32, RZ ;  /* 0x0000002003027210 */ /* 0x004fe20007ffe0ff */
[----:B------:R-:W-:Y:S01]  /*0ac0*/  STL [R1+0x4], R4 ;  /* 0x0000040401007387 */ /* 0x000fe20000100800 */
[----:B------:R-:W-:Y:S01]  /*0ad0*/  SHF.R.S32.HI R47, RZ, 0x2, R47 ;  /* 0x00000002ff2f7819 */ /* 0x000fe2000001142f */
[--C-:B------:R-:W-:Y:S01]  /*0ae0*/  IMAD R46, R46, 0x18, R108.reuse ;  /* 0x000000182e2e7824 */ /* 0x100fe200078e026c */
[C---:B------:R-:W-:Y:S01]  /*0af0*/  ISETP.GT.U32.OR P0, PT, R50.reuse, 0x7, P0 ;  /* 0x000000073200780c */ /* 0x040fe20000704470 */
[----:B------:R0:W-:Y:S01]  /*0b00*/  STL [R1], R2 ;  /* 0x0000000201007387 */ /* 0x0001e20000100800 */
[----:B------:R-:W-:Y:S01]  /*0b10*/  IADD3 R107, R50, UR9, RZ ;  /* 0x00000009326b7c10 */ /* 0x000fe2000fffe0ff */
[--C-:B------:R-:W-:Y:S01]  /*0b20*/  IMAD R48, R47, 0x18, R108.reuse ;  /* 0x000000182f307824 */ /* 0x100fe200078e026c */
[----:B------:R-:W-:Y:S01]  /*0b30*/  IADD3 R125, R3, R34, RZ ;  /* 0x00000022037d7210 */ /* 0x000fe20007ffe0ff */
[----:B------:R1:W-:Y:S01]  /*0b40*/  STL [R1+0x40], R0 ;  /* 0x0000400001007387 */ /* 0x0003e20000100800 */
[----:B------:R-:W-:Y:S01]  /*0b50*/  IMAD R108, R49, 0x18, R108 ;  /* 0x00000018316c7824 */ /* 0x000fe200078e026c */
        /* <DEDUP_REMOVED lines=13> */
[----:B------:R-:W-:Y:S02]  /*0c30*/  ISETP.EQ.OR.EX P0, PT, RZ, UR17, P0, P1 ;  /* 0x00000011ff007c0c */ /* 0x000fe40008702710 */
[----:B01----:R-:W-:-:S11]  /*0c40*/  SHF.R.S32.HI R2, RZ, 0x1f, R107 ;  /* 0x0000001fff027819 */ /* 0x003fd6000001146b */
.L_x_1084:
[----:B------:R-:W0:Y:S01]  /*0c50*/  S2R R110, SR_TID.X ;  /* 0x00000000006e7919 */ /* 0x000e220000002100 */
[----:B------:R-:W1:Y:S01]  /*0c60*/  S2UR UR9, SR_CTAID.X ;  /* 0x00000000000979c3 */ /* 0x000e620000002500 */
[----:B------:R-:W-:Y:S01]  /*0c70*/  ULOP3.LUT UR16, UR14, 0x1, URZ, 0xc0, !UPT ;  /* 0x000000010e107892 */ /* 0x000fe2000f8ec03f */
[----:B------:R-:W-:Y:S01]  /*0c80*/  HFMA2.MMA R19, -RZ, RZ, 0, 0 ;  /* 0x00000000ff137435 */ /* 0x000fe200000001ff */
[----:B------:R-:W-:Y:S01]  /*0c90*/  MOV R21, UR11 ;  /* 0x0000000b00157c02 */ /* 0x000fe20008000f00 */
[----:B------:R-:W-:Y:S01]  /*0ca0*/  ULDC.64 UR18, c[0x0][0x228] ;  /* 0x00008a0000127ab9 */ /* 0x000fe20000000a00 */
[----:B------:R-:W2:Y:S01]  /*0cb0*/  LDL R83, [R1+0x44] ;  /* 0x0000440001537983 */ /* 0x000ea20000100800 */
[----:B-1----:R-:W-:-:S04]  /*0cc0*/  USHF.L.U32 UR9, UR9, 0x5, URZ ;  /* 0x0000000509097899 */ /* 0x002fc8000800063f */
[----:B------:R-:W-:Y:S01]  /*0cd0*/  ULOP3.LUT UR9, UR9, 0x3e0, URZ, 0xc0, !UPT ;  /* 0x000003e009097892 */ /* 0x000fe2000f8ec03f */
[----:B0-----:R-:W-:-:S05]  /*0ce0*/  IMAD.WIDE.U32 R2, R110, -0x77777777, RZ ;  /* 0x888888896e027825 */ /* 0x001fca00078e00ff */
[----:B------:R-:W-:Y:S02]  /*0cf0*/  SHF.R.U32.HI R2, RZ, 0x7, R3 ;  /* 0x00000007ff027819 */ /* 0x000fe40000011603 */
[----:B------:R-:W-:Y:S01]  /*0d00*/  MOV R3, UR16 ;  /* 0x0000001000037c02 */ /* 0x000fe20008000f00 */
[----:B------:R-:W-:Y:S01]  /*0d10*/  ULDC.64 UR16, c[0x0][0x218] ;  /* 0x0000860000107ab9 */ /* 0x000fe20000000a00 */
[C---:B------:R-:W-:Y:S01]  /*0d20*/  IADD3 R17, R2.reuse, UR9, RZ ;  /* 0x0000000902117c10 */ /* 0x040fe2000fffe0ff */
[----:B------:R-:W-:Y:S01]  /*0d30*/  IMAD R18, R2, -0xf0, R110 ;  /* 0xffffff1002127824 */ /* 0x000fe200078e026e */
[----:B------:R-:W-:-:S03]  /*0d40*/  UIMAD UR9, UR5, 0x1e0000, URZ ;  /* 0x001e0000050978a4 */ /* 0x000fc6000f8e023f */
[----:B------:R-:W-:Y:S02]  /*0d50*/  IMAD R18, R3, 0xf0, R18 ;  /* 0x000000f003127824 */ /* 0x000fe400078e0212 */
[----:B------:R-:W-:-:S03]  /*0d60*/  IMAD R17, R17, 0x780, RZ ;  /* 0x0000078011117824 */ /* 0x000fc600078e02ff */
[----:B------:R-:W-:Y:S02]  /*0d70*/  SHF.L.U32 R18, R18, 0x2, RZ ;  /* 0x0000000212127819 */ /* 0x000fe400000006ff */
[----:B------:R-:W-:-:S03]  /*0d80*/  IADD3 R3, R17, 0xf00, RZ ;  /* 0x00000f0011037810 */ /* 0x000fc60007ffe0ff */
[----:B------:R-:W-:-:S05]  /*0d90*/  IMAD.WIDE.U32 R20, R21, 0x1e0000, R18 ;  /* 0x001e000015147825 */ /* 0x000fca00078e0012 */
[----:B------:R-:W-:Y:S02]  /*0da0*/  IADD3 R106, R21, UR9, RZ ;  /* 0x00000009156a7c10 */ /* 0x000fe4000fffe0ff */
[----:B------:R-:W-:-:S04]  /*0db0*/  IADD3 R2, P1, R17, R20, RZ ;  /* 0x0000001411027210 */ /* 0x000fc80007f3e0ff */
        /* <DEDUP_REMOVED lines=78> */
[----:B------:R-:W-:-:S04]  /*12a0*/  LEA R48, P1, R15, UR16, 0x1 ;  /* 0x000000100f307c11 */ /* 0x000fc8000f8208ff */
[----:B------:R-:W-:Y:S02]  /*12b0*/  LEA.HI.X R49, R15, UR17, R102, 0x1, P1 ;  /* 0x000000110f317c11 */ /* 0x000fe400088f0c66 */
[----:B------:R-:W-:-:S04]  /*12c0*/  IADD3 R19, R17, 0xd200, RZ ;  /* 0x0000d20011137810 */ /* 0x000fc80007ffe0ff */
[----:B------:R-:W2:Y:S01]  /*12d0*/  LDG.E.64.CONSTANT R48, desc[UR12][R48.64] ;  /* 0x0000000c30307981 */ /* 0x000ea2000c1e9b00 */
[----:B------:R-:W-:-:S04]  /*12e0*/  IADD3 R16, P1, R19, R20, RZ ;  /* 0x0000001413107210 */ /* 0x000fc80007f3e0ff */
        /* <DEDUP_REMOVED lines=8> */
[----:B------:R-:W-:Y:S01]  /*1370*/  LEA.HI.X R53, R17, UR17, R106, 0x1, P1 ;  /* 0x0000001111357c11 */ /* 0x000fe200088f0c6a */
[----:B------:R-:W-:-:S05]  /*1380*/  ULDC.64 UR16, c[0x0][0x220] ;  /* 0x0000880000107ab9 */ /* 0x000fca0000000a00 */
[----:B------:R-:W2:Y:S01]  /*1390*/  LDG.E.64.CONSTANT R52, desc[UR12][R52.64] ;  /* 0x0000000c34347981 */ /* 0x000ea2000c1e9b00 */
        /* <DEDUP_REMOVED lines=8> */
[C---:B------:R-:W-:Y:S01]  /*1420*/  ISETP.GT.U32.AND P2, PT, R110.reuse, 0xf, PT ;  /* 0x0000000f6e00780c */ /* 0x040fe20003f44070 */
[----:B------:R-:W-:Y:S01]  /*1430*/  BSSY B0, `(.L_x_1078) ;  /* 0x0000150000007945 */ /* 0x000fe20003800000 */
[----:B------:R-:W-:Y:S02]  /*1440*/  LOP3.LUT P1, RZ, R110, 0xfffffff1, RZ, 0xc0, !PT ;  /* 0xfffffff16eff7812 */ /* 0x000fe4000782c0ff */
[C---:B---3--:R-:W-:Y:S02]  /*1450*/  PRMT R18, R78.reuse, 0x7632, R18 ;  /* 0x000076324e127816 */ /* 0x048fe40000000012 */
[----:B------:R-:W-:-:S02]  /*1460*/  SHF.L.U32 R0, R78, 0x10, RZ ;  /* 0x000000104e007819 */ /* 0x000fc400000006ff */
[----:B------:R-:W-:Y:S02]  /*1470*/  SHF.L.U32 R21, R18, 0x10, RZ ;  /* 0x0000001012157819 */ /* 0x000fe400000006ff */
        /* <DEDUP_REMOVED lines=23> */
[C---:B--2---:R-:W-:Y:S02]  /*15f0*/  SHF.L.U32 R85, R60.reuse, 0x10, RZ ;  /* 0x000000103c557819 */ /* 0x044fe400000006ff */
        /* <DEDUP_REMOVED lines=12> */
[--C-:B------:R-:W-:Y:S01]  /*16c0*/  FFMA.FTZ R20, R84, R84, R19.reuse ;  /* 0x0000005454147223 */ /* 0x100fe20000010013 */
        /* <DEDUP_REMOVED lines=38> */
[----:B------:R-:W-:Y:S02]  /*1930*/  FFMA.FTZ R24, R29, R29, R24 ;  /* 0x0000001d1d187223 */ /* 0x000fe40000010018 */
[----:B------:R-:W-:Y:S01]  /*1940*/  SHF.L.U32 R25, R25, 0x10, RZ ;  /* 0x0000001019197819 */ /* 0x000fe200000006ff */
[----:B------:R-:W-:Y:S01]  /*1950*/  FADD.FTZ R28, R26, R23 ;  /* 0x000000171a1c7221 */ /* 0x000fe20000010000 */
[----:B------:R-:W-:Y:S01]  /*1960*/  FFMA.FTZ R30, R23, R23, R24 ;  /* 0x00000017171e7223 */ /* 0x000fe20000010018 */
[C---:B------:R-:W-:Y:S02]  /*1970*/  SHF.L.U32 R24, R68.reuse, 0x10, RZ ;  /* 0x0000001044187819 */ /* 0x040fe400000006ff */
[----:B------:R-:W-:Y:S01]  /*1980*/  PRMT R26, R68, 0x7632, R26 ;  /* 0x00007632441a7816 */ /* 0x000fe2000000001a */
[----:B------:R-:W-:Y:S01]  /*1990*/  FADD.FTZ R27, R28, R25 ;  /* 0x000000191c1b7221 */ /* 0x000fe20000010000 */
[----:B------:R-:W-:Y:S01]  /*19a0*/  FFMA.FTZ R25, R25, R25, R30 ;  /* 0x0000001919197223 */ /* 0x000fe2000001001e */
[----:B------:R-:W-:-:S02]  /*19b0*/  PRMT R32, R73, 0x7632, R32 ;  /* 0x0000763249207816 */ /* 0x000fc40000000020 */
[----:B------:R-:W-:Y:S01]  /*19c0*/  SHF.L.U32 R26, R26, 0x10, RZ ;  /* 0x000000101a1a7819 */ /* 0x000fe200000006ff */
[----:B------:R-:W-:Y:S01]  /*19d0*/  FADD.FTZ R29, R27, R24 ;  /* 0x000000181b1d7221 */ /* 0x000fe20000010000 */
[----:B------:R-:W-:Y:S01]  /*19e0*/  FFMA.FTZ R31, R24, R24, R25 ;  /* 0x00000018181f7223 */ /* 0x000fe20000010019 */
[C---:B------:R-:W-:Y:S02]  /*19f0*/  SHF.L.U32 R25, R69.reuse, 0x10, RZ ;  /* 0x0000001045197819 */ /* 0x040fe400000006ff */
[----:B------:R-:W-:Y:S01]  /*1a00*/  PRMT R27, R69, 0x7632, R27 ;  /* 0x00007632451b7816 */ /* 0x000fe2000000001b */
[----:B------:R-:W-:Y:S01]  /*1a10*/  FADD.FTZ R28, R29, R26 ;  /* 0x0000001a1d1c7221 */ /* 0x000fe20000010000 */
        /* <DEDUP_REMOVED lines=14> */
[----:B------:R-:W-:Y:S01]  /*1b00*/  FFMA.FTZ R29, R29, R29, R28 ;  /* 0x0000001d1d1d7223 */ /* 0x000fe2000001001c */
[----:B------:R-:W-:-:S02]  /*1b10*/  SHF.L.U32 R28, R72, 0x10, RZ ;  /* 0x00000010481c7819 */ /* 0x000fc400000006ff */
        /* <DEDUP_REMOVED lines=81> */
[----:B------:R-:W-:Y:S01]  /*2030*/  SHF.L.U32 R39, R49, 0x10, RZ ;  /* 0x0000001031277819 */ /* 0x000fe200000006ff */
[--C-:B------:R-:W-:Y:S01]  /*2040*/  FFMA.FTZ R40, R40, R40, R42.reuse ;  /* 0x0000002828287223 */ /* 0x100fe2000001002a */
[----:B------:R-:W-:-:S02]  /*2050*/  PRMT R42, R50, 0x7632, R42 ;  /* 0x00007632322a7816 */ /* 0x000fc4000000002a */
[----:B------:R-:W-:Y:S01]  /*2060*/  PRMT R43, R51, 0x7632, R43 ;  /* 0x00007632332b7816 */ /* 0x000fe2000000002b */
[----:B------:R-:W-:Y:S01]  /*2070*/  FADD.FTZ R82, R82, R39 ;  /* 0x0000002752527221 */ /* 0x000fe20000010000 */
[----:B------:R-:W-:Y:S01]  /*2080*/  FFMA.FTZ R40, R39, R39, R40 ;  /* 0x0000002727287223 */ /* 0x000fe20000010028 */
[----:B------:R-:W-:Y:S02]  /*2090*/  SHF.L.U32 R42, R42, 0x10, RZ ;  /* 0x000000102a2a7819 */ /* 0x000fe400000006ff */
[----:B------:R-:W-:Y:S01]  /*20a0*/  FADD.FTZ R82, R82, R41 ;  /* 0x0000002952527221 */ /* 0x000fe20000010000 */
[----:B------:R-:W-:Y:S01]  /*20b0*/  FFMA.FTZ R41, R41, R41, R40 ;  /* 0x0000002929297223 */ /* 0x000fe20000010028 */
[----:B------:R-:W-:Y:S02]  /*20c0*/  SHF.L.U32 R40, R50, 0x10, RZ ;  /* 0x0000001032287819 */ /* 0x000fe400000006ff */
[----:B------:R-:W-:Y:S02]  /*20d0*/  SHF.L.U32 R43, R43, 0x10, RZ ;  /* 0x000000102b2b7819 */ /* 0x000fe400000006ff */
[----:B------:R-:W-:Y:S01]  /*20e0*/  PRMT R81, R52, 0x7632, R81 ;  /* 0x0000763234517816 */ /* 0x000fe20000000051 */
[----:B------:R-:W-:Y:S01]  /*20f0*/  FADD.FTZ R82, R82, R40 ;  /* 0x0000002852527221 */ /* 0x000fe20000010000 */
[----:B------:R-:W-:Y:S01]  /*2100*/  FFMA.FTZ R41, R40, R40, R41 ;  /* 0x0000002828297223 */ /* 0x000fe20000010029 */
[----:B------:R-:W-:-:S02]  /*2110*/  PRMT R80, R53, 0x7632, R80 ;  /* 0x0000763235507816 */ /* 0x000fc40000000050 */
[----:B------:R-:W-:Y:S01]  /*2120*/  FADD.FTZ R82, R82, R42 ;  /* 0x0000002a52527221 */ /* 0x000fe20000010000 */
[----:B------:R-:W-:Y:S01]  /*2130*/  FFMA.FTZ R42, R42, R42, R41 ;  /* 0x0000002a2a2a7223 */ /* 0x000fe20000010029 */
[----:B------:R-:W-:Y:S02]  /*2140*/  SHF.L.U32 R41, R51, 0x10, RZ ;  /* 0x0000001033297819 */ /* 0x000fe400000006ff */
[----:B------:R-:W-:Y:S02]  /*2150*/  SHF.L.U32 R81, R81, 0x10, RZ ;  /* 0x0000001051517819 */ /* 0x000fe400000006ff */
[----:B------:R-:W-:Y:S01]  /*2160*/  SHF.L.U32 R80, R80, 0x10, RZ ;  /* 0x0000001050507819 */ /* 0x000fe200000006ff */
[----:B------:R-:W-:Y:S01]  /*2170*/  FADD.FTZ R82, R82, R41 ;  /* 0x0000002952527221 */ /* 0x000fe20000010000 */
[----:B------:R-:W-:-:S03]  /*2180*/  FFMA.FTZ R42, R41, R41, R42 ;  /* 0x00000029292a7223 */ /* 0x000fc6000001002a */
[----:B------:R-:W-:Y:S01]  /*2190*/  FADD.FTZ R82, R82, R43 ;  /* 0x0000002b52527221 */ /* 0x000fe20000010000 */
[----:B------:R-:W-:Y:S01]  /*21a0*/  FFMA.FTZ R43, R43, R43, R42 ;  /* 0x0000002b2b2b7223 */ /* 0x000fe2000001002a */
[----:B------:R-:W-:-:S05]  /*21b0*/  SHF.L.U32 R42, R52, 0x10, RZ ;  /* 0x00000010342a7819 */ /* 0x000fca00000006ff */
[----:B------:R-:W-:Y:S01]  /*21c0*/  FADD.FTZ R82, R82, R42 ;  /* 0x0000002a52527221 */ /* 0x000fe20000010000 */
[----:B------:R-:W-:-:S03]  /*21d0*/  FFMA.FTZ R43, R42, R42, R43 ;  /* 0x0000002a2a2b7223 */ /* 0x000fc6000001002b */
[----:B------:R-:W-:Y:S01]  /*21e0*/  FADD.FTZ R82, R82, R81 ;  /* 0x0000005152527221 */ /* 0x000fe20000010000 */
[----:B------:R-:W-:Y:S01]  /*21f0*/  FFMA.FTZ R81, R81, R81, R43 ;  /* 0x0000005151517223 */ /* 0x000fe2000001002b */
[----:B------:R-:W-:-:S05]  /*2200*/  SHF.L.U32 R43, R53, 0x10, RZ ;  /* 0x00000010352b7819 */ /* 0x000fca00000006ff */
[----:B------:R-:W-:Y:S01]  /*2210*/  FFMA.FTZ R81, R43, R43, R81 ;  /* 0x0000002b2b517223 */ /* 0x000fe20000010051 */
[----:B------:R-:W-:-:S03]  /*2220*/  FADD.FTZ R82, R82, R43 ;  /* 0x0000002b52527221 */ /* 0x000fc60000010000 */
        /* <DEDUP_REMOVED lines=9> */
[----:B------:R-:W4:Y:S04]  /*22c0*/  LDL R105, [R1+0x30] ;  /* 0x0000300001697983 */ /* 0x000f280000100800 */
[----:B------:R-:W4:Y:S04]  /*22d0*/  LDL R104, [R1+0x2c] ;  /* 0x00002c0001687983 */ /* 0x000f280000100800 */
        /* <DEDUP_REMOVED lines=14> */
[----:B-1----:R-:W-:Y:S01]  /*23c0*/  FADD.FTZ R82, R82, R80 ;  /* 0x0000005052527221 */ /* 0x002fe20000010000 */
[----:B------:R-:W-:-:S02]  /*23d0*/  FADD.FTZ R83, R83, R81 ;  /* 0x0000005153537221 */ /* 0x000fc40000010000 */
[----:B------:R0:W1:Y:S04]  /*23e0*/  LDS.64 R80, [R104] ;  /* 0x0000000068507984 */ /* 0x0000680000000a00 */
[----:B0-----:R-:W4:Y:S01]  /*23f0*/  LDL R104, [R1+0x18] ;  /* 0x0000180001687983 */ /* 0x001f220000100800 */
[----:B-1----:R-:W-:Y:S01]  /*2400*/  FADD.FTZ R82, R82, R80 ;  /* 0x0000005052527221 */ /* 0x002fe20000010000 */
[----:B------:R-:W-:Y:S02]  /*2410*/  FADD.FTZ R83, R83, R81 ;  /* 0x0000005153537221 */ /* 0x000fe40000010000 */
[----:B------:R0:W1:Y:S04]  /*2420*/  LDS.64 R80, [R116] ;  /* 0x0000000074507984 */ /* 0x0000680000000a00 */
[----:B0-----:R-:W4:Y:S01]  /*2430*/  LDL R116, [R1+0x10] ;  /* 0x0000100001747983 */ /* 0x001f220000100800 */
[----:B-1----:R-:W-:Y:S01]  /*2440*/  FADD.FTZ R82, R82, R80 ;  /* 0x0000005052527221 */ /* 0x002fe20000010000 */
[----:B------:R-:W-:-:S02]  /*2450*/  FADD.FTZ R83, R83, R81 ;  /* 0x0000005153537221 */ /* 0x000fc40000010000 */
[----:B--2---:R0:W1:Y:S04]  /*2460*/  LDS.64 R80, [R113] ;  /* 0x0000000071507984 */ /* 0x0040680000000a00 */
        /* <DEDUP_REMOVED lines=9> */
[----:B-1----:R-:W-:Y:S01]  /*2500*/  FADD.FTZ R82, R82, R80 ;  /* 0x0000005052527221 */ /* 0x002fe20000010000 */
[----:B------:R-:W-:Y:S02]  /*2510*/  FADD.FTZ R83, R83, R81 ;  /* 0x0000005153537221 */ /* 0x000fe40000010000 */
[----:B------:R0:W1:Y:S04]  /*2520*/  LDS.64 R80, [R104] ;  /* 0x0000000068507984 */ /* 0x0000680000000a00 */
[----:B0-----:R-:W4:Y:S01]  /*2530*/  LDL R104, [R1] ;  /* 0x0000000001687983 */ /* 0x001f220000100800 */
[----:B-1----:R-:W-:-:S03]  /*2540*/  FADD.FTZ R82, R82, R80 ;  /* 0x0000005052527221 */ /* 0x002fc60000010000 */
        /* <DEDUP_REMOVED lines=62> */
.L_x_1079:
[----:B------:R-:W-:Y:S05]  /*2930*/  BSYNC B0 ;  /* 0x0000000000007941 */ /* 0x000fea0003800000 */
.L_x_1078:
[----:B------:R-:W0:Y:S01]  /*2940*/  S2R R80, SR_TID.X ;  /* 0x0000000000507919 */ /* 0x000e220000002100 */
[----:B------:R-:W1:Y:S01]  /*2950*/  S2UR UR17, SR_CTAID.X ;  /* 0x00000000001179c3 */ /* 0x000e620000002500 */
[----:B------:R-:W-:Y:S01]  /*2960*/  VOTEU.ALL UP0, P1 ;  /* 0x00000000003f7886 */ /* 0x000fe20000800000 */
[----:B------:R-:W-:Y:S01]  /*2970*/  PRMT R60, R60, 0x7632, R60 ;  /* 0x000076323c3c7816 */ /* 0x000fe2000000003c */
[----:B------:R-:W2:Y:S01]  /*2980*/  SHFL.BFLY PT, R105, R82, 0x1, 0x1f ;  /* 0x0c201f0052697f89 */ /* 0x000ea200000e0000 */
[----:B------:R-:W-:Y:S02]  /*2990*/  PRMT R61, R61, 0x7632, R61 ;  /* 0x000076323d3d7816 */ /* 0x000fe4000000003d */
[----:B------:R-:W-:Y:S01]  /*29a0*/  @!UP0 UIMAD UR9, UR15, UR4, UR14 ;  /* 0x000000040f0982a4 */ /* 0x000fe2000f8e020e */
[----:B------:R-:W3:Y:S01]  /*29b0*/  SHFL.BFLY PT, R104, R83, 0x1, 0x1f ;  /* 0x0c201f0053687f89 */ /* 0x000ee200000e0000 */
[----:B------:R-:W4:Y:S01]  /*29c0*/  @!P1 LDC.64 R112, c[0x0][0x248] ;  /* 0x00009200ff709b82 */ /* 0x000f220000000a00 */
        /* <DEDUP_REMOVED lines=8> */
[----:B-1----:R-:W-:Y:S01]  /*2a50*/  ULOP3.LUT UR16, UR17, 0x1f, URZ, 0xc0, !UPT ;  /* 0x0000001f11107892 */ /* 0x002fe2000f8ec03f */
[----:B------:R-:W-:Y:S01]  /*2a60*/  PRMT R70, R70, 0x7632, R70 ;  /* 0x0000763246467816 */ /* 0x000fe20000000046 */
[----:B--2---:R-:W-:Y:S01]  /*2a70*/  @!P1 FADD.FTZ R82, R105, R82 ;  /* 0x0000005269529221 */ /* 0x004fe20000010000 */
[----:B------:R-:W-:-:S03]  /*2a80*/  PRMT R105, R79, 0x7632, R105 ;  /* 0x000076324f697816 */ /* 0x000fc60000000069 */
[----:B------:R-:W-:Y:S01]  /*2a90*/  MOV R116, UR16 ;  /* 0x0000001000747c02 */ /* 0x000fe20008000f00 */
[----:B---3--:R-:W-:Y:S01]  /*2aa0*/  @!P1 FADD.FTZ R83, R104, R83 ;  /* 0x0000005368539221 */ /* 0x008fe20000010000 */
[----:B0-----:R-:W-:Y:S02]  /*2ab0*/  SHF.R.U32.HI R81, RZ, 0x1, R80 ;  /* 0x00000001ff517819 */ /* 0x001fe40000011650 */
[----:B------:R-:W-:Y:S02]  /*2ac0*/  MOV R80, UR9 ;  /* 0x0000000900507c02 */ /* 0x000fe40008000f00 */
[----:B------:R-:W-:Y:S02]  /*2ad0*/  SHF.L.U32 R81, R81, 0x5, RZ ;  /* 0x0000000551517819 */ /* 0x000fe400000006ff */
[----:B------:R-:W-:Y:S02]  /*2ae0*/  PRMT R104, R78, 0x7632, R104 ;  /* 0x000076324e687816 */ /* 0x000fe40000000068 */
[----:B------:R-:W-:-:S02]  /*2af0*/  LOP3.LUT R81, R81, 0xffffffe0, R116, 0xe2, !PT ;  /* 0xffffffe051517812 */ /* 0x000fc400078ee274 */
[----:B------:R-:W-:Y:S02]  /*2b00*/  PRMT R78, R58, 0x7632, R78 ;  /* 0x000076323a4e7816 */ /* 0x000fe4000000004e */
[----:B------:R-:W-:Y:S02]  /*2b10*/  @!P1 LEA R80, R80, R81, 0x8 ;  /* 0x0000005150509211 */ /* 0x000fe400078e40ff */
[----:B------:R-:W-:Y:S02]  /*2b20*/  PRMT R79, R59, 0x7632, R79 ;  /* 0x000076323b4f7816 */ /* 0x000fe4000000004f */
[----:B------:R-:W-:Y:S02]  /*2b30*/  @!P1 SHF.L.U32 R80, R80, 0x1, RZ ;  /* 0x0000000150509819 */ /* 0x000fe400000006ff */
[----:B------:R-:W-:Y:S02]  /*2b40*/  PRMT R71, R71, 0x7632, R71 ;  /* 0x0000763247477816 */ /* 0x000fe40000000047 */
[----:B------:R-:W-:Y:S01]  /*2b50*/  PRMT R72, R72, 0x7632, R72 ;  /* 0x0000763248487816 */ /* 0x000fe20000000048 */
[----:B----4-:R-:W-:Y:S01]  /*2b60*/  @!P1 IMAD.WIDE.U32 R80, R80, 0x4, R112 ;  /* 0x0000000450509825 */ /* 0x010fe200078e0070 */
[----:B------:R-:W-:-:S02]  /*2b70*/  PRMT R73, R73, 0x7632, R73 ;  /* 0x0000763249497816 */ /* 0x000fc40000000049 */
[----:B------:R-:W-:Y:S02]  /*2b80*/  PRMT R74, R74, 0x7632, R74 ;  /* 0x000076324a4a7816 */ /* 0x000fe4000000004a */
[----:B------:R0:W-:Y:S01]  /*2b90*/  @!P1 STG.E.64 desc[UR12][R80.64], R82 ;  /* 0x0000005250009986 */ /* 0x0001e2000c101b0c */
[----:B------:R-:W-:Y:S01]  /*2ba0*/  BAR.SYNC.DEFER_BLOCKING 0x0 ;  /* 0x0000000000007b1d */ /* 0x000fe20000010000 */
[----:B------:R-:W-:Y:S02]  /*2bb0*/  ISETP.NE.AND P1, PT, R110, RZ, PT ;  /* 0x000000ff6e00720c */ /* 0x000fe40003f25270 */
[----:B------:R-:W-:Y:S02]  /*2bc0*/  PRMT R75, R75, 0x7632, R75 ;  /* 0x000076324b4b7816 */ /* 0x000fe4000000004b */
[----:B------:R-:W-:Y:S02]  /*2bd0*/  PRMT R76, R76, 0x7632, R76 ;  /* 0x000076324c4c7816 */ /* 0x000fe4000000004c */
[----:B------:R-:W-:-:S07]  /*2be0*/  PRMT R77, R77, 0x7632, R77 ;  /* 0x000076324d4d7816 */ /* 0x000fce000000004d */
[----:B0-----:R-:W-:Y:S05]  /*2bf0*/  @P1 BRA `(.L_x_1080) ;  /* 0x00000000003c1947 */ /* 0x001fea0003800000 */
[----:B------:R-:W-:Y:S02]  /*2c00*/  MOV R80, UR8 ;  /* 0x0000000800507c02 */ /* 0x000fe40008000f00 */
[----:B------:R-:W-:Y:S02]  /*2c10*/  MOV R58, UR6 ;  /* 0x00000006003a7c02 */ /* 0x000fe40008000f00 */
[----:B------:R-:W-:Y:S01]  /*2c20*/  MOV R59, UR7 ;  /* 0x00000007003b7c02 */ /* 0x000fe20008000f00 */
[----:B------:R-:W-:Y:S06]  /*2c30*/  MEMBAR.ALL.GPU ;  /* 0x0000000000007992 */ /* 0x000fec000000a000 */
[----:B------:R-:W-:-:S00]  /*2c40*/  ERRBAR ;  /* 0x00000000000079ab */ /* 0x000fc00000000000 */
[----:B------:R-:W-:Y:S06]  /*2c50*/  CGAERRBAR ;  /* 0x00000000000075ab */ /* 0x000fec0000000000 */
[----:B------:R0:W5:Y:S02]  /*2c60*/  ATOM.E.ADD.STRONG.GPU PT, R80, desc[UR12][R58.64], R80 ;  /* 0x000000503a50798a */ /* 0x00016400081ee1cc */
.L_x_1081:
        /* <DEDUP_REMOVED lines=8> */
.L_x_1080:
[----:B------:R-:W0:Y:S01]  /*2cf0*/  S2R R116, SR_TID.X ;  /* 0x0000000000747919 */ /* 0x000e220000002100 */
[----:B------:R-:W-:Y:S05]  /*2d00*/  WARPSYNC.ALL ;  /* 0x0000000000007948 */ /* 0x000fea0003800000 */
[----:B------:R-:W-:Y:S01]  /*2d10*/  PRMT R53, R46, 0x7632, R53 ;  /* 0x000076322e357816 */ /* 0x000fe20000000035 */
[----:B------:R-:W-:Y:S01]  /*2d20*/  BAR.SYNC.DEFER_BLOCKING 0x0 ;  /* 0x0000000000007b1d */ /* 0x000fe20000010000 */
[----:B------:R-:W-:Y:S02]  /*2d30*/  PRMT R52, R47, 0x7632, R52 ;  /* 0x000076322f347816 */ /* 0x000fe40000000034 */
[----:B------:R-:W-:-:S02]  /*2d40*/  PRMT R51, R48, 0x7632, R51 ;  /* 0x0000763230337816 */ /* 0x000fc40000000033 */
[----:B------:R-:W-:Y:S01]  /*2d50*/  PRMT R50, R49, 0x7632, R50 ;  /* 0x0000763231327816 */ /* 0x000fe20000000032 */
[----:B------:R-:W-:Y:S01]  /*2d60*/  BSSY B0, `(.L_x_1082) ;  /* 0x000001a000007945 */ /* 0x000fe20003800000 */
[----:B------:R-:W-:Y:S02]  /*2d70*/  PRMT R59, R44, 0x7632, R59 ;  /* 0x000076322c3b7816 */ /* 0x000fe4000000003b */
[----:B------:R-:W-:Y:S02]  /*2d80*/  PRMT R58, R45, 0x7632, R58 ;  /* 0x000076322d3a7816 */ /* 0x000fe4000000003a */
[----:B------:R-:W-:Y:S02]  /*2d90*/  CS2R R44, SRZ ;  /* 0x00000000002c7805 */ /* 0x000fe4000001ff00 */
[----:B------:R-:W-:Y:S02]  /*2da0*/  PRMT R83, R50, 0x7632, R83 ;  /* 0x0000763232537816 */ /* 0x000fe40000000053 */
[----:B------:R-:W-:-:S02]  /*2db0*/  PRMT R80, R51, 0x7632, R80 ;  /* 0x0000763233507816 */ /* 0x000fc40000000050 */
[----:B------:R-:W-:Y:S02]  /*2dc0*/  PRMT R81, R52, 0x7632, R81 ;  /* 0x0000763234517816 */ /* 0x000fe40000000051 */
[----:B------:R-:W-:Y:S02]  /*2dd0*/  PRMT R82, R53, 0x7632, R82 ;  /* 0x0000763235527816 */ /* 0x000fe40000000052 */
[----:B-----5:R-:W-:Y:S02]  /*2de0*/  PRMT R112, R54, 0x7632, R112 ;  /* 0x0000763236707816 */ /* 0x020fe40000000070 */
[----:B------:R-:W-:Y:S02]  /*2df0*/  PRMT R48, R55, 0x7632, R48 ;  /* 0x0000763237307816 */ /* 0x000fe40000000030 */
[----:B------:R-:W-:Y:S02]  /*2e00*/  PRMT R110, R56, 0x7632, R110 ;  /* 0x00007632386e7816 */ /* 0x000fe4000000006e */
[----:B0-----:R-:W-:-:S02]  /*2e10*/  ISETP.GT.U32.AND P1, PT, R116, 0xff, PT ;  /* 0x000000ff7400780c */ /* 0x001fc40003f24070 */
[----:B------:R-:W-:-:S11]  /*2e20*/  PRMT R49, R57, 0x7632, R49 ;  /* 0x0000763239317816 */ /* 0x000fd60000000031 */
[----:B------:R-:W-:Y:S05]  /*2e30*/  @P1 BRA `(.L_x_1083) ;  /* 0x0000000000301947 */ /* 0x000fea0003800000 */
[----:B------:R-:W-:Y:S01]  /*2e40*/  UIMAD UR9, UR15, UR4, UR14 ;  /* 0x000000040f0972a4 */ /* 0x000fe2000f8e020e */
[----:B------:R-:W0:Y:S01]  /*2e50*/  LDC.64 R46, c[0x0][0x248] ;  /* 0x00009200ff2e7b82 */ /* 0x000e220000000a00 */
[----:B------:R-:W-:-:S04]  /*2e60*/  LOP3.LUT R45, R116, 0x7fffffe0, RZ, 0xc0, !PT ;  /* 0x7fffffe0742d7812 */ /* 0x000fc800078ec0ff */
[----:B------:R-:W-:-:S04]  /*2e70*/  MOV R44, UR9 ;  /* 0x00000009002c7c02 */ /* 0x000fc80008000f00 */
[----:B------:R-:W-:Y:S02]  /*2e80*/  LEA R44, R44, R45, 0x8 ;  /* 0x0000002d2c2c7211 */ /* 0x000fe400078e40ff */
[----:B------:R-:W-:-:S04]  /*2e90*/  LOP3.LUT R45, R116, 0x1f, RZ, 0xc0, !PT ;  /* 0x0000001f742d7812 */ /* 0x000fc800078ec0ff */
[----:B------:R-:W-:-:S04]  /*2ea0*/  IADD3 R44, R45, R44, RZ ;  /* 0x0000002c2d2c7210 */ /* 0x000fc80007ffe0ff */
[----:B------:R-:W-:-:S05]  /*2eb0*/  SHF.L.U32 R44, R44, 0x1, RZ ;  /* 0x000000012c2c7819 */ /* 0x000fca00000006ff */
[----:B0-----:R-:W-:-:S06]  /*2ec0*/  IMAD.WIDE.U32 R44, R44, 0x4, R46 ;  /* 0x000000042c2c7825 */ /* 0x001fcc00078e002e */
[----:B------:R-:W2:Y:S02]  /*2ed0*/  LDG.E.64 R44, desc[UR12][R44.64] ;  /* 0x0000000c2c2c7981 */ /* 0x000ea4000c1e1b00 */
[----:B--2---:R-:W-:Y:S01]  /*2ee0*/  FADD.FTZ R44, RZ, R44 ;  /* 0x0000002cff2c7221 */ /* 0x004fe20000010000 */
[----:B------:R-:W-:-:S07]  /*2ef0*/  FADD.FTZ R45, RZ, R45 ;  /* 0x0000002dff2d7221 */ /* 0x000fce0000010000 */
.L_x_1083:
[----:B------:R-:W-:Y:S05]  /*2f00*/  BSYNC B0 ;  /* 0x0000000000007941 */ /* 0x000fea0003800000 */
.L_x_1082:
[----:B------:R-:W0:Y:S01]  /*2f10*/  SHFL.BFLY PT, R46, R44, 0x10, 0x1f ;  /* 0x0e001f002c2e7f89 */ /* 0x000e2200000e0000 */
[----:B------:R-:W-:Y:S01]  /*2f20*/  LOP3.LUT P1, RZ, R116, 0xffffff1f, RZ, 0xc0, !PT ;  /* 0xffffff1f74ff7812 */ /* 0x000fe2000782c0ff */
[----:B------:R-:W-:Y:S02]  /*2f30*/  ULDC UR9, c[0x0][0x230] ;  /* 0x00008c0000097ab9 */ /* 0x000fe40000000800 */
[----:B------:R-:W2:Y:S01]  /*2f40*/  LDL R113, [R1+0x40] ;  /* 0x0000400001717983 */ /* 0x000ea20000100800 */
[----:B------:R-:W1:Y:S01]  /*2f50*/  S2R R47, SR_TID.X ;  /* 0x00000000002f7919 */ /* 0x000e620000002100 */
[----:B------:R-:W-:Y:S01]  /*2f60*/  SHF.L.U32 R54, R54, 0x10, RZ ;  /* 0x0000001036367819 */ /* 0x000fe200000006ff */
[----:B------:R-:W-:Y:S01]  /*2f70*/  ULDC.64 UR16, c[0x0][0x210] ;  /* 0x0000840000107ab9 */ /* 0x000fe20000000a00 */
        /* <DEDUP_REMOVED lines=16> */
[----:B0-----:R-:W-:Y:S02]  /*3080*/  @!P1 FADD.FTZ R44, R44, R46 ;  /* 0x0000002e2c2c9221 */ /* 0x001fe40000010000 */
[----:B------:R-:W0:Y:S02]  /*3090*/  SHFL.BFLY PT, R46, R45, 0x1, 0x1f ;  /* 0x0c201f002d2e7f89 */ /* 0x000e2400000e0000 */
[----:B------:R-:W-:Y:S01]  /*30a0*/  @!P1 FMUL.FTZ R44, R44, 8.1380212577641941607e-06 ;  /* 0x370888892c2c9820 */ /* 0x000fe20000410000 */
[----:B-1----:R-:W-:-:S04]  /*30b0*/  SHF.R.U32.HI R47, RZ, 0x2, R47 ;  /* 0x00000002ff2f7819 */ /* 0x002fc8000001162f */
[----:B------:R-:W-:Y:S01]  /*30c0*/  LOP3.LUT R47, R47, 0x3ffffff8, RZ, 0xc0, !PT ;  /* 0x3ffffff82f2f7812 */ /* 0x000fe200078ec0ff */
[----:B0-----:R-:W-:Y:S01]  /*30d0*/  @!P1 FADD.FTZ R46, R45, R46 ;  /* 0x0000002e2d2e9221 */ /* 0x001fe20000010000 */
[----:B------:R-:W-:-:S04]  /*30e0*/  @!P1 FMUL.FTZ R45, R44, R44 ;  /* 0x0000002c2c2d9220 */ /* 0x000fc80000410000 */
[----:B------:R-:W-:Y:S01]  /*30f0*/  @!P1 FFMA.FTZ R45, R46, 8.1380212577641941607e-06, -R45 ;  /* 0x370888892e2d9823 */ /* 0x000fe2000001082d */
[----:B------:R-:W-:-:S04]  /*3100*/  MOV R46, UR11 ;  /* 0x0000000b002e7c02 */ /* 0x000fc80008000f00 */
[----:B------:R-:W-:-:S05]  /*3110*/  @!P1 FMNMX.FTZ R45, RZ, R45, !PT ;  /* 0x0000002dff2d9209 */ /* 0x000fca0007810000 */
[----:B------:R0:W-:Y:S01]  /*3120*/  @!P1 STS.64 [R47+UR10], R44 ;  /* 0x0000002c2f009988 */ /* 0x0001e20008000a0a */
[----:B------:R-:W-:Y:S02]  /*3130*/  @!P0 LEA R46, P1, R46, R107, 0x4 ;  /* 0x0000006b2e2e8211 */ /* 0x000fe400078220ff */
[----:B0-----:R-:W-:Y:S02]  /*3140*/  SHF.R.S32.HI R45, RZ, 0x1f, R107 ;  /* 0x0000001fff2d7819 */ /* 0x001fe4000001146b */
[----:B------:R-:W-:Y:S02]  /*3150*/  MOV R44, UR5 ;  /* 0x00000005002c7c02 */ /* 0x000fe40008000f00 */
[----:B------:R-:W-:-:S04]  /*3160*/  MOV R47, UR11 ;  /* 0x0000000b002f7c02 */ /* 0x000fc80008000f00 */
[----:B------:R-:W-:Y:S02]  /*3170*/  @!P0 LEA.HI.X R47, R47, R45, R44, 0x4, P1 ;  /* 0x0000002d2f2f8211 */ /* 0x000fe400008f242c */
[----:B------:R-:W0:Y:S01]  /*3180*/  @!P0 LDC.64 R44, c[0x0][0x240] ;  /* 0x00009000ff2c8b82 */ /* 0x000e220000000a00 */
[----:B------:R-:W-:Y:S02]  /*3190*/  SHF.L.U32 R116, R116, 0x3, RZ ;  /* 0x0000000374747819 */ /* 0x000fe400000006ff */
[----:B0-----:R-:W-:-:S04]  /*31a0*/  @!P0 LEA R44, P1, R46, R44, 0x3 ;  /* 0x0000002c2e2c8211 */ /* 0x001fc800078218ff */
[----:B------:R-:W-:Y:S01]  /*31b0*/  @!P0 LEA.HI.X R45, R46, R45, R47, 0x3, P1 ;  /* 0x0000002d2e2d8211 */ /* 0x000fe200008f1c2f */
[----:B------:R-:W-:Y:S06]  /*31c0*/  BAR.SYNC.DEFER_BLOCKING 0x0 ;  /* 0x0000000000007b1d */ /* 0x000fec0000010000 */
[----:B------:R-:W0:Y:S04]  /*31d0*/  @!P0 LDS.64 R46, [R116+UR10] ;  /* 0x0000000a742e8984 */ /* 0x000e280008000a00 */
[----:B0-----:R-:W-:Y:S04]  /*31e0*/  @!P0 STG.E.64 desc[UR12][R44.64], R46 ;  /* 0x0000002e2c008986 */ /* 0x001fe8000c101b0c */
[----:B--2---:R-:W0:Y:S01]  /*31f0*/  LDS.64 R44, [R113] ;  /* 0x00000000712c7984 */ /* 0x004e220000000a00 */
[----:B------:R-:W-:Y:S01]  /*3200*/  SHF.L.U32 R56, R56, 0x10, RZ ;  /* 0x0000001038387819 */ /* 0x000fe200000006ff */
[----:B0-----:R-:W-:-:S06]  /*3210*/  FADD.FTZ R45, R45, UR9 ;  /* 0x000000092d2d7e21 */ /* 0x001fcc0008010000 */
[----:B------:R-:W0:Y:S01]  /*3220*/  MUFU.RSQ R45, R45 ;  /* 0x0000002d002d7308 */ /* 0x000e220000001400 */
[----:B------:R-:W-:-:S04]  /*3230*/  FADD.FTZ R0, R0, -R44 ;  /* 0x8000002c00007221 */ /* 0x000fc80000010000 */
[----:B0-----:R-:W-:-:S04]  /*3240*/  FMUL.FTZ R0, R0, R45 ;  /* 0x0000002d00007220 */ /* 0x001fc80000410000 */
[----:B------:R-:W-:-:S04]  /*3250*/  FFMA.FTZ R47, R0, R54, R56 ;  /* 0x00000036002f7223 */ /* 0x000fc80000010038 */
[----:B------:R-:W-:-:S06]  /*3260*/  FMUL.FTZ R0, R47, -1.4426950216293334961 ;  /* 0xbfb8aa3b2f007820 */ /* 0x000fcc0000410000 */
[----:B------:R-:W0:Y:S01]  /*3270*/  MUFU.EX2 R0, R0 ;  /* 0x0000000000007308 */ /* 0x000e220000000800 */
[----:B------:R-:W-:-:S05]  /*3280*/  SHF.L.U32 R104, R104, 0x10, RZ ;  /* 0x0000001068687819 */ /* 0x000fca00000006ff */
[----:B------:R-:W-:Y:S01]  /*3290*/  FADD.FTZ R113, -R44, R104 ;  /* 0x000000682c717221 */ /* 0x000fe20000010100 */
[----:B0-----:R-:W-:-:S04]  /*32a0*/  FADD.FTZ R0, R0, 1 ;  /* 0x3f80000000007421 */ /* 0x001fc80000010000 */
[----:B------:R0:W1:Y:S01]  /*32b0*/  MUFU.RCP R46, R0 ;  /* 0x00000000002e7308 */ /* 0x0000620000001000 */
[----:B------:R-:W-:Y:S02]  /*32c0*/  SHF.L.U32 R104, R112, 0x10, RZ ;  /* 0x0000001070687819 */ /* 0x000fe400000006ff */
[----:B0-----:R-:W-:Y:S01]  /*32d0*/  SHF.L.U32 R0, R110, 0x10, RZ ;  /* 0x000000106e007819 */ /* 0x001fe200000006ff */
[----:B------:R-:W-:-:S04]  /*32e0*/  FMUL.FTZ R110, R45, R113 ;  /* 0x000000712d6e7220 */ /* 0x000fc80000410000 */
[----:B------:R-:W-:Y:S01]  /*32f0*/  FFMA.FTZ R110, R110, R104, R0 ;  /* 0x000000686e6e7223 */ /* 0x000fe20000010000 */
[----:B-1----:R-:W-:-:S03]  /*3300*/  FMUL.FTZ R46, R47, R46 ;  /* 0x0000002e2f2e7220 */ /* 0x002fc60000410000 */
[----:B------:R-:W-:-:S06]  /*3310*/  FMUL.FTZ R47, R110, -1.4426950216293334961 ;  /* 0xbfb8aa3b6e2f7820 */ /* 0x000fcc0000410000 */
[----:B------:R-:W0:Y:S02]  /*3320*/  MUFU.EX2 R47, R47 ;  /* 0x0000002f002f7308 */ /* 0x000e240000000800 */
[----:B0-----:R-:W-:-:S06]  /*3330*/  FADD.FTZ R47, R47, 1 ;  /* 0x3f8000002f2f7421 */ /* 0x001fcc0000010000 */
[----:B------:R-:W0:Y:S01]  /*3340*/  MUFU.RCP R47, R47 ;  /* 0x0000002f002f7308 */ /* 0x000e220000001000 */
[----:B------:R-:W-:Y:S01]  /*3350*/  SHF.L.U32 R55, R55, 0x10, RZ ;  /* 0x0000001037377819 */ /* 0x000fe200000006ff */
[----:B0-----:R-:W-:Y:S01]  /*3360*/  FMUL.FTZ R47, R110, R47 ;  /* 0x0000002f6e2f7220 */ /* 0x001fe20000410000 */
[----:B------:R-:W-:Y:S01]  /*3370*/  FADD.FTZ R110, R88, -R44 ;  /* 0x8000002c586e7221 */ /* 0x000fe20000010000 */
[----:B------:R-:W-:-:S03]  /*3380*/  SHF.L.U32 R88, R57, 0x10, RZ ;  /* 0x0000001039587819 */ /* 0x000fc600000006ff */
[----:B------:R-:W-:Y:S02]  /*3390*/  F2FP.BF16.F32.PACK_AB R57, R47, R46 ;  /* 0x0000002e2f39723e */ /* 0x000fe400000010ff */
[----:B------:R-:W-:Y:S01]  /*33a0*/  SHF.L.U32 R47, R105, 0x10, RZ ;  /* 0x00000010692f7819 */ /* 0x000fe200000006ff */
[----:B------:R-:W-:Y:S01]  /*33b0*/  FMUL.FTZ R110, R45, R110 ;  /* 0x0000006e2d6e7220 */ /* 0x000fe20000410000 */
[----:B------:R-:W-:-:S03]  /*33c0*/  SHF.L.U32 R105, R48, 0x10, RZ ;  /* 0x0000001030697819 */ /* 0x000fc600000006ff */
[----:B------:R-:W-:Y:S01]  /*33d0*/  FADD.FTZ R47, -R44, R47 ;  /* 0x0000002f2c2f7221 */ /* 0x000fe20000010100 */
[----:B------:R-:W-:Y:S01]  /*33e0*/  FFMA.FTZ R112, R110, R55, R88 ;  /* 0x000000376e707223 */ /* 0x000fe20000010058 */
[----:B------:R-:W-:Y:S02]  /*33f0*/  SHF.L.U32 R110, R49, 0x10, RZ ;  /* 0x00000010316e7819 */ /* 0x000fe400000006ff */
[----:B------:R-:W-:-:S04]  /*3400*/  FMUL.FTZ R47, R45, R47 ;  /* 0x0000002f2d2f7220 */ /* 0x000fc80000410000 */
[----:B------:R-:W-:Y:S01]  /*3410*/  FFMA.FTZ R47, R47, R105, R110 ;  /* 0x000000692f2f7223 */ /* 0x000fe2000001006e */
[----:B------:R-:W-:-:S03]  /*3420*/  FMUL.FTZ R46, R112, -1.4426950216293334961 ;  /* 0xbfb8aa3b702e7820 */ /* 0x000fc60000410000 */
[----:B------:R-:W-:-:S03]  /*3430*/  FMUL.FTZ R48, R47, -1.4426950216293334961 ;  /* 0xbfb8aa3b2f307820 */ /* 0x000fc60000410000 */
[----:B------:R-:W0:Y:S08]  /*3440*/  MUFU.EX2 R46, R46 ;  /* 0x0000002e002e7308 */ /* 0x000e300000000800 */
[----:B------:R-:W1:Y:S01]  /*3450*/  MUFU.EX2 R48, R48 ;  /* 0x0000003000307308 */ /* 0x000e620000000800 */
[----:B0-----:R-:W-:Y:S01]  /*3460*/  FADD.FTZ R46, R46, 1 ;  /* 0x3f8000002e2e7421 */ /* 0x001fe20000010000 */
[----:B-1----:R-:W-:-:S06]  /*3470*/  FADD.FTZ R48, R48, 1 ;  /* 0x3f80000030307421 */ /* 0x002fcc0000010000 */
[----:B------:R-:W0:Y:S08]  /*3480*/  MUFU.RCP R46, R46 ;  /* 0x0000002e002e7308 */ /* 0x000e300000001000 */
[----:B------:R-:W1:Y:S01]  /*3490*/  MUFU.RCP R48, R48 ;  /* 0x0000003000307308 */ /* 0x000e620000001000 */
[----:B0-----:R-:W-:Y:S01]  /*34a0*/  FMUL.FTZ R46, R112, R46 ;  /* 0x0000002e702e7220 */ /* 0x001fe20000410000 */
[----:B-1----:R-:W-:Y:S01]  /*34b0*/  FMUL.FTZ R48, R47, R48 ;  /* 0x000000302f307220 */ /* 0x002fe20000410000 */
[----:B------:R-:W-:-:S04]  /*34c0*/  FADD.FTZ R47, R87, -R44 ;  /* 0x8000002c572f7221 */ /* 0x000fc80000010000 */
[----:B------:R-:W-:Y:S01]  /*34d0*/  FMUL.FTZ R47, R45, R47 ;  /* 0x0000002f2d2f7220 */ /* 0x000fe20000410000 */
[----:B------:R-:W-:Y:S02]  /*34e0*/  F2FP.BF16.F32.PACK_AB R87, R48, R46 ;  /* 0x0000002e3057723e */ /* 0x000fe400000010ff */
[----:B------:R-:W-:Y:S01]  /*34f0*/  LEA R46, P1, R2, UR16, 0x1 ;  /* 0x00000010022e7c11 */ /* 0x000fe2000f8208ff */
[----:B------:R-:W-:-:S03]  /*3500*/  FFMA.FTZ R48, R54, R47, R56 ;  /* 0x0000002f36307223 */ /* 0x000fc60000010038 */
[----:B------:R-:W-:Y:S01]  /*3510*/  LEA.HI.X R47, R2, UR17, R89, 0x1, P1 ;  /* 0x00000011022f7c11 */ /* 0x000fe200088f0c59 */
[----:B------:R-:W-:-:S06]  /*3520*/  FMUL.FTZ R2, R48, -1.4426950216293334961 ;  /* 0xbfb8aa3b30027820 */ /* 0x000fcc0000410000 */
[----:B------:R-:W0:Y:S01]  /*3530*/  MUFU.EX2 R2, R2 ;  /* 0x0000000200027308 */ /* 0x000e220000000800 */
[----:B------:R-:W-:-:S05]  /*3540*/  SHF.L.U32 R78, R78, 0x10, RZ ;  /* 0x000000104e4e7819 */ /* 0x000fca00000006ff */
[----:B------:R-:W-:Y:S01]  /*3550*/  FADD.FTZ R78, -R44, R78 ;  /* 0x0000004e2c4e7221 */ /* 0x000fe20000010100 */
[----:B0-----:R-:W-:-:S04]  /*3560*/  FADD.FTZ R2, R2, 1 ;  /* 0x3f80000002027421 */ /* 0x001fc80000010000 */
[----:B------:R0:W1:Y:S02]  /*3570*/  MUFU.RCP R49, R2 ;  /* 0x0000000200317308 */ /* 0x0000640000001000 */
[----:B0-----:R-:W-:-:S04]  /*3580*/  FMUL.FTZ R2, R45, R78 ;  /* 0x0000004e2d027220 */ /* 0x001fc80000410000 */
[----:B------:R-:W-:Y:S01]  /*3590*/  FFMA.FTZ R2, R104, R2, R0 ;  /* 0x0000000268027223 */ /* 0x000fe20000010000 */
[----:B-1----:R-:W-:-:S03]  /*35a0*/  FMUL.FTZ R78, R48, R49 ;  /* 0x00000031304e7220 */ /* 0x002fc60000410000 */
[----:B------:R-:W-:-:S06]  /*35b0*/  FMUL.FTZ R48, R2, -1.4426950216293334961 ;  /* 0xbfb8aa3b02307820 */ /* 0x000fcc0000410000 */
[----:B------:R-:W0:Y:S01]  /*35c0*/  MUFU.EX2 R48, R48 ;  /* 0x0000003000307308 */ /* 0x000e220000000800 */
[----:B------:R-:W-:Y:S01]  /*35d0*/  FADD.FTZ R86, R86, -R44 ;  /* 0x8000002c56567221 */ /* 0x000fe20000010000 */
[----:B0-----:R-:W-:-:S06]  /*35e0*/  FADD.FTZ R48, R48, 1 ;  /* 0x3f80000030307421 */ /* 0x001fcc0000010000 */
[----:B------:R0:W1:Y:S02]  /*35f0*/  MUFU.RCP R49, R48 ;  /* 0x0000003000317308 */ /* 0x0000640000001000 */
[----:B0-----:R-:W-:-:S04]  /*3600*/  FMUL.FTZ R48, R45, R86 ;  /* 0x000000562d307220 */ /* 0x001fc80000410000 */
[----:B------:R-:W-:Y:S01]  /*3610*/  FFMA.FTZ R48, R55, R48, R88 ;  /* 0x0000003037307223 */ /* 0x000fe20000010058 */
[----:B-1----:R-:W-:-:S03]  /*3620*/  FMUL.FTZ R86, R2, R49 ;  /* 0x0000003102567220 */ /* 0x002fc60000410000 */
        /* <DEDUP_REMOVED lines=13> */
[----:B------:R-:W0:Y:S01]  /*3700*/  MUFU.RCP R48, R48 ;  /* 0x0000003000307308 */ /* 0x000e220000001000 */
[----:B------:R-:W-:Y:S01]  /*3710*/  FMUL.FTZ R49, R45, R49 ;  /* 0x000000312d317220 */ /* 0x000fe20000410000 */
[----:B0-----:R-:W-:-:S03]  /*3720*/  FMUL.FTZ R85, R2, R48 ;  /* 0x0000003002557220 */ /* 0x001fc60000410000 */
[----:B------:R-:W-:-:S04]  /*3730*/  FFMA.FTZ R48, R54, R49, R56 ;  /* 0x0000003136307223 */ /* 0x000fc80000010038 */
        /* <DEDUP_REMOVED lines=19> */
[----:B------:R-:W-:Y:S01]  /*3870*/  SHF.L.U32 R61, R61, 0x10, RZ ;  /* 0x000000103d3d7819 */ /* 0x000fe200000006ff */
[----:B0-----:R-:W-:-:S06]  /*3880*/  FADD.FTZ R49, R49, 1 ;  /* 0x3f80000031317421 */ /* 0x001fcc0000010000 */
[----:B------:R-:W0:Y:S01]  /*3890*/  MUFU.RCP R49, R49 ;  /* 0x0000003100317308 */ /* 0x000e220000001000 */
[----:B------:R-:W-:-:S04]  /*38a0*/  FADD.FTZ R61, -R44, R61 ;  /* 0x0000003d2c3d7221 */ /* 0x000fc80000010100 */
[----:B------:R-:W-:-:S04]  /*38b0*/  FMUL.FTZ R61, R45, R61 ;  /* 0x0000003d2d3d7220 */ /* 0x000fc80000410000 */
[----:B------:R-:W-:Y:S01]  /*38c0*/  FFMA.FTZ R89, R105, R61, R110 ;  /* 0x0000003d69597223 */ /* 0x000fe2000001006e */
[----:B0-----:R-:W-:-:S03]  /*38d0*/  FMUL.FTZ R61, R48, R49 ;  /* 0x00000031303d7220 */ /* 0x001fc60000410000 */
[----:B------:R-:W-:-:S06]  /*38e0*/  FMUL.FTZ R48, R89, -1.4426950216293334961 ;  /* 0xbfb8aa3b59307820 */ /* 0x000fcc0000410000 */
[----:B------:R-:W0:Y:S02]  /*38f0*/  MUFU.EX2 R48, R48 ;  /* 0x0000003000307308 */ /* 0x000e240000000800 */
[----:B0-----:R-:W-:-:S06]  /*3900*/  FADD.FTZ R48, R48, 1 ;  /* 0x3f80000030307421 */ /* 0x001fcc0000010000 */
[----:B------:R-:W0:Y:S01]  /*3910*/  MUFU.RCP R48, R48 ;  /* 0x0000003000307308 */ /* 0x000e220000001000 */
[----:B------:R-:W-:Y:S01]  /*3920*/  FADD.FTZ R18, R18, -R44 ;  /* 0x8000002c12127221 */ /* 0x000fe20000010000 */
[----:B------:R-:W-:-:S03]  /*3930*/  LEA R2, P1, R3, UR16, 0x1 ;  /* 0x0000001003027c11 */ /* 0x000fc6000f8208ff */
[----:B------:R-:W-:Y:S01]  /*3940*/  FMUL.FTZ R18, R45, R18 ;  /* 0x000000122d127220 */ /* 0x000fe20000410000 */
[----:B------:R-:W-:-:S03]  /*3950*/  LEA.HI.X R3, R3, UR17, R90, 0x1, P1 ;  /* 0x0000001103037c11 */ /* 0x000fc600088f0c5a */
[----:B------:R-:W-:Y:S01]  /*3960*/  FFMA.FTZ R18, R54, R18, R56 ;  /* 0x0000001236127223 */ /* 0x000fe20000010038 */
[----:B0-----:R-:W-:Y:S01]  /*3970*/  FMUL.FTZ R89, R89, R48 ;  /* 0x0000003059597220 */ /* 0x001fe20000410000 */
[----:B------:R-:W-:-:S04]  /*3980*/  LEA R48, P1, R4, UR16, 0x1 ;  /* 0x0000001004307c11 */ /* 0x000fc8000f8208ff */
[----:B------:R-:W-:Y:S01]  /*3990*/  LEA.HI.X R49, R4, UR17, R91, 0x1, P1 ;  /* 0x0000001104317c11 */ /* 0x000fe200088f0c5b */
        /* <DEDUP_REMOVED lines=25> */
[----:B0-----:R-:W-:Y:S01]  /*3b30*/  FMUL.FTZ R63, R4, R18 ;  /* 0x00000012043f7220 */ /* 0x001fe20000410000 */
[----:B------:R-:W-:Y:S02]  /*3b40*/  FADD.FTZ R18, R20, -R44 ;  /* 0x8000002c14127221 */ /* 0x000fe40000010000 */
[----:B------:R-:W-:Y:S02]  /*3b50*/  FMUL.FTZ R4, R91, -1.4426950216293334961 ;  /* 0xbfb8aa3b5b047820 */ /* 0x000fe40000410000 */
[----:B------:R-:W-:-:S04]  /*3b60*/  FMUL.FTZ R18, R45, R18 ;  /* 0x000000122d127220 */ /* 0x000fc80000410000 */
[----:B------:R-:W0:Y:S01]  /*3b70*/  MUFU.EX2 R4, R4 ;  /* 0x0000000400047308 */ /* 0x000e220000000800 */
[----:B------:R-:W-:-:S04]  /*3b80*/  FFMA.FTZ R18, R54, R18, R56 ;  /* 0x0000001236127223 */ /* 0x000fc80000010038 */
[----:B------:R-:W-:-:S06]  /*3b90*/  FMUL.FTZ R19, R18, -1.4426950216293334961 ;  /* 0xbfb8aa3b12137820 */ /* 0x000fcc0000410000 */
[----:B------:R-:W1:Y:S01]  /*3ba0*/  MUFU.EX2 R19, R19 ;  /* 0x0000001300137308 */ /* 0x000e620000000800 */
[----:B0-----:R-:W-:-:S07]  /*3bb0*/  FADD.FTZ R4, R4, 1 ;  /* 0x3f80000004047421 */ /* 0x001fce0000010000 */
[----:B------:R-:W0:Y:S01]  /*3bc0*/  MUFU.RCP R4, R4 ;  /* 0x0000000400047308 */ /* 0x000e220000001000 */
[----:B-1----:R-:W-:Y:S01]  /*3bd0*/  FADD.FTZ R19, R19, 1 ;  /* 0x3f80000013137421 */ /* 0x002fe20000010000 */
[----:B------:R-:W-:-:S06]  /*3be0*/  SHF.L.U32 R64, R64, 0x10, RZ ;  /* 0x0000001040407819 */ /* 0x000fcc00000006ff */
[----:B------:R-:W1:Y:S01]  /*3bf0*/  MUFU.RCP R19, R19 ;  /* 0x0000001300137308 */ /* 0x000e620000001000 */
[----:B------:R-:W-:Y:S01]  /*3c00*/  FADD.FTZ R64, -R44, R64 ;  /* 0x000000402c407221 */ /* 0x000fe20000010100 */
[----:B0-----:R-:W-:Y:S01]  /*3c10*/  FMUL.FTZ R91, R91, R4 ;  /* 0x000000045b5b7220 */ /* 0x001fe20000410000 */
[----:B------:R-:W-:Y:S02]  /*3c20*/  LEA R4, P1, R5, UR16, 0x1 ;  /* 0x0000001005047c11 */ /* 0x000fe4000f8208ff */
[----:B------:R-:W-:Y:S02]  /*3c30*/  FMUL.FTZ R64, R45, R64 ;  /* 0x000000402d407220 */ /* 0x000fe40000410000 */
[----:B------:R-:W-:Y:S02]  /*3c40*/  LEA.HI.X R5, R5, UR17, R92, 0x1, P1 ;  /* 0x0000001105057c11 */ /* 0x000fe400088f0c5c */
        /* <DEDUP_REMOVED lines=23> */
[----:B------:R-:W-:-:S04]  /*3dc0*/  FADD.FTZ R20, R22, -R44 ;  /* 0x8000002c16147221 */ /* 0x000fc80000010000 */
[----:B------:R-:W-:-:S04]  /*3dd0*/  FMUL.FTZ R20, R45, R20 ;  /* 0x000000142d147220 */ /* 0x000fc80000410000 */
        /* <DEDUP_REMOVED lines=174> */
[----:B------:R-:W-:-:S04]  /*48c0*/  FADD.FTZ R24, R32, -R44 ;  /* 0x8000002c20187221 */ /* 0x000fc80000010000 */
[----:B------:R-:W-:-:S04]  /*48d0*/  FMUL.FTZ R24, R45, R24 ;  /* 0x000000182d187220 */ /* 0x000fc80000410000 */
[----:B------:R-:W-:-:S04]  /*48e0*/  FFMA.FTZ R24, R54, R24, R56 ;  /* 0x0000001836187223 */ /* 0x000fc80000010038 */
        /* <DEDUP_REMOVED lines=12> */
[----:B------:R-:W-:Y:S01]  /*49b0*/  FMUL.FTZ R10, R96, -1.4426950216293334961 ;  /* 0xbfb8aa3b600a7820 */ /* 0x000fe20000410000 */
[----:B0-----:R-:W-:-:S05]  /*49c0*/  FADD.FTZ R24, R24, 1 ;  /* 0x3f80000018187421 */ /* 0x001fca0000010000 */
[----:B------:R0:W1:Y:S02]  /*49d0*/  MUFU.RCP R25, R24 ;  /* 0x0000001800197308 */ /* 0x0000640000001000 */
[----:B0-----:R-:W-:-:S06]  /*49e0*/  FMUL.FTZ R24, R45, R33 ;  /* 0x000000212d187220 */ /* 0x001fcc0000410000 */
[----:B------:R-:W0:Y:S01]  /*49f0*/  MUFU.EX2 R10, R10 ;  /* 0x0000000a000a7308 */ /* 0x000e220000000800 */
[----:B------:R-:W-:Y:S01]  /*4a00*/  FFMA.FTZ R24, R55, R24, R88 ;  /* 0x0000001837187223 */ /* 0x000fe20000010058 */
[----:B-1----:R-:W-:-:S03]  /*4a10*/  FMUL.FTZ R97, R97, R25 ;  /* 0x0000001961617220 */ /* 0x002fc60000410000 */
[----:B------:R-:W-:-:S06]  /*4a20*/  FMUL.FTZ R25, R24, -1.4426950216293334961 ;  /* 0xbfb8aa3b18197820 */ /* 0x000fcc0000410000 */
[----:B------:R-:W1:Y:S01]  /*4a30*/  MUFU.EX2 R25, R25 ;  /* 0x0000001900197308 */ /* 0x000e620000000800 */
[----:B0-----:R-:W-:-:S07]  /*4a40*/  FADD.FTZ R10, R10, 1 ;  /* 0x3f8000000a0a7421 */ /* 0x001fce0000010000 */
[----:B------:R-:W0:Y:S01]  /*4a50*/  MUFU.RCP R10, R10 ;  /* 0x0000000a000a7308 */ /* 0x000e220000001000 */
[----:B------:R-:W-:Y:S01]  /*4a60*/  SHF.L.U32 R77, R77, 0x10, RZ ;  /* 0x000000104d4d7819 */ /* 0x000fe200000006ff */
[----:B-1----:R-:W-:-:S06]  /*4a70*/  FADD.FTZ R25, R25, 1 ;  /* 0x3f80000019197421 */ /* 0x002fcc0000010000 */
        /* <DEDUP_REMOVED lines=137> */
[----:B------:R-:W0:Y:S01]  /*5310*/  MUFU.RCP R32, R32 ;  /* 0x0000002000207308 */ /* 0x000e220000001000 */
[----:B------:R-:W-:-:S04]  /*5320*/  FMUL.FTZ R33, R45, R33 ;  /* 0x000000212d217220 */ /* 0x000fc80000410000 */
[----:B------:R-:W-:Y:S01]  /*5330*/  FFMA.FTZ R33, R55, R33, R88 ;  /* 0x0000002137217223 */ /* 0x000fe20000010058 */
[----:B0-----:R-:W-:-:S03]  /*5340*/  FMUL.FTZ R41, R34, R32 ;  /* 0x0000002022297220 */ /* 0x001fc60000410000 */
[----:B------:R-:W-:Y:S01]  /*5350*/  FMUL.FTZ R34, R33, -1.4426950216293334961 ;  /* 0xbfb8aa3b21227820 */ /* 0x000fe20000410000 */
[----:B------:R-:W-:-:S05]  /*5360*/  SHF.L.U32 R32, R81, 0x10, RZ ;  /* 0x0000001051207819 */ /* 0x000fca00000006ff */
[----:B------:R-:W0:Y:S01]  /*5370*/  MUFU.EX2 R34, R34 ;  /* 0x0000002200227308 */ /* 0x000e220000000800 */
[----:B------:R-:W-:-:S04]  /*5380*/  FADD.FTZ R32, -R44, R32 ;  /* 0x000000202c207221 */ /* 0x000fc80000010100 */
[----:B------:R-:W-:-:S04]  /*5390*/  FMUL.FTZ R32, R45, R32 ;  /* 0x000000202d207220 */ /* 0x000fc80000410000 */
[----:B------:R-:W-:Y:S01]  /*53a0*/  FFMA.FTZ R32, R104, R32, R0 ;  /* 0x0000002068207223 */ /* 0x000fe20000010000 */
[----:B------:R-:W-:Y:S01]  /*53b0*/  SHF.L.U32 R80, R80, 0x10, RZ ;  /* 0x0000001050507819 */ /* 0x000fe200000006ff */
[----:B0-----:R-:W-:Y:S01]  /*53c0*/  FADD.FTZ R0, R34, 1 ;  /* 0x3f80000022007421 */ /* 0x001fe20000010000 */
[----:B------:R-:W-:Y:S01]  /*53d0*/  FADD.FTZ R42, R42, -R44 ;  /* 0x8000002c2a2a7221 */ /* 0x000fe20000010000 */
[----:B------:R-:W-:-:S04]  /*53e0*/  SHF.L.U32 R82, R82, 0x10, RZ ;  /* 0x0000001052527819 */ /* 0x000fc800000006ff */
[----:B------:R-:W0:Y:S01]  /*53f0*/  MUFU.RCP R0, R0 ;  /* 0x0000000000007308 */ /* 0x000e220000001000 */
[----:B------:R-:W-:Y:S01]  /*5400*/  FMUL.FTZ R42, R45, R42 ;  /* 0x0000002a2d2a7220 */ /* 0x000fe20000410000 */
[----:B------:R-:W-:Y:S01]  /*5410*/  FADD.FTZ R43, R43, -R44 ;  /* 0x8000002c2b2b7221 */ /* 0x000fe20000010000 */
[C---:B------:R-:W-:Y:S01]  /*5420*/  FADD.FTZ R80, -R44.reuse, R80 ;  /* 0x000000502c507221 */ /* 0x040fe20000010100 */
[----:B------:R-:W-:Y:S01]  /*5430*/  FADD.FTZ R82, -R44, R82 ;  /* 0x000000522c527221 */ /* 0x000fe20000010100 */
[----:B------:R-:W-:Y:S01]  /*5440*/  FFMA.FTZ R42, R54, R42, R56 ;  /* 0x0000002a362a7223 */ /* 0x000fe20000010038 */
[C---:B------:R-:W-:Y:S01]  /*5450*/  FMUL.FTZ R43, R45.reuse, R43 ;  /* 0x0000002b2d2b7220 */ /* 0x040fe20000410000 */
[----:B------:R-:W-:Y:S01]  /*5460*/  FMUL.FTZ R44, R45, R80 ;  /* 0x000000502d2c7220 */ /* 0x000fe20000410000 */
[----:B------:R-:W-:Y:S01]  /*5470*/  FMUL.FTZ R54, R32, -1.4426950216293334961 ;  /* 0xbfb8aa3b20367820 */ /* 0x000fe20000410000 */
[----:B------:R-:W-:Y:S01]  /*5480*/  FMUL.FTZ R34, R42, -1.4426950216293334961 ;  /* 0xbfb8aa3b2a227820 */ /* 0x000fe20000410000 */
[----:B------:R-:W-:Y:S01]  /*5490*/  FFMA.FTZ R43, R55, R43, R88 ;  /* 0x0000002b372b7223 */ /* 0x000fe20000010058 */
[----:B------:R-:W-:-:S04]  /*54a0*/  FFMA.FTZ R44, R105, R44, R110 ;  /* 0x0000002c692c7223 */ /* 0x000fc8000001006e */
[----:B------:R-:W-:Y:S01]  /*54b0*/  FMUL.FTZ R35, R44, -1.4426950216293334961 ;  /* 0xbfb8aa3b2c237820 */ /* 0x000fe20000410000 */
[----:B0-----:R-:W-:Y:S01]  /*54c0*/  FMUL.FTZ R0, R33, R0 ;  /* 0x0000000021007220 */ /* 0x001fe20000410000 */
[----:B------:R-:W-:Y:S01]  /*54d0*/  FMUL.FTZ R33, R43, -1.4426950216293334961 ;  /* 0xbfb8aa3b2b217820 */ /* 0x000fe20000410000 */
[----:B------:R-:W0:Y:S08]  /*54e0*/  MUFU.EX2 R34, R34 ;  /* 0x0000002200227308 */ /* 0x000e300000000800 */
[----:B------:R-:W1:Y:S08]  /*54f0*/  MUFU.EX2 R54, R54 ;  /* 0x0000003600367308 */ /* 0x000e700000000800 */
[----:B------:R-:W2:Y:S08]  /*5500*/  MUFU.EX2 R35, R35 ;  /* 0x0000002300237308 */ /* 0x000eb00000000800 */
[----:B------:R-:W3:Y:S01]  /*5510*/  MUFU.EX2 R33, R33 ;  /* 0x0000002100217308 */ /* 0x000ee20000000800 */
[----:B0-----:R-:W-:Y:S01]  /*5520*/  FADD.FTZ R34, R34, 1 ;  /* 0x3f80000022227421 */ /* 0x001fe20000010000 */
[----:B-1----:R-:W-:Y:S01]  /*5530*/  FADD.FTZ R54, R54, 1 ;  /* 0x3f80000036367421 */ /* 0x002fe20000010000 */
[----:B--2---:R-:W-:-:S05]  /*5540*/  FADD.FTZ R35, R35, 1 ;  /* 0x3f80000023237421 */ /* 0x004fca0000010000 */
[----:B------:R-:W0:Y:S01]  /*5550*/  MUFU.RCP R34, R34 ;  /* 0x0000002200227308 */ /* 0x000e220000001000 */
[----:B---3--:R-:W-:-:S07]  /*5560*/  FADD.FTZ R33, R33, 1 ;  /* 0x3f80000021217421 */ /* 0x008fce0000010000 */
[----:B------:R-:W1:Y:S01]  /*5570*/  MUFU.RCP R54, R54 ;  /* 0x0000003600367308 */ /* 0x000e620000001000 */
[----:B------:R-:W-:-:S07]  /*5580*/  FMUL.FTZ R82, R45, R82 ;  /* 0x000000522d527220 */ /* 0x000fce0000410000 */
[----:B------:R-:W2:Y:S08]  /*5590*/  MUFU.RCP R35, R35 ;  /* 0x0000002300237308 */ /* 0x000eb00000001000 */
[----:B------:R-:W3:Y:S01]  /*55a0*/  MUFU.RCP R33, R33 ;  /* 0x0000002100217308 */ /* 0x000ee20000001000 */
[----:B------:R-:W-:Y:S01]  /*55b0*/  LEA R14, P1, R15, UR16, 0x1 ;  /* 0x000000100f0e7c11 */ /* 0x000fe2000f8208ff */
[----:B------:R-:W-:Y:S01]  /*55c0*/  FFMA.FTZ R105, R105, R82, R110 ;  /* 0x0000005269697223 */ /* 0x000fe2000001006e */
[----:B0-----:R-:W-:Y:S01]  /*55d0*/  FMUL.FTZ R42, R42, R34 ;  /* 0x000000222a2a7220 */ /* 0x001fe20000410000 */
[----:B-1----:R-:W-:Y:S01]  /*55e0*/  FMUL.FTZ R54, R32, R54 ;  /* 0x0000003620367220 */ /* 0x002fe20000410000 */
[----:B------:R-:W-:Y:S01]  /*55f0*/  LEA.HI.X R15, R15, UR17, R102, 0x1, P1 ;  /* 0x000000110f0f7c11 */ /* 0x000fe200088f0c66 */
[----:B------:R-:W-:Y:S01]  /*5600*/  FMUL.FTZ R45, R105, -1.4426950216293334961 ;  /* 0xbfb8aa3b692d7820 */ /* 0x000fe20000410000 */
[----:B------:R-:W-:-:S02]  /*5610*/  LEA R32, P1, R16, UR16, 0x1 ;  /* 0x0000001010207c11 */ /* 0x000fc4000f8208ff */
[----:B------:R-:W-:Y:S01]  /*5620*/  LEA R34, P2, R17, UR16, 0x1 ;  /* 0x0000001011227c11 */ /* 0x000fe2000f8408ff */
[----:B--2---:R-:W-:-:S03]  /*5630*/  FMUL.FTZ R44, R44, R35 ;  /* 0x000000232c2c7220 */ /* 0x004fc60000410000 */
[----:B------:R-:W-:Y:S02]  /*5640*/  LEA.HI.X R35, R17, UR17, R106, 0x1, P2 ;  /* 0x0000001111237c11 */ /* 0x000fe400090f0c6a */
[----:B------:R-:W-:Y:S01]  /*5650*/  PRMT R17, R87, 0x7632, R17 ;  /* 0x0000763257117816 */ /* 0x000fe20000000011 */
[----:B---3--:R-:W-:Y:S01]  /*5660*/  FMUL.FTZ R43, R43, R33 ;  /* 0x000000212b2b7220 */ /* 0x008fe20000410000 */
[----:B------:R-:W-:Y:S01]  /*5670*/  LEA.HI.X R33, R16, UR17, R103, 0x1, P1 ;  /* 0x0000001110217c11 */ /* 0x000fe200088f0c67 */
[----:B------:R-:W0:Y:S01]  /*5680*/  MUFU.EX2 R45, R45 ;  /* 0x0000002d002d7308 */ /* 0x000e220000000800 */
[----:B------:R-:W-:Y:S02]  /*5690*/  PRMT R16, R57, 0x7632, R16 ;  /* 0x0000763239107816 */ /* 0x000fe40000000010 */
[----:B------:R-:W-:Y:S02]  /*56a0*/  F2FP.BF16.F32.PACK_AB R78, R86, R78 ;  /* 0x0000004e564e723e */ /* 0x000fe400000010ff */
[----:B------:R-:W-:Y:S01]  /*56b0*/  F2FP.BF16.F32.PACK_AB R79, R85, R79 ;  /* 0x0000004f554f723e */ /* 0x000fe200000010ff */
[----:B------:R1:W-:Y:S01]  /*56c0*/  STG.E.U16 desc[UR12][R46.64+0x2], R16 ;  /* 0x000002102e007986 */ /* 0x0003e2000c10150c */
[----:B------:R-:W-:Y:S01]  /*56d0*/  F2FP.BF16.F32.PACK_AB R60, R84, R60 ;  /* 0x0000003c543c723e */ /* 0x000fe200000010ff */
[----:B------:R-:W-:-:S02]  /*56e0*/  UIADD3 UR11, UP0, UR11, 0x2, URZ ;  /* 0x000000020b0b7890 */ /* 0x000fc4000ff1e03f */
[----:B------:R2:W-:Y:S01]  /*56f0*/  STG.E.U16 desc[UR12][R46.64+0x6], R17 ;  /* 0x000006112e007986 */ /* 0x0005e2000c10150c */
[----:B------:R-:W-:Y:S01]  /*5700*/  F2FP.BF16.F32.PACK_AB R61, R89, R61 ;  /* 0x0000003d593d723e */ /* 0x000fe200000010ff */
[----:B------:R-:W-:Y:S01]  /*5710*/  ULDC.64 UR16, c[0x0][0x238] ;  /* 0x00008e0000107ab9 */ /* 0x000fe20000000a00 */
[----:B------:R-:W-:Y:S01]  /*5720*/  F2FP.BF16.F32.PACK_AB R62, R90, R62 ;  /* 0x0000003e5a3e723e */ /* 0x000fe200000010ff */
[----:B------:R-:W-:Y:S01]  /*5730*/  STG.E.U16 desc[UR12][R46.64], R57 ;  /* 0x000000392e007986 */ /* 0x000fe2000c10150c */
[----:B------:R-:W-:Y:S02]  /*5740*/  F2FP.BF16.F32.PACK_AB R63, R91, R63 ;  /* 0x0000003f5b3f723e */ /* 0x000fe400000010ff */
[----:B-1----:R-:W-:Y:S02]  /*5750*/  PRMT R16, R78, 0x7632, R16 ;  /* 0x000076324e107816 */ /* 0x002fe40000000010 */
[----:B--2---:R-:W-:Y:S01]  /*5760*/  PRMT R17, R79, 0x7632, R17 ;  /* 0x000076324f117816 */ /* 0x004fe20000000011 */
[----:B------:R1:W-:Y:S04]  /*5770*/  STG.E.U16 desc[UR12][R46.64+0x4], R87 ;  /* 0x000004572e007986 */ /* 0x0003e8000c10150c */
[----:B------:R-:W-:Y:S04]  /*5780*/  STG.E.U16 desc[UR12][R2.64], R78 ;  /* 0x0000004e02007986 */ /* 0x000fe8000c10150c */
[----:B------:R2:W-:Y:S04]  /*5790*/  STG.E.U16 desc[UR12][R2.64+0x2], R16 ;  /* 0x0000021002007986 */ /* 0x0005e8000c10150c */
[----:B------:R-:W-:Y:S01]  /*57a0*/  STG.E.U16 desc[UR12][R2.64+0x4], R79 ;  /* 0x0000044f02007986 */ /* 0x000fe2000c10150c */
[----:B-1----:R-:W-:-:S03]  /*57b0*/  PRMT R46, R61, 0x7632, R46 ;  /* 0x000076323d2e7816 */ /* 0x002fc6000000002e */
[----:B------:R1:W-:Y:S01]  /*57c0*/  STG.E.U16 desc[UR12][R2.64+0x6], R17 ;  /* 0x0000061102007986 */ /* 0x0003e2000c10150c */
[----:B------:R-:W-:Y:S02]  /*57d0*/  F2FP.BF16.F32.PACK_AB R64, R92, R64 ;  /* 0x000000405c40723e */ /* 0x000fe400000010ff */
[----:B--2---:R-:W-:Y:S02]  /*57e0*/  PRMT R16, R63, 0x7632, R16 ;  /* 0x000076323f107816 */ /* 0x004fe40000000010 */
[----:B------:R-:W-:Y:S01]  /*57f0*/  F2FP.BF16.F32.PACK_AB R65, R112, R65 ;  /* 0x000000417041723e */ /* 0x000fe200000010ff */
[----:B------:R-:W-:Y:S01]  /*5800*/  STG.E.U16 desc[UR12][R48.64], R60 ;  /* 0x0000003c30007986 */ /* 0x000fe2000c10150c */
[----:B------:R-:W-:Y:S02]  /*5810*/  F2FP.BF16.F32.PACK_AB R66, R93, R66 ;  /* 0x000000425d42723e */ /* 0x000fe400000010ff */
[----:B-1----:R-:W-:Y:S02]  /*5820*/  PRMT R3, R60, 0x7632, R3 ;  /* 0x000076323c037816 */ /* 0x002fe40000000003 */
[----:B------:R-:W-:Y:S01]  /*5830*/  PRMT R2, R62, 0x7632, R2 ;  /* 0x000076323e027816 */ /* 0x000fe20000000002 */
[----:B------:R-:W-:Y:S01]  /*5840*/  STG.E.U16 desc[UR12][R48.64+0x4], R61 ;  /* 0x0000043d30007986 */ /* 0x000fe2000c10150c */
[----:B0-----:R-:W-:-:S03]  /*5850*/  FADD.FTZ R45, R45, 1 ;  /* 0x3f8000002d2d7421 */ /* 0x001fc60000010000 */
[----:B------:R0:W-:Y:S01]  /*5860*/  STG.E.U16 desc[UR12][R48.64+0x2], R3 ;  /* 0x0000020330007986 */ /* 0x0001e2000c10150c */
[----:B------:R-:W-:-:S03]  /*5870*/  F2FP.BF16.F32.PACK_AB R67, R113, R67 ;  /* 0x000000437143723e */ /* 0x000fc600000010ff */
[----:B------:R-:W-:Y:S01]  /*5880*/  STG.E.U16 desc[UR12][R48.64+0x6], R46 ;  /* 0x0000062e30007986 */ /* 0x000fe2000c10150c */
[----:B------:R-:W-:-:S03]  /*5890*/  F2FP.BF16.F32.PACK_AB R68, R94, R68 ;  /* 0x000000445e44723e */ /* 0x000fc600000010ff */
[----:B------:R-:W-:Y:S01]  /*58a0*/  STG.E.U16 desc[UR12][R4.64], R62 ;  /* 0x0000003e04007986 */ /* 0x000fe2000c10150c */
[----:B------:R-:W-:-:S03]  /*58b0*/  F2FP.BF16.F32.PACK_AB R69, R116, R69 ;  /* 0x000000457445723e */ /* 0x000fc600000010ff */
[----:B------:R1:W-:Y:S01]  /*58c0*/  STG.E.U16 desc[UR12][R4.64+0x2], R2 ;  /* 0x0000020204007986 */ /* 0x0003e2000c10150c */
[----:B0-----:R-:W-:-:S03]  /*58d0*/  PRMT R3, R64, 0x7632, R3 ;  /* 0x0000763240037816 */ /* 0x001fc60000000003 */
[----:B------:R-:W-:Y:S04]  /*58e0*/  STG.E.U16 desc[UR12][R4.64+0x4], R63 ;  /* 0x0000043f04007986 */ /* 0x000fe8000c10150c */
[----:B------:R0:W-:Y:S01]  /*58f0*/  STG.E.U16 desc[UR12][R4.64+0x6], R16 ;  /* 0x0000061004007986 */ /* 0x0001e2000c10150c */
[----:B------:R-:W-:Y:S02]  /*5900*/  F2FP.BF16.F32.PACK_AB R28, R28, R71 ;  /* 0x000000471c1c723e */ /* 0x000fe400000010ff */
[----:B-1----:R-:W-:Y:S01]  /*5910*/  PRMT R2, R66, 0x7632, R2 ;  /* 0x0000763242027816 */ /* 0x002fe20000000002 */
[----:B------:R-:W-:Y:S01]  /*5920*/  STG.E.U16 desc[UR12][R18.64], R64 ;  /* 0x0000004012007986 */ /* 0x000fe2000c10150c */
[----:B------:R-:W1:Y:S01]  /*5930*/  MUFU.RCP R45, R45 ;  /* 0x0000002d002d7308 */ /* 0x000e620000001000 */
[----:B0-----:R-:W-:-:S02]  /*5940*/  PRMT R5, R65, 0x7632, R5 ;  /* 0x0000763241057816 */ /* 0x001fc40000000005 */
[----:B------:R0:W-:Y:S01]  /*5950*/  STG.E.U16 desc[UR12][R18.64+0x2], R3 ;  /* 0x0000020312007986 */ /* 0x0001e2000c10150c */
[----:B------:R-:W-:-:S03]  /*5960*/  PRMT R4, R67, 0x7632, R4 ;  /* 0x0000763243047816 */ /* 0x000fc60000000004 */
[----:B------:R-:W-:Y:S01]  /*5970*/  STG.E.U16 desc[UR12][R18.64+0x4], R65 ;  /* 0x0000044112007986 */ /* 0x000fe2000c10150c */
[----:B------:R-:W-:-:S03]  /*5980*/  F2FP.BF16.F32.PACK_AB R70, R95, R70 ;  /* 0x000000465f46723e */ /* 0x000fc600000010ff */
[----:B------:R2:W-:Y:S01]  /*5990*/  STG.E.U16 desc[UR12][R18.64+0x6], R5 ;  /* 0x0000060512007986 */ /* 0x0005e2000c10150c */
[----:B------:R-:W-:-:S03]  /*59a0*/  F2FP.BF16.F32.PACK_AB R29, R29, R72 ;  /* 0x000000481d1d723e */ /* 0x000fc600000010ff */
[----:B------:R3:W-:Y:S01]  /*59b0*/  STG.E.U16 desc[UR12][R6.64+0x2], R2 ;  /* 0x0000020206007986 */ /* 0x0007e2000c10150c */
[----:B0-----:R-:W-:Y:S02]  /*59c0*/  PRMT R3, R68, 0x7632, R3 ;  /* 0x0000763244037816 */ /* 0x001fe40000000003 */
[----:B------:R-:W-:Y:S01]  /*59d0*/  F2FP.BF16.F32.PACK_AB R30, R30, R73 ;  /* 0x000000491e1e723e */ /* 0x000fe200000010ff */
[----:B------:R-:W-:Y:S01]  /*59e0*/  STG.E.U16 desc[UR12][R6.64], R66 ;  /* 0x0000004206007986 */ /* 0x000fe2000c10150c */
[----:B------:R-:W-:Y:S02]  /*59f0*/  F2FP.BF16.F32.PACK_AB R31, R31, R74 ;  /* 0x0000004a1f1f723e */ /* 0x000fe400000010ff */
[----:B--2---:R-:W-:Y:S01]  /*5a00*/  PRMT R5, R69, 0x7632, R5 ;  /* 0x0000763245057816 */ /* 0x004fe20000000005 */
[----:B------:R-:W-:Y:S01]  /*5a10*/  STG.E.U16 desc[UR12][R6.64+0x4], R67 ;  /* 0x0000044306007986 */ /* 0x000fe2000c10150c */
[----:B---3--:R-:W-:-:S03]  /*5a20*/  PRMT R2, R28, 0x7632, R2 ;  /* 0x000076321c027816 */ /* 0x008fc60000000002 */
[----:B------:R0:W-:Y:S01]  /*5a30*/  STG.E.U16 desc[UR12][R6.64+0x6], R4 ;  /* 0x0000060406007986 */ /* 0x0001e2000c10150c */
[----:B------:R-:W-:-:S03]  /*5a40*/  F2FP.BF16.F32.PACK_AB R75, R96, R75 ;  /* 0x0000004b604b723e */ /* 0x000fc600000010ff */
[----:B------:R-:W-:Y:S01]  /*5a50*/  STG.E.U16 desc[UR12][R20.64], R68 ;  /* 0x0000004414007986 */ /* 0x000fe2000c10150c */
[----:B------:R-:W-:-:S03]  /*5a60*/  F2FP.BF16.F32.PACK_AB R76, R97, R76 ;  /* 0x0000004c614c723e */ /* 0x000fc600000010ff */
[----:B------:R2:W-:Y:S01]  /*5a70*/  STG.E.U16 desc[UR12][R20.64+0x2], R3 ;  /* 0x0000020314007986 */ /* 0x0005e2000c10150c */
[----:B------:R-:W-:-:S03]  /*5a80*/  F2FP.BF16.F32.PACK_AB R77, R98, R77 ;  /* 0x0000004d624d723e */ /* 0x000fc600000010ff */
[----:B------:R-:W-:Y:S01]  /*5a90*/  STG.E.U16 desc[UR12][R20.64+0x4], R69 ;  /* 0x0000044514007986 */ /* 0x000fe2000c10150c */
[----:B0-----:R-:W-:-:S03]  /*5aa0*/  PRMT R4, R70, 0x7632, R4 ;  /* 0x0000763246047816 */ /* 0x001fc60000000004 */
[----:B------:R0:W-:Y:S01]  /*5ab0*/  STG.E.U16 desc[UR12][R20.64+0x6], R5 ;  /* 0x0000060514007986 */ /* 0x0001e2000c10150c */
[----:B------:R-:W-:-:S03]  /*5ac0*/  F2FP.BF16.F32.PACK_AB R59, R99, R59 ;  /* 0x0000003b633b723e */ /* 0x000fc600000010ff */
[----:B------:R3:W-:Y:S01]  /*5ad0*/  STG.E.U16 desc[UR12][R8.64+0x6], R2 ;  /* 0x0000060208007986 */ /* 0x0007e2000c10150c */
[----:B--2---:R-:W-:Y:S02]  /*5ae0*/  PRMT R3, R29, 0x7632, R3 ;  /* 0x000076321d037816 */ /* 0x004fe40000000003 */
[----:B------:R-:W-:Y:S01]  /*5af0*/  F2FP.BF16.F32.PACK_AB R36, R36, R58 ;  /* 0x0000003a2424723e */ /* 0x000fe200000010ff */
[----:B------:R-:W-:Y:S01]  /*5b00*/  STG.E.U16 desc[UR12][R8.64], R70 ;  /* 0x0000004608007986 */ /* 0x000fe2000c10150c */
[----:B0-----:R-:W-:-:S03]  /*5b10*/  PRMT R5, R30, 0x7632, R5 ;  /* 0x000076321e057816 */ /* 0x001fc60000000005 */
[----:B------:R0:W-:Y:S01]  /*5b20*/  STG.E.U16 desc[UR12][R8.64+0x2], R4 ;  /* 0x0000020408007986 */ /* 0x0001e2000c10150c */
[----:B---3--:R-:W-:-:S03]  /*5b30*/  PRMT R2, R31, 0x7632, R2 ;  /* 0x000076321f027816 */ /* 0x008fc60000000002 */
[----:B------:R-:W-:Y:S01]  /*5b40*/  STG.E.U16 desc[UR12][R8.64+0x4], R28 ;  /* 0x0000041c08007986 */ /* 0x000fe2000c10150c */
[----:B------:R-:W-:-:S03]  /*5b50*/  PRMT R6, R59, 0x7632, R6 ;  /* 0x000076323b067816 */ /* 0x000fc60000000006 */
[----:B------:R-:W-:Y:S04]  /*5b60*/  STG.E.U16 desc[UR12][R22.64], R29 ;  /* 0x0000001d16007986 */ /* 0x000fe8000c10150c */
[----:B------:R2:W-:Y:S01]  /*5b70*/  STG.E.U16 desc[UR12][R22.64+0x2], R3 ;  /* 0x0000020316007986 */ /* 0x0005e2000c10150c */
[----:B0-----:R-:W-:-:S03]  /*5b80*/  PRMT R4, R75, 0x7632, R4 ;  /* 0x000076324b047816 */ /* 0x001fc60000000004 */
[----:B------:R-:W-:Y:S04]  /*5b90*/  STG.E.U16 desc[UR12][R22.64+0x4], R30 ;  /* 0x0000041e16007986 */ /* 0x000fe8000c10150c */
[----:B------:R0:W-:Y:S01]  /*5ba0*/  STG.E.U16 desc[UR12][R22.64+0x6], R5 ;  /* 0x0000060516007986 */ /* 0x0001e2000c10150c */
[----:B------:R-:W-:-:S03]  /*5bb0*/  F2FP.BF16.F32.PACK_AB R37, R37, R53 ;  /* 0x000000352525723e */ /* 0x000fc600000010ff */
[----:B------:R3:W-:Y:S01]  /*5bc0*/  STG.E.U16 desc[UR12][R10.64+0x2], R2 ;  /* 0x000002020a007986 */ /* 0x0007e2000c10150c */
[----:B--2---:R-:W-:Y:S02]  /*5bd0*/  PRMT R3, R76, 0x7632, R3 ;  /* 0x000076324c037816 */ /* 0x004fe40000000003 */
[----:B------:R-:W-:Y:S01]  /*5be0*/  F2FP.BF16.F32.PACK_AB R38, R38, R52 ;  /* 0x000000342626723e */ /* 0x000fe200000010ff */
[----:B------:R-:W-:Y:S01]  /*5bf0*/  STG.E.U16 desc[UR12][R10.64], R31 ;  /* 0x0000001f0a007986 */ /* 0x000fe2000c10150c */
[----:B0-----:R-:W-:-:S03]  /*5c00*/  PRMT R5, R77, 0x7632, R5 ;  /* 0x000076324d057816 */ /* 0x001fc60000000005 */
[----:B------:R-:W-:Y:S01]  /*5c10*/  STG.E.U16 desc[UR12][R10.64+0x4], R75 ;  /* 0x0000044b0a007986 */ /* 0x000fe2000c10150c */
[----:B---3--:R-:W-:-:S03]  /*5c20*/  PRMT R2, R36, 0x7632, R2 ;  /* 0x0000763224027816 */ /* 0x008fc60000000002 */
[----:B------:R-:W-:Y:S01]  /*5c30*/  STG.E.U16 desc[UR12][R10.64+0x6], R4 ;  /* 0x000006040a007986 */ /* 0x000fe2000c10150c */
[----:B------:R-:W-:Y:S01]  /*5c40*/  F2FP.BF16.F32.PACK_AB R40, R40, R50 ;  /* 0x000000322828723e */ /* 0x000fe200000010ff */
[----:B-1----:R-:W-:Y:S02]  /*5c50*/  FMUL.FTZ R45, R105, R45 ;  /* 0x0000002d692d7220 */ /* 0x002fe40000410000 */
[----:B------:R-:W-:Y:S01]  /*5c60*/  STG.E.U16 desc[UR12][R24.64], R76 ;  /* 0x0000004c18007986 */ /* 0x000fe2000c10150c */
[----:B------:R-:W-:-:S03]  /*5c70*/  F2FP.BF16.F32.PACK_AB R39, R39, R51 ;  /* 0x000000332727723e */ /* 0x000fc600000010ff */
[----:B------:R0:W-:Y:S04]  /*5c80*/  STG.E.U16 desc[UR12][R24.64+0x2], R3 ;  /* 0x0000020318007986 */ /* 0x0001e8000c10150c */
[----:B------:R-:W-:Y:S04]  /*5c90*/  STG.E.U16 desc[UR12][R24.64+0x4], R77 ;  /* 0x0000044d18007986 */ /* 0x000fe8000c10150c */
[----:B------:R-:W-:Y:S01]  /*5ca0*/  STG.E.U16 desc[UR12][R24.64+0x6], R5 ;  /* 0x0000060518007986 */ /* 0x000fe2000c10150c */
[----:B------:R-:W-:-:S03]  /*5cb0*/  F2FP.BF16.F32.PACK_AB R41, R41, R83 ;  /* 0x000000532929723e */ /* 0x000fc600000010ff */
[----:B------:R-:W-:Y:S01]  /*5cc0*/  STG.E.U16 desc[UR12][R12.64], R59 ;  /* 0x0000003b0c007986 */ /* 0x000fe2000c10150c */
[----:B0-----:R-:W-:-:S03]  /*5cd0*/  PRMT R3, R38, 0x7632, R3 ;  /* 0x0000763226037816 */ /* 0x001fc60000000003 */
[----:B------:R-:W-:Y:S01]  /*5ce0*/  STG.E.U16 desc[UR12][R12.64+0x2], R6 ;  /* 0x000002060c007986 */ /* 0x000fe2000c10150c */
[----:B------:R-:W-:-:S03]  /*5cf0*/  F2FP.BF16.F32.PACK_AB R0, R44, R0 ;  /* 0x000000002c00723e */ /* 0x000fc600000010ff */
[----:B------:R-:W-:Y:S04]  /*5d00*/  STG.E.U16 desc[UR12][R12.64+0x4], R36 ;  /* 0x000004240c007986 */ /* 0x000fe8000c10150c */
[----:B------:R0:W-:Y:S01]  /*5d10*/  STG.E.U16 desc[UR12][R12.64+0x6], R2 ;  /* 0x000006020c007986 */ /* 0x0001e2000c10150c */
[----:B------:R-:W-:Y:S02]  /*5d20*/  F2FP.BF16.F32.PACK_AB R42, R54, R42 ;  /* 0x0000002a362a723e */ /* 0x000fe400000010ff */
[----:B------:R-:W-:Y:S01]  /*5d30*/  F2FP.BF16.F32.PACK_AB R43, R45, R43 ;  /* 0x0000002b2d2b723e */ /* 0x000fe200000010ff */
[----:B------:R-:W-:Y:S01]  /*5d40*/  STG.E.U16 desc[UR12][R26.64], R37 ;  /* 0x000000251a007986 */ /* 0x000fe2000c10150c */
[----:B------:R-:W-:Y:S01]  /*5d50*/  PRMT R7, R39, 0x7632, R7 ;  /* 0x0000763227077816 */ /* 0x000fe20000000007 */
[----:B------:R-:W-:Y:S01]  /*5d60*/  UIADD3.X UR5, URZ, UR5, URZ, UP0, !UPT ;  /* 0x000000053f057290 */ /* 0x000fe200087fe43f */
[----:B0-----:R-:W-:-:S02]  /*5d70*/  PRMT R13, R37, 0x7632, R13 ;  /* 0x00007632250d7816 */ /* 0x001fc4000000000d */
[----:B------:R-:W-:Y:S01]  /*5d80*/  PRMT R2, R40, 0x7632, R2 ;  /* 0x0000763228027816 */ /* 0x000fe20000000002 */
[----:B------:R-:W-:Y:S01]  /*5d90*/  STG.E.U16 desc[UR12][R26.64+0x4], R38 ;  /* 0x000004261a007986 */ /* 0x000fe2000c10150c */
[----:B------:R-:W-:Y:S01]  /*5da0*/  PRMT R16, R41, 0x7632, R16 ;  /* 0x0000763229107816 */ /* 0x000fe20000000010 */
[----:B------:R-:W-:Y:S02]  /*5db0*/  UISETP.GE.U32.AND UP0, UPT, UR11, UR16, UPT ;  /* 0x000000100b00728c */ /* 0x000fe4000bf06070 */
[----:B------:R-:W-:Y:S01]  /*5dc0*/  STG.E.U16 desc[UR12][R26.64+0x2], R13 ;  /* 0x0000020d1a007986 */ /* 0x000fe2000c10150c */
[----:B------:R-:W-:-:S03]  /*5dd0*/  PRMT R17, R42, 0x7632, R17 ;  /* 0x000076322a117816 */ /* 0x000fc60000000011 */
[----:B------:R0:W-:Y:S04]  /*5de0*/  STG.E.U16 desc[UR12][R26.64+0x6], R3 ;  /* 0x000006031a007986 */ /* 0x0001e8000c10150c */
[----:B------:R1:W-:Y:S01]  /*5df0*/  STG.E.U16 desc[UR12][R14.64+0x6], R2 ;  /* 0x000006020e007986 */ /* 0x0003e2000c10150c */
[----:B------:R-:W-:-:S03]  /*5e00*/  UISETP.GE.AND.EX UP0, UPT, UR5, UR17, UPT, UP0 ;  /* 0x000000110500728c */ /* 0x000fc6000bf06300 */
        /* <DEDUP_REMOVED lines=15> */
[----:B--2---:R-:W-:Y:S05]  /*5f00*/  @!P1 BRA `(.L_x_1084) ;  /* 0xffffffac00509947 */ /* 0x004fea000383ffff */
[----:B------:R-:W-:Y:S05]  /*5f10*/  EXIT ;  /* 0x000000000000794d */ /* 0x000fea0003800000 */
.L_x_1085:
        /* <DEDUP_REMOVED lines=14> */
.L_x_2248:


//--------------------- .text._ZN13group_norm_v214gn_cuda_kernelI13__nv_bfloat16Li480ELi1ELi16ELi120ELi1024ELb1ELi64ELi960ELi960ELi4ELb1ELi9ELb0ELb0ENS_16CompileConditionILi900EEEEEvPT_PKS4_S7_S7_flPfS8_Pj --------------------------
	.section	.text._ZN13group_norm_v214gn_cuda_kernelI13__nv_bfloat16Li480ELi1ELi16ELi120ELi1024ELb1ELi64ELi960ELi960ELi4ELb1ELi9ELb0ELb0ENS_16CompileConditionILi900EEEEEvPT_PKS4_S7_S7_flPfS8_Pj,"ax",@progbits
	.align	128
        .global         _ZN13group_norm_v214gn_cuda_kernelI13__nv_bfloat16Li480ELi1ELi16ELi120ELi1024ELb1ELi64ELi960ELi960ELi4ELb1ELi9ELb0ELb0ENS_16CompileConditionILi900EEEEEvPT_PKS4_S7_S7_flPfS8_Pj
        .type           _ZN13group_norm_v214gn_cuda_kernelI13__nv_bfloat16Li480ELi1ELi16ELi120ELi1024ELb1ELi64ELi960ELi960ELi4ELb1ELi9ELb0ELb0ENS_16CompileConditionILi900EEEEEvPT_PKS4_S7_S7_flPfS8_Pj,@function
        .size           _ZN13group_norm_v214gn_cuda_kernelI13__nv_bfloat16Li480ELi1ELi16ELi120ELi1024ELb1ELi64ELi960ELi960ELi4ELb1ELi9ELb0ELb0ENS_16CompileConditionILi900EEEEEvPT_PKS4_S7_S7_flPfS8_Pj,(.L_x_2249 - _ZN13group_norm_v214gn_cuda_kernelI13__nv_bfloat16Li480ELi1ELi16ELi120ELi1024ELb1ELi64ELi960ELi960ELi4ELb1ELi9ELb0ELb0ENS_16CompileConditionILi900EEEEEvPT_PKS4_S7_S7_flPfS8_Pj)
        .other          _ZN13group_norm_v214gn_cuda_kernelI13__nv_bfloat16Li480ELi1ELi16ELi120ELi1024ELb1ELi64ELi960ELi960ELi4ELb1ELi9ELb0ELb0ENS_16CompileConditionILi900EEEEEvPT_PKS4_S7_S7_flPfS8_Pj,@"STO_CUDA_ENTRY STV_DEFAULT"
_ZN13group_norm_v214gn_cuda_kernelI13__nv_bfloat16Li480ELi1ELi16ELi120ELi1024ELb1ELi64ELi960ELi960ELi4ELb1ELi9ELb0ELb0ENS_16CompileConditionILi900EEEEEvPT_PKS4_S7_S7_flPfS8_Pj:
.text._ZN13group_norm_v214gn_cuda_kernelI13__nv_bfloat16Li480ELi1ELi16ELi120ELi1024ELb1ELi64ELi960ELi960ELi4ELb1ELi9ELb0ELb0ENS_16CompileConditionILi900EEEEEvPT_PKS4_S7_S7_flPfS8_Pj:
        /* <DEDUP_REMOVED lines=13> */
[----:B------:R-:W-:Y:S01]  /*00d0*/  UMOV UR10, UR4 ;  /* 0x00000004000a7c82 */ /* 0x000fe20008000000 */
[----:B------:R-:W1:Y:S01]  /*00e0*/  S2R R5, SR_CgaCtaId ;  /* 0x0000000000057919 */ /* 0x000e620000008800 */
[----:B------:R-:W-:Y:S01]  /*00f0*/  ISETP.EQ.U32.AND P1, PT, RZ, UR8, PT ;  /* 0x00000008ff007c0c */ /* 0x000fe2000bf22070 */
[----:B------:R-:W-:Y:S01]  /*0100*/  ULDC.64 UR6, c[0x0][0x250] ;  /* 0x0000940000067ab9 */ /* 0x000fe20000000a00 */
[----:B------:R-:W-:Y:S01]  /*0110*/  UMOV UR5, URZ ;  /* 0x0000003f00057c82 */ /* 0x000fe20008000000 */
[----:B------:R-:W2:Y:S01]  /*0120*/  S2R R4, SR_CTAID.X ;  /* 0x0000000000047919 */ /* 0x000ea20000002500 */
[----:B------:R-:W-:Y:S01]  /*0130*/  ULEA UR6, UP0, UR10, UR6, 0x2 ;  /* 0x000000060a067291 */ /* 0x000fe2000f80103f */
[----:B------:R-:W-:Y:S01]  /*0140*/  UMOV UR4, URZ ;  /* 0x0000003f00047c82 */ /* 0x000fe20008000000 */
[----:B------:R-:W-:-:S02]  /*0150*/  ULDC.64 UR14, c[0x0][0x208] ;  /* 0x00008200000e7ab9 */ /* 0x000fc40000000a00 */
[----:B------:R-:W-:Y:S01]  /*0160*/  ULEA.HI.X UR7, UR10, UR7, UR5, 0x2, UP0 ;  /* 0x000000070a077291 */ /* 0x000fe200080f1405 */
        /* <DEDUP_REMOVED lines=10> */
[----:B------:R-:W-:Y:S02]  /*0210*/  LOP3.LUT R4, R5, 0xfffffff0, R0, 0xe2, !PT ;  /* 0xfffffff005047812 */ /* 0x000fe400078ee200 */
[----:B------:R-:W-:-:S03]  /*0220*/  LEA R0, R3, R2, 0x3 ;  /* 0x0000000203007211 */ /* 0x000fc600078e18ff */
[----:B------:R0:W-:Y:S04]  /*0230*/  STL [R1+0x238], R4 ;  /* 0x0002380401007387 */ /* 0x0001e80000100800 */
[----:B------:R0:W-:Y:S02]  /*0240*/  STL [R1+0x23c], R0 ;  /* 0x00023c0001007387 */ /* 0x0001e40000100800 */
.L_x_1092:
[----:B------:R-:W1:Y:S01]  /*0250*/  S2R R123, SR_TID.X ;  /* 0x00000000007b7919 */ /* 0x000e620000002100 */
[----:B--2---:R-:W2:Y:S01]  /*0260*/  S2UR UR22, SR_CTAID.X ;  /* 0x00000000001679c3 */ /* 0x004ea20000002500 */
[----:B------:R-:W-:Y:S02]  /*0270*/  ULOP3.LUT UR16, UR10, 0x1, URZ, 0xc0, !UPT ;  /* 0x000000010a107892 */ /* 0x000fe4000f8ec03f */
[----:B------:R-:W-:Y:S02]  /*0280*/  USHF.R.U64 UR19, UR10, 0x1, UR5 ;  /* 0x000000010a137899 */ /* 0x000fe40008001205 */
[----:B------:R-:W-:Y:S02]  /*0290*/  UIMAD UR18, UR16, 0x3c0, URZ ;  /* 0x000003c0101278a4 */ /* 0x000fe4000f8e023f */
[----:B------:R-:W-:Y:S02]  /*02a0*/  USHF.R.U32.HI UR9, URZ, 0x1, UR5 ;  /* 0x000000013f097899 */ /* 0x000fe40008011605 */
[----:B------:R-:W-:Y:S01]  /*02b0*/  MOV R5, UR19 ;  /* 0x0000001300057c02 */ /* 0x000fe20008000f00 */
[----:B------:R-:W-:Y:S01]  /*02c0*/  ULDC.64 UR12, c[0x0][0x218] ;  /* 0x00008600000c7ab9 */ /* 0x000fe20000000a00 */
[----:B------:R-:W-:-:S02]  /*02d0*/  UIMAD UR9, UR9, 0x1e0000, URZ ;  /* 0x001e0000090978a4 */ /* 0x000fc4000f8e023f */
[----:B--2---:R-:W-:-:S04]  /*02e0*/  USHF.L.U32 UR8, UR22, 0x6, URZ ;  /* 0x0000000616087899 */ /* 0x004fc8000800063f */
[----:B------:R-:W-:Y:S01]  /*02f0*/  ULOP3.LUT UR8, UR8, 0x3c0, URZ, 0xc0, !UPT ;  /* 0x000003c008087892 */ /* 0x000fe2000f8ec03f */
[----:B-1----:R-:W-:-:S05]  /*0300*/  IMAD.WIDE.U32 R2, R123, -0x77777777, RZ ;  /* 0x888888897b027825 */ /* 0x002fca00078e00ff */
[----:B------:R-:W-:-:S05]  /*0310*/  SHF.R.U32.HI R2, RZ, 0x7, R3 ;  /* 0x00000007ff027819 */ /* 0x000fca0000011603 */
[C---:B0-----:R-:W-:Y:S01]  /*0320*/  IMAD R0, R2.reuse, -0xf0, R123 ;  /* 0xffffff1002007824 */ /* 0x041fe200078e027b */
[----:B------:R-:W-:-:S04]  /*0330*/  IADD3 R2, R2, UR8, RZ ;  /* 0x0000000802027c10 */ /* 0x000fc8000fffe0ff */
[----:B------:R-:W-:Y:S01]  /*0340*/  LEA R92, R0, UR18, 0x2 ;  /* 0x00000012005c7c11 */ /* 0x000fe2000f8e10ff */
[----:B------:R-:W-:Y:S01]  /*0350*/  IMAD R2, R2, 0x780, RZ ;  /* 0x0000078002027824 */ /* 0x000fe200078e02ff */
[----:B------:R0:W-:Y:S02]  /*0360*/  STL [R1+0x60], R0 ;  /* 0x0000600001007387 */ /* 0x0001e40000100800 */
[----:B------:R-:W-:-:S03]  /*0370*/  SHF.R.S32.HI R93, RZ, 0x1f, R92 ;  /* 0x0000001fff5d7819 */ /* 0x000fc6000001145c */
[----:B------:R-:W-:-:S05]  /*0380*/  IMAD.WIDE.U32 R4, R5, 0x1e0000, R92 ;  /* 0x001e000005047825 */ /* 0x000fca00078e005c */
[----:B------:R-:W-:Y:S02]  /*0390*/  IADD3 R3, R5, UR9, RZ ;  /* 0x0000000905037c10 */ /* 0x000fe4000fffe0ff */
[----:B0-----:R-:W-:-:S04]  /*03a0*/  IADD3 R0, P1, R2, R4, RZ ;  /* 0x0000000402007210 */ /* 0x001fc80007f3e0ff */
[----:B------:R-:W-:Y:S02]  /*03b0*/  IADD3.X R5, RZ, R3, RZ, P1, !PT ;  /* 0x00000003ff057210 */ /* 0x000fe40000ffe4ff */
[----:B------:R-:W-:-:S04]  /*03c0*/  LEA R28, P1, R0, UR12, 0x1 ;  /* 0x0000000c001c7c11 */ /* 0x000fc8000f8208ff */
[----:B------:R-:W-:-:S06]  /*03d0*/  LEA.HI.X R29, R0, UR13, R5, 0x1, P1 ;  /* 0x0000000d001d7c11 */ /* 0x000fcc00088f0c05 */
[----:B------:R-:W2:Y:S01]  /*03e0*/  LDG.E.64.CONSTANT R28, desc[UR14][R28.64] ;  /* 0x0000000e1c1c7981 */ /* 0x000ea2000c1e9b00 */
[----:B------:R-:W-:-:S04]  /*03f0*/  IADD3 R6, R2, 0xf00, RZ ;  /* 0x00000f0002067810 */ /* 0x000fc80007ffe0ff */
[----:B------:R-:W-:-:S04]  /*0400*/  IADD3 R0, P1, R6, R4, RZ ;  /* 0x0000000406007210 */ /* 0x000fc80007f3e0ff */
[----:B------:R-:W-:Y:S02]  /*0410*/  IADD3.X R5, RZ, R3, RZ, P1, !PT ;  /* 0x00000003ff057210 */ /* 0x000fe40000ffe4ff */
[----:B------:R-:W-:-:S04]  /*0420*/  LEA R30, P1, R0, UR12, 0x1 ;  /* 0x0000000c001e7c11 */ /* 0x000fc8000f8208ff */
[----:B------:R-:W-:Y:S02]  /*0430*/  LEA.HI.X R31, R0, UR13, R5, 0x1, P1 ;  /* 0x0000000d001f7c11 */ /* 0x000fe400088f0c05 */
[----:B------:R-:W-:-:S04]  /*0440*/  IADD3 R6, R2, 0x1e00, RZ ;  /* 0x00001e0002067810 */ /* 0x000fc80007ffe0ff */
[----:B------:R-:W3:Y:S01]  /*0450*/  LDG.E.64.CONSTANT R30, desc[UR14][R30.64] ;  /* 0x0000000e1e1e7981 */ /* 0x000ee2000c1e9b00 */
[----:B------:R-:W-:-:S04]  /*0460*/  IADD3 R0, P1, R6, R4, RZ ;  /* 0x0000000406007210 */ /* 0x000fc80007f3e0ff */
[----:B------:R-:W-:Y:S02]  /*0470*/  IADD3.X R5, RZ, R3, RZ, P1, !PT ;  /* 0x00000003ff057210 */ /* 0x000fe40000ffe4ff */
[----:B------:R-:W-:-:S04]  /*0480*/  LEA R32, P1, R0, UR12, 0x1 ;  /* 0x0000000c00207c11 */ /* 0x000fc8000f8208ff */
[----:B------:R-:W-:-:S06]  /*0490*/  LEA.HI.X R33, R0, UR13, R5, 0x1, P1 ;  /* 0x0000000d00217c11 */ /* 0x000fcc00088f0c05 */
[----:B------:R-:W4:Y:S01]  /*04a0*/  LDG.E.64.CONSTANT R32, desc[UR14][R32.64] ;  /* 0x0000000e20207981 */ /* 0x000f22000c1e9b00 */
[----:B------:R-:W-:-:S04]  /*04b0*/  IADD3 R6, R2, 0x2d00, RZ ;  /* 0x00002d0002067810 */ /* 0x000fc80007ffe0ff */
[----:B------:R-:W-:-:S04]  /*04c0*/  IADD3 R0, P1, R6, R4, RZ ;  /* 0x0000000406007210 */ /* 0x000fc80007f3e0ff */
[----:B------:R-:W-:Y:S02]  /*04d0*/  IADD3.X R5, RZ, R3, RZ, P1, !PT ;  /* 0x00000003ff057210 */ /* 0x000fe40000ffe4ff */
[----:B------:R-:W-:-:S04]  /*04e0*/  LEA R34, P1, R0, UR12, 0x1 ;  /* 0x0000000c00227c11 */ /* 0x000fc8000f8208ff */
[----:B------:R-:W-:Y:S02]  /*04f0*/  LEA.HI.X R35, R0, UR13, R5, 0x1, P1 ;  /* 0x0000000d00237c11 */ /* 0x000fe400088f0c05 */
[----:B------:R-:W-:-:S04]  /*0500*/  IADD3 R6, R2, 0x3c00, RZ ;  /* 0x00003c0002067810 */ /* 0x000fc80007ffe0ff */
[----:B------:R-:W5:Y:S01]  /*0510*/  LDG.E.64.CONSTANT R34, desc[UR14][R34.64] ;  /* 0x0000000e22227981 */ /* 0x000f62000c1e9b00 */
        /* <DEDUP_REMOVED lines=9> */
[----:B------:R-:W-:-:S06]  /*05b0*/  LEA.HI.X R39, R0, UR13, R5, 0x1, P1 ;  /* 0x0000000d00277c11 */ /* 0x000fcc00088f0c05 */
[----:B------:R-:W5:Y:S01]  /*05c0*/  LDG.E.64.CONSTANT R38, desc[UR14][R38.64] ;  /* 0x0000000e26267981 */ /* 0x000f62000c1e9b00 */
        /* <DEDUP_REMOVED lines=25> */
[----:B------:R-:W-:Y:S02]  /*0760*/  IADD3 R0, P1, R6, R4, RZ ;  /* 0x0000000406007210 */ /* 0x000fe40007f3e0ff */
[----:B------:R-:W-:Y:S02]  /*0770*/  IADD3 R6, R2, 0xa500, RZ ;  /* 0x0000a50002067810 */ /* 0x000fe40007ffe0ff */
[----:B------:R-:W-:Y:S02]  /*0780*/  IADD3.X R5, RZ, R3, RZ, P1, !PT ;  /* 0x00000003ff057210 */ /* 0x000fe40000ffe4ff */
[----:B------:R-:W-:-:S04]  /*0790*/  LEA R48, P1, R0, UR12, 0x1 ;  /* 0x0000000c00307c11 */ /* 0x000fc8000f8208ff */
        /* <DEDUP_REMOVED lines=13> */
[----:B------:R-:W-:Y:S02]  /*0870*/  IADD3 R0, P1, R7, R4, RZ ;  /* 0x0000000407007210 */ /* 0x000fe40007f3e0ff */
[----:B------:R-:W-:-:S02]  /*0880*/  IADD3 R6, R2, 0xd200, RZ ;  /* 0x0000d20002067810 */ /* 0x000fc40007ffe0ff */
[----:B------:R-:W5:Y:S01]  /*0890*/  LDG.E.64.CONSTANT R52, desc[UR14][R52.64] ;  /* 0x0000000e34347981 */ /* 0x000f62000c1e9b00 */
[-C--:B------:R-:W-:Y:S02]  /*08a0*/  IADD3.X R5, RZ, R3.reuse, RZ, P1, !PT ;  /* 0x00000003ff057210 */ /* 0x080fe40000ffe4ff */
[----:B------:R-:W-:Y:S02]  /*08b0*/  LEA R54, P1, R0, UR12, 0x1 ;  /* 0x0000000c00367c11 */ /* 0x000fe4000f8208ff */
[----:B------:R-:W-:Y:S02]  /*08c0*/  IADD3 R9, P2, R6, R4, RZ ;  /* 0x0000000406097210 */ /* 0x000fe40007f5e0ff */
[----:B------:R-:W-:Y:S02]  /*08d0*/  LEA.HI.X R55, R0, UR13, R5, 0x1, P1 ;  /* 0x0000000d00377c11 */ /* 0x000fe400088f0c05 */
[----:B------:R-:W-:Y:S02]  /*08e0*/  IADD3.X R10, RZ, R3, RZ, P2, !PT ;  /* 0x00000003ff0a7210 */ /* 0x000fe400017fe4ff */
[----:B------:R-:W-:-:S02]  /*08f0*/  LEA R56, P1, R9, UR12, 0x1 ;  /* 0x0000000c09387c11 */ /* 0x000fc4000f8208ff */
[----:B------:R-:W5:Y:S02]  /*0900*/  LDG.E.64.CONSTANT R54, desc[UR14][R54.64] ;  /* 0x0000000e36367981 */ /* 0x000f64000c1e9b00 */
        /* <DEDUP_REMOVED lines=8> */
[C---:B--2---:R-:W-:Y:S02]  /*0990*/  PRMT R5, R28.reuse, 0x7632, R5 ;  /* 0x000076321c057816 */ /* 0x044fe40000000005 */
[----:B------:R-:W-:Y:S02]  /*09a0*/  SHF.L.U32 R0, R28, 0x10, RZ ;  /* 0x000000101c007819 */ /* 0x000fe400000006ff */
[----:B------:R-:W-:-:S03]  /*09b0*/  SHF.L.U32 R8, R5, 0x10, RZ ;  /* 0x0000001005087819 */ /* 0x000fc600000006ff */
[----:B------:R-:W-:Y:S01]  /*09c0*/  FADD.FTZ R6, RZ, R0 ;  /* 0x00000000ff067221 */ /* 0x000fe20000010000 */
[----:B------:R-:W-:Y:S01]  /*09d0*/  FFMA.FTZ R7, R0, R0, RZ ;  /* 0x0000000000077223 */ /* 0x000fe200000100ff */
[----:B------:R-:W-:Y:S02]  /*09e0*/  SHF.L.U32 R11, R29, 0x10, RZ ;  /* 0x000000101d0b7819 */ /* 0x000fe400000006ff */
[----:B------:R-:W-:Y:S01]  /*09f0*/  FADD.FTZ R6, R6, R8 ;  /* 0x0000000806067221 */ /* 0x000fe20000010000 */
[----:B------:R-:W-:Y:S02]  /*0a00*/  FFMA.FTZ R7, R8, R8, R7 ;  /* 0x0000000808077223 */ /* 0x000fe40000010007 */
[----:B------:R0:W-:Y:S01]  /*0a10*/  STL [R1+0x44], R11 ;  /* 0x0000440b01007387 */ /* 0x0001e20000100800 */
[----:B------:R-:W-:Y:S01]  /*0a20*/  FADD.FTZ R6, R6, R11 ;  /* 0x0000000b06067221 */ /* 0x000fe20000010000 */
[----:B------:R-:W-:Y:S01]  /*0a30*/  FFMA.FTZ R7, R11, R11, R7 ;  /* 0x0000000b0b077223 */ /* 0x000fe20000010007 */
[----:B0-----:R-:W-:-:S04]  /*0a40*/  IADD3 R11, R2, 0xf000, RZ ;  /* 0x0000f000020b7810 */ /* 0x001fc80007ffe0ff */
[----:B------:R-:W-:Y:S02]  /*0a50*/  IADD3 R9, P1, R11, R4, RZ ;  /* 0x000000040b097210 */ /* 0x000fe40007f3e0ff */
[----:B------:R-:W-:Y:S02]  /*0a60*/  PRMT R5, R29, 0x7632, R5 ;  /* 0x000076321d057816 */ /* 0x000fe40000000005 */
[----:B------:R-:W-:Y:S02]  /*0a70*/  IADD3.X R10, RZ, R3, RZ, P1, !PT ;  /* 0x00000003ff0a7210 */ /* 0x000fe40000ffe4ff */
[----:B------:R-:W-:Y:S02]  /*0a80*/  LEA R60, P1, R9, UR12, 0x1 ;  /* 0x0000000c093c7c11 */ /* 0x000fe4000f8208ff */
[----:B------:R-:W-:Y:S02]  /*0a90*/  SHF.L.U32 R8, R5, 0x10, RZ ;  /* 0x0000001005087819 */ /* 0x000fe400000006ff */
[----:B------:R-:W-:-:S02]  /*0aa0*/  LEA.HI.X R61, R9, UR13, R10, 0x1, P1 ;  /* 0x0000000d093d7c11 */ /* 0x000fc400088f0c0a */
[----:B------:R-:W-:Y:S01]  /*0ab0*/  IADD3 R11, R2, 0xff00, RZ ;  /* 0x0000ff00020b7810 */ /* 0x000fe20007ffe0ff */
[----:B------:R-:W-:Y:S01]  /*0ac0*/  FADD.FTZ R6, R6, R8 ;  /* 0x0000000806067221 */ /* 0x000fe20000010000 */
[C---:B---3--:R-:W-:Y:S02]  /*0ad0*/  SHF.L.U32 R13, R30.reuse, 0x10, RZ ;  /* 0x000000101e0d7819 */ /* 0x048fe400000006ff */
[----:B------:R-:W-:Y:S01]  /*0ae0*/  PRMT R5, R30, 0x7632, R5 ;  /* 0x000076321e057816 */ /* 0x000fe20000000005 */
[----:B------:R-:W-:Y:S01]  /*0af0*/  FFMA.FTZ R7, R8, R8, R7 ;  /* 0x0000000808077223 */ /* 0x000fe20000010007 */
[----:B------:R-:W2:Y:S01]  /*0b00*/  LDG.E.64.CONSTANT R60, desc[UR14][R60.64] ;  /* 0x0000000e3c3c7981 */ /* 0x000ea2000c1e9b00 */
[----:B------:R-:W-:Y:S01]  /*0b10*/  IADD3 R10, P1, R11, R4, RZ ;  /* 0x000000040b0a7210 */ /* 0x000fe20007f3e0ff */
[----:B------:R-:W-:Y:S01]  /*0b20*/  FADD.FTZ R6, R6, R13 ;  /* 0x0000000d06067221 */ /* 0x000fe20000010000 */
[----:B------:R-:W-:Y:S01]  /*0b30*/  SHF.L.U32 R8, R5, 0x10, RZ ;  /* 0x0000001005087819 */ /* 0x000fe200000006ff */
[----:B------:R-:W-:Y:S01]  /*0b40*/  FFMA.FTZ R7, R13, R13, R7 ;  /* 0x0000000d0d077223 */ /* 0x000fe20000010007 */
[----:B------:R0:W-:Y:S01]  /*0b50*/  STL [R1+0x4], R13 ;  /* 0x0000040d01007387 */ /* 0x0001e20000100800 */
[----:B------:R-:W-:-:S02]  /*0b60*/  IADD3.X R11, RZ, R3, RZ, P1, !PT ;  /* 0x00000003ff0b7210 */ /* 0x000fc40000ffe4ff */
[C---:B------:R-:W-:Y:S01]  /*0b70*/  PRMT R5, R31.reuse, 0x7632, R5 ;  /* 0x000076321f057816 */ /* 0x040fe20000000005 */
[----:B------:R-:W-:Y:S01]  /*0b80*/  FADD.FTZ R6, R6, R8 ;  /* 0x0000000806067221 */ /* 0x000fe20000010000 */
[----:B------:R-:W-:Y:S01]  /*0b90*/  LEA R62, P1, R10, UR12, 0x1 ;  /* 0x0000000c0a3e7c11 */ /* 0x000fe2000f8208ff */
[----:B------:R-:W-:Y:S01]  /*0ba0*/  FFMA.FTZ R7, R8, R8, R7 ;  /* 0x0000000808077223 */ /* 0x000fe20000010007 */
[----:B0-----:R-:W-:Y:S02]  /*0bb0*/  SHF.L.U32 R13, R31, 0x10, RZ ;  /* 0x000000101f0d7819 */ /* 0x001fe400000006ff */
[----:B------:R-:W-:Y:S02]  /*0bc0*/  SHF.L.U32 R8, R5, 0x10, RZ ;  /* 0x0000001005087819 */ /* 0x000fe400000006ff */
[----:B------:R-:W-:Y:S01]  /*0bd0*/  LEA.HI.X R63, R10, UR13, R11, 0x1, P1 ;  /* 0x0000000d0a3f7c11 */ /* 0x000fe200088f0c0b */
[----:B------:R-:W-:Y:S01]  /*0be0*/  FADD.FTZ R6, R6, R13 ;  /* 0x0000000d06067221 */ /* 0x000fe20000010000 */
[----:B------:R-:W-:Y:S01]  /*0bf0*/  FFMA.FTZ R7, R13, R13, R7 ;  /* 0x0000000d0d077223 */ /* 0x000fe20000010007 */
[----:B------:R0:W-:Y:S01]  /*0c00*/  STL [R1+0x40], R13 ;  /* 0x0000400d01007387 */ /* 0x0001e20000100800 */
[----:B------:R-:W-:Y:S01]  /*0c10*/  IADD3 R9, R2, 0x10e00, RZ ;  /* 0x00010e0002097810 */ /* 0x000fe20007ffe0ff */
[----:B------:R-:W-:Y:S01]  /*0c20*/  FADD.FTZ R6, R6, R8 ;  /* 0x0000000806067221 */ /* 0x000fe20000010000 */
[----:B----4-:R-:W-:Y:S01]  /*0c30*/  PRMT R5, R32, 0x7632, R5 ;  /* 0x0000763220057816 */ /* 0x010fe20000000005 */
[----:B------:R-:W-:Y:S01]  /*0c40*/  FFMA.FTZ R7, R8, R8, R7 ;  /* 0x0000000808077223 */ /* 0x000fe20000010007 */
[----:B------:R-:W3:Y:S01]  /*0c50*/  LDG.E.64.CONSTANT R62, desc[UR14][R62.64] ;  /* 0x0000000e3e3e7981 */ /* 0x000ee2000c1e9b00 */
[----:B------:R-:W-:-:S02]  /*0c60*/  IADD3 R9, P2, R9, R4, RZ ;  /* 0x0000000409097210 */ /* 0x000fc40007f5e0ff */
[----:B0-----:R-:W-:Y:S02]  /*0c70*/  SHF.L.U32 R13, R32, 0x10, RZ ;  /* 0x00000010200d7819 */ /* 0x001fe400000006ff */
[----:B------:R-:W-:-:S03]  /*0c80*/  SHF.L.U32 R8, R5, 0x10, RZ ;  /* 0x0000001005087819 */ /* 0x000fc600000006ff */
[----:B------:R-:W-:Y:S01]  /*0c90*/  FADD.FTZ R6, R6, R13 ;  /* 0x0000000d06067221 */ /* 0x000fe20000010000 */
[----:B------:R-:W-:Y:S01]  /*0ca0*/  FFMA.FTZ R7, R13, R13, R7 ;  /* 0x0000000d0d077223 */ /* 0x000fe20000010007 */
[----:B------:R0:W-:Y:S01]  /*0cb0*/  STL [R1], R13 ;  /* 0x0000000d01007387 */ /* 0x0001e20000100800 */
[----:B------:R-:W-:Y:S01]  /*0cc0*/  IADD3.X R10, RZ, R3, RZ, P2, !PT ;  /* 0x00000003ff0a7210 */ /* 0x000fe200017fe4ff */
[----:B------:R-:W-:Y:S01]  /*0cd0*/  FADD.FTZ R6, R6, R8 ;  /* 0x0000000806067221 */ /* 0x000fe20000010000 */
[----:B------:R-:W-:Y:S02]  /*0ce0*/  PRMT R5, R33, 0x7632, R5 ;  /* 0x0000763221057816 */ /* 0x000fe40000000005 */
[----:B------:R-:W-:Y:S01]  /*0cf0*/  LEA R64, P1, R9, UR12, 0x1 ;  /* 0x0000000c09407c11 */ /* 0x000fe2000f8208ff */
[----:B------:R-:W-:Y:S01]  /*0d00*/  FFMA.FTZ R7, R8, R8, R7 ;  /* 0x0000000808077223 */ /* 0x000fe20000010007 */
[----:B0-----:R-:W-:Y:S02]  /*0d10*/  SHF.L.U32 R13, R33, 0x10, RZ ;  /* 0x00000010210d7819 */ /* 0x001fe400000006ff */
[----:B------:R-:W-:-:S02]  /*0d20*/  SHF.L.U32 R8, R5, 0x10, RZ ;  /* 0x0000001005087819 */ /* 0x000fc400000006ff */
[----:B------:R-:W-:Y:S01]  /*0d30*/  LEA.HI.X R65, R9, UR13, R10, 0x1, P1 ;  /* 0x0000000d09417c11 */ /* 0x000fe200088f0c0a */
[----:B------:R-:W-:Y:S01]  /*0d40*/  FADD.FTZ R6, R6, R13 ;  /* 0x0000000d06067221 */ /* 0x000fe20000010000 */
[----:B------:R-:W-:Y:S01]  /*0d50*/  FFMA.FTZ R7, R13, R13, R7 ;  /* 0x0000000d0d077223 */ /* 0x000fe20000010007 */
[----:B------:R-:W-:Y:S02]  /*0d60*/  IADD3 R11, R2, 0x11d00, RZ ;  /* 0x00011d00020b7810 */ /* 0x000fe40007ffe0ff */
[----:B------:R-:W-:Y:S01]  /*0d70*/  FADD.FTZ R6, R6, R8 ;  /* 0x0000000806067221 */ /* 0x000fe20000010000 */
[----:B------:R-:W-:Y:S01]  /*0d80*/  FFMA.FTZ R8, R8, R8, R7 ;  /* 0x0000000808087223 */ /* 0x000fe20000010007 */
[----:B------:R-:W4:Y:S01]  /*0d90*/  LDG.E.64.CONSTANT R64, desc[UR14][R64.64] ;  /* 0x0000000e40407981 */ /* 0x000f22000c1e9b00 */
[----:B------:R-:W-:-:S04]  /*0da0*/  IADD3 R7, P1, R11, R4, RZ ;  /* 0x000000040b077210 */ /* 0x000fc80007f3e0ff */
[----:B------:R-:W-:Y:S02]  /*0db0*/  IADD3.X R10, RZ, R3, RZ, P1, !PT ;  /* 0x00000003ff0a7210 */ /* 0x000fe40000ffe4ff */
[C---:B------:R-:W-:Y:S02]  /*0dc0*/  LEA R66, P1, R7.reuse, UR12, 0x1 ;  /* 0x0000000c07427c11 */ /* 0x040fe4000f8208ff */
[C---:B-----5:R-:W-:Y:S02]  /*0dd0*/  SHF.L.U32 R125, R34.reuse, 0x10, RZ ;  /* 0x00000010227d7819 */ /* 0x060fe400000006ff */
[----:B------:R-:W-:Y:S02]  /*0de0*/  LEA.HI.X R67, R7, UR13, R10, 0x1, P1 ;  /* 0x0000000d07437c11 */ /* 0x000fe400088f0c0a */
[----:B------:R-:W-:Y:S02]  /*0df0*/  PRMT R5, R34, 0x7632, R5 ;  /* 0x0000763222057816 */ /* 0x000fe40000000005 */
[----:B------:R-:W-:Y:S01]  /*0e00*/  IADD3 R9, R2, 0x12c00, RZ ;  /* 0x00012c0002097810 */ /* 0x000fe20007ffe0ff */
[----:B------:R-:W-:Y:S01]  /*0e10*/  FADD.FTZ R6, R6, R125 ;  /* 0x0000007d06067221 */ /* 0x000fe20000010000 */
[----:B------:R-:W-:Y:S01]  /*0e20*/  SHF.L.U32 R5, R5, 0x10, RZ ;  /* 0x0000001005057819 */ /* 0x000fe200000006ff */
[----:B------:R-:W-:Y:S01]  /*0e30*/  FFMA.FTZ R8, R125, R125, R8 ;  /* 0x0000007d7d087223 */ /* 0x000fe20000010008 */
[----:B------:R-:W5:Y:S01]  /*0e40*/  LDG.E.64.CONSTANT R66, desc[UR14][R66.64] ;  /* 0x0000000e42427981 */ /* 0x000f62000c1e9b00 */
[----:B------:R-:W-:-:S02]  /*0e50*/  IADD3 R10, P1, R9, R4, RZ ;  /* 0x00000004090a7210 */ /* 0x000fc40007f3e0ff */
[--C-:B------:R-:W-:Y:S01]  /*0e60*/  FADD.FTZ R6, R6, R5.reuse ;  /* 0x0000000506067221 */ /* 0x100fe20000010000 */
[----:B------:R0:W-:Y:S01]  /*0e70*/  STL [R1+0x2c], R13 ;  /* 0x00002c0d01007387 */ /* 0x0001e20000100800 */
[----:B------:R-:W-:Y:S01]  /*0e80*/  FFMA.FTZ R8, R5, R5, R8 ;  /* 0x0000000505087223 */ /* 0x000fe20000010008 */
[C---:B------:R-:W-:Y:S02]  /*0e90*/  SHF.L.U32 R11, R35.reuse, 0x10, RZ ;  /* 0x00000010230b7819 */ /* 0x040fe400000006ff */
[----:B------:R-:W-:Y:S02]  /*0ea0*/  PRMT R5, R35, 0x7632, R5 ;  /* 0x0000763223057816 */ /* 0x000fe40000000005 */
[----:B0-----:R-:W-:Y:S02]  /*0eb0*/  IADD3.X R13, RZ, R3, RZ, P1, !PT ;  /* 0x00000003ff0d7210 */ /* 0x001fe40000ffe4ff */
[----:B------:R-:W-:Y:S01]  /*0ec0*/  LEA R68, P1, R10, UR12, 0x1 ;  /* 0x0000000c0a447c11 */ /* 0x000fe2000f8208ff */
[----:B------:R-:W-:Y:S01]  /*0ed0*/  FADD.FTZ R6, R6, R11 ;  /* 0x0000000b06067221 */ /* 0x000fe20000010000 */
[----:B------:R-:W-:Y:S01]  /*0ee0*/  SHF.L.U32 R5, R5, 0x10, RZ ;  /* 0x0000001005057819 */ /* 0x000fe200000006ff */
[----:B------:R-:W-:Y:S01]  /*0ef0*/  FFMA.FTZ R8, R11, R11, R8 ;  /* 0x0000000b0b087223 */ /* 0x000fe20000010008 */
[----:B------:R-:W-:Y:S01]  /*0f00*/  LEA.HI.X R69, R10, UR13, R13, 0x1, P1 ;  /* 0x0000000d0a457c11 */ /* 0x000fe200088f0c0d */
[----:B------:R0:W-:Y:S01]  /*0f10*/  STL [R1+0x28], R11 ;  /* 0x0000280b01007387 */ /* 0x0001e20000100800 */
[----:B------:R-:W-:Y:S01]  /*0f20*/  IADD3 R7, R2, 0x13b00, RZ ;  /* 0x00013b0002077810 */ /* 0x000fe20007ffe0ff */
[----:B------:R-:W-:Y:S01]  /*0f30*/  FADD.FTZ R9, R6, R5 ;  /* 0x0000000506097221 */ /* 0x000fe20000010000 */
[----:B------:R-:W-:-:S02]  /*0f40*/  SHF.L.U32 R122, R36, 0x10, RZ ;  /* 0x00000010247a7819 */ /* 0x000fc400000006ff */
[----:B------:R-:W5:Y:S01]  /*0f50*/  LDG.E.64.CONSTANT R68, desc[UR14][R68.64] ;  /* 0x0000000e44447981 */ /* 0x000f62000c1e9b00 */
[----:B------:R-:W-:Y:S01]  /*0f60*/  IADD3 R23, P2, R7, R4, RZ ;  /* 0x0000000407177210 */ /* 0x000fe20007f5e0ff */
[----:B0-----:R-:W-:Y:S01]  /*0f70*/  FFMA.FTZ R11, R5, R5, R8 ;  /* 0x00000005050b7223 */ /* 0x001fe20000010008 */
[----:B------:R-:W-:Y:S01]  /*0f80*/  PRMT R5, R36, 0x7632, R5 ;  /* 0x0000763224057816 */ /* 0x000fe20000000005 */
[----:B------:R-:W-:-:S03]  /*0f90*/  FADD.FTZ R9, R9, R122 ;  /* 0x0000007a09097221 */ /* 0x000fc60000010000 */
[----:B------:R-:W-:Y:S01]  /*0fa0*/  SHF.L.U32 R6, R5, 0x10, RZ ;  /* 0x0000001005067819 */ /* 0x000fe200000006ff */
[----:B------:R-:W-:Y:S01]  /*0fb0*/  FFMA.FTZ R11, R122, R122, R11 ;  /* 0x0000007a7a0b7223 */ /* 0x000fe2000001000b */
[----:B------:R-:W-:Y:S02]  /*0fc0*/  IADD3.X R27, RZ, R3, RZ, P2, !PT ;  /* 0x00000003ff1b7210 */ /* 0x000fe400017fe4ff */
[----:B------:R-:W-:Y:S01]  /*0fd0*/  LEA R70, P1, R23, UR12, 0x1 ;  /* 0x0000000c17467c11 */ /* 0x000fe2000f8208ff */
[----:B------:R-:W-:Y:S01]  /*0fe0*/  FADD.FTZ R9, R9, R6 ;  /* 0x0000000609097221 */ /* 0x000fe20000010000 */
[C---:B------:R-:W-:Y:S02]  /*0ff0*/  SHF.L.U32 R72, R37.reuse, 0x10, RZ ;  /* 0x0000001025487819 */ /* 0x040fe400000006ff */
[----:B------:R-:W-:Y:S01]  /*1000*/  PRMT R5, R37, 0x7632, R5 ;  /* 0x0000763225057816 */ /* 0x000fe20000000005 */
[----:B------:R-:W-:Y:S01]  /*1010*/  FFMA.FTZ R11, R6, R6, R11 ;  /* 0x00000006060b7223 */ /* 0x000fe2000001000b */
[----:B------:R-:W-:Y:S01]  /*1020*/  LEA.HI.X R71, R23, UR13, R27, 0x1, P1 ;  /* 0x0000000d17477c11 */ /* 0x000fe200088f0c1b */
[----:B------:R-:W-:Y:S01]  /*1030*/  FADD.FTZ R9, R9, R72 ;  /* 0x0000004809097221 */ /* 0x000fe20000010000 */
[----:B------:R-:W-:-:S02]  /*1040*/  SHF.L.U32 R6, R5, 0x10, RZ ;  /* 0x0000001005067819 */ /* 0x000fc400000006ff */
[----:B------:R-:W-:Y:S01]  /*1050*/  IADD3 R7, R2, 0x14a00, RZ ;  /* 0x00014a0002077810 */ /* 0x000fe20007ffe0ff */
[----:B------:R0:W-:Y:S01]  /*1060*/  STL [R1+0x104], R23 ;  /* 0x0001041701007387 */ /* 0x0001e20000100800 */
[----:B------:R-:W-:Y:S01]  /*1070*/  SHF.L.U32 R121, R38, 0x10, RZ ;  /* 0x0000001026797819 */ /* 0x000fe200000006ff */
[----:B------:R-:W-:Y:S01]  /*1080*/  FFMA.FTZ R11, R72, R72, R11 ;  /* 0x00000048480b7223 */ /* 0x000fe2000001000b */
[----:B------:R-:W-:Y:S01]  /*1090*/  PRMT R5, R38, 0x7632, R5 ;  /* 0x0000763226057816 */ /* 0x000fe20000000005 */
[----:B------:R-:W-:Y:S01]  /*10a0*/  FADD.FTZ R8, R9, R6 ;  /* 0x0000000609087221 */ /* 0x000fe20000010000 */
[----:B------:R-:W5:Y:S01]  /*10b0*/  LDG.E.64.CONSTANT R70, desc[UR14][R70.64] ;  /* 0x0000000e46467981 */ /* 0x000f62000c1e9b00 */
[----:B------:R-:W-:Y:S01]  /*10c0*/  FFMA.FTZ R6, R6, R6, R11 ;  /* 0x0000000606067223 */ /* 0x000fe2000001000b */
[----:B0-----:R-:W-:Y:S02]  /*10d0*/  IADD3 R23, P1, R7, R4, RZ ;  /* 0x0000000407177210 */ /* 0x001fe40007f3e0ff */
[----:B------:R0:W-:Y:S01]  /*10e0*/  STL [R1+0x1d0], R27 ;  /* 0x0001d01b01007387 */ /* 0x0001e20000100800 */
[----:B------:R-:W-:Y:S01]  /*10f0*/  SHF.L.U32 R7, R5, 0x10, RZ ;  /* 0x0000001005077819 */ /* 0x000fe200000006ff */
[----:B------:R-:W-:-:S02]  /*1100*/  FADD.FTZ R8, R8, R121 ;  /* 0x0000007908087221 */ /* 0x000fc40000010000 */
[----:B------:R1:W-:Y:S01]  /*1110*/  STL [R1+0x24], R72 ;  /* 0x0000244801007387 */ /* 0x0003e20000100800 */
[----:B------:R-:W-:Y:S01]  /*1120*/  SHF.L.U32 R13, R39, 0x10, RZ ;  /* 0x00000010270d7819 */ /* 0x000fe200000006ff */
[----:B------:R-:W-:Y:S01]  /*1130*/  FFMA.FTZ R6, R121, R121, R6 ;  /* 0x0000007979067223 */ /* 0x000fe20000010006 */
[----:B------:R-:W-:Y:S02]  /*1140*/  PRMT R5, R39, 0x7632, R5 ;  /* 0x0000763227057816 */ /* 0x000fe40000000005 */
[----:B0-----:R-:W-:Y:S01]  /*1150*/  IADD3.X R27, RZ, R3, RZ, P1, !PT ;  /* 0x00000003ff1b7210 */ /* 0x001fe20000ffe4ff */
[----:B------:R-:W-:Y:S01]  /*1160*/  FADD.FTZ R8, R8, R7 ;  /* 0x0000000708087221 */ /* 0x000fe20000010000 */
[----:B-1----:R-:W-:Y:S01]  /*1170*/  LEA R72, P1, R23, UR12, 0x1 ;  /* 0x0000000c17487c11 */ /* 0x002fe2000f8208ff */
[----:B------:R-:W-:Y:S01]  /*1180*/  FFMA.FTZ R6, R7, R7, R6 ;  /* 0x0000000707067223 */ /* 0x000fe20000010006 */
[----:B------:R-:W-:Y:S02]  /*1190*/  SHF.L.U32 R5, R5, 0x10, RZ ;  /* 0x0000001005057819 */ /* 0x000fe400000006ff */
[----:B------:R-:W-:Y:S01]  /*11a0*/  LEA.HI.X R73, R23, UR13, R27, 0x1, P1 ;  /* 0x0000000d17497c11 */ /* 0x000fe200088f0c1b */
[----:B------:R-:W-:Y:S01]  /*11b0*/  FADD.FTZ R8, R8, R13 ;  /* 0x0000000d08087221 */ /* 0x000fe20000010000 */
[----:B------:R-:W-:Y:S01]  /*11c0*/  IADD3 R7, R2, 0x15900, RZ ;  /* 0x0001590002077810 */ /* 0x000fe20007ffe0ff */
[----:B------:R-:W-:Y:S02]  /*11d0*/  STL [R1+0x108], R23 ;  /* 0x0001081701007387 */ /* 0x000fe40000100800 */
[----:B------:R-:W-:Y:S01]  /*11e0*/  FADD.FTZ R11, R8, R5 ;  /* 0x00000005080b7221 */ /* 0x000fe20000010000 */
[----:B------:R-:W-:Y:S01]  /*11f0*/  IADD3 R8, P1, R7, R4, RZ ;  /* 0x0000000407087210 */ /* 0x000fe20007f3e0ff */
[----:B------:R-:W5:Y:S04]  /*1200*/  LDG.E.64.CONSTANT R72, desc[UR14][R72.64] ;  /* 0x0000000e48487981 */ /* 0x000f68000c1e9b00 */
[----:B------:R-:W-:Y:S04]  /*1210*/  STL [R1+0x20], R13 ;  /* 0x0000200d01007387 */ /* 0x000fe80000100800 */
[----:B------:R0:W-:Y:S01]  /*1220*/  STL [R1+0x1d4], R27 ;  /* 0x0001d41b01007387 */ /* 0x0001e20000100800 */
[----:B------:R-:W-:Y:S01]  /*1230*/  FFMA.FTZ R6, R13, R13, R6 ;  /* 0x0000000d0d067223 */ /* 0x000fe20000010006 */
[----:B0-----:R-:W-:-:S02]  /*1240*/  IADD3.X R27, RZ, R3, RZ, P1, !PT ;  /* 0x00000003ff1b7210 */ /* 0x001fc40000ffe4ff */
[----:B------:R-:W-:-:S04]  /*1250*/  LEA R74, P1, R8, UR12, 0x1 ;  /* 0x0000000c084a7c11 */ /* 0x000fc8000f8208ff */
[----:B------:R-:W-:Y:S02]  /*1260*/  LEA.HI.X R75, R8, UR13, R27, 0x1, P1 ;  /* 0x0000000d084b7c11 */ /* 0x000fe400088f0c1b */
[----:B------:R-:W-:Y:S01]  /*1270*/  IADD3 R9, R2, 0x16800, RZ ;  /* 0x0001680002097810 */ /* 0x000fe20007ffe0ff */
[----:B------:R-:W-:-:S03]  /*1280*/  FFMA.FTZ R13, R5, R5, R6 ;  /* 0x00000005050d7223 */ /* 0x000fc60000010006 */
[----:B------:R-:W5:Y:S01]  /*1290*/  LDG.E.64.CONSTANT R74, desc[UR14][R74.64] ;  /* 0x0000000e4a4a7981 */ /* 0x000f62000c1e9b00 */
[----:B------:R-:W-:Y:S02]  /*12a0*/  IADD3 R23, P2, R9, R4, RZ ;  /* 0x0000000409177210 */ /* 0x000fe40007f5e0ff */
[C---:B------:R-:W-:Y:S01]  /*12b0*/  SHF.L.U32 R120, R40.reuse, 0x10, RZ ;  /* 0x0000001028787819 */ /* 0x040fe200000006ff */
[----:B------:R-:W-:Y:S01]  /*12c0*/  STL [R1+0x10c], R8 ;  /* 0x00010c0801007387 */ /* 0x000fe20000100800 */
[----:B------:R-:W-:Y:S02]  /*12d0*/  PRMT R5, R40, 0x7632, R5 ;  /* 0x0000763228057816 */ /* 0x000fe40000000005 */
[----:B------:R-:W-:Y:S01]  /*12e0*/  LEA R76, P1, R23, UR12, 0x1 ;  /* 0x0000000c174c7c11 */ /* 0x000fe2000f8208ff */
[----:B------:R0:W-:Y:S01]  /*12f0*/  STL [R1+0x1d8], R27 ;  /* 0x0001d81b01007387 */ /* 0x0001e20000100800 */
[----:B------:R-:W-:Y:S01]  /*1300*/  SHF.L.U32 R6, R5, 0x10, RZ ;  /* 0x0000001005067819 */ /* 0x000fe200000006ff */
[----:B------:R-:W-:Y:S01]  /*1310*/  FADD.FTZ R11, R11, R120 ;  /* 0x000000780b0b7221 */ /* 0x000fe20000010000 */
[----:B------:R-:W-:Y:S01]  /*1320*/  FFMA.FTZ R13, R120, R120, R13 ;  /* 0x00000078780d7223 */ /* 0x000fe2000001000d */
[----:B------:R-:W-:-:S02]  /*1330*/  PRMT R5, R41, 0x7632, R5 ;  /* 0x0000763229057816 */ /* 0x000fc40000000005 */
[----:B0-----:R-:W-:Y:S01]  /*1340*/  IADD3.X R27, RZ, R3, RZ, P2, !PT ;  /* 0x00000003ff1b7210 */ /* 0x001fe200017fe4ff */
[----:B------:R-:W-:Y:S01]  /*1350*/  FADD.FTZ R11, R11, R6 ;  /* 0x000000060b0b7221 */ /* 0x000fe20000010000 */
[----:B------:R-:W-:Y:S02]  /*1360*/  SHF.L.U32 R8, R41, 0x10, RZ ;  /* 0x0000001029087819 */ /* 0x000fe400000006ff */
[----:B------:R-:W-:Y:S01]  /*1370*/  LEA.HI.X R77, R23, UR13, R27, 0x1, P1 ;  /* 0x0000000d174d7c11 */ /* 0x000fe200088f0c1b */
[----:B------:R-:W-:Y:S01]  /*1380*/  FFMA.FTZ R13, R6, R6, R13 ;  /* 0x00000006060d7223 */ /* 0x000fe2000001000d */
[----:B------:R-:W-:Y:S01]  /*1390*/  IADD3 R7, R2, 0x17700, RZ ;  /* 0x0001770002077810 */ /* 0x000fe20007ffe0ff */
[----:B------:R-:W-:Y:S01]  /*13a0*/  FADD.FTZ R11, R11, R8 ;  /* 0x000000080b0b7221 */ /* 0x000fe20000010000 */
[----:B------:R-:W-:Y:S01]  /*13b0*/  SHF.L.U32 R6, R5, 0x10, RZ ;  /* 0x0000001005067819 */ /* 0x000fe200000006ff */
[----:B------:R-:W-:Y:S01]  /*13c0*/  FFMA.FTZ R13, R8, R8, R13 ;  /* 0x00000008080d7223 */ /* 0x000fe2000001000d */
[----:B------:R-:W5:Y:S01]  /*13d0*/  LDG.E.64.CONSTANT R76, desc[UR14][R76.64] ;  /* 0x0000000e4c4c7981 */ /* 0x000f62000c1e9b00 */
[----:B------:R-:W-:-:S03]  /*13e0*/  IADD3 R9, P2, R7, R4, RZ ;  /* 0x0000000407097210 */ /* 0x000fc60007f5e0ff */
[----:B------:R-:W-:Y:S01]  /*13f0*/  STL [R1+0x110], R23 ;  /* 0x0001101701007387 */ /* 0x000fe20000100800 */
[C---:B------:R-:W-:Y:S02]  /*1400*/  SHF.L.U32 R119, R42.reuse, 0x10, RZ ;  /* 0x000000102a777819 */ /* 0x040fe400000006ff */
[----:B------:R-:W-:Y:S01]  /*1410*/  PRMT R5, R42, 0x7632, R5 ;  /* 0x000076322a057816 */ /* 0x000fe20000000005 */
[----:B------:R0:W-:Y:S01]  /*1420*/  STL [R1+0x1c], R8 ;  /* 0x00001c0801007387 */ /* 0x0001e20000100800 */
[----:B------:R-:W-:Y:S02]  /*1430*/  LEA R78, P1, R9, UR12, 0x1 ;  /* 0x0000000c094e7c11 */ /* 0x000fe4000f8208ff */
[----:B------:R-:W-:Y:S01]  /*1440*/  SHF.L.U32 R5, R5, 0x10, RZ ;  /* 0x0000001005057819 */ /* 0x000fe200000006ff */
[----:B0-----:R-:W-:Y:S01]  /*1450*/  FADD.FTZ R8, R11, R6 ;  /* 0x000000060b087221 */ /* 0x001fe20000010000 */
[----:B------:R-:W-:Y:S01]  /*1460*/  FFMA.FTZ R6, R6, R6, R13 ;  /* 0x0000000606067223 */ /* 0x000fe2000001000d */
[----:B------:R-:W-:-:S02]  /*1470*/  IADD3.X R11, RZ, R3, RZ, P2, !PT ;  /* 0x00000003ff0b7210 */ /* 0x000fc400017fe4ff */
[----:B------:R-:W-:Y:S01]  /*1480*/  FADD.FTZ R8, R8, R119 ;  /* 0x0000007708087221 */ /* 0x000fe20000010000 */
[----:B------:R-:W-:Y:S01]  /*1490*/  FFMA.FTZ R6, R119, R119, R6 ;  /* 0x0000007777067223 */ /* 0x000fe20000010006 */
[----:B------:R-:W-:Y:S01]  /*14a0*/  LEA.HI.X R79, R9, UR13, R11, 0x1, P1 ;  /* 0x0000000d094f7c11 */ /* 0x000fe200088f0c0b */
[----:B------:R-:W-:Y:S01]  /*14b0*/  STL [R1+0x1dc], R27 ;  /* 0x0001dc1b01007387 */ /* 0x000fe20000100800 */
[----:B------:R-:W-:Y:S01]  /*14c0*/  IADD3 R7, R2, 0x18600, RZ ;  /* 0x0001860002077810 */ /* 0x000fe20007ffe0ff */
[--C-:B------:R-:W-:Y:S01]  /*14d0*/  FADD.FTZ R8, R8, R5.reuse ;  /* 0x0000000508087221 */ /* 0x100fe20000010000 */
[----:B------:R-:W-:Y:S01]  /*14e0*/  FFMA.FTZ R6, R5, R5, R6 ;  /* 0x0000000505067223 */ /* 0x000fe20000010006 */
[----:B------:R0:W-:Y:S01]  /*14f0*/  STL [R1+0x114], R9 ;  /* 0x0001140901007387 */ /* 0x0001e20000100800 */
[----:B------:R-:W-:-:S03]  /*1500*/  PRMT R5, R43, 0x7632, R5 ;  /* 0x000076322b057816 */ /* 0x000fc60000000005 */
[----:B------:R1:W-:Y:S04]  /*1510*/  STL [R1+0x1e0], R11 ;  /* 0x0001e00b01007387 */ /* 0x0003e80000100800 */
[----:B------:R-:W5:Y:S01]  /*1520*/  LDG.E.64.CONSTANT R78, desc[UR14][R78.64] ;  /* 0x0000000e4e4e7981 */ /* 0x000f62000c1e9b00 */
[----:B0-----:R-:W-:Y:S02]  /*1530*/  SHF.L.U32 R9, R43, 0x10, RZ ;  /* 0x000000102b097819 */ /* 0x001fe400000006ff */
[----:B-1----:R-:W-:-:S03]  /*1540*/  IADD3 R11, P1, R7, R4, RZ ;  /* 0x00000004070b7210 */ /* 0x002fc60007f3e0ff */
[----:B------:R-:W-:Y:S01]  /*1550*/  FADD.FTZ R8, R8, R9 ;  /* 0x0000000908087221 */ /* 0x000fe20000010000 */
[----:B------:R-:W-:Y:S01]  /*1560*/  SHF.L.U32 R7, R5, 0x10, RZ ;  /* 0x0000001005077819 */ /* 0x000fe200000006ff */
[----:B------:R-:W-:Y:S01]  /*1570*/  FFMA.FTZ R6, R9, R9, R6 ;  /* 0x0000000909067223 */ /* 0x000fe20000010006 */
[----:B------:R-:W-:Y:S01]  /*1580*/  IADD3.X R23, RZ, R3, RZ, P1, !PT ;  /* 0x00000003ff177210 */ /* 0x000fe20000ffe4ff */
[----:B------:R0:W-:Y:S01]  /*1590*/  STL [R1+0x18], R9 ;  /* 0x0000180901007387 */ /* 0x0001e20000100800 */
[C---:B------:R-:W-:Y:S02]  /*15a0*/  LEA R80, P1, R11.reuse, UR12, 0x1 ;  /* 0x0000000c0b507c11 */ /* 0x040fe4000f8208ff */
[C---:B------:R-:W-:Y:S02]  /*15b0*/  SHF.L.U32 R118, R44.reuse, 0x10, RZ ;  /* 0x000000102c767819 */ /* 0x040fe400000006ff */
[----:B------:R-:W-:Y:S02]  /*15c0*/  PRMT R5, R44, 0x7632, R5 ;  /* 0x000076322c057816 */ /* 0x000fe40000000005 */
[----:B------:R-:W-:Y:S01]  /*15d0*/  LEA.HI.X R81, R11, UR13, R23, 0x1, P1 ;  /* 0x0000000d0b517c11 */ /* 0x000fe200088f0c17 */
[----:B0-----:R-:W-:Y:S01]  /*15e0*/  FADD.FTZ R9, R8, R7 ;  /* 0x0000000708097221 */ /* 0x001fe20000010000 */
[----:B------:R-:W-:Y:S01]  /*15f0*/  FFMA.FTZ R7, R7, R7, R6 ;  /* 0x0000000707077223 */ /* 0x000fe20000010006 */
[----:B------:R-:W-:Y:S01]  /*1600*/  SHF.L.U32 R6, R5, 0x10, RZ ;  /* 0x0000001005067819 */ /* 0x000fe200000006ff */
[----:B------:R-:W-:Y:S02]  /*1610*/  STL [R1+0x118], R11 ;  /* 0x0001180b01007387 */ /* 0x000fe40000100800 */
[----:B------:R-:W-:Y:S01]  /*1620*/  FFMA.FTZ R5, R118, R118, R7 ;  /* 0x0000007676057223 */ /* 0x000fe20000010007 */
[----:B------:R-:W-:Y:S01]  /*1630*/  IADD3 R7, R2, 0x19500, RZ ;  /* 0x0001950002077810 */ /* 0x000fe20007ffe0ff */
[----:B------:R0:W-:Y:S04]  /*1640*/  STL [R1+0x1e4], R23 ;  /* 0x0001e41701007387 */ /* 0x0001e80000100800 */
[----:B------:R-:W5:Y:S01]  /*1650*/  LDG.E.64.CONSTANT R80, desc[UR14][R80.64] ;  /* 0x0000000e50507981 */ /* 0x000f62000c1e9b00 */
[----:B0-----:R-:W-:Y:S01]  /*1660*/  IADD3 R23, P1, R7, R4, RZ ;  /* 0x0000000407177210 */ /* 0x001fe20007f3e0ff */
[----:B------:R-:W-:-:S03]  /*1670*/  FADD.FTZ R9, R9, R118 ;  /* 0x0000007609097221 */ /* 0x000fc60000010000 */
[----:B------:R-:W-:Y:S02]  /*1680*/  IADD3.X R27, RZ, R3, RZ, P1, !PT ;  /* 0x00000003ff1b7210 */ /* 0x000fe40000ffe4ff */
[----:B------:R-:W-:Y:S01]  /*1690*/  LEA R82, P1, R23, UR12, 0x1 ;  /* 0x0000000c17527c11 */ /* 0x000fe2000f8208ff */
[--C-:B------:R-:W-:Y:S01]  /*16a0*/  FADD.FTZ R11, R9, R6.reuse ;  /* 0x00000006090b7221 */ /* 0x100fe20000010000 */
[----:B------:R-:W-:Y:S02]  /*16b0*/  SHF.L.U32 R8, R45, 0x10, RZ ;  /* 0x000000102d087819 */ /* 0x000fe400000006ff */
[----:B------:R-:W-:Y:S01]  /*16c0*/  LEA.HI.X R83, R23, UR13, R27, 0x1, P1 ;  /* 0x0000000d17537c11 */ /* 0x000fe200088f0c1b */
[----:B------:R-:W-:Y:S01]  /*16d0*/  FFMA.FTZ R9, R6, R6, R5 ;  /* 0x0000000606097223 */ /* 0x000fe20000010005 */
[----:B------:R-:W-:Y:S01]  /*16e0*/  IADD3 R5, R2, 0x1a400, RZ ;  /* 0x0001a40002057810 */ /* 0x000fe20007ffe0ff */
[----:B------:R-:W-:Y:S01]  /*16f0*/  STL [R1+0x11c], R23 ;  /* 0x00011c1701007387 */ /* 0x000fe20000100800 */
[----:B------:R-:W-:-:S03]  /*1700*/  PRMT R6, R45, 0x7632, R6 ;  /* 0x000076322d067816 */ /* 0x000fc60000000006 */
[----:B------:R-:W-:Y:S04]  /*1710*/  STL [R1+0x14], R8 ;  /* 0x0000140801007387 */ /* 0x000fe80000100800 */
[----:B------:R0:W-:Y:S04]  /*1720*/  STL [R1+0x1e8], R27 ;  /* 0x0001e81b01007387 */ /* 0x0001e80000100800 */
[----:B------:R-:W5:Y:S01]  /*1730*/  LDG.E.64.CONSTANT R82, desc[UR14][R82.64] ;  /* 0x0000000e52527981 */ /* 0x000f62000c1e9b00 */
[----:B------:R-:W-:Y:S01]  /*1740*/  SHF.L.U32 R6, R6, 0x10, RZ ;  /* 0x0000001006067819 */ /* 0x000fe200000006ff */
[----:B------:R-:W-:Y:S01]  /*1750*/  FADD.FTZ R11, R11, R8 ;  /* 0x000000080b0b7221 */ /* 0x000fe20000010000 */
[----:B0-----:R-:W-:Y:S01]  /*1760*/  IADD3 R27, P1, R5, R4, RZ ;  /* 0x00000004051b7210 */ /* 0x001fe20007f3e0ff */
[----:B------:R-:W-:-:S03]  /*1770*/  FFMA.FTZ R9, R8, R8, R9 ;  /* 0x0000000808097223 */ /* 0x000fc60000010009 */
[----:B------:R-:W-:Y:S02]  /*1780*/  IADD3.X R86, RZ, R3, RZ, P1, !PT ;  /* 0x00000003ff567210 */ /* 0x000fe40000ffe4ff */
[----:B------:R-:W-:Y:S01]  /*1790*/  LEA R84, P1, R27, UR12, 0x1 ;  /* 0x0000000c1b547c11 */ /* 0x000fe2000f8208ff */
[----:B------:R-:W-:Y:S01]  /*17a0*/  FADD.FTZ R8, R11, R6 ;  /* 0x000000060b087221 */ /* 0x000fe20000010000 */
[----:B------:R-:W-:Y:S01]  /*17b0*/  SHF.L.U32 R117, R46, 0x10, RZ ;  /* 0x000000102e757819 */ /* 0x000fe200000006ff */
[----:B------:R-:W-:Y:S01]  /*17c0*/  FFMA.FTZ R6, R6, R6, R9 ;  /* 0x0000000606067223 */ /* 0x000fe20000010009 */
[----:B------:R-:W-:Y:S02]  /*17d0*/  LEA.HI.X R85, R27, UR13, R86, 0x1, P1 ;  /* 0x0000000d1b557c11 */ /* 0x000fe400088f0c56 */
[----:B------:R-:W-:Y:S01]  /*17e0*/  PRMT R7, R46, 0x7632, R7 ;  /* 0x000076322e077816 */ /* 0x000fe20000000007 */
[----:B------:R-:W-:Y:S01]  /*17f0*/  FADD.FTZ R23, R8, R117 ;  /* 0x0000007508177221 */ /* 0x000fe20000010000 */
[----:B------:R-:W-:Y:S01]  /*1800*/  FFMA.FTZ R5, R117, R117, R6 ;  /* 0x0000007575057223 */ /* 0x000fe20000010006 */
[C---:B------:R-:W-:Y:S01]  /*1810*/  IADD3 R8, R2.reuse, 0x1b300, RZ ;  /* 0x0001b30002087810 */ /* 0x040fe20007ffe0ff */
[----:B------:R-:W5:Y:S01]  /*1820*/  LDG.E.64.CONSTANT R84, desc[UR14][R84.64] ;  /* 0x0000000e54547981 */ /* 0x000f62000c1e9b00 */
[----:B------:R-:W-:-:S02]  /*1830*/  IADD3 R6, R2, 0x1c200, RZ ;  /* 0x0001c20002067810 */ /* 0x000fc40007ffe0ff */
[----:B------:R-:W-:Y:S01]  /*1840*/  SHF.L.U32 R7, R7, 0x10, RZ ;  /* 0x0000001007077819 */ /* 0x000fe200000006ff */
[----:B------:R0:W-:Y:S01]  /*1850*/  STL [R1+0x120], R27 ;  /* 0x0001201b01007387 */ /* 0x0001e20000100800 */
[-C--:B------:R-:W-:Y:S02]  /*1860*/  IADD3 R88, P2, R8, R4.reuse, RZ ;  /* 0x0000000408587210 */ /* 0x080fe40007f5e0ff */
[----:B------:R-:W-:Y:S01]  /*1870*/  IADD3 R91, P3, R6, R4, RZ ;  /* 0x00000004065b7210 */ /* 0x000fe20007f7e0ff */
[----:B------:R-:W-:Y:S01]  /*1880*/  FADD.FTZ R23, R23, R7 ;  /* 0x0000000717177221 */ /* 0x000fe20000010000 */
[----:B------:R-:W-:Y:S01]  /*1890*/  PRMT R6, R47, 0x7632, R6 ;  /* 0x000076322f067816 */ /* 0x000fe20000000006 */
[----:B------:R1:W-:Y:S01]  /*18a0*/  STL [R1+0x1ec], R86 ;  /* 0x0001ec5601007387 */ /* 0x0003e20000100800 */
[----:B------:R-:W-:Y:S01]  /*18b0*/  FFMA.FTZ R7, R7, R7, R5 ;  /* 0x0000000707077223 */ /* 0x000fe20000010005 */
[----:B------:R-:W-:Y:S02]  /*18c0*/  IADD3.X R89, RZ, R3, RZ, P2, !PT ;  /* 0x00000003ff597210 */ /* 0x000fe400017fe4ff */
[----:B0-----:R-:W-:-:S02]  /*18d0*/  SHF.L.U32 R27, R47, 0x10, RZ ;  /* 0x000000102f1b7819 */ /* 0x001fc400000006ff */
[----:B------:R-:W-:Y:S01]  /*18e0*/  IADD3 R5, R2, 0x1d100, RZ ;  /* 0x0001d10002057810 */ /* 0x000fe20007ffe0ff */
[----:B------:R-:W-:Y:S01]  /*18f0*/  STL [R1+0x124], R88 ;  /* 0x0001245801007387 */ /* 0x000fe20000100800 */
[----:B------:R-:W-:Y:S02]  /*1900*/  SHF.L.U32 R6, R6, 0x10, RZ ;  /* 0x0000001006067819 */ /* 0x000fe400000006ff */
[C---:B-1----:R-:W-:Y:S01]  /*1910*/  LEA R86, P1, R88.reuse, UR12, 0x1 ;  /* 0x0000000c58567c11 */ /* 0x042fe2000f8208ff */
[----:B------:R-:W-:Y:S01]  /*1920*/  FADD.FTZ R23, R23, R27 ;  /* 0x0000001b17177221 */ /* 0x000fe20000010000 */
[----:B------:R0:W-:Y:S01]  /*1930*/  STL [R1+0x10], R27 ;  /* 0x0000101b01007387 */ /* 0x0001e20000100800 */
[----:B------:R-:W-:Y:S01]  /*1940*/  FFMA.FTZ R7, R27, R27, R7 ;  /* 0x0000001b1b077223 */ /* 0x000fe20000010007 */
[----:B------:R-:W-:Y:S01]  /*1950*/  LEA.HI.X R87, R88, UR13, R89, 0x1, P1 ;  /* 0x0000000d58577c11 */ /* 0x000fe200088f0c59 */
[----:B------:R-:W-:Y:S01]  /*1960*/  FADD.FTZ R23, R23, R6 ;  /* 0x0000000617177221 */ /* 0x000fe20000010000 */
[----:B------:R-:W-:-:S04]  /*1970*/  SHF.L.U32 R116, R48, 0x10, RZ ;  /* 0x0000001030747819 */ /* 0x000fc800000006ff */
[----:B------:R-:W5:Y:S01]  /*1980*/  LDG.E.64.CONSTANT R86, desc[UR14][R86.64] ;  /* 0x0000000e56567981 */ /* 0x000f62000c1e9b00 */
[----:B0-----:R-:W-:Y:S02]  /*1990*/  IADD3 R27, P2, R5, R4, RZ ;  /* 0x00000004051b7210 */ /* 0x001fe40007f5e0ff */
[----:B------:R-:W-:Y:S01]  /*19a0*/  PRMT R4, R48, 0x7632, R4 ;  /* 0x0000763230047816 */ /* 0x000fe20000000004 */
[----:B------:R-:W-:Y:S01]  /*19b0*/  FFMA.FTZ R5, R6, R6, R7 ;  /* 0x0000000606057223 */ /* 0x000fe20000010007 */
[----:B------:R-:W-:Y:S02]  /*19c0*/  FADD.FTZ R23, R23, R116 ;  /* 0x0000007417177221 */ /* 0x000fe40000010000 */
[----:B------:R-:W-:Y:S01]  /*19d0*/  SHF.L.U32 R4, R4, 0x10, RZ ;  /* 0x0000001004047819 */ /* 0x000fe200000006ff */
[----:B------:R-:W-:Y:S01]  /*19e0*/  FFMA.FTZ R5, R116, R116, R5 ;  /* 0x0000007474057223 */ /* 0x000fe20000010005 */
[C---:B------:R-:W-:Y:S02]  /*19f0*/  SHF.L.U32 R90, R49.reuse, 0x10, RZ ;  /* 0x00000010315a7819 */ /* 0x040fe400000006ff */
[----:B------:R-:W-:Y:S01]  /*1a00*/  PRMT R6, R49, 0x7632, R6 ;  /* 0x0000763231067816 */ /* 0x000fe20000000006 */
[----:B------:R-:W-:Y:S01]  /*1a10*/  FADD.FTZ R23, R23, R4 ;  /* 0x0000000417177221 */ /* 0x000fe20000010000 */
[----:B------:R-:W-:Y:S01]  /*1a20*/  FFMA.FTZ R4, R4, R4, R5 ;  /* 0x0000000404047223 */ /* 0x000fe20000010005 */
[----:B------:R-:W-:-:S02]  /*1a30*/  IADD3.X R96, RZ, R3, RZ, P3, !PT ;  /* 0x00000003ff607210 */ /* 0x000fc40001ffe4ff */
[----:B------:R-:W-:Y:S01]  /*1a40*/  LEA R88, P1, R91, UR12, 0x1 ;  /* 0x0000000c5b587c11 */ /* 0x000fe2000f8208ff */
[----:B------:R-:W-:Y:S01]  /*1a50*/  FADD.FTZ R23, R23, R90 ;  /* 0x0000005a17177221 */ /* 0x000fe20000010000 */
[----:B------:R-:W-:Y:S01]  /*1a60*/  SHF.L.U32 R6, R6, 0x10, RZ ;  /* 0x0000001006067819 */ /* 0x000fe200000006ff */
[----:B------:R-:W-:Y:S01]  /*1a70*/  STL [R1+0x128], R91 ;  /* 0x0001285b01007387 */ /* 0x000fe20000100800 */
[----:B------:R-:W-:Y:S01]  /*1a80*/  FFMA.FTZ R4, R90, R90, R4 ;  /* 0x0000005a5a047223 */ /* 0x000fe20000010004 */
[C---:B------:R-:W-:Y:S02]  /*1a90*/  SHF.L.U32 R115, R50.reuse, 0x10, RZ ;  /* 0x0000001032737819 */ /* 0x040fe400000006ff */
[----:B------:R0:W-:Y:S01]  /*1aa0*/  STL [R1+0x1f8], R89 ;  /* 0x0001f85901007387 */ /* 0x0001e20000100800 */
[----:B------:R-:W-:Y:S01]  /*1ab0*/  PRMT R5, R50, 0x7632, R5 ;  /* 0x0000763232057816 */ /* 0x000fe20000000005 */
[----:B------:R-:W-:Y:S01]  /*1ac0*/  FADD.FTZ R23, R23, R6 ;  /* 0x0000000617177221 */ /* 0x000fe20000010000 */
[----:B------:R-:W-:-:S02]  /*1ad0*/  FFMA.FTZ R6, R6, R6, R4 ;  /* 0x0000000606067223 */ /* 0x000fc40000010004 */
[----:B------:R-:W-:Y:S02]  /*1ae0*/  SHF.L.U32 R5, R5, 0x10, RZ ;  /* 0x0000001005057819 */ /* 0x000fe400000006ff */
[----:B0-----:R-:W-:Y:S01]  /*1af0*/  LEA.HI.X R89, R91, UR13, R96, 0x1, P1 ;  /* 0x0000000d5b597c11 */ /* 0x001fe200088f0c60 */
[----:B------:R-:W-:Y:S01]  /*1b00*/  FADD.FTZ R23, R23, R115 ;  /* 0x0000007317177221 */ /* 0x000fe20000010000 */
[----:B------:R-:W-:Y:S01]  /*1b10*/  FFMA.FTZ R6, R115, R115, R6 ;  /* 0x0000007373067223 */ /* 0x000fe20000010006 */
[----:B------:R-:W-:-:S03]  /*1b20*/  SHF.L.U32 R97, R51, 0x10, RZ ;  /* 0x0000001033617819 */ /* 0x000fc600000006ff */
[----:B------:R-:W5:Y:S01]  /*1b30*/  LDG.E.64.CONSTANT R88, desc[UR14][R88.64] ;  /* 0x0000000e58587981 */ /* 0x000f62000c1e9b00 */
[----:B------:R-:W-:Y:S01]  /*1b40*/  PRMT R4, R51, 0x7632, R4 ;  /* 0x0000763233047816 */ /* 0x000fe20000000004 */
[----:B------:R-:W-:Y:S01]  /*1b50*/  FADD.FTZ R23, R23, R5 ;  /* 0x0000000517177221 */ /* 0x000fe20000010000 */
[----:B------:R-:W-:Y:S01]  /*1b60*/  FFMA.FTZ R5, R5, R5, R6 ;  /* 0x0000000505057223 */ /* 0x000fe20000010006 */
[----:B------:R-:W-:Y:S01]  /*1b70*/  STL [R1+0x12c], R27 ;  /* 0x00012c1b01007387 */ /* 0x000fe20000100800 */
[----:B------:R-:W-:Y:S01]  /*1b80*/  SHF.L.U32 R4, R4, 0x10, RZ ;  /* 0x0000001004047819 */ /* 0x000fe200000006ff */
[----:B------:R-:W-:Y:S02]  /*1b90*/  FADD.FTZ R23, R23, R97 ;  /* 0x0000006117177221 */ /* 0x000fe40000010000 */
[----:B------:R0:W-:Y:S01]  /*1ba0*/  STL [R1+0x1f0], R96 ;  /* 0x0001f06001007387 */ /* 0x0001e20000100800 */
[----:B------:R-:W-:Y:S01]  /*1bb0*/  SHF.L.U32 R114, R52, 0x10, RZ ;  /* 0x0000001034727819 */ /* 0x000fe200000006ff */
[----:B------:R-:W-:-:S02]  /*1bc0*/  FADD.FTZ R23, R23, R4 ;  /* 0x0000000417177221 */ /* 0x000fc40000010000 */
[----:B------:R1:W-:Y:S01]  /*1bd0*/  STL [R1+0xc], R90 ;  /* 0x00000c5a01007387 */ /* 0x0003e20000100800 */
[----:B0-----:R-:W-:Y:S01]  /*1be0*/  IADD3.X R96, RZ, R3, RZ, P2, !PT ;  /* 0x00000003ff607210 */ /* 0x001fe200017fe4ff */
[--C-:B------:R-:W-:Y:S01]  /*1bf0*/  FFMA.FTZ R3, R97, R97, R5.reuse ;  /* 0x0000006161037223 */ /* 0x100fe20000010005 */
[----:B------:R-:W-:Y:S02]  /*1c00*/  PRMT R5, R52, 0x7632, R5 ;  /* 0x0000763234057816 */ /* 0x000fe40000000005 */
[----:B-1----:R-:W-:Y:S01]  /*1c10*/  LEA R90, P1, R27, UR12, 0x1 ;  /* 0x0000000c1b5a7c11 */ /* 0x002fe2000f8208ff */
[----:B------:R-:W-:Y:S01]  /*1c20*/  FFMA.FTZ R4, R4, R4, R3 ;  /* 0x0000000404047223 */ /* 0x000fe20000010003 */
[----:B------:R-:W-:Y:S01]  /*1c30*/  SHF.L.U32 R5, R5, 0x10, RZ ;  /* 0x0000001005057819 */ /* 0x000fe200000006ff */
[----:B------:R-:W-:Y:S01]  /*1c40*/  FADD.FTZ R23, R23, R114 ;  /* 0x0000007217177221 */ /* 0x000fe20000010000 */
[----:B------:R-:W-:Y:S01]  /*1c50*/  LEA.HI.X R91, R27, UR13, R96, 0x1, P1 ;  /* 0x0000000d1b5b7c11 */ /* 0x000fe200088f0c60 */
[----:B------:R-:W-:Y:S01]  /*1c60*/  FFMA.FTZ R4, R114, R114, R4 ;  /* 0x0000007272047223 */ /* 0x000fe20000010004 */
[----:B------:R-:W-:Y:S01]  /*1c70*/  SHF.L.U32 R113, R53, 0x10, RZ ;  /* 0x0000001035717819 */ /* 0x000fe200000006ff */
[----:B------:R-:W-:Y:S01]  /*1c80*/  FADD.FTZ R23, R23, R5 ;  /* 0x0000000517177221 */ /* 0x000fe20000010000 */
[----:B------:R-:W-:Y:S01]  /*1c90*/  PRMT R3, R53, 0x7632, R3 ;  /* 0x0000763235037816 */ /* 0x000fe20000000003 */
[----:B------:R-:W-:Y:S01]  /*1ca0*/  FFMA.FTZ R5, R5, R5, R4 ;  /* 0x0000000505057223 */ /* 0x000fe20000010004 */
[----:B------:R-:W5:Y:S01]  /*1cb0*/  LDG.E.64.CONSTANT R90, desc[UR14][R90.64] ;  /* 0x0000000e5a5a7981 */ /* 0x000f62000c1e9b00 */
[----:B------:R-:W-:Y:S01]  /*1cc0*/  FADD.FTZ R23, R23, R113 ;  /* 0x0000007117177221 */ /* 0x000fe20000010000 */
[----:B------:R-:W-:Y:S01]  /*1cd0*/  SHF.L.U32 R3, R3, 0x10, RZ ;  /* 0x0000001003037819 */ /* 0x000fe200000006ff */
        /* <DEDUP_REMOVED lines=15> */
[C---:B------:R-:W-:Y:S02]  /*1dd0*/  SHF.L.U32 R110, R56.reuse, 0x10, RZ ;  /* 0x00000010386e7819 */ /* 0x040fe400000006ff */
[----:B------:R-:W-:Y:S01]  /*1de0*/  PRMT R3, R56, 0x7632, R3 ;  /* 0x0000763238037816 */ /* 0x000fe20000000003 */
[----:B------:R-:W-:Y:S01]  /*1df0*/  FADD.FTZ R23, R23, R5 ;  /* 0x0000000517177221 */ /* 0x000fe20000010000 */
[----:B------:R-:W-:Y:S01]  /*1e00*/  STL [R1+0x8], R97 ;  /* 0x0000086101007387 */ /* 0x000fe20000100800 */
[----:B------:R-:W-:Y:S01]  /*1e10*/  FFMA.FTZ R5, R5, R5, R4 ;  /* 0x0000000505057223 */ /* 0x000fe20000010004 */
[----:B------:R-:W-:Y:S01]  /*1e20*/  SHF.L.U32 R3, R3, 0x10, RZ ;  /* 0x0000001003037819 */ /* 0x000fe200000006ff */
[----:B------:R-:W-:Y:S01]  /*1e30*/  FADD.FTZ R23, R23, R110 ;  /* 0x0000006e17177221 */ /* 0x000fe20000010000 */
[----:B------:R0:W-:Y:S01]  /*1e40*/  STL [R1+0x1f4], R96 ;  /* 0x0001f46001007387 */ /* 0x0001e20000100800 */
[----:B------:R-:W-:Y:S01]  /*1e50*/  FFMA.FTZ R5, R110, R110, R5 ;  /* 0x0000006e6e057223 */ /* 0x000fe20000010005 */
[----:B------:R-:W-:-:S02]  /*1e60*/  SHF.L.U32 R109, R57, 0x10, RZ ;  /* 0x00000010396d7819 */ /* 0x000fc400000006ff */
[----:B------:R-:W5:Y:S01]  /*1e70*/  LDL R98, [R1+0x23c] ;  /* 0x00023c0001627983 */ /* 0x000f620000100800 */
[----:B------:R-:W-:Y:S01]  /*1e80*/  PRMT R4, R57, 0x7632, R4 ;  /* 0x0000763239047816 */ /* 0x000fe20000000004 */
[----:B------:R-:W-:Y:S01]  /*1e90*/  FADD.FTZ R23, R23, R3 ;  /* 0x0000000317177221 */ /* 0x000fe20000010000 */
[----:B------:R-:W-:Y:S02]  /*1ea0*/  FFMA.FTZ R3, R3, R3, R5 ;  /* 0x0000000303037223 */ /* 0x000fe40000010005 */
[----:B------:R-:W-:Y:S01]  /*1eb0*/  SHF.L.U32 R4, R4, 0x10, RZ ;  /* 0x0000001004047819 */ /* 0x000fe200000006ff */
[----:B------:R-:W-:Y:S01]  /*1ec0*/  FADD.FTZ R23, R23, R109 ;  /* 0x0000006d17177221 */ /* 0x000fe20000010000 */
[----:B------:R-:W-:Y:S01]  /*1ed0*/  FFMA.FTZ R3, R109, R109, R3 ;  /* 0x0000006d6d037223 */ /* 0x000fe20000010003 */
[C---:B------:R-:W-:Y:S01]  /*1ee0*/  SHF.L.U32 R108, R58.reuse, 0x10, RZ ;  /* 0x000000103a6c7819 */ /* 0x040fe200000006ff */
[----:B0-----:R-:W0:Y:S01]  /*1ef0*/  LDC.64 R96, c[0x0][0x220] ;  /* 0x00008800ff607b82 */ /* 0x001e220000000a00 */
        /* <DEDUP_REMOVED lines=27> */
[C---:B---3--:R-:W-:Y:S02]  /*20b0*/  SHF.L.U32 R104, R62.reuse, 0x10, RZ ;  /* 0x000000103e687819 */ /* 0x048fe400000006ff */
        /* <DEDUP_REMOVED lines=13> */
[C---:B----4-:R-:W-:Y:S02]  /*2190*/  SHF.L.U32 R102, R64.reuse, 0x10, RZ ;  /* 0x0000001040667819 */ /* 0x050fe400000006ff */
        /* <DEDUP_REMOVED lines=13> */
[----:B-----5:R-:W-:-:S02]  /*2270*/  SHF.L.U32 R100, R66, 0x10, RZ ;  /* 0x0000001042647819 */ /* 0x020fc400000006ff */
        /* <DEDUP_REMOVED lines=148> */
[--C-:B------:R-:W-:Y:S01]  /*2bc0*/  FADD.FTZ R23, R23, R25.reuse ;  /* 0x0000001917177221 */ /* 0x100fe20000010000 */
[----:B------:R-:W-:Y:S02]  /*2bd0*/  FFMA.FTZ R26, R25, R25, R26 ;  /* 0x00000019191a7223 */ /* 0x000fe4000001001a */
[----:B------:R-:W-:Y:S01]  /*2be0*/  SHF.L.U32 R24, R24, 0x10, RZ ;  /* 0x0000001018187819 */ /* 0x000fe200000006ff */
[----:B------:R-:W-:Y:S01]  /*2bf0*/  FADD.FTZ R23, R23, R22 ;  /* 0x0000001617177221 */ /* 0x000fe20000010000 */
[----:B------:R-:W-:Y:S01]  /*2c00*/  FFMA.FTZ R26, R22, R22, R26 ;  /* 0x00000016161a7223 */ /* 0x000fe2000001001a */
[C---:B------:R-:W-:Y:S02]  /*2c10*/  PRMT R25, R88.reuse, 0x7632, R25 ;  /* 0x0000763258197816 */ /* 0x040fe40000000019 */
[----:B------:R-:W-:Y:S01]  /*2c20*/  FADD.FTZ R27, R23, R24 ;  /* 0x00000018171b7221 */ /* 0x000fe20000010000 */
[----:B------:R-:W-:Y:S01]  /*2c30*/  SHF.L.U32 R23, R88, 0x10, RZ ;  /* 0x0000001058177819 */ /* 0x000fe200000006ff */
[----:B------:R-:W-:Y:S01]  /*2c40*/  FFMA.FTZ R24, R24, R24, R26 ;  /* 0x0000001818187223 */ /* 0x000fe2000001001a */
[----:B------:R-:W-:-:S03]  /*2c50*/  SHF.L.U32 R25, R25, 0x10, RZ ;  /* 0x0000001019197819 */ /* 0x000fc600000006ff */
[----:B------:R-:W-:Y:S01]  /*2c60*/  FADD.FTZ R27, R27, R23 ;  /* 0x000000171b1b7221 */ /* 0x000fe20000010000 */
[----:B------:R-:W-:Y:S01]  /*2c70*/  FFMA.FTZ R24, R23, R23, R24 ;  /* 0x0000001717187223 */ /* 0x000fe20000010018 */
[----:B------:R-:W-:Y:S02]  /*2c80*/  PRMT R26, R89, 0x7632, R26 ;  /* 0x00007632591a7816 */ /* 0x000fe4000000001a */
[----:B------:R-:W-:Y:S01]  /*2c90*/  FADD.FTZ R27, R27, R25 ;  /* 0x000000191b1b7221 */ /* 0x000fe20000010000 */
[----:B------:R-:W-:Y:S01]  /*2ca0*/  FFMA.FTZ R25, R25, R25, R24 ;  /* 0x0000001919197223 */ /* 0x000fe20000010018 */
[----:B------:R-:W-:Y:S02]  /*2cb0*/  SHF.L.U32 R24, R89, 0x10, RZ ;  /* 0x0000001059187819 */ /* 0x000fe400000006ff */
        /* <DEDUP_REMOVED lines=15> */
[----:B------:R-:W-:Y:S01]  /*2db0*/  FFMA.FTZ R95, R26, R26, R95 ;  /* 0x0000001a1a5f7223 */ /* 0x000fe2000001005f */
[----:B------:R-:W-:-:S03]  /*2dc0*/  FADD.FTZ R27, R27, R26 ;  /* 0x0000001a1b1b7221 */ /* 0x000fc60000010000 */
[----:B------:R-:W-:Y:S01]  /*2dd0*/  FFMA.FTZ R95, R94, R94, R95 ;  /* 0x0000005e5e5f7223 */ /* 0x000fe2000001005f */
[----:B------:R-:W-:-:S05]  /*2de0*/  FADD.FTZ R94, R27, R94 ;  /* 0x0000005e1b5e7221 */ /* 0x000fca0000010000 */
[----:B------:R1:W-:Y:S02]  /*2df0*/  STS.64 [R98], R94 ;  /* 0x0000005e62007388 */ /* 0x0003e40000000a00 */
[----:B-1----:R-:W1:Y:S01]  /*2e00*/  LDC.64 R94, c[0x0][0x228] ;  /* 0x00008a00ff5e7b82 */ /* 0x002e620000000a00 */
[----:B0-----:R-:W-:-:S05]  /*2e10*/  IMAD.WIDE R96, R92, 0x2, R96 ;  /* 0x000000025c607825 */ /* 0x001fca00078e0260 */
[----:B------:R0:W-:Y:S02]  /*2e20*/  STL.64 [R1+0x38], R96 ;  /* 0x0000386001007387 */ /* 0x0001e40000100a00 */
[----:B------:R-:W-:Y:S01]  /*2e30*/  BAR.SYNC.DEFER_BLOCKING 0x0 ;  /* 0x0000000000007b1d */ /* 0x000fe20000010000 */
[----:B------:R-:W-:Y:S01]  /*2e40*/  ISETP.GT.U32.AND P2, PT, R123, 0xf, PT ;  /* 0x0000000f7b00780c */ /* 0x000fe20003f44070 */
[----:B-1----:R-:W-:-:S05]  /*2e50*/  IMAD.WIDE R92, R92, 0x2, R94 ;  /* 0x000000025c5c7825 */ /* 0x002fca00078e025e */
[----:B------:R0:W-:Y:S01]  /*2e60*/  STL.64 [R1+0x30], R92 ;  /* 0x0000305c01007387 */ /* 0x0001e20000100a00 */
[----:B------:R-:W-:Y:S01]  /*2e70*/  USHF.L.U32 UR17, UR10, 0x3, URZ ;  /* 0x000000030a117899 */ /* 0x000fe2000800063f */
[----:B------:R-:W-:Y:S03]  /*2e80*/  BSSY B0, `(.L_x_1086) ;  /* 0x000011c000007945 */ /* 0x000fe60003800000 */
[----:B------:R-:W-:Y:S01]  /*2e90*/  ULOP3.LUT UR21, UR17, 0x8, URZ, 0xc0, !UPT ;  /* 0x0000000811157892 */ /* 0x000fe2000f8ec03f */
[----:B------:R-:W-:Y:S02]  /*2ea0*/  LOP3.LUT P1, RZ, R123, 0xfffffff1, RZ, 0xc0, !PT ;  /* 0xfffffff17bff7812 */ /* 0x000fe4000782c0ff */
[----:B------:R-:W-:Y:S01]  /*2eb0*/  CS2R R94, SRZ ;  /* 0x00000000005e7805 */ /* 0x000fe2000001ff00 */
[----:B------:R-:W-:Y:S10]  /*2ec0*/  @P2 BRA `(.L_x_1087) ;  /* 0x00000010005c2947 */ /* 0x000ff40003800000 */
[----:B------:R-:W1:Y:S01]  /*2ed0*/  S2R R98, SR_TID.X ;  /* 0x0000000000627919 */ /* 0x000e620000002100 */
[----:B------:R-:W-:Y:S01]  /*2ee0*/  HFMA2.MMA R27, -RZ, RZ, 0, 7.152557373046875e-06 ;  /* 0x00000078ff1b7435 */ /* 0x000fe200000001ff */
[----:B------:R-:W-:Y:S01]  /*2ef0*/  SHF.L.U32 R123, R123, 0x3, RZ ;  /* 0x000000037b7b7819 */ /* 0x000fe200000006ff */
[----:B0-----:R-:W0:Y:S03]  /*2f00*/  S2R R92, SR_CgaCtaId ;  /* 0x00000000005c7919 */ /* 0x001e260000008800 */
[----:B------:R-:W-:Y:S02]  /*2f10*/  LOP3.LUT R123, R123, 0x8, RZ, 0xc0, !PT ;  /* 0x000000087b7b7812 */ /* 0x000fe400078ec0ff */
[----:B-1----:R-:W-:-:S04]  /*2f20*/  SHF.R.U32.HI R98, RZ, 0x1, R98 ;  /* 0x00000001ff627819 */ /* 0x002fc80000011662 */
[----:B------:R-:W-:-:S05]  /*2f30*/  IADD3 R98, R98, UR21, RZ ;  /* 0x0000001562627c10 */ /* 0x000fca000fffe0ff */
[----:B------:R-:W-:Y:S01]  /*2f40*/  IMAD R98, R98, R27, -UR18 ;  /* 0x8000001262627e24 */ /* 0x000fe2000f8e021b */
[----:B------:R-:W-:-:S04]  /*2f50*/  MOV R27, 0x400 ;  /* 0x00000400001b7802 */ /* 0x000fc80000000f00 */
[----:B0-----:R-:W-:Y:S02]  /*2f60*/  LEA R27, R92, R27, 0x18 ;  /* 0x0000001b5c1b7211 */ /* 0x001fe400078ec0ff */
[----:B------:R-:W-:Y:S02]  /*2f70*/  SHF.R.S32.HI R92, RZ, 0x1f, R98 ;  /* 0x0000001fff5c7819 */ /* 0x000fe40000011462 */
[----:B------:R-:W-:Y:S02]  /*2f80*/  IADD3 R93, R98, 0x4, RZ ;  /* 0x00000004625d7810 */ /* 0x000fe40007ffe0ff */
[----:B------:R-:W-:Y:S02]  /*2f90*/  LEA.HI R92, R92, R98, RZ, 0x2 ;  /* 0x000000625c5c7211 */ /* 0x000fe400078f10ff */
[----:B------:R-:W-:Y:S02]  /*2fa0*/  SHF.R.S32.HI R94, RZ, 0x1f, R93 ;  /* 0x0000001fff5e7819 */ /* 0x000fe4000001145d */
[----:B------:R-:W-:-:S02]  /*2fb0*/  SHF.R.S32.HI R92, RZ, 0x2, R92 ;  /* 0x00000002ff5c7819 */ /* 0x000fc4000001145c */
[----:B------:R-:W-:Y:S02]  /*2fc0*/  LEA.HI R94, R94, R93, RZ, 0x2 ;  /* 0x0000005d5e5e7211 */ /* 0x000fe400078f10ff */
[----:B------:R-:W-:Y:S01]  /*2fd0*/  IADD3 R124, R98, 0x6c, RZ ;  /* 0x0000006c627c7810 */ /* 0x000fe20007ffe0ff */
[----:B------:R-:W-:Y:S01]  /*2fe0*/  IMAD R92, R92, 0x18, R27 ;  /* 0x000000185c5c7824 */ /* 0x000fe200078e021b */
[----:B------:R-:W-:-:S04]  /*2ff0*/  SHF.R.S32.HI R94, RZ, 0x2, R94 ;  /* 0x00000002ff5e7819 */ /* 0x000fc8000001145e */
[----:B------:R-:W-:Y:S01]  /*3000*/  IADD3 R92, R92, R123, RZ ;  /* 0x0000007b5c5c7210 */ /* 0x000fe20007ffe0ff */
[----:B------:R-:W-:-:S05]  /*3010*/  IMAD R94, R94, 0x18, R27 ;  /* 0x000000185e5e7824 */ /* 0x000fca00078e021b */
[----:B------:R-:W-:Y:S01]  /*3020*/  IADD3 R94, R123, R94, RZ ;  /* 0x0000005e7b5e7210 */ /* 0x000fe20007ffe0ff */
[----:B------:R-:W0:Y:S05]  /*3030*/  LDS.64 R92, [R92] ;  /* 0x000000005c5c7984 */ /* 0x000e2a0000000a00 */
        /* <DEDUP_REMOVED lines=12> */
[----:B------:R-:W-:-:S04]  /*3100*/  LEA.HI R93, R93, R92, RZ, 0x2 ;  /* 0x0000005c5d5d7211 */ /* 0x000fc800078f10ff */
[----:B------:R-:W-:Y:S02]  /*3110*/  SHF.R.S32.HI R93, RZ, 0x2, R93 ;  /* 0x00000002ff5d7819 */ /* 0x000fe4000001145d */
[----:B------:R-:W-:-:S03]  /*3120*/  IADD3 R96, R123, R96, RZ ;  /* 0x000000607b607210 */ /* 0x000fc60007ffe0ff */
[----:B------:R-:W-:-:S03]  /*3130*/  IMAD R93, R93, 0x18, R27 ;  /* 0x000000185d5d7824 */ /* 0x000fc600078e021b */
[----:B------:R-:W0:Y:S02]  /*3140*/  LDS.64 R96, [R96] ;  /* 0x0000000060607984 */ /* 0x000e240000000a00 */
[----:B------:R-:W-:-:S06]  /*3150*/  IADD3 R93, R123, R93, RZ ;  /* 0x0000005d7b5d7210 */ /* 0x000fcc0007ffe0ff */
[----:B------:R-:W1:Y:S01]  /*3160*/  LDS.64 R92, [R93] ;  /* 0x000000005d5c7984 */ /* 0x000e620000000a00 */
[----:B0-----:R-:W-:Y:S01]  /*3170*/  FADD.FTZ R94, R94, R96 ;  /* 0x000000605e5e7221 */ /* 0x001fe20000010000 */
[----:B------:R-:W-:Y:S01]  /*3180*/  FADD.FTZ R97, R95, R97 ;  /* 0x000000615f617221 */ /* 0x000fe20000010000 */
[----:B------:R-:W-:Y:S02]  /*3190*/  IADD3 R96, R98, 0x74, RZ ;  /* 0x0000007462607810 */ /* 0x000fe40007ffe0ff */
        /* <DEDUP_REMOVED lines=206> */
[----:B------:R-:W-:Y:S01]  /*3e80*/  IADD3 R92, R123, R92, RZ ;  /* 0x0000005c7b5c7210 */ /* 0x000fe20007ffe0ff */
[----:B------:R-:W-:Y:S01]  /*3e90*/  IMAD R124, R124, 0x18, R27 ;  /* 0x000000187c7c7824 */ /* 0x000fe200078e021b */
[----:B------:R-:W-:-:S02]  /*3ea0*/  LEA.HI R93, R98, R93, RZ, 0x2 ;  /* 0x0000005d625d7211 */ /* 0x000fc400078f10ff */
[----:B------:R-:W-:Y:S02]  /*3eb0*/  SHF.R.S32.HI R98, RZ, 0x1f, R96 ;  /* 0x0000001fff627819 */ /* 0x000fe40000011460 */
[----:B------:R-:W-:Y:S02]  /*3ec0*/  SHF.R.S32.HI R93, RZ, 0x2, R93 ;  /* 0x00000002ff5d7819 */ /* 0x000fe4000001145d */
[----:B------:R-:W-:Y:S02]  /*3ed0*/  LEA.HI R96, R98, R96, RZ, 0x2 ;  /* 0x0000006062607211 */ /* 0x000fe400078f10ff */
[----:B------:R-:W-:Y:S01]  /*3ee0*/  IADD3 R95, R123, R95, RZ ;  /* 0x0000005f7b5f7210 */ /* 0x000fe20007ffe0ff */
[----:B------:R-:W-:Y:S01]  /*3ef0*/  IMAD R93, R93, 0x18, R27 ;  /* 0x000000185d5d7824 */ /* 0x000fe200078e021b */
[----:B------:R-:W-:Y:S02]  /*3f00*/  SHF.R.S32.HI R96, RZ, 0x2, R96 ;  /* 0x00000002ff607819 */ /* 0x000fe40000011460 */
[----:B------:R-:W-:-:S03]  /*3f10*/  IADD3 R124, R123, R124, RZ ;  /* 0x0000007c7b7c7210 */ /* 0x000fc60007ffe0ff */
[----:B------:R-:W-:Y:S01]  /*3f20*/  IMAD R96, R96, 0x18, R27 ;  /* 0x0000001860607824 */ /* 0x000fe200078e021b */
[C---:B------:R-:W-:Y:S02]  /*3f30*/  IADD3 R27, R123.reuse, R93, RZ ;  /* 0x0000005d7b1b7210 */ /* 0x040fe40007ffe0ff */
[----:B------:R-:W0:Y:S02]  /*3f40*/  LDS.64 R92, [R92] ;  /* 0x000000005c5c7984 */ /* 0x000e240000000a00 */
[----:B------:R-:W-:Y:S01]  /*3f50*/  IADD3 R96, R123, R96, RZ ;  /* 0x000000607b607210 */ /* 0x000fe20007ffe0ff */
[----:B0-----:R-:W-:Y:S01]  /*3f60*/  FADD.FTZ R92, R94, R92 ;  /* 0x0000005c5e5c7221 */ /* 0x001fe20000010000 */
[----:B------:R-:W-:Y:S01]  /*3f70*/  FADD.FTZ R93, R97, R93 ;  /* 0x0000005d615d7221 */ /* 0x000fe20000010000 */
[----:B------:R-:W0:Y:S04]  /*3f80*/  LDS.64 R94, [R95] ;  /* 0x000000005f5e7984 */ /* 0x000e280000000a00 */
[----:B------:R-:W-:Y:S01]  /*3f90*/  LDS.64 R96, [R96] ;  /* 0x0000000060607984 */ /* 0x000fe20000000a00 */
[----:B0-----:R-:W-:Y:S01]  /*3fa0*/  FADD.FTZ R98, R92, R94 ;  /* 0x0000005e5c627221 */ /* 0x001fe20000010000 */
[----:B------:R-:W-:-:S02]  /*3fb0*/  FADD.FTZ R123, R93, R95 ;  /* 0x0000005f5d7b7221 */ /* 0x000fc40000010000 */
[----:B------:R-:W0:Y:S04]  /*3fc0*/  LDS.64 R92, [R124] ;  /* 0x000000007c5c7984 */ /* 0x000e280000000a00 */
[----:B------:R-:W1:Y:S01]  /*3fd0*/  LDS.64 R94, [R27] ;  /* 0x000000001b5e7984 */ /* 0x000e620000000a00 */
[----:B0-----:R-:W-:Y:S01]  /*3fe0*/  FADD.FTZ R92, R98, R92 ;  /* 0x0000005c625c7221 */ /* 0x001fe20000010000 */
[----:B------:R-:W-:-:S03]  /*3ff0*/  FADD.FTZ R93, R123, R93 ;  /* 0x0000005d7b5d7221 */ /* 0x000fc60000010000 */
[----:B-1----:R-:W-:Y:S01]  /*4000*/  FADD.FTZ R94, R92, R94 ;  /* 0x0000005e5c5e7221 */ /* 0x002fe20000010000 */
[----:B------:R-:W-:-:S03]  /*4010*/  FADD.FTZ R95, R93, R95 ;  /* 0x0000005f5d5f7221 */ /* 0x000fc60000010000 */
[----:B------:R-:W-:Y:S01]  /*4020*/  FADD.FTZ R94, R94, R96 ;  /* 0x000000605e5e7221 */ /* 0x000fe20000010000 */
[----:B------:R-:W-:-:S07]  /*4030*/  FADD.FTZ R95, R95, R97 ;  /* 0x000000615f5f7221 */ /* 0x000fce0000010000 */
.L_x_1087:
[----:B------:R-:W-:Y:S05]  /*4040*/  BSYNC B0 ;  /* 0x0000000000007941 */ /* 0x000fea0003800000 */
.L_x_1086:
[----:B------:R-:W1:Y:S01]  /*4050*/  S2R R123, SR_CTAID.Y ;  /* 0x00000000007b7919 */ /* 0x000e620000002600 */
[----:B------:R-:W1:Y:S01]  /*4060*/  @!P1 LDC R98, c[0x0][0x10] ;  /* 0x00000400ff629b82 */ /* 0x000e620000000800 */
[----:B------:R-:W2:Y:S01]  /*4070*/  S2R R124, SR_TID.X ;  /* 0x00000000007c7919 */ /* 0x000ea20000002100 */
[----:B0-----:R-:W0:Y:S06]  /*4080*/  SHFL.BFLY PT, R97, R94, 0x1, 0x1f ;  /* 0x0c201f005e617f89 */ /* 0x001e2c00000e0000 */
[----:B------:R-:W3:Y:S01]  /*4090*/  @!P1 LDC.64 R92, c[0x0][0x248] ;  /* 0x00009200ff5c9b82 */ /* 0x000ee20000000a00 */
[----:B------:R-:W4:Y:S01]  /*40a0*/  SHFL.BFLY PT, R96, R95, 0x1, 0x1f ;  /* 0x0c201f005f607f89 */ /* 0x000f2200000e0000 */
[----:B-1----:R-:W-:-:S03]  /*40b0*/  @!P1 IMAD R98, R98, UR4, R123 ;  /* 0x0000000462629c24 */ /* 0x002fc6000f8e027b */
[----:B------:R-:W5:Y:S01]  /*40c0*/  LDL R123, [R1+0x238] ;  /* 0x00023800017b7983 */ /* 0x000f620000100800 */
[----:B--2---:R-:W-:-:S13]  /*40d0*/  ISETP.GT.U32.AND P2, PT, R124, 0x7f, PT ;  /* 0x0000007f7c00780c */ /* 0x004fda0003f44070 */
[----:B------:R-:W1:Y:S01]  /*40e0*/  @!P2 LDC R27, c[0x0][0x10] ;  /* 0x00000400ff1bab82 */ /* 0x000e620000000800 */
[----:B0-----:R-:W-:Y:S01]  /*40f0*/  FADD.FTZ R94, R97, R94 ;  /* 0x0000005e615e7221 */ /* 0x001fe20000010000 */
[----:B----4-:R-:W-:-:S06]  /*4100*/  FADD.FTZ R95, R96, R95 ;  /* 0x0000005f605f7221 */ /* 0x010fcc0000010000 */
[----:B------:R-:W0:Y:S01]  /*4110*/  @!P2 LDC.64 R96, c[0x0][0x248] ;  /* 0x00009200ff60ab82 */ /* 0x000e220000000a00 */
[----:B-----5:R-:W-:Y:S02]  /*4120*/  @!P1 LEA R98, R98, R123, 0x7 ;  /* 0x0000007b62629211 */ /* 0x020fe400078e38ff */
[----:B------:R-:W1:Y:S02]  /*4130*/  S2R R123, SR_CTAID.Y ;  /* 0x00000000007b7919 */ /* 0x000e640000002600 */
[----:B------:R-:W-:-:S05]  /*4140*/  @!P1 SHF.L.U32 R98, R98, 0x1, RZ ;  /* 0x0000000162629819 */ /* 0x000fca00000006ff */
[----:B---3--:R-:W-:-:S05]  /*4150*/  @!P1 IMAD.WIDE.U32 R92, R98, 0x4, R92 ;  /* 0x00000004625c9825 */ /* 0x008fca00078e005c */
[----:B------:R2:W-:Y:S01]  /*4160*/  @!P1 STG.E.64 desc[UR14][R92.64], R94 ;  /* 0x0000005e5c009986 */ /* 0x0005e2000c101b0e */
[----:B------:R-:W-:Y:S01]  /*4170*/  BAR.SYNC.DEFER_BLOCKING 0x0 ;  /* 0x0000000000007b1d */ /* 0x000fe20000010000 */
[C---:B------:R-:W-:Y:S02]  /*4180*/  ISETP.NE.AND P1, PT, R124.reuse, RZ, PT ;  /* 0x000000ff7c00720c */ /* 0x040fe40003f25270 */
[----:B--2---:R-:W-:Y:S01]  /*4190*/  @!P2 LOP3.LUT R92, R124, 0x7ffffff0, RZ, 0xc0, !PT ;  /* 0x7ffffff07c5ca812 */ /* 0x004fe200078ec0ff */
[----:B-1----:R-:W-:-:S05]  /*41a0*/  @!P2 IMAD R27, R27, UR4, R123 ;  /* 0x000000041b1bac24 */ /* 0x002fca000f8e027b */
[----:B------:R-:W-:Y:S02]  /*41b0*/  @!P2 LEA R27, R27, R92, 0x7 ;  /* 0x0000005c1b1ba211 */ /* 0x000fe400078e38ff */
[----:B------:R-:W-:-:S04]  /*41c0*/  @!P2 LOP3.LUT R92, R124, 0xf, RZ, 0xc0, !PT ;  /* 0x0000000f7c5ca812 */ /* 0x000fc800078ec0ff */
[----:B------:R-:W-:-:S04]  /*41d0*/  @!P2 IADD3 R27, R27, R92, RZ ;  /* 0x0000005c1b1ba210 */ /* 0x000fc80007ffe0ff */
[----:B------:R-:W-:-:S05]  /*41e0*/  @!P2 SHF.L.U32 R27, R27, 0x1, RZ ;  /* 0x000000011b1ba819 */ /* 0x000fca00000006ff */
[----:B0-----:R-:W-:Y:S01]  /*41f0*/  @!P2 IMAD.WIDE.U32 R96, R27, 0x4, R96 ;  /* 0x000000041b60a825 */ /* 0x001fe200078e0060 */
[----:B------:R-:W-:Y:S06]  /*4200*/  @P1 BRA `(.L_x_1088) ;  /* 0x0000000000441947 */ /* 0x000fec0003800000 */
        /* <DEDUP_REMOVED lines=9> */
.L_x_1089:
        /* <DEDUP_REMOVED lines=8> */
.L_x_1088:
[----:B------:R-:W2:Y:S04]  /*4320*/  LDL.LU.64 R92, [R1+0x38] ;  /* 0x00003800015c7983 */ /* 0x000ea80000300a00 */
[----:B------:R-:W3:Y:S01]  /*4330*/  LDL.LU.64 R94, [R1+0x30] ;  /* 0x00003000015e7983 */ /* 0x000ee20000300a00 */
[----:B------:R-:W-:Y:S05]  /*4340*/  WARPSYNC.ALL ;  /* 0x0000000000007948 */ /* 0x000fea0003800000 */
[----:B------:R-:W-:Y:S06]  /*4350*/  BAR.SYNC.DEFER_BLOCKING 0x0 ;  /* 0x0000000000007b1d */ /* 0x000fec0000010000 */
[----:B------:R-:W4:Y:S01]  /*4360*/  @!P2 LDG.E.64 R96, desc[UR14][R96.64] ;  /* 0x0000000e6060a981 */ /* 0x000f22000c1e1b00 */
[----:B------:R-:W-:Y:S01]  /*4370*/  HFMA2.MMA R27, -RZ, RZ, 0, 0 ;  /* 0x00000000ff1b7435 */ /* 0x000fe200000001ff */
[----:B------:R-:W-:Y:S01]  /*4380*/  PRMT R42, R40, 0x7632, R42 ;  /* 0x00007632282a7816 */ /* 0x000fe2000000002a */
[----:B------:R-:W0:Y:S03]  /*4390*/  S2R R123, SR_TID.X ;  /* 0x00000000007b7919 */ /* 0x000e260000002100 */
        /* <DEDUP_REMOVED lines=13> */
[----:B--2---:R-:W2:Y:S04]  /*4470*/  LDG.E.64.CONSTANT R92, desc[UR14][R92.64] ;  /* 0x0000000e5c5c7981 */ /* 0x004ea8000c1e9b00 */
[----:B---3--:R-:W3:Y:S01]  /*4480*/  LDG.E.64.CONSTANT R94, desc[UR14][R94.64] ;  /* 0x0000000e5e5e7981 */ /* 0x008ee2000c1e9b00 */
[----:B------:R-:W-:Y:S01]  /*4490*/  PRMT R55, R53, 0x7632, R55 ;  /* 0x0000763235377816 */ /* 0x000fe20000000037 */
[----:B------:R-:W-:Y:S01]  /*44a0*/  BSSY B0, `(.L_x_1090) ;  /* 0x0000074000007945 */ /* 0x000fe20003800000 */
[----:B------:R-:W-:-:S02]  /*44b0*/  PRMT R58, R56, 0x7632, R58 ;  /* 0x00007632383a7816 */ /* 0x000fc4000000003a */
[----:B0-----:R-:W-:Y:S02]  /*44c0*/  LOP3.LUT P1, RZ, R123, 0xffffff8f, RZ, 0xc0, !PT ;  /* 0xffffff8f7bff7812 */ /* 0x001fe4000782c0ff */
[----:B------:R-:W-:Y:S02]  /*44d0*/  PRMT R57, R55, 0x7632, R57 ;  /* 0x0000763237397816 */ /* 0x000fe40000000039 */
[----:B------:R-:W-:Y:S02]  /*44e0*/  PRMT R60, R58, 0x7632, R60 ;  /* 0x000076323a3c7816 */ /* 0x000fe4000000003c */
[----:B------:R-:W-:Y:S02]  /*44f0*/  PRMT R59, R57, 0x7632, R59 ;  /* 0x00007632393b7816 */ /* 0x000fe4000000003b */
[----:B------:R-:W-:Y:S02]  /*4500*/  PRMT R62, R60, 0x7632, R62 ;  /* 0x000076323c3e7816 */ /* 0x000fe4000000003e */
[----:B------:R-:W-:-:S02]  /*4510*/  PRMT R61, R59, 0x7632, R61 ;  /* 0x000076323b3d7816 */ /* 0x000fc4000000003d */
[----:B------:R-:W-:Y:S01]  /*4520*/  PRMT R64, R62, 0x7632, R64 ;  /* 0x000076323e407816 */ /* 0x000fe20000000040 */
[----:B------:R-:W0:Y:S01]  /*4530*/  @!P1 S2R R124, SR_CgaCtaId ;  /* 0x00000000007c9919 */ /* 0x000e220000008800 */
[----:B------:R-:W-:Y:S02]  /*4540*/  PRMT R63, R61, 0x7632, R63 ;  /* 0x000076323d3f7816 */ /* 0x000fe4000000003f */
[----:B------:R-:W-:Y:S02]  /*4550*/  PRMT R66, R64, 0x7632, R66 ;  /* 0x0000763240427816 */ /* 0x000fe40000000042 */
[----:B------:R-:W-:Y:S02]  /*4560*/  PRMT R65, R63, 0x7632, R65 ;  /* 0x000076323f417816 */ /* 0x000fe40000000041 */
[----:B------:R-:W-:Y:S02]  /*4570*/  PRMT R68, R66, 0x7632, R68 ;  /* 0x0000763242447816 */ /* 0x000fe40000000044 */
[----:B------:R-:W-:-:S02]  /*4580*/  PRMT R67, R65, 0x7632, R67 ;  /* 0x0000763241437816 */ /* 0x000fc40000000043 */
[----:B------:R-:W-:Y:S01]  /*4590*/  PRMT R70, R68, 0x7632, R70 ;  /* 0x0000763244467816 */ /* 0x000fe20000000046 */
[----:B----4-:R-:W-:Y:S01]  /*45a0*/  @!P2 FADD.FTZ R27, RZ, R96 ;  /* 0x00000060ff1ba221 */ /* 0x010fe20000010000 */
[----:B------:R-:W-:Y:S01]  /*45b0*/  MOV R96, RZ ;  /* 0x000000ff00607202 */ /* 0x000fe20000000f00 */
[----:B------:R-:W-:Y:S01]  /*45c0*/  @!P2 FADD.FTZ R96, RZ, R97 ;  /* 0x00000061ff60a221 */ /* 0x000fe20000010000 */
[----:B------:R-:W-:Y:S02]  /*45d0*/  PRMT R69, R67, 0x7632, R69 ;  /* 0x0000763243457816 */ /* 0x000fe40000000045 */
[----:B------:R-:W1:Y:S01]  /*45e0*/  SHFL.BFLY PT, R98, R27, 0x8, 0x1f ;  /* 0x0d001f001b627f89 */ /* 0x000e6200000e0000 */
[----:B------:R-:W-:Y:S02]  /*45f0*/  PRMT R72, R70, 0x7632, R72 ;  /* 0x0000763246487816 */ /* 0x000fe40000000048 */
[----:B------:R-:W-:Y:S01]  /*4600*/  PRMT R71, R69, 0x7632, R71 ;  /* 0x0000763245477816 */ /* 0x000fe20000000047 */
[----:B------:R-:W4:Y:S01]  /*4610*/  SHFL.BFLY PT, R97, R96, 0x8, 0x1f ;  /* 0x0d001f0060617f89 */ /* 0x000f2200000e0000 */
        /* <DEDUP_REMOVED lines=10> */
[----:B-1----:R-:W-:Y:S01]  /*46c0*/  FADD.FTZ R98, R98, R27 ;  /* 0x0000001b62627221 */ /* 0x002fe20000010000 */
[----:B------:R-:W-:Y:S02]  /*46d0*/  PRMT R83, R82, 0x7632, R83 ;  /* 0x0000763252537816 */ /* 0x000fe40000000053 */
[----:B------:R-:W-:Y:S01]  /*46e0*/  PRMT R41, R87, 0x7632, R41 ;  /* 0x0000763257297816 */ /* 0x000fe20000000029 */
[----:B----4-:R-:W-:Y:S01]  /*46f0*/  FADD.FTZ R97, R97, R96 ;  /* 0x0000006061617221 */ /* 0x010fe20000010000 */
[----:B------:R-:W1:Y:S01]  /*4700*/  SHFL.BFLY PT, R27, R98, 0x4, 0x1f ;  /* 0x0c801f00621b7f89 */ /* 0x000e6200000e0000 */
[----:B------:R-:W-:-:S02]  /*4710*/  PRMT R40, R89, 0x7632, R40 ;  /* 0x0000763259287816 */ /* 0x000fc40000000028 */
[----:B------:R-:W-:Y:S01]  /*4720*/  PRMT R28, R28, 0x7632, R28 ;  /* 0x000076321c1c7816 */ /* 0x000fe2000000001c */
[----:B------:R-:W4:Y:S01]  /*4730*/  SHFL.BFLY PT, R96, R97, 0x4, 0x1f ;  /* 0x0c801f0061607f89 */ /* 0x000f2200000e0000 */
        /* <DEDUP_REMOVED lines=10> */
[----:B-1----:R-:W-:Y:S01]  /*47e0*/  FADD.FTZ R98, R98, R27 ;  /* 0x0000001b62627221 */ /* 0x002fe20000010000 */
[----:B------:R-:W-:Y:S01]  /*47f0*/  PRMT R90, R90, 0x7632, R90 ;  /* 0x000076325a5a7816 */ /* 0x000fe2000000005a */
[----:B----4-:R-:W-:-:S03]  /*4800*/  FADD.FTZ R97, R97, R96 ;  /* 0x0000006061617221 */ /* 0x010fc60000010000 */
[----:B------:R-:W1:Y:S04]  /*4810*/  SHFL.BFLY PT, R27, R98, 0x2, 0x1f ;  /* 0x0c401f00621b7f89 */ /* 0x000e6800000e0000 */
[----:B------:R-:W4:Y:S01]  /*4820*/  SHFL.BFLY PT, R96, R97, 0x2, 0x1f ;  /* 0x0c401f0061607f89 */ /* 0x000f2200000e0000 */
[----:B-1----:R-:W-:Y:S01]  /*4830*/  FADD.FTZ R27, R98, R27 ;  /* 0x0000001b621b7221 */ /* 0x002fe20000010000 */
[----:B----4-:R-:W-:-:S04]  /*4840*/  FADD.FTZ R97, R97, R96 ;  /* 0x0000006061617221 */ /* 0x010fc80000010000 */
[----:B------:R-:W1:Y:S04]  /*4850*/  SHFL.BFLY PT, R98, R27, 0x1, 0x1f ;  /* 0x0c201f001b627f89 */ /* 0x000e6800000e0000 */
[----:B------:R-:W4:Y:S01]  /*4860*/  SHFL.BFLY PT, R123, R97, 0x1, 0x1f ;  /* 0x0c201f00617b7f89 */ /* 0x000f2200000e0000 */
[----:B-1----:R-:W-:Y:S01]  /*4870*/  FADD.FTZ R96, R27, R98 ;  /* 0x000000621b607221 */ /* 0x002fe20000010000 */
[----:B------:R-:W-:Y:S01]  /*4880*/  @!P1 MOV R27, 0x400 ;  /* 0x00000400001b9802 */ /* 0x000fe20000000f00 */
[----:B------:R-:W1:Y:S02]  /*4890*/  S2R R98, SR_TID.X ;  /* 0x0000000000627919 */ /* 0x000e640000002100 */
[----:B------:R-:W-:Y:S01]  /*48a0*/  @!P1 FMUL.FTZ R96, R96, 8.1380212577641941607e-06 ;  /* 0x3708888960609820 */ /* 0x000fe20000410000 */
[----:B----4-:R-:W-:Y:S01]  /*48b0*/  FADD.FTZ R123, R97, R123 ;  /* 0x0000007b617b7221 */ /* 0x010fe20000010000 */
[----:B------:R-:W-:-:S02]  /*48c0*/  @!P1 IADD3 R27, R27, 0x1680, RZ ;  /* 0x000016801b1b9810 */ /* 0x000fc40007ffe0ff */
[----:B------:R-:W-:Y:S02]  /*48d0*/  @!P1 FMUL.FTZ R97, R96, R96 ;  /* 0x0000006060619220 */ /* 0x000fe40000410000 */
[----:B0-----:R-:W-:Y:S02]  /*48e0*/  @!P1 LEA R27, R124, R27, 0x18 ;  /* 0x0000001b7c1b9211 */ /* 0x001fe400078ec0ff */
[----:B------:R-:W-:Y:S01]  /*48f0*/  @!P1 FFMA.FTZ R97, R123, 8.1380212577641941607e-06, -R97 ;  /* 0x370888897b619823 */ /* 0x000fe20000010861 */
[----:B------:R-:W-:Y:S02]  /*4900*/  PRMT R124, R29, 0x7632, R124 ;  /* 0x000076321d7c7816 */ /* 0x000fe4000000007c */
[----:B------:R-:W-:Y:S02]  /*4910*/  PRMT R123, R31, 0x7632, R123 ;  /* 0x000076321f7b7816 */ /* 0x000fe4000000007b */
[----:B------:R-:W-:Y:S01]  /*4920*/  @!P1 FMNMX.FTZ R97, RZ, R97, !PT ;  /* 0x00000061ff619209 */ /* 0x000fe20007810000 */
[----:B------:R-:W-:Y:S01]  /*4930*/  STL.S16 [R1+0x34], R124 ;  /* 0x0000347c01007387 */ /* 0x000fe20000100600 */
[----:B------:R-:W-:-:S02]  /*4940*/  PRMT R31, R39, 0x7632, R31 ;  /* 0x00007632271f7816 */ /* 0x000fc4000000001f */
[----:B------:R-:W-:Y:S01]  /*4950*/  PRMT R29, R38, 0x7632, R29 ;  /* 0x00007632261d7816 */ /* 0x000fe2000000001d */
[----:B------:R-:W-:Y:S01]  /*4960*/  STL.S16 [R1+0x30], R123 ;  /* 0x0000307b01007387 */ /* 0x000fe20000100600 */
[----:B------:R-:W-:Y:S02]  /*4970*/  PRMT R39, R91, 0x7632, R39 ;  /* 0x000076325b277816 */ /* 0x000fe40000000027 */
[----:B-1----:R-:W-:-:S04]  /*4980*/  SHF.R.U32.HI R98, RZ, 0x1, R98 ;  /* 0x00000001ff627819 */ /* 0x002fc80000011662 */
[----:B------:R-:W-:-:S04]  /*4990*/  @!P1 LOP3.LUT R98, R98, 0x7ffffff8, RZ, 0xc0, !PT ;  /* 0x7ffffff862629812 */ /* 0x000fc800078ec0ff */
[----:B------:R-:W-:Y:S02]  /*49a0*/  @!P1 IADD3 R27, R98, R27, RZ ;  /* 0x0000001b621b9210 */ /* 0x000fe40007ffe0ff */
[----:B------:R-:W-:-:S03]  /*49b0*/  PRMT R98, R81, 0x7632, R98 ;  /* 0x0000763251627816 */ /* 0x000fc60000000062 */
[----:B------:R0:W-:Y:S04]  /*49c0*/  @!P1 STS.64 [R27], R96 ;  /* 0x000000601b009388 */ /* 0x0001e80000000a00 */
[----:B------:R1:W-:Y:S01]  /*49d0*/  STL.S16 [R1+0x38], R98 ;  /* 0x0000386201007387 */ /* 0x0003e20000100600 */
[----:B0-----:R-:W-:Y:S02]  /*49e0*/  PRMT R97, R83, 0x7632, R97 ;  /* 0x0000763253617816 */ /* 0x001fe40000000061 */
[----:B------:R-:W-:-:S03]  /*49f0*/  PRMT R96, R85, 0x7632, R96 ;  /* 0x0000763255607816 */ /* 0x000fc60000000060 */
[----:B------:R1:W-:Y:S04]  /*4a00*/  STL.S16 [R1+0x3c], R97 ;  /* 0x00003c6101007387 */ /* 0x0003e80000100600 */
[----:B------:R1:W-:Y:S04]  /*4a10*/  STL.S16 [R1+0x48], R96 ;  /* 0x0000486001007387 */ /* 0x0003e80000100600 */
[----:B------:R1:W-:Y:S04]  /*4a20*/  STL.S16 [R1+0x4c], R41 ;  /* 0x00004c2901007387 */ /* 0x0003e80000100600 */
[----:B------:R1:W-:Y:S04]  /*4a30*/  STL.S16 [R1+0x50], R40 ;  /* 0x0000502801007387 */ /* 0x0003e80000100600 */
[----:B------:R1:W-:Y:S01]  /*4a40*/  STL.S16 [R1+0x54], R39 ;  /* 0x0000542701007387 */ /* 0x0003e20000100600 */
[----:B--2---:R-:W-:-:S02]  /*4a50*/  PRMT R38, R93, 0x7632, R38 ;  /* 0x000076325d267816 */ /* 0x004fc40000000026 */
[----:B------:R-:W-:Y:S02]  /*4a60*/  PRMT R85, R92, 0x7632, R85 ;  /* 0x000076325c557816 */ /* 0x000fe40000000055 */
[----:B---3--:R-:W-:Y:S01]  /*4a70*/  PRMT R27, R95, 0x7632, R27 ;  /* 0x000076325f1b7816 */ /* 0x008fe2000000001b */
[----:B------:R1:W-:Y:S01]  /*4a80*/  STL.S16 [R1+0x58], R38 ;  /* 0x0000582601007387 */ /* 0x0003e20000100600 */
[----:B------:R-:W-:-:S03]  /*4a90*/  PRMT R87, R94, 0x7632, R87 ;  /* 0x000076325e577816 */ /* 0x000fc60000000057 */
[----:B------:R1:W-:Y:S01]  /*4aa0*/  STL.S16 [R1+0x5c], R27 ;  /* 0x00005c1b01007387 */ /* 0x0003e20000100600 */
[----:B------:R-:W-:Y:S06]  /*4ab0*/  BAR.SYNC.DEFER_BLOCKING 0x0 ;  /* 0x0000000000007b1d */ /* 0x000fec0000010000 */
[----:B------:R-:W-:Y:S05]  /*4ac0*/  @P0 BRA `(.L_x_1091) ;  /* 0x0000000000440947 */ /* 0x000fea0003800000 */
[----:B------:R-:W1:Y:S01]  /*4ad0*/  S2R R124, SR_TID.X ;  /* 0x00000000007c7919 */ /* 0x000e620000002100 */
[----:B------:R-:W0:Y:S01]  /*4ae0*/  S2UR UR13, SR_CgaCtaId ;  /* 0x00000000000d79c3 */ /* 0x000e220000008800 */
[----:B------:R-:W-:Y:S01]  /*4af0*/  UMOV UR12, 0x400 ;  /* 0x00000400000c7882 */ /* 0x000fe20000000000 */
[----:B------:R-:W-:Y:S02]  /*4b00*/  USHF.L.U64.HI UR8, UR10, 0x3, UR5 ;  /* 0x000000030a087899 */ /* 0x000fe40008010205 */
[----:B------:R-:W-:Y:S02]  /*4b10*/  UIADD3 UR12, UR12, 0x1680, URZ ;  /* 0x000016800c0c7890 */ /* 0x000fe4000fffe03f */
[----:B------:R-:W-:Y:S02]  /*4b20*/  ULOP3.LUT UR18, UR17, 0xfffffff0, URZ, 0xc0, !UPT ;  /* 0xfffffff011127892 */ /* 0x000fe4000f8ec03f */
[----:B------:R-:W-:Y:S01]  /*4b30*/  ULOP3.LUT UR8, UR8, 0x1fffffff, URZ, 0xc0, !UPT ;  /* 0x1fffffff08087892 */ /* 0x000fe2000f8ec03f */
[----:B------:R-:W-:Y:S01]  /*4b40*/  ULDC.64 UR24, c[0x0][0x240] ;  /* 0x0000900000187ab9 */ /* 0x000fe20000000a00 */
[----:B0-----:R-:W-:-:S06]  /*4b50*/  ULEA UR12, UR13, UR12, 0x18 ;  /* 0x0000000c0d0c7291 */ /* 0x001fcc000f8ec03f */
[C---:B-1----:R-:W-:Y:S02]  /*4b60*/  LEA R40, R124.reuse, UR12, 0x3 ;  /* 0x0000000c7c287c11 */ /* 0x042fe4000f8e18ff */
[----:B------:R-:W-:-:S04]  /*4b70*/  IADD3 R39, R124, UR21, RZ ;  /* 0x000000157c277c10 */ /* 0x000fc8000fffe0ff */
[----:B------:R-:W0:Y:S01]  /*4b80*/  LDS.64 R40, [R40] ;  /* 0x0000000028287984 */ /* 0x000e220000000a00 */
[----:B------:R-:W-:-:S04]  /*4b90*/  IADD3 R27, P1, R39, UR18, RZ ;  /* 0x00000012271b7c10 */ /* 0x000fc8000ff3e0ff */
[----:B------:R-:W-:Y:S02]  /*4ba0*/  LEA.HI.X.SX32 R39, R39, UR8, 0x1, P1 ;  /* 0x0000000827277c11 */ /* 0x000fe400088f0eff */
[----:B------:R-:W-:-:S04]  /*4bb0*/  LEA R38, P1, R27, UR24, 0x3 ;  /* 0x000000181b267c11 */ /* 0x000fc8000f8218ff */
[----:B------:R-:W-:-:S05]  /*4bc0*/  LEA.HI.X R39, R27, UR25, R39, 0x3, P1 ;  /* 0x000000191b277c11 */ /* 0x000fca00088f1c27 */
[----:B0-----:R0:W-:Y:S04]  /*4bd0*/  STG.E.64 desc[UR14][R38.64], R40 ;  /* 0x0000002826007986 */ /* 0x0011e8000c101b0e */
.L_x_1091:
[----:B------:R-:W-:Y:S05]  /*4be0*/  BSYNC B0 ;  /* 0x0000000000007941 */ /* 0x000fea0003800000 */
.L_x_1090:
[----:B01----:R-:W2:Y:S01]  /*4bf0*/  LDL.LU R38, [R1+0x60] ;  /* 0x0000600001267983 */ /* 0x003ea20000300800 */
[----:B------:R-:W-:Y:S01]  /*4c00*/  MOV R27, UR16 ;  /* 0x00000010001b7c02 */ /* 0x000fe20008000f00 */
[----:B------:R-:W0:Y:S01]  /*4c10*/  S2UR UR12, SR_CgaCtaId ;  /* 0x00000000000c79c3 */ /* 0x000e220000008800 */
[----:B------:R-:W-:Y:S01]  /*4c20*/  IADD3 R39, RZ, -UR21, RZ ;  /* 0x80000015ff277c10 */ /* 0x000fe2000fffe0ff */
[----:B------:R-:W-:Y:S01]  /*4c30*/  UMOV UR8, 0x400 ;  /* 0x0000040000087882 */ /* 0x000fe20000000000 */
[C---:B------:R-:W-:Y:S01]  /*4c40*/  IADD3 R96, R2.reuse, 0x12c00, RZ ;  /* 0x00012c0002607810 */ /* 0x040fe20007ffe0ff */
[----:B------:R-:W-:Y:S01]  /*4c50*/  UIADD3 UR8, UR8, 0x1680, URZ ;  /* 0x0000168008087890 */ /* 0x000fe2000fffe03f */
[C---:B------:R-:W-:Y:S02]  /*4c60*/  IADD3 R91, R2.reuse, 0x11d00, RZ ;  /* 0x00011d00025b7810 */ /* 0x040fe40007ffe0ff */
[----:B------:R-:W-:Y:S01]  /*4c70*/  IADD3 R89, R2, 0xe100, RZ ;  /* 0x0000e10002597810 */ /* 0x000fe20007ffe0ff */
[----:B0-----:R-:W-:Y:S01]  /*4c80*/  ULEA UR8, UR12, UR8, 0x18 ;  /* 0x000000080c087291 */ /* 0x001fe2000f8ec03f */
[----:B--2---:R-:W-:-:S05]  /*4c90*/  IMAD R27, R27, 0xf0, R38 ;  /* 0x000000f01b1b7824 */ /* 0x004fca00078e0226 */
[----:B------:R-:W-:Y:S02]  /*4ca0*/  SHF.L.U32 R38, R27, 0x2, RZ ;  /* 0x000000021b267819 */ /* 0x000fe400000006ff */
[----:B------:R-:W-:-:S03]  /*4cb0*/  MOV R27, UR19 ;  /* 0x00000013001b7c02 */ /* 0x000fc60008000f00 */
[----:B------:R-:W-:Y:S01]  /*4cc0*/  IMAD.WIDE.U32 R40, R38, -0x77777777, RZ ;  /* 0x8888888926287825 */ /* 0x000fe200078e00ff */
[----:B------:R-:W-:Y:S02]  /*4cd0*/  MOV R40, R39 ;  /* 0x0000002700287202 */ /* 0x000fe40000000f00 */
[--C-:B------:R-:W-:Y:S02]  /*4ce0*/  SHF.R.S32.HI R39, RZ, 0x1f, R38.reuse ;  /* 0x0000001fff277819 */ /* 0x100fe40000011426 */
[----:B------:R-:W-:Y:S01]  /*4cf0*/  LEA.HI R40, R41, R40, RZ, 0x1a ;  /* 0x0000002829287211 */ /* 0x000fe200078fd0ff */
[----:B------:R-:W-:-:S03]  /*4d00*/  IMAD.WIDE.U32 R38, R27, 0x1e0000, R38 ;  /* 0x001e00001b267825 */ /* 0x000fc600078e0026 */
[----:B------:R-:W-:Y:S01]  /*4d10*/  LEA R40, R40, UR8, 0x3 ;  /* 0x0000000828287c11 */ /* 0x000fe2000f8e18ff */
[----:B------:R-:W-:Y:S01]  /*4d20*/  ULDC UR8, c[0x0][0x230] ;  /* 0x00008c0000087ab9 */ /* 0x000fe20000000800 */
[-C--:B------:R-:W-:Y:S02]  /*4d30*/  IADD3 R27, P1, R96, R38.reuse, RZ ;  /* 0x00000026601b7210 */ /* 0x080fe40007f3e0ff */
[----:B------:R-:W-:Y:S02]  /*4d40*/  IADD3 R91, P3, R91, R38, RZ ;  /* 0x000000265b5b7210 */ /* 0x000fe40007f7e0ff */
[----:B------:R-:W0:Y:S01]  /*4d50*/  LDS.64 R40, [R40] ;  /* 0x0000000028287984 */ /* 0x000e220000000a00 */
[----:B------:R-:W-:-:S03]  /*4d60*/  IADD3 R96, R2, 0x10e00, RZ ;  /* 0x00010e0002607810 */ /* 0x000fc60007ffe0ff */
[----:B------:R1:W-:Y:S01]  /*4d70*/  STL [R1+0x188], R27 ;  /* 0x0001881b01007387 */ /* 0x0003e20000100800 */
[----:B------:R-:W-:-:S03]  /*4d80*/  IADD3 R96, P2, R96, R38, RZ ;  /* 0x0000002660607210 */ /* 0x000fc60007f5e0ff */
[----:B------:R2:W-:Y:S01]  /*4d90*/  STL [R1+0x17c], R91 ;  /* 0x00017c5b01007387 */ /* 0x0005e20000100800 */
[-C--:B-1----:R-:W-:Y:S02]  /*4da0*/  IADD3 R27, P4, R89, R38.reuse, RZ ;  /* 0x00000026591b7210 */ /* 0x082fe40007f9e0ff */
[C---:B------:R-:W-:Y:S02]  /*4db0*/  IADD3 R89, R2.reuse, 0xc300, RZ ;  /* 0x0000c30002597810 */ /* 0x040fe40007ffe0ff */
[C---:B--2---:R-:W-:Y:S01]  /*4dc0*/  IADD3 R91, R2.reuse, 0xd200, RZ ;  /* 0x0000d200025b7810 */ /* 0x044fe20007ffe0ff */
[----:B------:R1:W-:Y:S03]  /*4dd0*/  STL [R1+0x16c], R27 ;  /* 0x00016c1b01007387 */ /* 0x0003e60000100800 */
[----:B------:R-:W-:Y:S01]  /*4de0*/  IADD3 R97, P6, R91, R38, RZ ;  /* 0x000000265b617210 */ /* 0x000fe20007fde0ff */
[----:B------:R2:W-:Y:S01]  /*4df0*/  STL [R1+0x180], R96 ;  /* 0x0001806001007387 */ /* 0x0005e20000100800 */
[----:B------:R-:W-:-:S03]  /*4e00*/  IADD3 R91, R2, 0xb400, RZ ;  /* 0x0000b400025b7810 */ /* 0x000fc60007ffe0ff */
[----:B------:R3:W-:Y:S01]  /*4e10*/  STL [R1+0x168], R97 ;  /* 0x0001686101007387 */ /* 0x0007e20000100800 */
[----:B-1----:R-:W-:Y:S02]  /*4e20*/  IADD3 R27, R39, UR9, RZ ;  /* 0x00000009271b7c10 */ /* 0x002fe4000fffe0ff */
[-C--:B--2---:R-:W-:Y:S02]  /*4e30*/  IADD3 R96, P5, R89, R38.reuse, RZ ;  /* 0x0000002659607210 */ /* 0x084fe40007fbe0ff */
[----:B------:R-:W-:Y:S02]  /*4e40*/  IADD3 R89, R2, 0xa500, RZ ;  /* 0x0000a50002597810 */ /* 0x000fe40007ffe0ff */
[----:B---3--:R-:W-:Y:S01]  /*4e50*/  IADD3.X R97, RZ, R27, RZ, P4, !PT ;  /* 0x0000001bff617210 */ /* 0x008fe200027fe4ff */
[----:B------:R1:W-:Y:S04]  /*4e60*/  STL [R1+0x164], R96 ;  /* 0x0001646001007387 */ /* 0x0003e80000100800 */
[----:B------:R2:W-:Y:S01]  /*4e70*/  STL [R1+0x234], R97 ;  /* 0x0002346101007387 */ /* 0x0005e20000100800 */
[----:B-1----:R-:W-:-:S02]  /*4e80*/  IADD3 R96, P4, R91, R38, RZ ;  /* 0x000000265b607210 */ /* 0x002fc40007f9e0ff */
[C---:B------:R-:W-:Y:S02]  /*4e90*/  IADD3 R91, R2.reuse, 0x9600, RZ ;  /* 0x00009600025b7810 */ /* 0x040fe40007ffe0ff */
[----:B--2---:R-:W-:Y:S01]  /*4ea0*/  IADD3.X R97, RZ, R27, RZ, P6, !PT ;  /* 0x0000001bff617210 */ /* 0x004fe200037fe4ff */
[----:B------:R1:W-:Y:S04]  /*4eb0*/  STL [R1+0x160], R96 ;  /* 0x0001606001007387 */ /* 0x0003e80000100800 */
[----:B------:R2:W-:Y:S01]  /*4ec0*/  STL [R1+0x230], R97 ;  /* 0x0002306101007387 */ /* 0x0005e20000100800 */
[----:B-1----:R-:W-:Y:S02]  /*4ed0*/  IADD3 R96, P6, R89, R38, RZ ;  /* 0x0000002659607210 */ /* 0x002fe40007fde0ff */
[----:B------:R-:W-:-:S02]  /*4ee0*/  IADD3 R89, R2, 0x8700, RZ ;  /* 0x0000870002597810 */ /* 0x000fc40007ffe0ff */
[-C--:B--2---:R-:W-:Y:S01]  /*4ef0*/  IADD3.X R97, RZ, R27.reuse, RZ, P5, !PT ;  /* 0x0000001bff617210 */ /* 0x084fe20002ffe4ff */
[----:B------:R1:W-:Y:S04]  /*4f00*/  STL [R1+0x15c], R96 ;  /* 0x00015c6001007387 */ /* 0x0003e80000100800 */
[----:B------:R2:W-:Y:S01]  /*4f10*/  STL [R1+0x22c], R97 ;  /* 0x00022c6101007387 */ /* 0x0005e20000100800 */
[-C--:B-1----:R-:W-:Y:S02]  /*4f20*/  IADD3 R96, P5, R91, R38.reuse, RZ ;  /* 0x000000265b607210 */ /* 0x082fe40007fbe0ff */
[----:B------:R-:W-:Y:S02]  /*4f30*/  IADD3 R91, R2, 0x7800, RZ ;  /* 0x00007800025b7810 */ /* 0x000fe40007ffe0ff */
[----:B--2---:R-:W-:Y:S01]  /*4f40*/  IADD3.X R97, RZ, R27, RZ, P4, !PT ;  /* 0x0000001bff617210 */ /* 0x004fe200027fe4ff */
        /* <DEDUP_REMOVED lines=12> */
[----:B-1----:R-:W-:Y:S02]  /*5010*/  IADD3 R96, P5, R89, R38, RZ ;  /* 0x0000002659607210 */ /* 0x002fe40007fbe0ff */
[----:B------:R-:W-:Y:S02]  /*5020*/  IADD3 R89, R2, 0x4b00, RZ ;  /* 0x00004b0002597810 */ /* 0x000fe40007ffe0ff */
[-C--:B--2---:R-:W-:Y:S01]  /*5030*/  IADD3.X R97, RZ, R27.reuse, RZ, P4, !PT ;  /* 0x0000001bff617210 */ /* 0x084fe200027fe4ff */
[----:B------:R1:W-:Y:S01]  /*5040*/  STL [R1+0x148], R96 ;  /* 0x0001486001007387 */ /* 0x0003e20000100800 */
[----:B------:R-:W-:-:S03]  /*5050*/  IADD3.X R98, RZ, R27, RZ, P5, !PT ;  /* 0x0000001bff627210 */ /* 0x000fc60002ffe4ff */
[----:B------:R2:W-:Y:S01]  /*5060*/  STL [R1+0x21c], R97 ;  /* 0x00021c6101007387 */ /* 0x0005e20000100800 */
[-C--:B-1----:R-:W-:Y:S02]  /*5070*/  IADD3 R96, P4, R91, R38.reuse, RZ ;  /* 0x000000265b607210 */ /* 0x082fe40007f9e0ff */
[----:B------:R-:W-:Y:S02]  /*5080*/  IADD3 R91, R2, 0x3c00, RZ ;  /* 0x00003c00025b7810 */ /* 0x000fe40007ffe0ff */
[----:B--2---:R-:W-:Y:S01]  /*5090*/  IADD3.X R97, RZ, R27, RZ, P6, !PT ;  /* 0x0000001bff617210 */ /* 0x004fe200037fe4ff */
[----:B------:R1:W-:Y:S04]  /*50a0*/  STL [R1+0x144], R96 ;  /* 0x0001446001007387 */ /* 0x0003e80000100800 */
[----:B------:R2:W-:Y:S01]  /*50b0*/  STL [R1+0x218], R97 ;  /* 0x0002186101007387 */ /* 0x0005e20000100800 */
[----:B-1----:R-:W-:-:S02]  /*50c0*/  IADD3 R96, P6, R89, R38, RZ ;  /* 0x0000002659607210 */ /* 0x002fc40007fde0ff */
[----:B------:R-:W-:Y:S02]  /*50d0*/  IADD3 R89, R2, 0x2d00, RZ ;  /* 0x00002d0002597810 */ /* 0x000fe40007ffe0ff */
[----:B--2---:R-:W-:Y:S01]  /*50e0*/  IADD3 R97, P5, R91, R38, RZ ;  /* 0x000000265b617210 */ /* 0x004fe20007fbe0ff */
[----:B------:R1:W-:Y:S04]  /*50f0*/  STL [R1+0x140], R96 ;  /* 0x0001406001007387 */ /* 0x0003e80000100800 */
[----:B------:R-:W-:Y:S04]  /*5100*/  STL [R1+0x214], R98 ;  /* 0x0002146201007387 */ /* 0x000fe80000100800 */
[----:B------:R2:W-:Y:S01]  /*5110*/  STL [R1+0x13c], R97 ;  /* 0x00013c6101007387 */ /* 0x0005e20000100800 */
[----:B-1----:R-:W-:-:S02]  /*5120*/  IADD3.X R96, RZ, R27, RZ, P4, !PT ;  /* 0x0000001bff607210 */ /* 0x002fc400027fe4ff */
[----:B------:R-:W-:Y:S02]  /*5130*/  IADD3 R91, P4, R89, R38, RZ ;  /* 0x00000026595b7210 */ /* 0x000fe40007f9e0ff */
[----:B------:R-:W-:Y:S01]  /*5140*/  IADD3.X R89, RZ, R27, RZ, P6, !PT ;  /* 0x0000001bff597210 */ /* 0x000fe200037fe4ff */
[----:B------:R-:W-:Y:S01]  /*5150*/  STL [R1+0x210], R96 ;  /* 0x0002106001007387 */ /* 0x000fe20000100800 */
[----:B--2---:R-:W-:-:S03]  /*5160*/  IADD3 R97, R2, 0x1e00, RZ ;  /* 0x00001e0002617810 */ /* 0x004fc60007ffe0ff */
[----:B------:R1:W-:Y:S04]  /*5170*/  STL [R1+0x138], R91 ;  /* 0x0001385b01007387 */ /* 0x0003e80000100800 */
[----:B-1----:R-:W2:Y:S04]  /*5180*/  LDL.LU R91, [R1+0x4] ;  /* 0x00000400015b7983 */ /* 0x002ea80000300800 */
[----:B------:R1:W-:Y:S04]  /*5190*/  STL [R1+0x20c], R89 ;  /* 0x00020c5901007387 */ /* 0x0003e80000100800 */
[----:B-1----:R-:W3:Y:S01]  /*51a0*/  LDL.LU R89, [R1] ;  /* 0x0000000001597983 */ /* 0x002ee20000300800 */
[-C--:B------:R-:W-:Y:S01]  /*51b0*/  IADD3 R98, P6, R97, R38.reuse, RZ ;  /* 0x0000002661627210 */ /* 0x080fe20007fde0ff */
[--C-:B0-----:R-:W-:Y:S01]  /*51c0*/  FADD.FTZ R106, R106, -R40.reuse ;  /* 0x800000286a6a7221 */ /* 0x101fe20000010000 */
[----:B------:R-:W-:Y:S01]  /*51d0*/  IADD3 R96, R2, 0xf00, RZ ;  /* 0x00000f0002607810 */ /* 0x000fe20007ffe0ff */
[--C-:B------:R-:W-:Y:S01]  /*51e0*/  FADD.FTZ R102, R102, -R40.reuse ;  /* 0x8000002866667221 */ /* 0x100fe20000010000 */
[-C--:B------:R-:W-:Y:S01]  /*51f0*/  IADD3.X R123, RZ, R27.reuse, RZ, P5, !PT ;  /* 0x0000001bff7b7210 */ /* 0x080fe20002ffe4ff */
[----:B------:R0:W-:Y:S01]  /*5200*/  STL [R1+0x134], R98 ;  /* 0x0001346201007387 */ /* 0x0001e20000100800 */
[----:B------:R-:W-:Y:S01]  /*5210*/  IADD3 R97, R2, 0xff00, RZ ;  /* 0x0000ff0002617810 */ /* 0x000fe20007ffe0ff */
[--C-:B------:R-:W-:Y:S01]  /*5220*/  FADD.FTZ R100, R100, -R40.reuse ;  /* 0x8000002864647221 */ /* 0x100fe20000010000 */
[-C--:B------:R-:W-:Y:S01]  /*5230*/  IADD3.X R124, RZ, R27.reuse, RZ, P4, !PT ;  /* 0x0000001bff7c7210 */ /* 0x080fe200027fe4ff */
[----:B------:R1:W-:Y:S01]  /*5240*/  STL [R1+0x208], R123 ;  /* 0x0002087b01007387 */ /* 0x0003e20000100800 */
[----:B------:R-:W-:Y:S01]  /*5250*/  SHF.L.U32 R92, R92, 0x10, RZ ;  /* 0x000000105c5c7819 */ /* 0x000fe200000006ff */
[--C-:B------:R-:W-:Y:S01]  /*5260*/  FADD.FTZ R3, R3, -R40.reuse ;  /* 0x8000002803037221 */ /* 0x100fe20000010000 */
[----:B------:R-:W-:Y:S01]  /*5270*/  SHF.L.U32 R94, R94, 0x10, RZ ;  /* 0x000000105e5e7819 */ /* 0x000fe200000006ff */
[--C-:B------:R-:W-:Y:S01]  /*5280*/  FADD.FTZ R5, R5, -R40.reuse ;  /* 0x8000002805057221 */ /* 0x100fe20000010000 */
[--C-:B------:R-:W-:Y:S01]  /*5290*/  FADD.FTZ R7, R7, -R40.reuse ;  /* 0x8000002807077221 */ /* 0x100fe20000010000 */
[-C--:B0-----:R-:W-:Y:S01]  /*52a0*/  IADD3 R98, P5, R96, R38.reuse, RZ ;  /* 0x0000002660627210 */ /* 0x081fe20007fbe0ff */
[--C-:B------:R-:W-:Y:S01]  /*52b0*/  FADD.FTZ R9, R9, -R40.reuse ;  /* 0x8000002809097221 */ /* 0x100fe20000010000 */
[----:B------:R-:W-:Y:S01]  /*52c0*/  IADD3 R96, R2, 0xf000, RZ ;  /* 0x0000f00002607810 */ /* 0x000fe20007ffe0ff */
[--C-:B------:R-:W-:Y:S01]  /*52d0*/  FADD.FTZ R11, R11, -R40.reuse ;  /* 0x800000280b0b7221 */ /* 0x100fe20000010000 */
[-C--:B-1----:R-:W-:Y:S01]  /*52e0*/  IADD3 R123, P4, R97, R38.reuse, RZ ;  /* 0x00000026617b7210 */ /* 0x082fe20007f9e0ff */
[----:B------:R0:W-:Y:S01]  /*52f0*/  STL [R1+0x130], R98 ;  /* 0x0001306201007387 */ /* 0x0001e20000100800 */
[--C-:B------:R-:W-:Y:S01]  /*5300*/  FADD.FTZ R13, R13, -R40.reuse ;  /* 0x800000280d0d7221 */ /* 0x100fe20000010000 */
[--C-:B------:R-:W-:Y:S01]  /*5310*/  FADD.FTZ R15, R15, -R40.reuse ;  /* 0x800000280f0f7221 */ /* 0x100fe20000010000 */
[--C-:B------:R-:W-:Y:S01]  /*5320*/  FADD.FTZ R17, R17, -R40.reuse ;  /* 0x8000002811117221 */ /* 0x100fe20000010000 */
[----:B------:R-:W-:Y:S01]  /*5330*/  STL [R1+0x204], R124 ;  /* 0x0002047c01007387 */ /* 0x000fe20000100800 */
[--C-:B------:R-:W-:Y:S01]  /*5340*/  FADD.FTZ R19, R19, -R40.reuse ;  /* 0x8000002813137221 */ /* 0x100fe20000010000 */
[--C-:B------:R-:W-:Y:S01]  /*5350*/  FADD.FTZ R0, R0, -R40.reuse ;  /* 0x8000002800007221 */ /* 0x100fe20000010000 */
[--C-:B------:R-:W-:Y:S01]  /*5360*/  FADD.FTZ R21, R21, -R40.reuse ;  /* 0x8000002815157221 */ /* 0x100fe20000010000 */
[----:B------:R-:W-:Y:S01]  /*5370*/  STL [R1+0x174], R123 ;  /* 0x0001747b01007387 */ /* 0x000fe20000100800 */
[--C-:B------:R-:W-:Y:S01]  /*5380*/  FADD.FTZ R115, R115, -R40.reuse ;  /* 0x8000002873737221 */ /* 0x100fe20000010000 */
[-C--:B0-----:R-:W-:Y:S01]  /*5390*/  IADD3.X R98, RZ, R27.reuse, RZ, P6, !PT ;  /* 0x0000001bff627210 */ /* 0x081fe200037fe4ff */
[--C-:B------:R-:W-:Y:S01]  /*53a0*/  FADD.FTZ R23, R23, -R40.reuse ;  /* 0x8000002817177221 */ /* 0x100fe20000010000 */
[-C--:B------:R-:W-:Y:S01]  /*53b0*/  IADD3 R97, P6, R96, R38.reuse, RZ ;  /* 0x0000002660617210 */ /* 0x080fe20007fde0ff */
[--C-:B------:R-:W-:Y:S01]  /*53c0*/  FADD.FTZ R116, R116, -R40.reuse ;  /* 0x8000002874747221 */ /* 0x100fe20000010000 */
[----:B------:R-:W-:Y:S01]  /*53d0*/  IADD3.X R96, RZ, R27, RZ, P5, !PT ;  /* 0x0000001bff607210 */ /* 0x000fe20002ffe4ff */
[----:B------:R-:W-:Y:S01]  /*53e0*/  STL [R1+0x200], R98 ;  /* 0x0002006201007387 */ /* 0x000fe20000100800 */
[----:B------:R-:W-:Y:S01]  /*53f0*/  IADD3 R2, P5, R2, R38, RZ ;  /* 0x0000002602027210 */ /* 0x000fe20007fbe0ff */
[----:B------:R-:W-:Y:S01]  /*5400*/  FADD.FTZ R38, R41, UR8 ;  /* 0x0000000829267e21 */ /* 0x000fe20008010000 */
[--C-:B------:R-:W-:Y:S01]  /*5410*/  FADD.FTZ R118, R118, -R40.reuse ;  /* 0x8000002876767221 */ /* 0x100fe20000010000 */
[----:B------:R0:W-:Y:S01]  /*5420*/  STL [R1+0x268], R27 ;  /* 0x0002681b01007387 */ /* 0x0001e20000100800 */
[--C-:B------:R-:W-:Y:S01]  /*5430*/  FADD.FTZ R25, R25, -R40.reuse ;  /* 0x8000002819197221 */ /* 0x100fe20000010000 */
[--C-:B------:R-:W-:Y:S01]  /*5440*/  FADD.FTZ R117, R117, -R40.reuse ;  /* 0x8000002875757221 */ /* 0x100fe20000010000 */
[----:B------:R-:W-:Y:S01]  /*5450*/  SHF.L.U32 R76, R76, 0x10, RZ ;  /* 0x000000104c4c7819 */ /* 0x000fe200000006ff */
[----:B------:R-:W1:Y:S01]  /*5460*/  MUFU.RSQ R38, R38 ;  /* 0x0000002600267308 */ /* 0x000e620000001400 */
[----:B------:R-:W-:Y:S01]  /*5470*/  STL [R1+0x178], R97 ;  /* 0x0001786101007387 */ /* 0x000fe20000100800 */
[----:B------:R-:W-:Y:S01]  /*5480*/  SHF.L.U32 R74, R74, 0x10, RZ ;  /* 0x000000104a4a7819 */ /* 0x000fe200000006ff */
[--C-:B------:R-:W-:Y:S01]  /*5490*/  FADD.FTZ R119, R119, -R40.reuse ;  /* 0x8000002877777221 */ /* 0x100fe20000010000 */
[--C-:B------:R-:W-:Y:S01]  /*54a0*/  FADD.FTZ R114, R114, -R40.reuse ;  /* 0x8000002872727221 */ /* 0x100fe20000010000 */
[----:B------:R4:W-:Y:S01]  /*54b0*/  STL [R1+0x1fc], R96 ;  /* 0x0001fc6001007387 */ /* 0x0009e20000100800 */
[----:B------:R-:W-:Y:S01]  /*54c0*/  SHF.L.U32 R36, R36, 0x10, RZ ;  /* 0x0000001024247819 */ /* 0x000fe200000006ff */
[--C-:B------:R-:W-:Y:S01]  /*54d0*/  FADD.FTZ R120, R120, -R40.reuse ;  /* 0x8000002878787221 */ /* 0x100fe20000010000 */
[--C-:B------:R-:W-:Y:S01]  /*54e0*/  FADD.FTZ R110, R110, -R40.reuse ;  /* 0x800000286e6e7221 */ /* 0x100fe20000010000 */
[----:B------:R-:W-:Y:S01]  /*54f0*/  STL [R1+0x100], R2 ;  /* 0x0001000201007387 */ /* 0x000fe20000100800 */
[----:B------:R-:W-:Y:S01]  /*5500*/  SHF.L.U32 R44, R44, 0x10, RZ ;  /* 0x000000102c2c7819 */ /* 0x000fe200000006ff */
[--C-:B------:R-:W-:Y:S01]  /*5510*/  FADD.FTZ R125, R125, -R40.reuse ;  /* 0x800000287d7d7221 */ /* 0x100fe20000010000 */
[----:B------:R-:W-:Y:S01]  /*5520*/  SHF.L.U32 R50, R50, 0x10, RZ ;  /* 0x0000001032327819 */ /* 0x000fe200000006ff */
[--C-:B------:R-:W-:Y:S01]  /*5530*/  FADD.FTZ R122, R122, -R40.reuse ;  /* 0x800000287a7a7221 */ /* 0x100fe20000010000 */
[----:B------:R-:W-:Y:S01]  /*5540*/  SHF.L.U32 R66, R66, 0x10, RZ ;  /* 0x0000001042427819 */ /* 0x000fe200000006ff */
[----:B------:R-:W-:Y:S01]  /*5550*/  FADD.FTZ R121, R121, -R40 ;  /* 0x8000002879797221 */ /* 0x000fe20000010000 */
[----:B------:R-:W-:Y:S01]  /*5560*/  SHF.L.U32 R78, R78, 0x10, RZ ;  /* 0x000000104e4e7819 */ /* 0x000fe200000006ff */
[C---:B-1----:R-:W-:Y:S01]  /*5570*/  FMUL.FTZ R106, R38.reuse, R106 ;  /* 0x0000006a266a7220 */ /* 0x042fe20000410000 */
[C---:B------:R-:W-:Y:S01]  /*5580*/  FMUL.FTZ R102, R38.reuse, R102 ;  /* 0x0000006626667220 */ /* 0x040fe20000410000 */
[C---:B------:R-:W-:Y:S01]  /*5590*/  FMUL.FTZ R100, R38.reuse, R100 ;  /* 0x0000006426647220 */ /* 0x040fe20000410000 */
[----:B------:R-:W-:Y:S01]  /*55a0*/  FMUL.FTZ R5, R38, R5 ;  /* 0x0000000526057220 */ /* 0x000fe20000410000 */
[C-C-:B0-----:R-:W-:Y:S01]  /*55b0*/  FFMA.FTZ R27, R92.reuse, R106, R94.reuse ;  /* 0x0000006a5c1b7223 */ /* 0x141fe2000001005e */
[--C-:B------:R-:W-:Y:S01]  /*55c0*/  FFMA.FTZ R102, R92, R102, R94.reuse ;  /* 0x000000665c667223 */ /* 0x100fe2000001005e */
[----:B------:R-:W-:Y:S01]  /*55d0*/  FMUL.FTZ R7, R38, R7 ;  /* 0x0000000726077220 */ /* 0x000fe20000410000 */
[----:B------:R-:W-:Y:S01]  /*55e0*/  FFMA.FTZ R100, R92, R100, R94 ;  /* 0x000000645c647223 */ /* 0x000fe2000001005e */
[C---:B------:R-:W-:Y:S01]  /*55f0*/  FMUL.FTZ R11, R38.reuse, R11 ;  /* 0x0000000b260b7220 */ /* 0x040fe20000410000 */
[----:B------:R-:W-:Y:S01]  /*5600*/  STL [R1], R27 ;  /* 0x0000001b01007387 */ /* 0x000fe20000100800 */
[C---:B----4-:R-:W-:Y:S01]  /*5610*/  FMUL.FTZ R96, R38.reuse, R13 ;  /* 0x0000000d26607220 */ /* 0x050fe20000410000 */
[C---:B------:R-:W-:Y:S01]  /*5620*/  FMUL.FTZ R15, R38.reuse, R15 ;  /* 0x0000000f260f7220 */ /* 0x040fe20000410000 */
[C---:B------:R-:W-:Y:S01]  /*5630*/  FMUL.FTZ R97, R38.reuse, R17 ;  /* 0x0000001126617220 */ /* 0x040fe20000410000 */
[----:B------:R-:W-:Y:S01]  /*5640*/  STL [R1+0xf8], R102 ;  /* 0x0000f86601007387 */ /* 0x000fe20000100800 */
[----:B------:R-:W-:Y:S01]  /*5650*/  FMUL.FTZ R19, R38, R19 ;  /* 0x0000001326137220 */ /* 0x000fe20000410000 */
[----:B------:R-:W-:Y:S01]  /*5660*/  FMUL.FTZ R41, R0, R38 ;  /* 0x0000002600297220 */ /* 0x000fe20000410000 */
[C---:B------:R-:W-:Y:S01]  /*5670*/  FMUL.FTZ R98, R38.reuse, R21 ;  /* 0x0000001526627220 */ /* 0x040fe20000410000 */
[----:B------:R0:W-:Y:S01]  /*5680*/  STL [R1+0xfc], R100 ;  /* 0x0000fc6401007387 */ /* 0x0001e20000100800 */
[C---:B------:R-:W-:Y:S01]  /*5690*/  FMUL.FTZ R0, R38.reuse, R115 ;  /* 0x0000007326007220 */ /* 0x040fe20000410000 */
[C---:B------:R-:W-:Y:S01]  /*56a0*/  FMUL.FTZ R115, R38.reuse, R23 ;  /* 0x0000001726737220 */ /* 0x040fe20000410000 */
[C---:B------:R-:W-:Y:S01]  /*56b0*/  FMUL.FTZ R118, R38.reuse, R118 ;  /* 0x0000007626767220 */ /* 0x040fe20000410000 */
[----:B------:R-:W-:Y:S01]  /*56c0*/  FMUL.FTZ R117, R38, R117 ;  /* 0x0000007526757220 */ /* 0x000fe20000410000 */
[----:B------:R-:W-:Y:S01]  /*56d0*/  FADD.FTZ R76, -R40, R76 ;  /* 0x0000004c284c7221 */ /* 0x000fe20000010100 */
[C---:B------:R-:W-:Y:S01]  /*56e0*/  FMUL.FTZ R119, R38.reuse, R119 ;  /* 0x0000007726777220 */ /* 0x040fe20000410000 */
[----:B------:R-:W-:Y:S01]  /*56f0*/  FMUL.FTZ R114, R38, R114 ;  /* 0x0000007226727220 */ /* 0x000fe20000410000 */
[----:B------:R-:W-:Y:S01]  /*5700*/  FADD.FTZ R74, -R40, R74 ;  /* 0x0000004a284a7221 */ /* 0x000fe20000010100 */
[--C-:B------:R-:W-:Y:S01]  /*5710*/  FADD.FTZ R112, R112, -R40.reuse ;  /* 0x8000002870707221 */ /* 0x100fe20000010000 */
[--C-:B------:R-:W-:Y:S01]  /*5720*/  FADD.FTZ R108, R108, -R40.reuse ;  /* 0x800000286c6c7221 */ /* 0x100fe20000010000 */
[----:B------:R-:W-:Y:S01]  /*5730*/  FADD.FTZ R104, R104, -R40 ;  /* 0x8000002868687221 */ /* 0x000fe20000010000 */
[C---:B------:R-:W-:Y:S01]  /*5740*/  FMUL.FTZ R120, R38.reuse, R120 ;  /* 0x0000007826787220 */ /* 0x040fe20000410000 */
[----:B------:R-:W-:Y:S01]  /*5750*/  FMUL.FTZ R110, R38, R110 ;  /* 0x0000006e266e7220 */ /* 0x000fe20000410000 */
[----:B------:R-:W-:Y:S01]  /*5760*/  SHF.L.U32 R29, R29, 0x10, RZ ;  /* 0x000000101d1d7819 */ /* 0x000fe200000006ff */
[C---:B------:R-:W-:Y:S01]  /*5770*/  FADD.FTZ R36, -R40.reuse, R36 ;  /* 0x0000002428247221 */ /* 0x040fe20000010100 */
[----:B------:R-:W-:Y:S01]  /*5780*/  SHF.L.U32 R85, R85, 0x10, RZ ;  /* 0x0000001055557819 */ /* 0x000fe200000006ff */
[----:B------:R-:W-:Y:S01]  /*5790*/  FADD.FTZ R44, -R40, R44 ;  /* 0x0000002c282c7221 */ /* 0x000fe20000010100 */
[----:B------:R-:W-:Y:S01]  /*57a0*/  SHF.L.U32 R87, R87, 0x10, RZ ;  /* 0x0000001057577819 */ /* 0x000fe200000006ff */
[----:B------:R-:W-:Y:S01]  /*57b0*/  FMUL.FTZ R76, R38, R76 ;  /* 0x0000004c264c7220 */ /* 0x000fe20000410000 */
[----:B------:R-:W-:Y:S01]  /*57c0*/  SHF.L.U32 R42, R42, 0x10, RZ ;  /* 0x000000102a2a7819 */ /* 0x000fe200000006ff */
[----:B------:R-:W-:Y:S01]  /*57d0*/  FFMA.FTZ R13, R92, R119, R94 ;  /* 0x000000775c0d7223 */ /* 0x000fe2000001005e */
[----:B------:R-:W-:Y:S01]  /*57e0*/  FADD.FTZ R50, -R40, R50 ;  /* 0x0000003228327221 */ /* 0x000fe20000010100 */
        /* <DEDUP_REMOVED lines=9> */
[----:B------:R-:W-:Y:S01]  /*5880*/  SHF.L.U32 R28, R28, 0x10, RZ ;  /* 0x000000101c1c7819 */ /* 0x000fe200000006ff */
[----:B------:R-:W-:Y:S01]  /*5890*/  FADD.FTZ R66, -R40, R66 ;  /* 0x0000004228427221 */ /* 0x000fe20000010100 */
[----:B------:R-:W-:Y:S01]  /*58a0*/  SHF.L.U32 R32, R32, 0x10, RZ ;  /* 0x0000001020207819 */ /* 0x000fe200000006ff */
[----:B------:R-:W-:Y:S01]  /*58b0*/  FADD.FTZ R78, -R40, R78 ;  /* 0x0000004e284e7221 */ /* 0x000fe20000010100 */
[----:B------:R-:W-:Y:S01]  /*58c0*/  SHF.L.U32 R64, R64, 0x10, RZ ;  /* 0x0000001040407819 */ /* 0x000fe200000006ff */
[----:B------:R-:W-:Y:S01]  /*58d0*/  FFMA.FTZ R120, R92, R110, R94 ;  /* 0x0000006e5c787223 */ /* 0x000fe2000001005e */
[----:B------:R-:W-:Y:S01]  /*58e0*/  SHF.L.U32 R60, R60, 0x10, RZ ;  /* 0x000000103c3c7819 */ /* 0x000fe200000006ff */
[----:B------:R-:W-:Y:S01]  /*58f0*/  FADD.FTZ R29, -R40, R29 ;  /* 0x0000001d281d7221 */ /* 0x000fe20000010100 */
[----:B------:R-:W-:Y:S01]  /*5900*/  SHF.L.U32 R80, R80, 0x10, RZ ;  /* 0x0000001050507819 */ /* 0x000fe200000006ff */
[----:B------:R-:W-:Y:S01]  /*5910*/  FADD.FTZ R42, -R40, R42 ;  /* 0x0000002a282a7221 */ /* 0x000fe20000010100 */
[----:B------:R-:W-:Y:S01]  /*5920*/  SHF.L.U32 R72, R72, 0x10, RZ ;  /* 0x0000001048487819 */ /* 0x000fe200000006ff */
[--C-:B------:R-:W-:Y:S01]  /*5930*/  FFMA.FTZ R41, R41, R92, R94.reuse ;  /* 0x0000005c29297223 */ /* 0x100fe2000001005e */
[----:B------:R-:W-:Y:S01]  /*5940*/  SHF.L.U32 R82, R82, 0x10, RZ ;  /* 0x0000001052527819 */ /* 0x000fe200000006ff */
[--C-:B------:R-:W-:Y:S01]  /*5950*/  FFMA.FTZ R23, R92, R122, R94.reuse ;  /* 0x0000007a5c177223 */ /* 0x100fe2000001005e */
[----:B------:R-:W-:Y:S01]  /*5960*/  SHF.L.U32 R46, R46, 0x10, RZ ;  /* 0x000000102e2e7819 */ /* 0x000fe200000006ff */
[C-C-:B------:R-:W-:Y:S01]  /*5970*/  FFMA.FTZ R21, R92.reuse, R121, R94.reuse ;  /* 0x000000795c157223 */ /* 0x140fe2000001005e */
[----:B------:R-:W-:Y:S01]  /*5980*/  SHF.L.U32 R83, R83, 0x10, RZ ;  /* 0x0000001053537819 */ /* 0x000fe200000006ff */
[C-C-:B------:R-:W-:Y:S01]  /*5990*/  FFMA.FTZ R0, R92.reuse, R0, R94.reuse ;  /* 0x000000005c007223 */ /* 0x140fe2000001005e */
[C-C-:B------:R-:W-:Y:S01]  /*59a0*/  FFMA.FTZ R112, R92.reuse, R112, R94.reuse ;  /* 0x000000705c707223 */ /* 0x140fe2000001005e */
[C-C-:B------:R-:W-:Y:S01]  /*59b0*/  FFMA.FTZ R108, R92.reuse, R108, R94.reuse ;  /* 0x0000006c5c6c7223 */ /* 0x140fe2000001005e */
[----:B------:R-:W-:Y:S01]  /*59c0*/  FFMA.FTZ R104, R92, R104, R94 ;  /* 0x000000685c687223 */ /* 0x000fe2000001005e */
[----:B------:R-:W-:Y:S01]  /*59d0*/  FMUL.FTZ R78, R38, R78 ;  /* 0x0000004e264e7220 */ /* 0x000fe20000410000 */
[C---:B------:R-:W-:Y:S01]  /*59e0*/  FADD.FTZ R28, -R40.reuse, R28 ;  /* 0x0000001c281c7221 */ /* 0x040fe20000010100 */
[C---:B------:R-:W-:Y:S01]  /*59f0*/  FADD.FTZ R32, -R40.reuse, R32 ;  /* 0x0000002028207221 */ /* 0x040fe20000010100 */
[----:B------:R-:W-:Y:S01]  /*5a00*/  FADD.FTZ R64, -R40, R64 ;  /* 0x0000004028407221 */ /* 0x000fe20000010100 */
[----:B------:R-:W-:Y:S01]  /*5a10*/  SHF.L.U32 R52, R52, 0x10, RZ ;  /* 0x0000001034347819 */ /* 0x000fe200000006ff */
[C---:B------:R-:W-:Y:S01]  /*5a20*/  FADD.FTZ R60, -R40.reuse, R60 ;  /* 0x0000003c283c7221 */ /* 0x040fe20000010100 */
[----:B------:R-:W-:Y:S01]  /*5a30*/  FADD.FTZ R80, -R40, R80 ;  /* 0x0000005028507221 */ /* 0x000fe20000010100 */
[----:B------:R-:W-:Y:S01]  /*5a40*/  SHF.L.U32 R48, R48, 0x10, RZ ;  /* 0x0000001030307819 */ /* 0x000fe200000006ff */
[----:B------:R-:W-:Y:S01]  /*5a50*/  FADD.FTZ R72, -R40, R72 ;  /* 0x0000004828487221 */ /* 0x000fe20000010100 */
[----:B------:R-:W-:Y:S01]  /*5a60*/  SHF.L.U32 R84, R84, 0x10, RZ ;  /* 0x0000001054547819 */ /* 0x000fe200000006ff */
[----:B------:R-:W-:Y:S01]  /*5a70*/  FADD.FTZ R82, -R40, R82 ;  /* 0x0000005228527221 */ /* 0x000fe20000010100 */
[----:B------:R-:W-:Y:S01]  /*5a80*/  SHF.L.U32 R86, R86, 0x10, RZ ;  /* 0x0000001056567819 */ /* 0x000fe200000006ff */
[C---:B------:R-:W-:Y:S01]  /*5a90*/  FADD.FTZ R46, -R40.reuse, R46 ;  /* 0x0000002e282e7221 */ /* 0x040fe20000010100 */
[----:B------:R-:W-:Y:S01]  /*5aa0*/  FADD.FTZ R83, -R40, R83 ;  /* 0x0000005328537221 */ /* 0x000fe20000010100 */
[----:B------:R-:W-:Y:S01]  /*5ab0*/  SHF.L.U32 R88, R88, 0x10, RZ ;  /* 0x0000001058587819 */ /* 0x000fe200000006ff */
[C---:B0-----:R-:W-:Y:S01]  /*5ac0*/  FMUL.FTZ R100, R38.reuse, R28 ;  /* 0x0000001c26647220 */ /* 0x041fe20000410000 */
[C---:B------:R-:W-:Y:S01]  /*5ad0*/  FMUL.FTZ R28, R38.reuse, R60 ;  /* 0x0000003c261c7220 */ /* 0x040fe20000410000 */
[----:B------:R-:W-:Y:S01]  /*5ae0*/  FMUL.FTZ R80, R38, R80 ;  /* 0x0000005026507220 */ /* 0x000fe20000410000 */
[----:B------:R-:W-:Y:S01]  /*5af0*/  FADD.FTZ R52, -R40, R52 ;  /* 0x0000003428347221 */ /* 0x000fe20000010100 */
[----:B------:R-:W-:Y:S01]  /*5b00*/  FMUL.FTZ R82, R38, R82 ;  /* 0x0000005226527220 */ /* 0x000fe20000410000 */
[C---:B------:R-:W-:Y:S01]  /*5b10*/  FADD.FTZ R48, -R40.reuse, R48 ;  /* 0x0000003028307221 */ /* 0x040fe20000010100 */
[----:B------:R-:W-:Y:S01]  /*5b20*/  FADD.FTZ R84, -R40, R84 ;  /* 0x0000005428547221 */ /* 0x000fe20000010100 */
[----:B------:R-:W-:Y:S01]  /*5b30*/  FMUL.FTZ R83, R38, R83 ;  /* 0x0000005326537220 */ /* 0x000fe20000410000 */
[C---:B------:R-:W-:Y:S01]  /*5b40*/  FADD.FTZ R86, -R40.reuse, R86 ;  /* 0x0000005628567221 */ /* 0x040fe20000010100 */
[----:B------:R-:W-:Y:S01]  /*5b50*/  FADD.FTZ R88, -R40, R88 ;  /* 0x0000005828587221 */ /* 0x000fe20000010100 */
[----:B------:R-:W-:Y:S01]  /*5b60*/  FMUL.FTZ R84, R38, R84 ;  /* 0x0000005426547220 */ /* 0x000fe20000410000 */
[----:B------:R-:W-:Y:S01]  /*5b70*/  SHF.L.U32 R68, R68, 0x10, RZ ;  /* 0x0000001044447819 */ /* 0x000fe200000006ff */
[C---:B------:R-:W-:Y:S01]  /*5b80*/  FMUL.FTZ R86, R38.reuse, R86 ;  /* 0x0000005626567220 */ /* 0x040fe20000410000 */
[----:B------:R-:W-:Y:S01]  /*5b90*/  FMUL.FTZ R88, R38, R88 ;  /* 0x0000005826587220 */ /* 0x000fe20000410000 */
[----:B------:R-:W-:-:S02]  /*5ba0*/  SHF.L.U32 R30, R30, 0x10, RZ ;  /* 0x000000101e1e7819 */ /* 0x000fc400000006ff */
[----:B------:R-:W-:Y:S02]  /*5bb0*/  SHF.L.U32 R62, R62, 0x10, RZ ;  /* 0x000000103e3e7819 */ /* 0x000fe400000006ff */
[----:B------:R-:W-:Y:S02]  /*5bc0*/  SHF.L.U32 R34, R34, 0x10, RZ ;  /* 0x0000001022227819 */ /* 0x000fe400000006ff */
[----:B------:R-:W-:Y:S02]  /*5bd0*/  SHF.L.U32 R58, R58, 0x10, RZ ;  /* 0x000000103a3a7819 */ /* 0x000fe400000006ff */
[----:B------:R-:W-:Y:S02]  /*5be0*/  SHF.L.U32 R56, R56, 0x10, RZ ;  /* 0x0000001038387819 */ /* 0x000fe400000006ff */
[----:B------:R-:W-:Y:S02]  /*5bf0*/  SHF.L.U32 R93, R93, 0x10, RZ ;  /* 0x000000105d5d7819 */ /* 0x000fe400000006ff */
[----:B------:R-:W-:Y:S01]  /*5c00*/  SHF.L.U32 R95, R95, 0x10, RZ ;  /* 0x000000105f5f7819 */ /* 0x000fe200000006ff */
[--C-:B------:R-:W-:Y:S01]  /*5c10*/  FADD.FTZ R105, R105, -R40.reuse ;  /* 0x8000002869697221 */ /* 0x100fe20000010000 */
[--C-:B------:R-:W-:Y:S01]  /*5c20*/  FADD.FTZ R18, R18, -R40.reuse ;  /* 0x8000002812127221 */ /* 0x100fe20000010000 */
[----:B------:R-:W-:Y:S01]  /*5c30*/  FADD.FTZ R6, R6, -R40 ;  /* 0x8000002806067221 */ /* 0x000fe20000010000 */
[----:B------:R-:W-:-:S02]  /*5c40*/  SHF.L.U32 R54, R54, 0x10, RZ ;  /* 0x0000001036367819 */ /* 0x000fc400000006ff */
[----:B------:R-:W-:Y:S02]  /*5c50*/  SHF.L.U32 R70, R70, 0x10, RZ ;  /* 0x0000001046467819 */ /* 0x000fe400000006ff */
        /* <DEDUP_REMOVED lines=18> */
[----:B------:R-:W-:Y:S01]  /*5d80*/  SHF.L.U32 R31, R31, 0x10, RZ ;  /* 0x000000101f1f7819 */ /* 0x000fe200000006ff */
[----:B------:R-:W-:Y:S01]  /*5d90*/  ULDC.64 UR8, c[0x0][0x210] ;  /* 0x0000840000087ab9 */ /* 0x000fe20000000a00 */
[----:B--2---:R-:W-:Y:S01]  /*5da0*/  FADD.FTZ R2, R91, -R40 ;  /* 0x800000285b027221 */ /* 0x004fe20000010000 */
[----:B------:R-:W-:Y:S01]  /*5db0*/  FMUL.FTZ R91, R38, R9 ;  /* 0x00000009265b7220 */ /* 0x000fe20000410000 */
[----:B------:R-:W-:-:S02]  /*5dc0*/  FFMA.FTZ R9, R92, R118, R94 ;  /* 0x000000765c097223 */ /* 0x000fc4000001005e */
[C---:B------:R-:W-:Y:S01]  /*5dd0*/  FMUL.FTZ R123, R38.reuse, R2 ;  /* 0x00000002267b7220 */ /* 0x040fe20000410000 */
[C---:B------:R-:W-:Y:S01]  /*5de0*/  FMUL.FTZ R2, R38.reuse, R116 ;  /* 0x0000007426027220 */ /* 0x040fe20000410000 */
[----:B------:R-:W-:Y:S01]  /*5df0*/  FMUL.FTZ R116, R38, R25 ;  /* 0x0000001926747220 */ /* 0x000fe20000410000 */
[C-C-:B------:R-:W-:Y:S01]  /*5e00*/  FFMA.FTZ R25, R92.reuse, R125, R94.reuse ;  /* 0x0000007d5c197223 */ /* 0x140fe2000001005e */
[C-C-:B------:R-:W-:Y:S01]  /*5e10*/  FFMA.FTZ R123, R92.reuse, R123, R94.reuse ;  /* 0x0000007b5c7b7223 */ /* 0x140fe2000001005e */
[----:B------:R-:W-:Y:S01]  /*5e20*/  FFMA.FTZ R2, R92, R2, R94 ;  /* 0x000000025c027223 */ /* 0x000fe2000001005e */
[----:B---3--:R-:W-:Y:S01]  /*5e30*/  FADD.FTZ R39, R89, -R40 ;  /* 0x8000002859277221 */ /* 0x008fe20000010000 */
[----:B------:R-:W-:Y:S01]  /*5e40*/  FMUL.FTZ R89, R38, R3 ;  /* 0x0000000326597220 */ /* 0x000fe20000410000 */
[--C-:B------:R-:W-:Y:S02]  /*5e50*/  FFMA.FTZ R3, R92, R117, R94.reuse ;  /* 0x000000755c037223 */ /* 0x100fe4000001005e */
[----:B------:R-:W-:Y:S01]  /*5e60*/  FMUL.FTZ R39, R38, R39 ;  /* 0x0000002726277220 */ /* 0x000fe20000410000 */
[C-C-:B------:R-:W-:Y:S01]  /*5e70*/  FFMA.FTZ R27, R92.reuse, R89, R94.reuse ;  /* 0x000000595c1b7223 */ /* 0x140fe2000001005e */
[C-C-:B------:R-:W-:Y:S01]  /*5e80*/  FFMA.FTZ R89, R92.reuse, R5, R94.reuse ;  /* 0x000000055c597223 */ /* 0x140fe2000001005e */
[C-C-:B------:R-:W-:Y:S01]  /*5e90*/  FFMA.FTZ R5, R92.reuse, R7, R94.reuse ;  /* 0x000000075c057223 */ /* 0x140fe2000001005e */
[C-C-:B------:R-:W-:Y:S01]  /*5ea0*/  FFMA.FTZ R7, R92.reuse, R11, R94.reuse ;  /* 0x0000000b5c077223 */ /* 0x140fe2000001005e */
[C-C-:B------:R-:W-:Y:S01]  /*5eb0*/  FFMA.FTZ R11, R92.reuse, R15, R94.reuse ;  /* 0x0000000f5c0b7223 */ /* 0x140fe2000001005e */
[----:B------:R0:W-:Y:S01]  /*5ec0*/  STL [R1+0x14c], R27 ;  /* 0x00014c1b01007387 */ /* 0x0001e20000100800 */
[----:B------:R-:W-:-:S03]  /*5ed0*/  FFMA.FTZ R39, R92, R39, R94 ;  /* 0x000000275c277223 */ /* 0x000fc6000001005e */
[----:B------:R-:W-:Y:S04]  /*5ee0*/  STL [R1+0x170], R89 ;  /* 0x0001705901007387 */ /* 0x000fe80000100800 */
[----:B------:R1:W-:Y:S01]  /*5ef0*/  STL [R1+0x184], R5 ;  /* 0x0001840501007387 */ /* 0x0003e20000100800 */
[----:B0-----:R-:W-:-:S05]  /*5f00*/  FFMA.FTZ R27, R92, R91, R94 ;  /* 0x0000005b5c1b7223 */ /* 0x001fca000001005e */
[----:B------:R-:W-:Y:S01]  /*5f10*/  STL [R1+0x190], R27 ;  /* 0x0001901b01007387 */ /* 0x000fe20000100800 */
[----:B-1----:R-:W-:-:S03]  /*5f20*/  FFMA.FTZ R5, R92, R96, R94 ;  /* 0x000000605c057223 */ /* 0x002fc6000001005e */
        /* <DEDUP_REMOVED lines=8> */
[----:B------:R-:W-:Y:S01]  /*5fb0*/  STL [R1+0x1bc], R11 ;  /* 0x0001bc0b01007387 */ /* 0x000fe20000100800 */
[----:B0-----:R-:W-:-:S03]  /*5fc0*/  FFMA.FTZ R7, R92, R115, R94 ;  /* 0x000000735c077223 */ /* 0x001fc6000001005e */
[----:B------:R-:W2:Y:S01]  /*5fd0*/  LDL.LU R118, [R1+0x44] ;  /* 0x0000440001767983 */ /* 0x000ea20000300800 */
[----:B-1----:R-:W-:-:S03]  /*5fe0*/  FFMA.FTZ R5, R92, R116, R94 ;  /* 0x000000745c057223 */ /* 0x002fc6000001005e */
[----:B------:R-:W-:Y:S01]  /*5ff0*/  STL [R1+0x1c4], R7 ;  /* 0x0001c40701007387 */ /* 0x000fe20000100800 */
[----:B------:R-:W-:-:S03]  /*6000*/  FMUL.FTZ R96, R38, R36 ;  /* 0x0000002426607220 */ /* 0x000fc60000410000 */
[----:B------:R-:W3:Y:S01]  /*6010*/  LDL.LU R117, [R1+0x40] ;  /* 0x0000400001757983 */ /* 0x000ee20000300800 */
[C---:B------:R-:W-:Y:S01]  /*6020*/  FMUL.FTZ R91, R38.reuse, R44 ;  /* 0x0000002c265b7220 */ /* 0x040fe20000410000 */
[----:B------:R-:W-:Y:S02]  /*6030*/  FFMA.FTZ R27, R85, R76, R87 ;  /* 0x0000004c551b7223 */ /* 0x000fe40000010057 */
[----:B------:R0:W-:Y:S01]  /*6040*/  STL [R1+0x1c8], R5 ;  /* 0x0001c80501007387 */ /* 0x0001e20000100800 */
[----:B------:R-:W-:-:S03]  /*6050*/  FMUL.FTZ R44, R38, R50 ;  /* 0x00000032262c7220 */ /* 0x000fc60000410000 */
[----:B------:R-:W4:Y:S01]  /*6060*/  LDL.LU R114, [R1+0x2c] ;  /* 0x00002c0001727983 */ /* 0x000f220000300800 */
[C---:B------:R-:W-:Y:S01]  /*6070*/  FMUL.FTZ R50, R38.reuse, R66 ;  /* 0x0000004226327220 */ /* 0x040fe20000410000 */
[C-C-:B------:R-:W-:Y:S02]  /*6080*/  FFMA.FTZ R116, R85.reuse, R74, R87.reuse ;  /* 0x0000004a55747223 */ /* 0x140fe40000010057 */
[----:B------:R-:W5:Y:S01]  /*6090*/  LDL.LU R110, [R1+0x28] ;  /* 0x00002800016e7983 */ /* 0x000f620000300800 */
[C---:B------:R-:W-:Y:S01]  /*60a0*/  FMUL.FTZ R94, R38.reuse, R29 ;  /* 0x0000001d265e7220 */ /* 0x040fe20000410000 */
[----:B------:R-:W-:Y:S02]  /*60b0*/  FFMA.FTZ R66, R85, R96, R87 ;  /* 0x0000006055427223 */ /* 0x000fe40000010057 */
[----:B------:R-:W3:Y:S01]  /*60c0*/  LDL.LU R106, [R1+0x24] ;  /* 0x00002400016a7983 */ /* 0x000ee20000300800 */
[----:B------:R-:W-:-:S03]  /*60d0*/  FMUL.FTZ R92, R38, R42 ;  /* 0x0000002a265c7220 */ /* 0x000fc60000410000 */
[----:B------:R-:W3:Y:S04]  /*60e0*/  LDL.LU R102, [R1+0x20] ;  /* 0x0000200001667983 */ /* 0x000ee80000300800 */
[----:B------:R-:W3:Y:S01]  /*60f0*/  LDL.LU R74, [R1+0x1c] ;  /* 0x00001c00014a7983 */ /* 0x000ee20000300800 */
[----:B0-----:R-:W-:-:S03]  /*6100*/  FMUL.FTZ R5, R38, R32 ;  /* 0x0000002026057220 */ /* 0x001fc60000410000 */
[----:B------:R-:W3:Y:S01]  /*6110*/  LDL.LU R96, [R1+0x18] ;  /* 0x0000180001607983 */ /* 0x000ee20000300800 */
[----:B------:R-:W-:-:S03]  /*6120*/  FMUL.FTZ R15, R38, R64 ;  /* 0x00000040260f7220 */ /* 0x000fc60000410000 */
[----:B------:R0:W-:Y:S01]  /*6130*/  STL [R1+0x18c], R27 ;  /* 0x00018c1b01007387 */ /* 0x0001e20000100800 */
[C-C-:B------:R-:W-:Y:S01]  /*6140*/  FFMA.FTZ R64, R85.reuse, R94, R87.reuse ;  /* 0x0000005e55407223 */ /* 0x140fe20000010057 */
[C---:B------:R-:W-:Y:S01]  /*6150*/  FMUL.FTZ R29, R38.reuse, R72 ;  /* 0x00000048261d7220 */ /* 0x040fe20000410000 */
[C-C-:B------:R-:W-:Y:S01]  /*6160*/  FFMA.FTZ R60, R85.reuse, R92, R87.reuse ;  /* 0x0000005c553c7223 */ /* 0x140fe20000010057 */
[----:B------:R-:W3:Y:S01]  /*6170*/  LDL.LU R94, [R1+0x14] ;  /* 0x00001400015e7983 */ /* 0x000ee20000300800 */
[----:B------:R-:W-:Y:S01]  /*6180*/  FMUL.FTZ R89, R38, R46 ;  /* 0x0000002e26597220 */ /* 0x000fe20000410000 */
[C-C-:B0-----:R-:W-:Y:S02]  /*6190*/  FFMA.FTZ R27, R85.reuse, R78, R87.reuse ;  /* 0x0000004e551b7223 */ /* 0x141fe40000010057 */
[----:B------:R-:W3:Y:S01]  /*61a0*/  LDL.LU R92, [R1+0x10] ;  /* 0x00001000015c7983 */ /* 0x000ee20000300800 */
[C-C-:B------:R-:W-:Y:S01]  /*61b0*/  FFMA.FTZ R72, R85.reuse, R5, R87.reuse ;  /* 0x0000000555487223 */ /* 0x140fe20000010057 */
[----:B------:R-:W-:-:S02]  /*61c0*/  FFMA.FTZ R5, R85, R50, R87 ;  /* 0x0000003255057223 */ /* 0x000fc40000010057 */
[----:B------:R0:W-:Y:S01]  /*61d0*/  STL [R1+0x194], R27 ;  /* 0x0001941b01007387 */ /* 0x0001e20000100800 */
[C---:B------:R-:W-:Y:S01]  /*61e0*/  FMUL.FTZ R42, R38.reuse, R52 ;  /* 0x00000034262a7220 */ /* 0x040fe20000410000 */
[C-C-:B------:R-:W-:Y:S01]  /*61f0*/  FFMA.FTZ R115, R85.reuse, R29, R87.reuse ;  /* 0x0000001d55737223 */ /* 0x140fe20000010057 */
[C-C-:B------:R-:W-:Y:S01]  /*6200*/  FFMA.FTZ R50, R85.reuse, R82, R87.reuse ;  /* 0x0000005255327223 */ /* 0x140fe20000010057 */
[----:B------:R-:W-:Y:S01]  /*6210*/  FMUL.FTZ R46, R38, R48 ;  /* 0x00000030262e7220 */ /* 0x000fe20000410000 */
[C-C-:B------:R-:W-:Y:S01]  /*6220*/  FFMA.FTZ R52, R85.reuse, R91, R87.reuse ;  /* 0x0000005b55347223 */ /* 0x140fe20000010057 */
[C-C-:B------:R-:W-:Y:S01]  /*6230*/  FFMA.FTZ R29, R85.reuse, R83, R87.reuse ;  /* 0x00000053551d7223 */ /* 0x140fe20000010057 */
[C-C-:B------:R-:W-:Y:S01]  /*6240*/  FFMA.FTZ R48, R85.reuse, R89, R87.reuse ;  /* 0x0000005955307223 */ /* 0x140fe20000010057 */
[----:B------:R-:W3:Y:S01]  /*6250*/  LDL.LU R91, [R1+0xc] ;  /* 0x00000c00015b7983 */ /* 0x000ee20000300800 */
[----:B0-----:R-:W-:-:S03]  /*6260*/  FFMA.FTZ R27, R85, R80, R87 ;  /* 0x00000050551b7223 */ /* 0x001fc60000010057 */
[----:B------:R-:W3:Y:S04]  /*6270*/  LDL.LU R89, [R1+0x8] ;  /* 0x0000080001597983 */ /* 0x000ee80000300800 */
[----:B------:R0:W-:Y:S04]  /*6280*/  STL [R1+0x19c], R27 ;  /* 0x00019c1b01007387 */ /* 0x0001e80000100800 */
[----:B------:R1:W-:Y:S04]  /*6290*/  STL [R1+0x1a4], R50 ;  /* 0x0001a43201007387 */ /* 0x0003e80000100800 */
[----:B------:R1:W-:Y:S01]  /*62a0*/  STL [R1+0x1b0], R29 ;  /* 0x0001b01d01007387 */ /* 0x0003e20000100800 */
[C-C-:B0-----:R-:W-:Y:S01]  /*62b0*/  FFMA.FTZ R27, R85.reuse, R84, R87.reuse ;  /* 0x00000054551b7223 */ /* 0x141fe20000010057 */
[----:B-1----:R-:W-:-:S04]  /*62c0*/  FFMA.FTZ R50, R85, R86, R87 ;  /* 0x0000005655327223 */ /* 0x002fc80000010057 */
[----:B------:R-:W-:Y:S01]  /*62d0*/  STL [R1+0x1b8], R27 ;  /* 0x0001b81b01007387 */ /* 0x000fe20000100800 */
[----:B------:R-:W-:-:S03]  /*62e0*/  FFMA.FTZ R29, R85, R88, R87 ;  /* 0x00000058551d7223 */ /* 0x000fc60000010057 */
[----:B------:R-:W-:Y:S04]  /*62f0*/  STL [R1+0x1c0], R50 ;  /* 0x0001c03201007387 */ /* 0x000fe80000100800 */
[----:B------:R2:W-:Y:S04]  /*6300*/  STL [R1+0x1cc], R29 ;  /* 0x0001cc1d01007387 */ /* 0x0005e80000100800 */
[----:B------:R-:W3:Y:S01]  /*6310*/  LDL.LU R122, [R1+0x34] ;  /* 0x00003400017a7983 */ /* 0x000ee20000300800 */
        /* <DEDUP_REMOVED lines=14> */
[--C-:B--2---:R-:W-:Y:S01]  /*6400*/  FADD.FTZ R29, R118, -R40.reuse ;  /* 0x80000028761d7221 */ /* 0x104fe20000010000 */
[--C-:B----4-:R-:W-:Y:S01]  /*6410*/  FADD.FTZ R56, R114, -R40.reuse ;  /* 0x8000002872387221 */ /* 0x110fe20000010000 */
[--C-:B-----5:R-:W-:Y:S01]  /*6420*/  FADD.FTZ R58, R110, -R40.reuse ;  /* 0x800000286e3a7221 */ /* 0x120fe20000010000 */
[--C-:B---3--:R-:W-:Y:S01]  /*6430*/  FADD.FTZ R62, R106, -R40.reuse ;  /* 0x800000286a3e7221 */ /* 0x108fe20000010000 */
[----:B------:R-:W-:-:S04]  /*6440*/  FADD.FTZ R76, R96, -R40 ;  /* 0x80000028604c7221 */ /* 0x000fc80000010000 */
[----:B------:R-:W-:Y:S01]  /*6450*/  FMUL.FTZ R76, R38, R76 ;  /* 0x0000004c264c7220 */ /* 0x000fe20000410000 */
[----:B------:R-:W-:-:S04]  /*6460*/  FADD.FTZ R78, R94, -R40 ;  /* 0x800000285e4e7221 */ /* 0x000fc80000010000 */
[----:B------:R-:W-:Y:S01]  /*6470*/  FMUL.FTZ R86, R38, R78 ;  /* 0x0000004e26567220 */ /* 0x000fe20000410000 */
[C-C-:B------:R-:W-:Y:S01]  /*6480*/  FFMA.FTZ R78, R93.reuse, R76, R95.reuse ;  /* 0x0000004c5d4e7223 */ /* 0x140fe2000001005f */
[--C-:B------:R-:W-:Y:S02]  /*6490*/  FADD.FTZ R68, R102, -R40.reuse ;  /* 0x8000002866447221 */ /* 0x100fe40000010000 */
[--C-:B------:R-:W-:Y:S02]  /*64a0*/  FFMA.FTZ R76, R93, R86, R95.reuse ;  /* 0x000000565d4c7223 */ /* 0x100fe4000001005f */
[----:B------:R-:W2:Y:S04]  /*64b0*/  LDL.LU R86, [R1+0x30] ;  /* 0x0000300001567983 */ /* 0x000ea80000300800 */
[----:B------:R-:W3:Y:S04]  /*64c0*/  LDL.LU R102, [R1+0x38] ;  /* 0x0000380001667983 */ /* 0x000ee80000300800 */
[----:B------:R-:W4:Y:S01]  /*64d0*/  LDL.LU R106, [R1+0x3c] ;  /* 0x00003c00016a7983 */ /* 0x000f220000300800 */
[----:B------:R-:W-:Y:S01]  /*64e0*/  FADD.FTZ R82, R91, -R40 ;  /* 0x800000285b527221 */ /* 0x000fe20000010000 */
[----:B------:R-:W-:Y:S01]  /*64f0*/  FMUL.FTZ R91, R38, R6 ;  /* 0x00000006265b7220 */ /* 0x000fe20000410000 */
[C-C-:B------:R-:W-:Y:S01]  /*6500*/  FFMA.FTZ R6, R93.reuse, R105, R95.reuse ;  /* 0x000000695d067223 */ /* 0x140fe2000001005f */
[----:B------:R-:W5:Y:S01]  /*6510*/  LDL.LU R110, [R1+0x48] ;  /* 0x00004800016e7983 */ /* 0x000f620000300800 */
[----:B------:R-:W-:-:S03]  /*6520*/  FFMA.FTZ R105, R93, R18, R95 ;  /* 0x000000125d697223 */ /* 0x000fc6000001005f */
[----:B------:R-:W5:Y:S04]  /*6530*/  LDL.LU R114, [R1+0x4c] ;  /* 0x00004c0001727983 */ /* 0x000f680000300800 */
[----:B------:R-:W5:Y:S01]  /*6540*/  LDL.LU R118, [R1+0x50] ;  /* 0x0000500001767983 */ /* 0x000f620000300800 */
[----:B------:R-:W-:-:S03]  /*6550*/  SHF.L.U32 R18, R122, 0x10, RZ ;  /* 0x000000107a127819 */ /* 0x000fc600000006ff */
[----:B------:R-:W2:Y:S01]  /*6560*/  LDL.LU R122, [R1+0x54] ;  /* 0x00005400017a7983 */ /* 0x000ea20000300800 */
[C---:B------:R-:W-:Y:S01]  /*6570*/  FADD.FTZ R54, -R40.reuse, R54 ;  /* 0x0000003628367221 */ /* 0x040fe20000010100 */
[C---:B------:R-:W-:Y:S01]  /*6580*/  FADD.FTZ R70, -R40.reuse, R70 ;  /* 0x0000004628467221 */ /* 0x040fe20000010100 */
[----:B------:R-:W-:Y:S01]  /*6590*/  FADD.FTZ R90, -R40, R90 ;  /* 0x0000005a285a7221 */ /* 0x000fe20000010100 */
[----:B------:R-:W-:Y:S01]  /*65a0*/  FADD.FTZ R50, R117, -R40 ;  /* 0x8000002875327221 */ /* 0x000fe20000010000 */
        /* <DEDUP_REMOVED lines=22> */
[----:B------:R-:W-:Y:S01]  /*6710*/  FMUL.FTZ R85, R38, R56 ;  /* 0x0000003826557220 */ /* 0x000fe20000410000 */
[--C-:B------:R-:W-:Y:S01]  /*6720*/  FFMA.FTZ R56, R29, R93, R95.reuse ;  /* 0x0000005d1d387223 */ /* 0x100fe2000001005f */
[C-C-:B------:R-:W-:Y:S01]  /*6730*/  FFMA.FTZ R124, R93.reuse, R50, R95.reuse ;  /* 0x000000325d7c7223 */ /* 0x140fe2000001005f */
[C-C-:B------:R-:W-:Y:S01]  /*6740*/  FFMA.FTZ R29, R93.reuse, R96, R95.reuse ;  /* 0x000000605d1d7223 */ /* 0x140fe2000001005f */
[----:B------:R-:W-:Y:S01]  /*6750*/  FFMA.FTZ R50, R93, R111, R95 ;  /* 0x0000006f5d327223 */ /* 0x000fe2000001005f */
[----:B------:R-:W-:Y:S01]  /*6760*/  SHF.L.U32 R96, R77, 0x10, RZ ;  /* 0x000000104d607819 */ /* 0x000fe200000006ff */
[----:B------:R-:W5:Y:S01]  /*6770*/  LDL.LU R111, [R1+0x58] ;  /* 0x00005800016f7983 */ /* 0x000f620000300800 */
[----:B--2---:R-:W-:-:S03]  /*6780*/  SHF.L.U32 R77, R122, 0x10, RZ ;  /* 0x000000107a4d7819 */ /* 0x004fc600000006ff */
[----:B------:R-:W2:Y:S01]  /*6790*/  LDL.LU R122, [R1+0x5c] ;  /* 0x00005c00017a7983 */ /* 0x000ea20000300800 */
        /* <DEDUP_REMOVED lines=34> */
[--C-:B------:R-:W-:Y:S01]  /*69c0*/  FFMA.FTZ R121, R93, R26, R95.reuse ;  /* 0x0000001a5d797223 */ /* 0x100fe2000001005f */
[----:B------:R-:W-:Y:S01]  /*69d0*/  SHF.L.U32 R51, R51, 0x10, RZ ;  /* 0x0000001033337819 */ /* 0x000fe200000006ff */
        /* <DEDUP_REMOVED lines=36> */
[----:B---3--:R-:W-:Y:S02]  /*6c20*/  SHF.L.U32 R102, R102, 0x10, RZ ;  /* 0x0000001066667819 */ /* 0x008fe400000006ff */
[----:B----4-:R-:W-:Y:S02]  /*6c30*/  SHF.L.U32 R106, R106, 0x10, RZ ;  /* 0x000000106a6a7819 */ /* 0x010fe400000006ff */
[----:B-----5:R-:W-:-:S02]  /*6c40*/  SHF.L.U32 R110, R110, 0x10, RZ ;  /* 0x000000106e6e7819 */ /* 0x020fc400000006ff */
[----:B------:R-:W-:Y:S02]  /*6c50*/  SHF.L.U32 R114, R114, 0x10, RZ ;  /* 0x0000001072727819 */ /* 0x000fe400000006ff */
        /* <DEDUP_REMOVED lines=33> */
[----:B------:R-:W-:Y:S01]  /*6e70*/  SHF.L.U32 R33, R111, 0x10, RZ ;  /* 0x000000106f217819 */ /* 0x000fe200000006ff */
        /* <DEDUP_REMOVED lines=32> */
[----:B------:R-:W-:-:S06]  /*7080*/  FMUL.FTZ R81, R56, -1.4426950216293334961 ;  /* 0xbfb8aa3b38517820 */ /* 0x000fcc0000410000 */
[----:B------:R-:W0:Y:S02]  /*7090*/  MUFU.EX2 R81, R81 ;  /* 0x0000005100517308 */ /* 0x000e240000000800 */
[----:B0-----:R-:W-:-:S06]  /*70a0*/  FADD.FTZ R81, R81, 1 ;  /* 0x3f80000051517421 */ /* 0x001fcc0000010000 */
[----:B------:R0:W1:Y:S02]  /*70b0*/  MUFU.RCP R95, R81 ;  /* 0x00000051005f7308 */ /* 0x0000640000001000 */
[----:B0-----:R-:W-:Y:S01]  /*70c0*/  FMUL.FTZ R81, R124, -1.4426950216293334961 ;  /* 0xbfb8aa3b7c517820 */ /* 0x001fe20000410000 */
[----:B-1----:R-:W-:-:S05]  /*70d0*/  FMUL.FTZ R95, R56, R95 ;  /* 0x0000005f385f7220 */ /* 0x002fca0000410000 */
[----:B------:R-:W-:Y:S01]  /*70e0*/  MUFU.EX2 R81, R81 ;  /* 0x0000005100517308 */ /* 0x000fe20000000800 */
[----:B--2---:R-:W-:-:S05]  /*70f0*/  SHF.L.U32 R122, R122, 0x10, RZ ;  /* 0x000000107a7a7819 */ /* 0x004fca00000006ff */
        /* <DEDUP_REMOVED lines=32> */
[----:B------:R-:W-:Y:S01]  /*7300*/  FMUL.FTZ R33, R41, -1.4426950216293334961 ;  /* 0xbfb8aa3b29217820 */ /* 0x000fe20000410000 */
[----:B------:R-:W-:Y:S01]  /*7310*/  FMUL.FTZ R79, R32, -1.4426950216293334961 ;  /* 0xbfb8aa3b204f7820 */ /* 0x000fe20000410000 */
[----:B------:R-:W-:-:S04]  /*7320*/  FMUL.FTZ R77, R55, -1.4426950216293334961 ;  /* 0xbfb8aa3b374d7820 */ /* 0x000fc80000410000 */
[----:B------:R-:W0:Y:S08]  /*7330*/  MUFU.EX2 R33, R33 ;  /* 0x0000002100217308 */ /* 0x000e300000000800 */
[----:B------:R-:W1:Y:S08]  /*7340*/  MUFU.EX2 R79, R79 ;  /* 0x0000004f004f7308 */ /* 0x000e700000000800 */
[----:B------:R-:W2:Y:S01]  /*7350*/  MUFU.EX2 R77, R77 ;  /* 0x0000004d004d7308 */ /* 0x000ea20000000800 */
[----:B0-----:R-:W-:Y:S01]  /*7360*/  FADD.FTZ R33, R33, 1 ;  /* 0x3f80000021217421 */ /* 0x001fe20000010000 */
[----:B-1----:R-:W-:-:S06]  /*7370*/  FADD.FTZ R79, R79, 1 ;  /* 0x3f8000004f4f7421 */ /* 0x002fcc0000010000 */
[----:B------:R-:W0:Y:S01]  /*7380*/  MUFU.RCP R33, R33 ;  /* 0x0000002100217308 */ /* 0x000e220000001000 */
[----:B--2---:R-:W-:-:S07]  /*7390*/  FADD.FTZ R77, R77, 1 ;  /* 0x3f8000004d4d7421 */ /* 0x004fce0000010000 */
[----:B------:R-:W1:Y:S08]  /*73a0*/  MUFU.RCP R79, R79 ;  /* 0x0000004f004f7308 */ /* 0x000e700000001000 */
[----:B------:R-:W2:Y:S01]  /*73b0*/  MUFU.RCP R77, R77 ;  /* 0x0000004d004d7308 */ /* 0x000ea20000001000 */
[----:B0-----:R-:W-:Y:S01]  /*73c0*/  FMUL.FTZ R33, R41, R33 ;  /* 0x0000002129217220 */ /* 0x001fe20000410000 */
[----:B------:R-:W-:Y:S01]  /*73d0*/  FMUL.FTZ R41, R123, -1.4426950216293334961 ;  /* 0xbfb8aa3b7b297820 */ /* 0x000fe20000410000 */
[----:B-1----:R-:W-:Y:S01]  /*73e0*/  FMUL.FTZ R32, R32, R79 ;  /* 0x0000004f20207220 */ /* 0x002fe20000410000 */
[----:B------:R-:W-:-:S04]  /*73f0*/  FMUL.FTZ R79, R54, -1.4426950216293334961 ;  /* 0xbfb8aa3b364f7820 */ /* 0x000fc80000410000 */
[----:B------:R-:W0:Y:S01]  /*7400*/  MUFU.EX2 R41, R41 ;  /* 0x0000002900297308 */ /* 0x000e220000000800 */
[----:B--2---:R-:W-:Y:S01]  /*7410*/  FMUL.FTZ R56, R55, R77 ;  /* 0x0000004d37387220 */ /* 0x004fe20000410000 */
[----:B------:R-:W-:-:S06]  /*7420*/  FMUL.FTZ R77, R75, -1.4426950216293334961 ;  /* 0xbfb8aa3b4b4d7820 */ /* 0x000fcc0000410000 */
[----:B------:R-:W1:Y:S08]  /*7430*/  MUFU.EX2 R79, R79 ;  /* 0x0000004f004f7308 */ /* 0x000e700000000800 */
[----:B------:R-:W2:Y:S01]  /*7440*/  MUFU.EX2 R77, R77 ;  /* 0x0000004d004d7308 */ /* 0x000ea20000000800 */
[----:B0-----:R-:W-:-:S07]  /*7450*/  FADD.FTZ R41, R41, 1 ;  /* 0x3f80000029297421 */ /* 0x001fce0000010000 */
[----:B------:R2:W-:Y:S01]  /*7460*/  MUFU.RCP R86, R41 ;  /* 0x0000002900567308 */ /* 0x0005e20000001000 */
[----:B-1----:R-:W-:Y:S01]  /*7470*/  FADD.FTZ R55, R79, 1 ;  /* 0x3f8000004f377421 */ /* 0x002fe20000010000 */
[----:B------:R-:W-:Y:S01]  /*7480*/  FADD.FTZ R79, R81, 1 ;  /* 0x3f800000514f7421 */ /* 0x000fe20000010000 */
[----:B------:R-:W-:Y:S01]  /*7490*/  FMUL.FTZ R81, R72, -1.4426950216293334961 ;  /* 0xbfb8aa3b48517820 */ /* 0x000fe20000410000 */
[----:B--2---:R-:W-:-:S04]  /*74a0*/  FADD.FTZ R41, R77, 1 ;  /* 0x3f8000004d297421 */ /* 0x004fc80000010000 */
[----:B------:R-:W0:Y:S01]  /*74b0*/  MUFU.RCP R55, R55 ;  /* 0x0000003700377308 */ /* 0x000e220000001000 */
[----:B------:R-:W-:-:S07]  /*74c0*/  FMUL.FTZ R77, R39, -1.4426950216293334961 ;  /* 0xbfb8aa3b274d7820 */ /* 0x000fce0000410000 */
[----:B------:R-:W1:Y:S08]  /*74d0*/  MUFU.RCP R79, R79 ;  /* 0x0000004f004f7308 */ /* 0x000e700000001000 */
[----:B------:R-:W2:Y:S08]  /*74e0*/  MUFU.RCP R41, R41 ;  /* 0x0000002900297308 */ /* 0x000eb00000001000 */
[----:B------:R-:W3:Y:S08]  /*74f0*/  MUFU.EX2 R81, R81 ;  /* 0x0000005100517308 */ /* 0x000ef00000000800 */
[----:B------:R-:W4:Y:S01]  /*7500*/  MUFU.EX2 R77, R77 ;  /* 0x0000004d004d7308 */ /* 0x000f220000000800 */
[----:B0-----:R-:W-:Y:S01]  /*7510*/  FMUL.FTZ R55, R54, R55 ;  /* 0x0000003736377220 */ /* 0x001fe20000410000 */
[----:B-1----:R-:W-:Y:S01]  /*7520*/  FMUL.FTZ R124, R124, R79 ;  /* 0x0000004f7c7c7220 */ /* 0x002fe20000410000 */
[----:B------:R-:W-:Y:S01]  /*7530*/  FMUL.FTZ R79, R85, -1.4426950216293334961 ;  /* 0xbfb8aa3b554f7820 */ /* 0x000fe20000410000 */
[----:B--2---:R-:W-:Y:S01]  /*7540*/  FMUL.FTZ R54, R75, R41 ;  /* 0x000000294b367220 */ /* 0x004fe20000410000 */
[----:B------:R-:W-:-:S04]  /*7550*/  FMUL.FTZ R41, R73, -1.4426950216293334961 ;  /* 0xbfb8aa3b49297820 */ /* 0x000fc80000410000 */
[----:B------:R-:W0:Y:S01]  /*7560*/  MUFU.EX2 R79, R79 ;  /* 0x0000004f004f7308 */ /* 0x000e220000000800 */
[----:B---3--:R-:W-:Y:S01]  /*7570*/  FADD.FTZ R75, R81, 1 ;  /* 0x3f800000514b7421 */ /* 0x008fe20000010000 */
[----:B------:R-:W-:-:S06]  /*7580*/  FMUL.FTZ R123, R123, R86 ;  /* 0x000000567b7b7220 */ /* 0x000fcc0000410000 */
[----:B------:R-:W1:Y:S01]  /*7590*/  MUFU.EX2 R41, R41 ;  /* 0x0000002900297308 */ /* 0x000e620000000800 */
[----:B----4-:R-:W-:-:S07]  /*75a0*/  FADD.FTZ R77, R77, 1 ;  /* 0x3f8000004d4d7421 */ /* 0x010fce0000010000 */
[----:B------:R0:W2:Y:S08]  /*75b0*/  MUFU.RCP R86, R77 ;  /* 0x0000004d00567308 */ /* 0x0000b00000001000 */
[----:B------:R-:W3:Y:S01]  /*75c0*/  MUFU.RCP R75, R75 ;  /* 0x0000004b004b7308 */ /* 0x000ee20000001000 */
[----:B0-----:R-:W-:Y:S01]  /*75d0*/  FADD.FTZ R77, R79, 1 ;  /* 0x3f8000004f4d7421 */ /* 0x001fe20000010000 */
[----:B-1----:R-:W-:-:S06]  /*75e0*/  FADD.FTZ R41, R41, 1 ;  /* 0x3f80000029297421 */ /* 0x002fcc0000010000 */
[----:B------:R-:W0:Y:S01]  /*75f0*/  MUFU.RCP R77, R77 ;  /* 0x0000004d004d7308 */ /* 0x000e220000001000 */
[----:B--2---:R-:W-:Y:S01]  /*7600*/  FMUL.FTZ R79, R39, R86 ;  /* 0x00000056274f7220 */ /* 0x004fe20000410000 */
[----:B------:R-:W-:-:S06]  /*7610*/  FMUL.FTZ R39, R25, -1.4426950216293334961 ;  /* 0xbfb8aa3b19277820 */ /* 0x000fcc0000410000 */
[----:B------:R-:W1:Y:S01]  /*7620*/  MUFU.RCP R41, R41 ;  /* 0x0000002900297308 */ /* 0x000e620000001000 */
[----:B---3--:R-:W-:Y:S01]  /*7630*/  FMUL.FTZ R75, R72, R75 ;  /* 0x0000004b484b7220 */ /* 0x008fe20000410000 */
[----:B------:R-:W-:-:S06]  /*7640*/  FMUL.FTZ R72, R70, -1.4426950216293334961 ;  /* 0xbfb8aa3b46487820 */ /* 0x000fcc0000410000 */
[----:B------:R-:W2:Y:S08]  /*7650*/  MUFU.EX2 R39, R39 ;  /* 0x0000002700277308 */ /* 0x000eb00000000800 */
[----:B------:R-:W3:Y:S01]  /*7660*/  MUFU.EX2 R72, R72 ;  /* 0x0000004800487308 */ /* 0x000ee20000000800 */
[----:B------:R-:W-:Y:S01]  /*7670*/  STL [R1+0xec], R79 ;  /* 0x0000ec4f01007387 */ /* 0x000fe20000100800 */
[----:B0-----:R-:W-:Y:S01]  /*7680*/  FMUL.FTZ R77, R85, R77 ;  /* 0x0000004d554d7220 */ /* 0x001fe20000410000 */
[----:B-1----:R-:W-:-:S02]  /*7690*/  FMUL.FTZ R41, R73, R41 ;  /* 0x0000002949297220 */ /* 0x002fc40000410000 */
[----:B------:R0:W-:Y:S01]  /*76a0*/  STL [R1+0xc], R75 ;  /* 0x00000c4b01007387 */ /* 0x0001e20000100800 */
[----:B------:R-:W-:-:S03]  /*76b0*/  FMUL.FTZ R73, R71, -1.4426950216293334961 ;  /* 0xbfb8aa3b47497820 */ /* 0x000fc60000410000 */
[----:B------:R-:W-:Y:S01]  /*76c0*/  STL [R1+0xe8], R77 ;  /* 0x0000e84d01007387 */ /* 0x000fe20000100800 */
[----:B0-----:R-:W-:-:S03]  /*76d0*/  FMUL.FTZ R75, R84, -1.4426950216293334961 ;  /* 0xbfb8aa3b544b7820 */ /* 0x001fc60000410000 */
[----:B------:R3:W-:Y:S01]  /*76e0*/  STL [R1+0xe4], R41 ;  /* 0x0000e42901007387 */ /* 0x0007e20000100800 */
[----:B--2---:R-:W-:Y:S01]  /*76f0*/  FADD.FTZ R39, R39, 1 ;  /* 0x3f80000027277421 */ /* 0x004fe20000010000 */
[----:B------:R-:W-:Y:S08]  /*7700*/  MUFU.EX2 R73, R73 ;  /* 0x0000004900497308 */ /* 0x000ff00000000800 */
[----:B------:R-:W0:Y:S01]  /*7710*/  MUFU.EX2 R75, R75 ;  /* 0x0000004b004b7308 */ /* 0x000e220000000800 */
[----:B---3--:R-:W-:-:S07]  /*7720*/  FADD.FTZ R41, R72, 1 ;  /* 0x3f80000048297421 */ /* 0x008fce0000010000 */
[----:B------:R1:W2:Y:S08]  /*7730*/  MUFU.RCP R77, R39 ;  /* 0x00000027004d7308 */ /* 0x0002b00000001000 */
[----:B------:R-:W3:Y:S01]  /*7740*/  MUFU.RCP R41, R41 ;  /* 0x0000002900297308 */ /* 0x000ee20000001000 */
[----:B0-----:R-:W-:Y:S01]  /*7750*/  FADD.FTZ R72, R75, 1 ;  /* 0x3f8000004b487421 */ /* 0x001fe20000010000 */
[----:B-1----:R-:W-:Y:S01]  /*7760*/  FADD.FTZ R39, R73, 1 ;  /* 0x3f80000049277421 */ /* 0x002fe20000010000 */
[----:B--2---:R-:W-:Y:S01]  /*7770*/  FMUL.FTZ R73, R25, R77 ;  /* 0x0000004d19497220 */ /* 0x004fe20000410000 */
[----:B------:R-:W-:-:S04]  /*7780*/  FMUL.FTZ R25, R23, -1.4426950216293334961 ;  /* 0xbfb8aa3b17197820 */ /* 0x000fc80000410000 */
[----:B------:R-:W0:Y:S01]  /*7790*/  MUFU.RCP R72, R72 ;  /* 0x0000004800487308 */ /* 0x000e220000001000 */
[----:B---3--:R-:W-:Y:S01]  /*77a0*/  FMUL.FTZ R70, R70, R41 ;  /* 0x0000002946467220 */ /* 0x008fe20000410000 */
[----:B------:R-:W-:-:S06]  /*77b0*/  FMUL.FTZ R41, R66, -1.4426950216293334961 ;  /* 0xbfb8aa3b42297820 */ /* 0x000fcc0000410000 */
[----:B------:R-:W1:Y:S01]  /*77c0*/  MUFU.RCP R39, R39 ;  /* 0x0000002700277308 */ /* 0x000e620000001000 */
[----:B------:R-:W-:Y:S04]  /*77d0*/  STL [R1+0xe0], R73 ;  /* 0x0000e04901007387 */ /* 0x000fe80000100800 */
[----:B------:R2:W-:Y:S03]  /*77e0*/  STL [R1+0x18], R70 ;  /* 0x0000184601007387 */ /* 0x0005e60000100800 */
[----:B------:R-:W3:Y:S01]  /*77f0*/  MUFU.EX2 R25, R25 ;  /* 0x0000001900197308 */ /* 0x000ee20000000800 */
[----:B--2---:R-:W-:-:S07]  /*7800*/  FMUL.FTZ R70, R83, -1.4426950216293334961 ;  /* 0xbfb8aa3b53467820 */ /* 0x004fce0000410000 */
[----:B------:R-:W2:Y:S01]  /*7810*/  MUFU.EX2 R41, R41 ;  /* 0x0000002900297308 */ /* 0x000ea20000000800 */
[----:B0-----:R-:W-:Y:S01]  /*7820*/  FMUL.FTZ R72, R84, R72 ;  /* 0x0000004854487220 */ /* 0x001fe20000410000 */
[----:B-1----:R-:W-:-:S06]  /*7830*/  FMUL.FTZ R39, R71, R39 ;  /* 0x0000002747277220 */ /* 0x002fcc0000410000 */
[----:B------:R-:W0:Y:S01]  /*7840*/  MUFU.EX2 R70, R70 ;  /* 0x0000004600467308 */ /* 0x000e220000000800 */
[----:B------:R-:W-:Y:S01]  /*7850*/  FMUL.FTZ R71, R69, -1.4426950216293334961 ;  /* 0xbfb8aa3b45477820 */ /* 0x000fe20000410000 */
[----:B------:R-:W-:Y:S01]  /*7860*/  STL [R1+0xdc], R72 ;  /* 0x0000dc4801007387 */ /* 0x000fe20000100800 */
[----:B---3--:R-:W-:-:S03]  /*7870*/  FADD.FTZ R25, R25, 1 ;  /* 0x3f80000019197421 */ /* 0x008fc60000010000 */
[----:B------:R2:W-:Y:S02]  /*7880*/  STL [R1+0xd8], R39 ;  /* 0x0000d82701007387 */ /* 0x0005e40000100800 */
[----:B------:R-:W1:Y:S01]  /*7890*/  MUFU.EX2 R71, R71 ;  /* 0x0000004700477308 */ /* 0x000e620000000800 */
[----:B--2---:R-:W-:-:S07]  /*78a0*/  FADD.FTZ R39, R41, 1 ;  /* 0x3f80000029277421 */ /* 0x004fce0000010000 */
[----:B------:R1:W2:Y:S01]  /*78b0*/  MUFU.RCP R72, R25 ;  /* 0x0000001900487308 */ /* 0x0002a20000001000 */
[----:B0-----:R-:W-:-:S07]  /*78c0*/  FADD.FTZ R41, R70, 1 ;  /* 0x3f80000046297421 */ /* 0x001fce0000010000 */
[----:B------:R-:W0:Y:S01]  /*78d0*/  MUFU.RCP R39, R39 ;  /* 0x0000002700277308 */ /* 0x000e220000001000 */
[----:B-1----:R-:W-:-:S07]  /*78e0*/  FADD.FTZ R25, R71, 1 ;  /* 0x3f80000047197421 */ /* 0x002fce0000010000 */
[----:B------:R-:W1:Y:S01]  /*78f0*/  MUFU.RCP R41, R41 ;  /* 0x0000002900297308 */ /* 0x000e620000001000 */
[----:B--2---:R-:W-:Y:S01]  /*7900*/  FMUL.FTZ R70, R23, R72 ;  /* 0x0000004817467220 */ /* 0x004fe20000410000 */
[----:B------:R-:W-:-:S06]  /*7910*/  FMUL.FTZ R23, R21, -1.4426950216293334961 ;  /* 0xbfb8aa3b15177820 */ /* 0x000fcc0000410000 */
[----:B------:R-:W2:Y:S01]  /*7920*/  MUFU.RCP R25, R25 ;  /* 0x0000001900197308 */ /* 0x000ea20000001000 */
[----:B0-----:R-:W-:Y:S01]  /*7930*/  FMUL.FTZ R66, R66, R39 ;  /* 0x0000002742427220 */ /* 0x001fe20000410000 */
[----:B------:R-:W-:Y:S01]  /*7940*/  FMUL.FTZ R39, R64, -1.4426950216293334961 ;  /* 0xbfb8aa3b40277820 */ /* 0x000fe20000410000 */
[----:B------:R-:W-:Y:S05]  /*7950*/  STL [R1+0xd4], R70 ;  /* 0x0000d44601007387 */ /* 0x000fea0000100800 */
[----:B------:R-:W0:Y:S01]  /*7960*/  MUFU.EX2 R23, R23 ;  /* 0x0000001700177308 */ /* 0x000e220000000800 */
[----:B------:R1:W-:Y:S07]  /*7970*/  STL [R1+0x24], R66 ;  /* 0x0000244201007387 */ /* 0x0003ee0000100800 */
[----:B------:R-:W3:Y:S01]  /*7980*/  MUFU.EX2 R39, R39 ;  /* 0x0000002700277308 */ /* 0x000ee20000000800 */
[----:B-1----:R-:W-:Y:S01]  /*7990*/  FMUL.FTZ R66, R83, R41 ;  /* 0x0000002953427220 */ /* 0x002fe20000410000 */
[----:B------:R-:W-:Y:S01]  /*79a0*/  FMUL.FTZ R41, R82, -1.4426950216293334961 ;  /* 0xbfb8aa3b52297820 */ /* 0x000fe20000410000 */
[----:B--2---:R-:W-:-:S05]  /*79b0*/  FMUL.FTZ R25, R69, R25 ;  /* 0x0000001945197220 */ /* 0x004fca0000410000 */
[----:B------:R-:W1:Y:S01]  /*79c0*/  MUFU.EX2 R41, R41 ;  /* 0x0000002900297308 */ /* 0x000e620000000800 */
[----:B------:R2:W-:Y:S01]  /*79d0*/  STL [R1+0xd0], R66 ;  /* 0x0000d04201007387 */ /* 0x0005e20000100800 */
[----:B0-----:R-:W-:-:S03]  /*79e0*/  FADD.FTZ R23, R23, 1 ;  /* 0x3f80000017177421 */ /* 0x001fc60000010000 */
[----:B------:R3:W-:Y:S01]  /*79f0*/  STL [R1+0xcc], R25 ;  /* 0x0000cc1901007387 */ /* 0x0007e20000100800 */
[----:B--2---:R-:W-:Y:S02]  /*7a00*/  FMUL.FTZ R66, R67, -1.4426950216293334961 ;  /* 0xbfb8aa3b43427820 */ /* 0x004fe40000410000 */
[----:B------:R-:W0:Y:S01]  /*7a10*/  MUFU.RCP R69, R23 ;  /* 0x0000001700457308 */ /* 0x000e220000001000 */
[----:B---3--:R-:W-:-:S07]  /*7a20*/  FADD.FTZ R25, R39, 1 ;  /* 0x3f80000027197421 */ /* 0x008fce0000010000 */
[----:B------:R-:W2:Y:S01]  /*7a30*/  MUFU.EX2 R66, R66 ;  /* 0x0000004200427308 */ /* 0x000ea20000000800 */
[----:B-1----:R-:W-:-:S07]  /*7a40*/  FADD.FTZ R39, R41, 1 ;  /* 0x3f80000029277421 */ /* 0x002fce0000010000 */
[----:B------:R-:W1:Y:S01]  /*7a50*/  MUFU.RCP R25, R25 ;  /* 0x0000001900197308 */ /* 0x000e620000001000 */
[----:B0-----:R-:W-:-:S07]  /*7a60*/  FMUL.FTZ R41, R21, R69 ;  /* 0x0000004515297220 */ /* 0x001fce0000410000 */
[----:B------:R-:W0:Y:S01]  /*7a70*/  MUFU.RCP R39, R39 ;  /* 0x0000002700277308 */ /* 0x000e220000001000 */
[----:B--2---:R-:W-:Y:S01]  /*7a80*/  FADD.FTZ R23, R66, 1 ;  /* 0x3f80000042177421 */ /* 0x004fe20000010000 */
[----:B------:R-:W-:Y:S01]  /*7a90*/  FMUL.FTZ R21, R17, -1.4426950216293334961 ;  /* 0xbfb8aa3b11157820 */ /* 0x000fe20000410000 */
[----:B------:R1:W-:Y:S05]  /*7aa0*/  STL [R1+0xc8], R41 ;  /* 0x0000c82901007387 */ /* 0x0003ea0000100800 */
[----:B------:R-:W2:Y:S01]  /*7ab0*/  MUFU.RCP R23, R23 ;  /* 0x0000001700177308 */ /* 0x000ea20000001000 */
[----:B-1----:R-:W-:Y:S01]  /*7ac0*/  FMUL.FTZ R41, R64, R25 ;  /* 0x0000001940297220 */ /* 0x002fe20000410000 */
[----:B------:R-:W-:-:S06]  /*7ad0*/  FMUL.FTZ R25, R60, -1.4426950216293334961 ;  /* 0xbfb8aa3b3c197820 */ /* 0x000fcc0000410000 */
[----:B------:R-:W1:Y:S01]  /*7ae0*/  MUFU.EX2 R21, R21 ;  /* 0x0000001500157308 */ /* 0x000e620000000800 */
[----:B------:R0:W-:Y:S07]  /*7af0*/  STL [R1+0x30], R41 ;  /* 0x0000302901007387 */ /* 0x0001ee0000100800 */
[----:B------:R-:W3:Y:S01]  /*7b00*/  MUFU.EX2 R25, R25 ;  /* 0x0000001900197308 */ /* 0x000ee20000000800 */
[----:B0-----:R-:W-:Y:S01]  /*7b10*/  FMUL.FTZ R41, R82, R39 ;  /* 0x0000002752297220 */ /* 0x001fe20000410000 */
[----:B------:R-:W-:Y:S01]  /*7b20*/  FMUL.FTZ R39, R80, -1.4426950216293334961 ;  /* 0xbfb8aa3b50277820 */ /* 0x000fe20000410000 */
[----:B--2---:R-:W-:-:S05]  /*7b30*/  FMUL.FTZ R23, R67, R23 ;  /* 0x0000001743177220 */ /* 0x004fca0000410000 */
[----:B------:R-:W0:Y:S01]  /*7b40*/  MUFU.EX2 R39, R39 ;  /* 0x0000002700277308 */ /* 0x000e220000000800 */
[----:B------:R2:W-:Y:S01]  /*7b50*/  STL [R1+0x38], R41 ;  /* 0x0000382901007387 */ /* 0x0005e20000100800 */
[----:B-1----:R-:W-:-:S03]  /*7b60*/  FADD.FTZ R21, R21, 1 ;  /* 0x3f80000015157421 */ /* 0x002fc60000010000 */
[----:B------:R3:W-:Y:S01]  /*7b70*/  STL [R1+0x34], R23 ;  /* 0x0000341701007387 */ /* 0x0007e20000100800 */
[----:B--2---:R-:W-:Y:S02]  /*7b80*/  FMUL.FTZ R41, R65, -1.4426950216293334961 ;  /* 0xbfb8aa3b41297820 */ /* 0x004fe40000410000 */
[----:B------:R-:W1:Y:S01]  /*7b90*/  MUFU.RCP R64, R21 ;  /* 0x0000001500407308 */ /* 0x000e620000001000 */
[----:B---3--:R-:W-:-:S07]  /*7ba0*/  FADD.FTZ R23, R25, 1 ;  /* 0x3f80000019177421 */ /* 0x008fce0000010000 */
[----:B------:R-:W2:Y:S01]  /*7bb0*/  MUFU.EX2 R41, R41 ;  /* 0x0000002900297308 */ /* 0x000ea20000000800 */
[----:B0-----:R-:W-:-:S07]  /*7bc0*/  FADD.FTZ R25, R39, 1 ;  /* 0x3f80000027197421 */ /* 0x001fce0000010000 */
[----:B------:R-:W0:Y:S01]  /*7bd0*/  MUFU.RCP R23, R23 ;  /* 0x0000001700177308 */ /* 0x000e220000001000 */
[----:B-1----:R-:W-:-:S07]  /*7be0*/  FMUL.FTZ R39, R17, R64 ;  /* 0x0000004011277220 */ /* 0x002fce0000410000 */
[----:B------:R-:W1:Y:S01]  /*7bf0*/  MUFU.RCP R25, R25 ;  /* 0x0000001900197308 */ /* 0x000e620000001000 */
[----:B--2---:R-:W-:Y:S01]  /*7c00*/  FADD.FTZ R21, R41, 1 ;  /* 0x3f80000029157421 */ /* 0x004fe20000010000 */
[----:B------:R-:W-:Y:S01]  /*7c10*/  FMUL.FTZ R17, R13, -1.4426950216293334961 ;  /* 0xbfb8aa3b0d117820 */ /* 0x000fe20000410000 */
[----:B------:R0:W-:Y:S05]  /*7c20*/  STL [R1+0x48], R39 ;  /* 0x0000482701007387 */ /* 0x0001ea0000100800 */
[----:B------:R-:W2:Y:S01]  /*7c30*/  MUFU.RCP R21, R21 ;  /* 0x0000001500157308 */ /* 0x000ea20000001000 */
[----:B0-----:R-:W-:Y:S01]  /*7c40*/  FMUL.FTZ R39, R60, R23 ;  /* 0x000000173c277220 */ /* 0x001fe20000410000 */
[----:B------:R-:W-:-:S06]  /*7c50*/  FMUL.FTZ R23, R52, -1.4426950216293334961 ;  /* 0xbfb8aa3b34177820 */ /* 0x000fcc0000410000 */
        /* <DEDUP_REMOVED lines=117> */
[----:B------:R-:W-:Y:S01]  /*83b0*/  MUFU.RCP R2, R2 ;  /* 0x0000000200027308 */ /* 0x000fe20000001000 */
[----:B-1----:R-:W-:Y:S01]  /*83c0*/  FMUL.FTZ R13, R42, R3 ;  /* 0x000000032a0d7220 */ /* 0x002fe20000410000 */
[----:B------:R-:W-:-:S06]  /*83d0*/  FMUL.FTZ R3, R36, -1.4426950216293334961 ;  /* 0xbfb8aa3b24037820 */ /* 0x000fcc0000410000 */
[----:B------:R-:W1:Y:S01]  /*83e0*/  MUFU.EX2 R0, R0 ;  /* 0x0000000000007308 */ /* 0x000e620000000800 */
[----:B------:R0:W-:Y:S07]  /*83f0*/  STL [R1+0xac], R13 ;  /* 0x0000ac0d01007387 */ /* 0x0001ee0000100800 */
[----:B------:R-:W2:Y:S01]  /*8400*/  MUFU.EX2 R3, R3 ;  /* 0x0000000300037308 */ /* 0x000ea20000000800 */
[----:B0-----:R-:W-:Y:S01]  /*8410*/  FMUL.FTZ R13, R62, R9 ;  /* 0x000000093e0d7220 */ /* 0x001fe20000410000 */
[----:B------:R-:W-:-:S06]  /*8420*/  FMUL.FTZ R9, R58, -1.4426950216293334961 ;  /* 0xbfb8aa3b3a097820 */ /* 0x000fcc0000410000 */
[----:B------:R-:W0:Y:S01]  /*8430*/  MUFU.EX2 R9, R9 ;  /* 0x0000000900097308 */ /* 0x000e220000000800 */
[----:B------:R3:W-:Y:S01]  /*8440*/  STL [R1+0xb4], R13 ;  /* 0x0000b40d01007387 */ /* 0x0007e20000100800 */
[----:B-1----:R-:W-:Y:S01]  /*8450*/  FADD.FTZ R0, R0, 1 ;  /* 0x3f80000000007421 */ /* 0x002fe20000010000 */
[----:B---3--:R-:W-:Y:S01]  /*8460*/  FMUL.FTZ R13, R53, R2 ;  /* 0x00000002350d7220 */ /* 0x008fe20000410000 */
[----:B------:R-:W-:Y:S01]  /*8470*/  FMUL.FTZ R2, R51, -1.4426950216293334961 ;  /* 0xbfb8aa3b33027820 */ /* 0x000fe20000410000 */
[----:B--2---:R-:W-:-:S03]  /*8480*/  FADD.FTZ R3, R3, 1 ;  /* 0x3f80000003037421 */ /* 0x004fc60000010000 */
[----:B------:R1:W-:Y:S02]  /*8490*/  STL [R1+0xb0], R13 ;  /* 0x0000b00d01007387 */ /* 0x0003e40000100800 */
[----:B------:R-:W2:Y:S01]  /*84a0*/  MUFU.EX2 R2, R2 ;  /* 0x0000000200027308 */ /* 0x000ea20000000800 */
[----:B0-----:R-:W-:-:S07]  /*84b0*/  FADD.FTZ R9, R9, 1 ;  /* 0x3f80000009097421 */ /* 0x001fce0000010000 */
[----:B-1----:R2:W0:Y:S08]  /*84c0*/  MUFU.RCP R13, R0 ;  /* 0x00000000000d7308 */ /* 0x0024300000001000 */
[----:B------:R-:W1:Y:S01]  /*84d0*/  MUFU.RCP R3, R3 ;  /* 0x0000000300037308 */ /* 0x000e620000001000 */
[----:B--2---:R-:W-:Y:S01]  /*84e0*/  FADD.FTZ R0, R2, 1 ;  /* 0x3f80000002007421 */ /* 0x004fe20000010000 */
[----:B------:R-:W-:-:S06]  /*84f0*/  FMUL.FTZ R2, R112, -1.4426950216293334961 ;  /* 0xbfb8aa3b70027820 */ /* 0x000fcc0000410000 */
[----:B------:R-:W2:Y:S01]  /*8500*/  MUFU.RCP R9, R9 ;  /* 0x0000000900097308 */ /* 0x000ea20000001000 */
[----:B0-----:R-:W-:-:S05]  /*8510*/  FMUL.FTZ R13, R119, R13 ;  /* 0x0000000d770d7220 */ /* 0x001fca0000410000 */
[----:B------:R1:W-:Y:S02]  /*8520*/  STL [R1+0xf4], R13 ;  /* 0x0000f40d01007387 */ /* 0x0003e40000100800 */
[----:B------:R-:W0:Y:S01]  /*8530*/  MUFU.EX2 R2, R2 ;  /* 0x0000000200027308 */ /* 0x000e220000000800 */
[----:B-1----:R-:W-:Y:S01]  /*8540*/  FMUL.FTZ R13, R36, R3 ;  /* 0x00000003240d7220 */ /* 0x002fe20000410000 */
[----:B------:R-:W-:-:S04]  /*8550*/  FMUL.FTZ R3, R34, -1.4426950216293334961 ;  /* 0xbfb8aa3b22037820 */ /* 0x000fc80000410000 */
[----:B------:R2:W-:Y:S02]  /*8560*/  STL [R1+0xa8], R13 ;  /* 0x0000a80d01007387 */ /* 0x0005e40000100800 */
[----:B------:R-:W1:Y:S01]  /*8570*/  MUFU.EX2 R3, R3 ;  /* 0x0000000300037308 */ /* 0x000e620000000800 */
[----:B--2---:R-:W-:Y:S01]  /*8580*/  FMUL.FTZ R13, R58, R9 ;  /* 0x000000093a0d7220 */ /* 0x004fe20000410000 */
[----:B------:R-:W-:-:S06]  /*8590*/  FMUL.FTZ R9, R50, -1.4426950216293334961 ;  /* 0xbfb8aa3b32097820 */ /* 0x000fcc0000410000 */
[----:B------:R-:W-:Y:S01]  /*85a0*/  MUFU.RCP R0, R0 ;  /* 0x0000000000007308 */ /* 0x000fe20000001000 */
[----:B0-----:R-:W-:-:S07]  /*85b0*/  FADD.FTZ R2, R2, 1 ;  /* 0x3f80000002027421 */ /* 0x001fce0000010000 */
[----:B------:R-:W0:Y:S01]  /*85c0*/  MUFU.EX2 R9, R9 ;  /* 0x0000000900097308 */ /* 0x000e220000000800 */
[----:B-1----:R-:W-:-:S07]  /*85d0*/  FADD.FTZ R3, R3, 1 ;  /* 0x3f80000003037421 */ /* 0x002fce0000010000 */
[----:B------:R-:W1:Y:S01]  /*85e0*/  MUFU.RCP R2, R2 ;  /* 0x0000000200027308 */ /* 0x000e620000001000 */
[----:B------:R2:W-:Y:S07]  /*85f0*/  STL [R1+0xa4], R13 ;  /* 0x0000a40d01007387 */ /* 0x0005ee0000100800 */
[----:B------:R-:W3:Y:S01]  /*8600*/  MUFU.RCP R3, R3 ;  /* 0x0000000300037308 */ /* 0x000ee20000001000 */
[----:B0-----:R-:W-:Y:S01]  /*8610*/  FADD.FTZ R9, R9, 1 ;  /* 0x3f80000009097421 */ /* 0x001fe20000010000 */
[----:B--2---:R-:W-:Y:S01]  /*8620*/  FMUL.FTZ R13, R51, R0 ;  /* 0x00000000330d7220 */ /* 0x004fe20000410000 */
[----:B------:R-:W-:-:S05]  /*8630*/  FMUL.FTZ R0, R49, -1.4426950216293334961 ;  /* 0xbfb8aa3b31007820 */ /* 0x000fca0000410000 */
[----:B------:R-:W-:Y:S01]  /*8640*/  MUFU.RCP R9, R9 ;  /* 0x0000000900097308 */ /* 0x000fe20000001000 */
[----:B------:R1:W-:Y:S07]  /*8650*/  STL [R1+0x90], R13 ;  /* 0x0000900d01007387 */ /* 0x0003ee0000100800 */
[----:B------:R-:W0:Y:S01]  /*8660*/  MUFU.EX2 R0, R0 ;  /* 0x0000000000007308 */ /* 0x000e220000000800 */
[----:B-1----:R-:W-:Y:S01]  /*8670*/  FMUL.FTZ R13, R112, R2 ;  /* 0x00000002700d7220 */ /* 0x002fe20000410000 */
[----:B------:R-:W-:-:S04]  /*8680*/  FMUL.FTZ R2, R120, -1.4426950216293334961 ;  /* 0xbfb8aa3b78027820 */ /* 0x000fc80000410000 */
[----:B------:R3:W-:Y:S02]  /*8690*/  STL [R1+0x8c], R13 ;  /* 0x00008c0d01007387 */ /* 0x0007e40000100800 */
[----:B------:R-:W1:Y:S01]  /*86a0*/  MUFU.EX2 R2, R2 ;  /* 0x0000000200027308 */ /* 0x000e620000000800 */
[----:B---3--:R-:W-:Y:S01]  /*86b0*/  FMUL.FTZ R13, R34, R3 ;  /* 0x00000003220d7220 */ /* 0x008fe20000410000 */
[----:B------:R-:W-:-:S04]  /*86c0*/  FMUL.FTZ R3, R30, -1.4426950216293334961 ;  /* 0xbfb8aa3b1e037820 */ /* 0x000fc80000410000 */
[----:B------:R2:W-:Y:S02]  /*86d0*/  STL [R1+0x7c], R13 ;  /* 0x00007c0d01007387 */ /* 0x0005e40000100800 */
[----:B------:R-:W3:Y:S01]  /*86e0*/  MUFU.EX2 R3, R3 ;  /* 0x0000000300037308 */ /* 0x000ee20000000800 */
[----:B0-----:R-:W-:Y:S01]  /*86f0*/  FADD.FTZ R0, R0, 1 ;  /* 0x3f80000000007421 */ /* 0x001fe20000010000 */
[----:B--2---:R-:W-:Y:S01]  /*8700*/  FMUL.FTZ R13, R50, R9 ;  /* 0x00000009320d7220 */ /* 0x004fe20000410000 */
[----:B------:R-:W-:-:S04]  /*8710*/  FMUL.FTZ R9, R14, -1.4426950216293334961 ;  /* 0xbfb8aa3b0e097820 */ /* 0x000fc80000410000 */
[----:B------:R0:W-:Y:S02]  /*8720*/  STL [R1+0x78], R13 ;  /* 0x0000780d01007387 */ /* 0x0001e40000100800 */
[----:B------:R-:W2:Y:S02]  /*8730*/  MUFU.EX2 R9, R9 ;  /* 0x0000000900097308 */ /* 0x000ea40000000800 */
[----:B------:R-:W4:Y:S01]  /*8740*/  LDL.LU R111, [R1] ;  /* 0x00000000016f7983 */ /* 0x000f220000300800 */
[----:B-1----:R-:W-:-:S05]  /*8750*/  FADD.FTZ R2, R2, 1 ;  /* 0x3f80000002027421 */ /* 0x002fca0000010000 */
[----:B------:R-:W0:Y:S01]  /*8760*/  MUFU.RCP R0, R0 ;  /* 0x0000000000007308 */ /* 0x000e220000001000 */
[----:B---3--:R-:W-:-:S07]  /*8770*/  FADD.FTZ R3, R3, 1 ;  /* 0x3f80000003037421 */ /* 0x008fce0000010000 */
[----:B------:R-:W1:Y:S01]  /*8780*/  MUFU.RCP R2, R2 ;  /* 0x0000000200027308 */ /* 0x000e620000001000 */
[----:B--2---:R-:W-:-:S07]  /*8790*/  FADD.FTZ R9, R9, 1 ;  /* 0x3f80000009097421 */ /* 0x004fce0000010000 */
[----:B------:R-:W2:Y:S01]  /*87a0*/  MUFU.RCP R3, R3 ;  /* 0x0000000300037308 */ /* 0x000ea20000001000 */
[----:B0-----:R-:W-:Y:S01]  /*87b0*/  FMUL.FTZ R13, R49, R0 ;  /* 0x00000000310d7220 */ /* 0x001fe20000410000 */
[----:B------:R-:W-:-:S06]  /*87c0*/  FMUL.FTZ R0, R47, -1.4426950216293334961 ;  /* 0xbfb8aa3b2f007820 */ /* 0x000fcc0000410000 */
[----:B------:R-:W0:Y:S01]  /*87d0*/  MUFU.RCP R9, R9 ;  /* 0x0000000900097308 */ /* 0x000e220000001000 */
[----:B------:R1:W-:Y:S02]  /*87e0*/  STL [R1+0x68], R13 ;  /* 0x0000680d01007387 */ /* 0x0003e40000100800 */
[----:B-1----:R-:W-:-:S05]  /*87f0*/  FMUL.FTZ R13, R120, R2 ;  /* 0x00000002780d7220 */ /* 0x002fca0000410000 */
[----:B------:R-:W1:Y:S01]  /*8800*/  MUFU.EX2 R0, R0 ;  /* 0x0000000000007308 */ /* 0x000e620000000800 */
[----:B------:R-:W-:Y:S01]  /*8810*/  FMUL.FTZ R2, R108, -1.4426950216293334961 ;  /* 0xbfb8aa3b6c027820 */ /* 0x000fe20000410000 */
[----:B------:R2:W-:Y:S06]  /*8820*/  STL [R1+0x64], R13 ;  /* 0x0000640d01007387 */ /* 0x0005ec0000100800 */
[----:B------:R-:W3:Y:S01]  /*8830*/  MUFU.EX2 R2, R2 ;  /* 0x0000000200027308 */ /* 0x000ee20000000800 */
[----:B--2---:R-:W-:Y:S01]  /*8840*/  FMUL.FTZ R13, R30, R3 ;  /* 0x000000031e0d7220 */ /* 0x004fe20000410000 */
[----:B------:R-:W-:-:S04]  /*8850*/  FMUL.FTZ R3, R28, -1.4426950216293334961 ;  /* 0xbfb8aa3b1c037820 */ /* 0x000fc80000410000 */
[----:B------:R0:W-:Y:S02]  /*8860*/  STL [R1+0x54], R13 ;  /* 0x0000540d01007387 */ /* 0x0001e40000100800 */
[----:B------:R-:W2:Y:S01]  /*8870*/  MUFU.EX2 R3, R3 ;  /* 0x0000000300037308 */ /* 0x000ea20000000800 */
[----:B0-----:R-:W-:Y:S01]  /*8880*/  FMUL.FTZ R13, R14, R9 ;  /* 0x000000090e0d7220 */ /* 0x001fe20000410000 */
[----:B------:R-:W-:Y:S01]  /*8890*/  FMUL.FTZ R9, R10, -1.4426950216293334961 ;  /* 0xbfb8aa3b0a097820 */ /* 0x000fe20000410000 */
[----:B-1----:R-:W-:-:S05]  /*88a0*/  FADD.FTZ R0, R0, 1 ;  /* 0x3f80000000007421 */ /* 0x002fca0000010000 */
[----:B------:R-:W0:Y:S01]  /*88b0*/  MUFU.EX2 R9, R9 ;  /* 0x0000000900097308 */ /* 0x000e220000000800 */
[----:B---3--:R-:W-:Y:S01]  /*88c0*/  FADD.FTZ R2, R2, 1 ;  /* 0x3f80000002027421 */ /* 0x008fe20000010000 */
[----:B--2---:R-:W-:-:S06]  /*88d0*/  FADD.FTZ R3, R3, 1 ;  /* 0x3f80000003037421 */ /* 0x004fcc0000010000 */
[----:B------:R-:W1:Y:S08]  /*88e0*/  MUFU.RCP R0, R0 ;  /* 0x0000000000007308 */ /* 0x000e700000001000 */
[----:B------:R-:W2:Y:S01]  /*88f0*/  MUFU.RCP R2, R2 ;  /* 0x0000000200027308 */ /* 0x000ea20000001000 */
[----:B0-----:R-:W-:Y:S01]  /*8900*/  FADD.FTZ R9, R9, 1 ;  /* 0x3f80000009097421 */ /* 0x001fe20000010000 */
[----:B------:R1:W-:Y:S06]  /*8910*/  STL [R1+0x50], R13 ;  /* 0x0000500d01007387 */ /* 0x0003ec0000100800 */
[----:B------:R-:W-:Y:S01]  /*8920*/  MUFU.RCP R3, R3 ;  /* 0x0000000300037308 */ /* 0x000fe20000001000 */
[----:B-1----:R-:W-:-:S07]  /*8930*/  FMUL.FTZ R13, R47, R0 ;  /* 0x000000002f0d7220 */ /* 0x002fce0000410000 */
[----:B------:R-:W0:Y:S01]  /*8940*/  MUFU.RCP R9, R9 ;  /* 0x0000000900097308 */ /* 0x000e220000001000 */
[----:B------:R2:W-:Y:S02]  /*8950*/  STL [R1+0x40], R13 ;  /* 0x0000400d01007387 */ /* 0x0005e40000100800 */
[----:B--2---:R-:W-:-:S05]  /*8960*/  FMUL.FTZ R13, R108, R2 ;  /* 0x000000026c0d7220 */ /* 0x004fca0000410000 */
[----:B------:R1:W-:Y:S01]  /*8970*/  STL [R1+0x3c], R13 ;  /* 0x00003c0d01007387 */ /* 0x0003e20000100800 */
[----:B0-----:R-:W-:Y:S01]  /*8980*/  FMUL.FTZ R10, R10, R9 ;  /* 0x000000090a0a7220 */ /* 0x001fe20000410000 */
[----:B-1----:R-:W-:-:S05]  /*8990*/  FMUL.FTZ R13, R28, R3 ;  /* 0x000000031c0d7220 */ /* 0x002fca0000410000 */
[----:B------:R-:W-:Y:S04]  /*89a0*/  STL [R1+0x2c], R13 ;  /* 0x00002c0d01007387 */ /* 0x000fe80000100800 */
[----:B------:R0:W-:Y:S04]  /*89b0*/  STL [R1+0x28], R10 ;  /* 0x0000280a01007387 */ /* 0x0001e80000100800 */
[----:B------:R-:W2:Y:S01]  /*89c0*/  LDL.LU R107, [R1+0xf8] ;  /* 0x0000f800016b7983 */ /* 0x000ea20000300800 */
[----:B------:R-:W-:-:S06]  /*89d0*/  FMUL.FTZ R0, R45, -1.4426950216293334961 ;  /* 0xbfb8aa3b2d007820 */ /* 0x000fcc0000410000 */
[----:B------:R-:W1:Y:S01]  /*89e0*/  MUFU.EX2 R0, R0 ;  /* 0x0000000000007308 */ /* 0x000e620000000800 */
[----:B------:R-:W-:Y:S01]  /*89f0*/  FMUL.FTZ R3, R19, -1.4426950216293334961 ;  /* 0xbfb8aa3b13037820 */ /* 0x000fe20000410000 */
[----:B------:R-:W-:-:S06]  /*8a00*/  FMUL.FTZ R9, R6, -1.4426950216293334961 ;  /* 0xbfb8aa3b06097820 */ /* 0x000fcc0000410000 */
[----:B------:R-:W3:Y:S01]  /*8a10*/  MUFU.EX2 R3, R3 ;  /* 0x0000000300037308 */ /* 0x000ee20000000800 */
[----:B-1----:R-:W-:-:S07]  /*8a20*/  FADD.FTZ R0, R0, 1 ;  /* 0x3f80000000007421 */ /* 0x002fce0000010000 */
[----:B------:R-:W1:Y:S08]  /*8a30*/  MUFU.EX2 R9, R9 ;  /* 0x0000000900097308 */ /* 0x000e700000000800 */
[----:B------:R-:W0:Y:S01]  /*8a40*/  MUFU.RCP R0, R0 ;  /* 0x0000000000007308 */ /* 0x000e220000001000 */
[----:B---3--:R-:W-:Y:S01]  /*8a50*/  FADD.FTZ R3, R3, 1 ;  /* 0x3f80000003037421 */ /* 0x008fe20000010000 */
[----:B-1----:R-:W-:Y:S01]  /*8a60*/  FADD.FTZ R9, R9, 1 ;  /* 0x3f80000009097421 */ /* 0x002fe20000010000 */
[----:B0-----:R-:W-:Y:S01]  /*8a70*/  FMUL.FTZ R10, R45, R0 ;  /* 0x000000002d0a7220 */ /* 0x001fe20000410000 */
[----:B------:R-:W-:-:S04]  /*8a80*/  FMUL.FTZ R0, R43, -1.4426950216293334961 ;  /* 0xbfb8aa3b2b007820 */ /* 0x000fc80000410000 */
[----:B------:R-:W-:Y:S01]  /*8a90*/  MUFU.RCP R3, R3 ;  /* 0x0000000300037308 */ /* 0x000fe20000001000 */
[----:B------:R0:W-:Y:S07]  /*8aa0*/  STL [R1+0x20], R10 ;  /* 0x0000200a01007387 */ /* 0x0001ee0000100800 */
[----:B------:R-:W1:Y:S08]  /*8ab0*/  MUFU.EX2 R0, R0 ;  /* 0x0000000000007308 */ /* 0x000e700000000800 */
[----:B------:R-:W3:Y:S01]  /*8ac0*/  MUFU.RCP R9, R9 ;  /* 0x0000000900097308 */ /* 0x000ee20000001000 */
[----:B-1----:R-:W-:Y:S01]  /*8ad0*/  FADD.FTZ R0, R0, 1 ;  /* 0x3f80000000007421 */ /* 0x002fe20000010000 */
[----:B---3--:R-:W-:Y:S01]  /*8ae0*/  FMUL.FTZ R9, R6, R9 ;  /* 0x0000000906097220 */ /* 0x008fe20000410000 */
[----:B----4-:R-:W-:-:S06]  /*8af0*/  FMUL.FTZ R2, R111, -1.4426950216293334961 ;  /* 0xbfb8aa3b6f027820 */ /* 0x010fcc0000410000 */
[----:B------:R-:W1:Y:S02]  /*8b00*/  MUFU.EX2 R2, R2 ;  /* 0x0000000200027308 */ /* 0x000e640000000800 */
[----:B-1----:R-:W-:-:S06]  /*8b10*/  FADD.FTZ R2, R2, 1 ;  /* 0x3f80000002027421 */ /* 0x002fcc0000010000 */
[----:B------:R-:W0:Y:S02]  /*8b20*/  MUFU.RCP R2, R2 ;  /* 0x0000000200027308 */ /* 0x000e240000001000 */
[----:B0-----:R-:W-:Y:S01]  /*8b30*/  FMUL.FTZ R10, R111, R2 ;  /* 0x000000026f0a7220 */ /* 0x001fe20000410000 */
[----:B------:R-:W-:-:S06]  /*8b40*/  FMUL.FTZ R2, R104, -1.4426950216293334961 ;  /* 0xbfb8aa3b68027820 */ /* 0x000fcc0000410000 */
[----:B------:R-:W0:Y:S01]  /*8b50*/  MUFU.EX2 R2, R2 ;  /* 0x0000000200027308 */ /* 0x000e220000000800 */
[----:B------:R1:W-:Y:S02]  /*8b60*/  STL [R1+0x1c], R10 ;  /* 0x00001c0a01007387 */ /* 0x0003e40000100800 */
[----:B-1----:R-:W-:-:S05]  /*8b70*/  FMUL.FTZ R10, R19, R3 ;  /* 0x00000003130a7220 */ /* 0x002fca0000410000 */
[----:B------:R-:W1:Y:S01]  /*8b80*/  MUFU.RCP R0, R0 ;  /* 0x0000000000007308 */ /* 0x000e620000001000 */
[----:B------:R-:W-:Y:S01]  /*8b90*/  STL [R1+0x14], R10 ;  /* 0x0000140a01007387 */ /* 0x000fe20000100800 */
[----:B0-----:R-:W-:-:S03]  /*8ba0*/  FADD.FTZ R2, R2, 1 ;  /* 0x3f80000002027421 */ /* 0x001fc60000010000 */
[----:B------:R1:W-:Y:S04]  /*8bb0*/  STL [R1+0x10], R9 ;  /* 0x0000100901007387 */ /* 0x0003e80000100800 */
[----:B------:R-:W3:Y:S01]  /*8bc0*/  LDL.LU R111, [R1+0xfc] ;  /* 0x0000fc00016f7983 */ /* 0x000ee20000300800 */
[----:B------:R-:W0:Y:S01]  /*8bd0*/  MUFU.RCP R2, R2 ;  /* 0x0000000200027308 */ /* 0x000e220000001000 */
[----:B------:R-:W-:Y:S01]  /*8be0*/  FMUL.FTZ R3, R15, -1.4426950216293334961 ;  /* 0xbfb8aa3b0f037820 */ /* 0x000fe20000410000 */
[----:B------:R-:W-:Y:S01]  /*8bf0*/  FMUL.FTZ R6, R125, -1.4426950216293334961 ;  /* 0xbfb8aa3b7d067820 */ /* 0x000fe20000410000 */
[----:B-1----:R-:W-:Y:S01]  /*8c00*/  FMUL.FTZ R9, R43, R0 ;  /* 0x000000002b097220 */ /* 0x002fe20000410000 */
[----:B------:R-:W-:-:S04]  /*8c10*/  FMUL.FTZ R0, R40, -1.4426950216293334961 ;  /* 0xbfb8aa3b28007820 */ /* 0x000fc80000410000 */
[----:B------:R-:W1:Y:S01]  /*8c20*/  MUFU.EX2 R3, R3 ;  /* 0x0000000300037308 */ /* 0x000e620000000800 */
[----:B------:R0:W-:Y:S07]  /*8c30*/  STL [R1+0x8], R9 ;  /* 0x0000080901007387 */ /* 0x0001ee0000100800 */
[----:B------:R-:W4:Y:S01]  /*8c40*/  MUFU.EX2 R6, R6 ;  /* 0x0000000600067308 */ /* 0x000f220000000800 */
[----:B0-----:R-:W-:-:S07]  /*8c50*/  FMUL.FTZ R9, R104, R2 ;  /* 0x0000000268097220 */ /* 0x001fce0000410000 */
[----:B------:R-:W0:Y:S01]  /*8c60*/  MUFU.EX2 R0, R0 ;  /* 0x0000000000007308 */ /* 0x000e220000000800 */
[----:B-1----:R-:W-:Y:S01]  /*8c70*/  FADD.FTZ R3, R3, 1 ;  /* 0x3f80000003037421 */ /* 0x002fe20000010000 */
[----:B------:R1:W-:Y:S04]  /*8c80*/  STL [R1+0x4], R9 ;  /* 0x0000040901007387 */ /* 0x0003e80000100800 */
[----:B------:R-:W5:Y:S01]  /*8c90*/  LDL.LU R103, [R1+0x14c] ;  /* 0x00014c0001677983 */ /* 0x000f620000300800 */
[----:B----4-:R-:W-:Y:S01]  /*8ca0*/  FADD.FTZ R6, R6, 1 ;  /* 0x3f80000006067421 */ /* 0x010fe20000010000 */
[----:B------:R-:W-:Y:S01]  /*8cb0*/  MUFU.RCP R3, R3 ;  /* 0x0000000300037308 */ /* 0x000fe20000001000 */
[----:B0-----:R-:W-:-:S07]  /*8cc0*/  FADD.FTZ R0, R0, 1 ;  /* 0x3f80000000007421 */ /* 0x001fce0000010000 */
[----:B------:R-:W-:Y:S01]  /*8cd0*/  MUFU.RCP R6, R6 ;  /* 0x0000000600067308 */ /* 0x000fe20000001000 */
[----:B--2---:R-:W-:-:S07]  /*8ce0*/  FMUL.FTZ R2, R107, -1.4426950216293334961 ;  /* 0xbfb8aa3b6b027820 */ /* 0x004fce0000410000 */
[----:B------:R-:W0:Y:S08]  /*8cf0*/  MUFU.EX2 R2, R2 ;  /* 0x0000000200027308 */ /* 0x000e300000000800 */
[----:B------:R-:W2:Y:S01]  /*8d00*/  MUFU.RCP R0, R0 ;  /* 0x0000000000007308 */ /* 0x000ea20000001000 */
[----:B0-----:R-:W-:-:S07]  /*8d10*/  FADD.FTZ R2, R2, 1 ;  /* 0x3f80000002027421 */ /* 0x001fce0000010000 */
[----:B------:R-:W0:Y:S01]  /*8d20*/  MUFU.RCP R2, R2 ;  /* 0x0000000200027308 */ /* 0x000e220000001000 */
[----:B-1----:R-:W-:Y:S01]  /*8d30*/  FMUL.FTZ R9, R15, R3 ;  /* 0x000000030f097220 */ /* 0x002fe20000410000 */
[----:B------:R-:W-:Y:S01]  /*8d40*/  FMUL.FTZ R125, R125, R6 ;  /* 0x000000067d7d7220 */ /* 0x000fe20000410000 */
[----:B--2---:R-:W-:-:S03]  /*8d50*/  FMUL.FTZ R0, R40, R0 ;  /* 0x0000000028007220 */ /* 0x004fc60000410000 */
[----:B------:R1:W-:Y:S04]  /*8d60*/  STL [R1], R9 ;  /* 0x0000000901007387 */ /* 0x0003e80000100800 */
[----:B------:R-:W-:Y:S04]  /*8d70*/  STL [R1+0x240], R125 ;  /* 0x0002407d01007387 */ /* 0x000fe80000100800 */
[----:B------:R-:W-:Y:S01]  /*8d80*/  STL [R1+0x244], R0 ;  /* 0x0002440001007387 */ /* 0x000fe20000100800 */
[----:B0-----:R-:W-:-:S03]  /*8d90*/  FMUL.FTZ R2, R107, R2 ;  /* 0x000000026b027220 */ /* 0x001fc60000410000 */
[----:B------:R-:W2:Y:S01]  /*8da0*/  LDL.LU R107, [R1+0x170] ;  /* 0x00017000016b7983 */ /* 0x000ea20000300800 */
[----:B------:R-:W-:-:S06]  /*8db0*/  FMUL.FTZ R6, R4, -1.4426950216293334961 ;  /* 0xbfb8aa3b04067820 */ /* 0x000fcc0000410000 */
[----:B------:R-:W0:Y:S01]  /*8dc0*/  MUFU.EX2 R6, R6 ;  /* 0x0000000600067308 */ /* 0x000e220000000800 */
[----:B------:R-:W-:Y:S01]  /*8dd0*/  FMUL.FTZ R3, R5, -1.4426950216293334961 ;  /* 0xbfb8aa3b05037820 */ /* 0x000fe20000410000 */
[----:B-1----:R-:W-:-:S06]  /*8de0*/  FMUL.FTZ R9, R38, -1.4426950216293334961 ;  /* 0xbfb8aa3b26097820 */ /* 0x002fcc0000410000 */
[----:B------:R-:W1:Y:S08]  /*8df0*/  MUFU.EX2 R3, R3 ;  /* 0x0000000300037308 */ /* 0x000e700000000800 */
[----:B------:R-:W4:Y:S01]  /*8e00*/  MUFU.EX2 R9, R9 ;  /* 0x0000000900097308 */ /* 0x000f220000000800 */
[----:B0-----:R-:W-:-:S07]  /*8e10*/  FADD.FTZ R6, R6, 1 ;  /* 0x3f80000006067421 */ /* 0x001fce0000010000 */
[----:B------:R4:W0:Y:S01]  /*8e20*/  MUFU.RCP R10, R6 ;  /* 0x00000006000a7308 */ /* 0x0008220000001000 */
[----:B-1----:R-:W-:Y:S01]  /*8e30*/  FADD.FTZ R3, R3, 1 ;  /* 0x3f80000003037421 */ /* 0x002fe20000010000 */
[----:B----4-:R-:W-:-:S06]  /*8e40*/  FADD.FTZ R6, R9, 1 ;  /* 0x3f80000009067421 */ /* 0x010fcc0000010000 */
[----:B------:R-:W1:Y:S01]  /*8e50*/  MUFU.RCP R3, R3 ;  /* 0x0000000300037308 */ /* 0x000e620000001000 */
[----:B0-----:R-:W-:Y:S01]  /*8e60*/  FMUL.FTZ R4, R4, R10 ;  /* 0x0000000a04047220 */ /* 0x001fe20000410000 */
[----:B------:R-:W-:-:S06]  /*8e70*/  FMUL.FTZ R10, R8, -1.4426950216293334961 ;  /* 0xbfb8aa3b080a7820 */ /* 0x000fcc0000410000 */
[----:B------:R-:W0:Y:S08]  /*8e80*/  MUFU.RCP R6, R6 ;  /* 0x0000000600067308 */ /* 0x000e300000001000 */
[----:B------:R-:W4:Y:S01]  /*8e90*/  MUFU.EX2 R10, R10 ;  /* 0x0000000a000a7308 */ /* 0x000f220000000800 */
[----:B-1----:R-:W-:Y:S01]  /*8ea0*/  FMUL.FTZ R3, R5, R3 ;  /* 0x0000000305037220 */ /* 0x002fe20000410000 */
[----:B0-----:R-:W-:Y:S01]  /*8eb0*/  FMUL.FTZ R5, R38, R6 ;  /* 0x0000000626057220 */ /* 0x001fe20000410000 */
[----:B------:R-:W-:Y:S01]  /*8ec0*/  FMUL.FTZ R6, R37, -1.4426950216293334961 ;  /* 0xbfb8aa3b25067820 */ /* 0x000fe20000410000 */
[----:B----4-:R-:W-:-:S05]  /*8ed0*/  FADD.FTZ R10, R10, 1 ;  /* 0x3f8000000a0a7421 */ /* 0x010fca0000010000 */
[----:B------:R-:W0:Y:S08]  /*8ee0*/  MUFU.EX2 R6, R6 ;  /* 0x0000000600067308 */ /* 0x000e300000000800 */
[----:B------:R-:W1:Y:S01]  /*8ef0*/  MUFU.RCP R14, R10 ;  /* 0x0000000a000e7308 */ /* 0x000e620000001000 */
[----:B------:R-:W-:Y:S01]  /*8f00*/  FMUL.FTZ R13, R7, -1.4426950216293334961 ;  /* 0xbfb8aa3b070d7820 */ /* 0x000fe20000410000 */
[----:B------:R-:W-:Y:S06]  /*8f10*/  STL [R1+0x248], R2 ;  /* 0x0002480201007387 */ /* 0x000fec0000100800 */
[----:B------:R-:W4:Y:S01]  /*8f20*/  MUFU.EX2 R13, R13 ;  /* 0x0000000d000d7308 */ /* 0x000f220000000800 */
[----:B0-----:R-:W-:Y:S01]  /*8f30*/  FADD.FTZ R6, R6, 1 ;  /* 0x3f80000006067421 */ /* 0x001fe20000010000 */
[----:B------:R-:W-:Y:S04]  /*8f40*/  STL [R1+0x24c], R3 ;  /* 0x00024c0301007387 */ /* 0x000fe80000100800 */
[----:B------:R-:W-:Y:S01]  /*8f50*/  STL [R1+0x250], R4 ;  /* 0x0002500401007387 */ /* 0x000fe20000100800 */
[----:B-1----:R-:W-:Y:S01]  /*8f60*/  FMUL.FTZ R8, R8, R14 ;  /* 0x0000000e08087220 */ /* 0x002fe20000410000 */
[----:B------:R-:W-:-:S02]  /*8f70*/  FMUL.FTZ R14, R12, -1.4426950216293334961 ;  /* 0xbfb8aa3b0c0e7820 */ /* 0x000fc40000410000 */
[----:B------:R-:W-:Y:S04]  /*8f80*/  STL [R1+0x254], R5 ;  /* 0x0002540501007387 */ /* 0x000fe80000100800 */
[----:B------:R-:W-:Y:S01]  /*8f90*/  MUFU.EX2 R14, R14 ;  /* 0x0000000e000e7308 */ /* 0x000fe20000000800 */
[----:B----4-:R-:W-:-:S07]  /*8fa0*/  FADD.FTZ R13, R13, 1 ;  /* 0x3f8000000d0d7421 */ /* 0x010fce0000010000 */
[----:B------:R-:W-:Y:S01]  /*8fb0*/  MUFU.RCP R13, R13 ;  /* 0x0000000d000d7308 */ /* 0x000fe20000001000 */
[----:B---3--:R-:W-:-:S07]  /*8fc0*/  FMUL.FTZ R9, R111, -1.4426950216293334961 ;  /* 0xbfb8aa3b6f097820 */ /* 0x008fce0000410000 */
[----:B------:R-:W0:Y:S02]  /*8fd0*/  MUFU.EX2 R9, R9 ;  /* 0x0000000900097308 */ /* 0x000e240000000800 */
[----:B0-----:R-:W-:-:S06]  /*8fe0*/  FADD.FTZ R9, R9, 1 ;  /* 0x3f80000009097421 */ /* 0x001fcc0000010000 */
[----:B------:R-:W0:Y:S01]  /*8ff0*/  MUFU.RCP R15, R9 ;  /* 0x00000009000f7308 */ /* 0x000e220000001000 */
[----:B-----5:R-:W-:-:S07]  /*9000*/  FMUL.FTZ R10, R103, -1.4426950216293334961 ;  /* 0xbfb8aa3b670a7820 */ /* 0x020fce0000410000 */
[----:B------:R0:W-:Y:S02]  /*9010*/  MUFU.RCP R9, R6 ;  /* 0x0000000600097308 */ /* 0x0001e40000001000 */
[----:B0-----:R-:W-:Y:S02]  /*9020*/  FMUL.FTZ R6, R111, R15 ;  /* 0x0000000f6f067220 */ /* 0x001fe40000410000 */
[----:B------:R-:W3:Y:S04]  /*9030*/  LDL.LU R111, [R1+0x184] ;  /* 0x00018400016f7983 */ /* 0x000ee80000300800 */
[----:B------:R-:W0:Y:S01]  /*9040*/  MUFU.EX2 R10, R10 ;  /* 0x0000000a000a7308 */ /* 0x000e220000000800 */
[----:B------:R-:W-:-:S07]  /*9050*/  FADD.FTZ R14, R14, 1 ;  /* 0x3f8000000e0e7421 */ /* 0x000fce0000010000 */
[----:B------:R-:W-:Y:S01]  /*9060*/  MUFU.RCP R17, R14 ;  /* 0x0000000e00117308 */ /* 0x000fe20000001000 */
[----:B0-----:R-:W-:-:S07]  /*9070*/  FADD.FTZ R10, R10, 1 ;  /* 0x3f8000000a0a7421 */ /* 0x001fce0000010000 */
[----:B------:R-:W0:Y:S01]  /*9080*/  MUFU.RCP R10, R10 ;  /* 0x0000000a000a7308 */ /* 0x000e220000001000 */
[----:B------:R-:W-:Y:S01]  /*9090*/  FMUL.FTZ R7, R7, R13 ;  /* 0x0000000d07077220 */ /* 0x000fe20000410000 */
[----:B------:R-:W-:Y:S01]  /*90a0*/  FMUL.FTZ R9, R37, R9 ;  /* 0x0000000925097220 */ /* 0x000fe20000410000 */
[----:B------:R-:W-:Y:S04]  /*90b0*/  STL [R1+0x258], R6 ;  /* 0x0002580601007387 */ /* 0x000fe80000100800 */
[----:B------:R1:W-:Y:S04]  /*90c0*/  STL [R1+0x25c], R7 ;  /* 0x00025c0701007387 */ /* 0x0003e80000100800 */
[----:B------:R-:W-:Y:S04]  /*90d0*/  STL [R1+0x260], R8 ;  /* 0x0002600801007387 */ /* 0x000fe80000100800 */
[----:B------:R4:W-:Y:S01]  /*90e0*/  STL [R1+0x264], R9 ;  /* 0x0002640901007387 */ /* 0x0009e20000100800 */
[----:B0-----:R-:W-:-:S03]  /*90f0*/  FMUL.FTZ R10, R103, R10 ;  /* 0x0000000a670a7220 */ /* 0x001fc60000410000 */
[----:B------:R-:W5:Y:S04]  /*9100*/  LDL.LU R88, [R1+0x190] ;  /* 0x0001900001587983 */ /* 0x000f680000300800 */
[----:B------:R-:W4:Y:S04]  /*9110*/  LDL.LU R103, [R1+0x18c] ;  /* 0x00018c0001677983 */ /* 0x000f280000300800 */
[----:B------:R-:W4:Y:S01]  /*9120*/  LDL.LU R87, [R1+0x198] ;  /* 0x0001980001577983 */ /* 0x000f220000300800 */
[----:B--2---:R-:W-:-:S06]  /*9130*/  FMUL.FTZ R14, R107, -1.4426950216293334961 ;  /* 0xbfb8aa3b6b0e7820 */ /* 0x004fcc0000410000 */
[----:B------:R-:W0:Y:S02]  /*9140*/  MUFU.EX2 R14, R14 ;  /* 0x0000000e000e7308 */ /* 0x000e240000000800 */
[----:B0-----:R-:W-:-:S06]  /*9150*/  FADD.FTZ R14, R14, 1 ;  /* 0x3f8000000e0e7421 */ /* 0x001fcc0000010000 */
[----:B------:R-:W0:Y:S02]  /*9160*/  MUFU.RCP R14, R14 ;  /* 0x0000000e000e7308 */ /* 0x000e240000001000 */
[----:B0-----:R-:W-:Y:S02]  /*9170*/  FMUL.FTZ R14, R107, R14 ;  /* 0x0000000e6b0e7220 */ /* 0x001fe40000410000 */
[----:B------:R-:W2:Y:S01]  /*9180*/  LDL.LU R107, [R1+0x194] ;  /* 0x00019400016b7983 */ /* 0x000ea20000300800 */
[----:B------:R-:W-:Y:S01]  /*9190*/  FMUL.FTZ R13, R11, -1.4426950216293334961 ;  /* 0xbfb8aa3b0b0d7820 */ /* 0x000fe20000410000 */
[----:B------:R-:W-:Y:S01]  /*91a0*/  FMUL.FTZ R12, R12, R17 ;  /* 0x000000110c0c7220 */ /* 0x000fe20000410000 */
[----:B------:R-:W-:Y:S01]  /*91b0*/  FMUL.FTZ R19, R35, -1.4426950216293334961 ;  /* 0xbfb8aa3b23137820 */ /* 0x000fe20000410000 */
[----:B------:R-:W-:Y:S01]  /*91c0*/  FMUL.FTZ R17, R16, -1.4426950216293334961 ;  /* 0xbfb8aa3b10117820 */ /* 0x000fe20000410000 */
[----:B------:R-:W-:Y:S01]  /*91d0*/  FMUL.FTZ R23, R22, -1.4426950216293334961 ;  /* 0xbfb8aa3b16177820 */ /* 0x000fe20000410000 */
[----:B------:R-:W-:Y:S01]  /*91e0*/  FMUL.FTZ R28, R26, -1.4426950216293334961 ;  /* 0xbfb8aa3b1a1c7820 */ /* 0x000fe20000410000 */
[----:B------:R-:W0:Y:S01]  /*91f0*/  MUFU.EX2 R13, R13 ;  /* 0x0000000d000d7308 */ /* 0x000e220000000800 */
[----:B------:R-:W2:Y:S07]  /*9200*/  LDL.LU R100, [R1+0x1a0] ;  /* 0x0001a00001647983 */ /* 0x000eae0000300800 */
[----:B------:R-:W1:Y:S08]  /*9210*/  MUFU.EX2 R19, R19 ;  /* 0x0000001300137308 */ /* 0x000e700000000800 */
[----:B------:R-:W1:Y:S01]  /*9220*/  MUFU.EX2 R17, R17 ;  /* 0x0000001100117308 */ /* 0x000e620000000800 */
[----:B0-----:R-:W-:-:S07]  /*9230*/  FADD.FTZ R13, R13, 1 ;  /* 0x3f8000000d0d7421 */ /* 0x001fce0000010000 */
[----:B------:R1:W-:Y:S02]  /*9240*/  MUFU.RCP R15, R13 ;  /* 0x0000000d000f7308 */ /* 0x0003e40000001000 */
[----:B-1----:R-:W-:Y:S01]  /*9250*/  FADD.FTZ R13, R19, 1 ;  /* 0x3f800000130d7421 */ /* 0x002fe20000010000 */
[----:B------:R-:W-:Y:S01]  /*9260*/  FADD.FTZ R17, R17, 1 ;  /* 0x3f80000011117421 */ /* 0x000fe20000010000 */
[----:B------:R-:W-:-:S04]  /*9270*/  FMUL.FTZ R19, R18, -1.4426950216293334961 ;  /* 0xbfb8aa3b12137820 */ /* 0x000fc80000410000 */
[----:B------:R-:W0:Y:S08]  /*9280*/  MUFU.RCP R21, R17 ;  /* 0x0000001100157308 */ /* 0x000e300000001000 */
[----:B------:R-:W1:Y:S01]  /*9290*/  MUFU.EX2 R19, R19 ;  /* 0x0000001300137308 */ /* 0x000e620000000800 */
[----:B0-----:R-:W-:Y:S01]  /*92a0*/  FMUL.FTZ R16, R16, R21 ;  /* 0x0000001510107220 */ /* 0x001fe20000410000 */
[----:B------:R-:W-:Y:S01]  /*92b0*/  FMUL.FTZ R21, R20, -1.4426950216293334961 ;  /* 0xbfb8aa3b14157820 */ /* 0x000fe20000410000 */
[----:B-1----:R-:W-:-:S05]  /*92c0*/  FADD.FTZ R17, R19, 1 ;  /* 0x3f80000013117421 */ /* 0x002fca0000010000 */
[----:B------:R-:W0:Y:S08]  /*92d0*/  MUFU.EX2 R21, R21 ;  /* 0x0000001500157308 */ /* 0x000e300000000800 */
[----:B------:R-:W1:Y:S01]  /*92e0*/  MUFU.RCP R17, R17 ;  /* 0x0000001100117308 */ /* 0x000e620000001000 */
[----:B0-----:R-:W-:-:S07]  /*92f0*/  FADD.FTZ R21, R21, 1 ;  /* 0x3f80000015157421 */ /* 0x001fce0000010000 */
[----:B------:R-:W-:Y:S01]  /*9300*/  MUFU.EX2 R23, R23 ;  /* 0x0000001700177308 */ /* 0x000fe20000000800 */
[----:B-1----:R-:W-:-:S07]  /*9310*/  FMUL.FTZ R17, R18, R17 ;  /* 0x0000001112117220 */ /* 0x002fce0000410000 */
[----:B------:R-:W-:Y:S08]  /*9320*/  MUFU.EX2 R28, R28 ;  /* 0x0000001c001c7308 */ /* 0x000ff00000000800 */
[----:B------:R-:W-:Y:S01]  /*9330*/  MUFU.RCP R13, R13 ;  /* 0x0000000d000d7308 */ /* 0x000fe20000001000 */
[----:B---3--:R-:W-:-:S07]  /*9340*/  FMUL.FTZ R25, R111, -1.4426950216293334961 ;  /* 0xbfb8aa3b6f197820 */ /* 0x008fce0000410000 */
[----:B------:R-:W0:Y:S02]  /*9350*/  MUFU.EX2 R25, R25 ;  /* 0x0000001900197308 */ /* 0x000e240000000800 */
[----:B0-----:R-:W-:-:S06]  /*9360*/  FADD.FTZ R18, R25, 1 ;  /* 0x3f80000019127421 */ /* 0x001fcc0000010000 */
[----:B------:R0:W1:Y:S02]  /*9370*/  MUFU.RCP R25, R21 ;  /* 0x0000001500197308 */ /* 0x0000640000001000 */
[----:B0-----:R-:W-:-:S06]  /*9380*/  FADD.FTZ R21, R23, 1 ;  /* 0x3f80000017157421 */ /* 0x001fcc0000010000 */
[----:B------:R-:W0:Y:S01]  /*9390*/  MUFU.RCP R18, R18 ;  /* 0x0000001200127308 */ /* 0x000e220000001000 */
[----:B-1----:R-:W-:Y:S01]  /*93a0*/  FMUL.FTZ R20, R20, R25 ;  /* 0x0000001914147220 */ /* 0x002fe20000410000 */
[----:B------:R-:W-:Y:S01]  /*93b0*/  FMUL.FTZ R25, R24, -1.4426950216293334961 ;  /* 0xbfb8aa3b18197820 */ /* 0x000fe20000410000 */
[----:B-----5:R-:W-:Y:S01]  /*93c0*/  FMUL.FTZ R30, R88, -1.4426950216293334961 ;  /* 0xbfb8aa3b581e7820 */ /* 0x020fe20000410000 */
[----:B----4-:R-:W-:-:S04]  /*93d0*/  FMUL.FTZ R23, R103, -1.4426950216293334961 ;  /* 0xbfb8aa3b67177820 */ /* 0x010fc80000410000 */
[----:B------:R-:W1:Y:S08]  /*93e0*/  MUFU.EX2 R25, R25 ;  /* 0x0000001900197308 */ /* 0x000e700000000800 */
[----:B------:R-:W3:Y:S08]  /*93f0*/  MUFU.EX2 R23, R23 ;  /* 0x0000001700177308 */ /* 0x000ef00000000800 */
[----:B------:R-:W4:Y:S08]  /*9400*/  MUFU.RCP R21, R21 ;  /* 0x0000001500157308 */ /* 0x000f300000001000 */
[----:B------:R-:W5:Y:S01]  /*9410*/  MUFU.EX2 R30, R30 ;  /* 0x0000001e001e7308 */ /* 0x000f620000000800 */
[----:B0-----:R-:W-:-:S02]  /*9420*/  FMUL.FTZ R18, R111, R18 ;  /* 0x000000126f127220 */ /* 0x001fc40000410000 */
[----:B------:R-:W2:Y:S01]  /*9430*/  LDL.LU R111, [R1+0x19c] ;  /* 0x00019c00016f7983 */ /* 0x000ea20000300800 */
[----:B-1----:R-:W-:Y:S01]  /*9440*/  FADD.FTZ R25, R25, 1 ;  /* 0x3f80000019197421 */ /* 0x002fe20000010000 */
[----:B---3--:R-:W-:Y:S02]  /*9450*/  FADD.FTZ R23, R23, 1 ;  /* 0x3f80000017177421 */ /* 0x008fe40000010000 */
[----:B------:R-:W3:Y:S01]  /*9460*/  LDL.LU R89, [R1+0x1a8] ;  /* 0x0001a80001597983 */ /* 0x000ee20000300800 */
[----:B----4-:R-:W-:-:S03]  /*9470*/  FMUL.FTZ R21, R22, R21 ;  /* 0x0000001516157220 */ /* 0x010fc60000410000 */
[----:B------:R-:W0:Y:S01]  /*9480*/  MUFU.RCP R23, R23 ;  /* 0x0000001700177308 */ /* 0x000e220000001000 */
[----:B-----5:R-:W-:-:S07]  /*9490*/  FADD.FTZ R22, R30, 1 ;  /* 0x3f8000001e167421 */ /* 0x020fce0000010000 */
[----:B------:R1:W-:Y:S02]  /*94a0*/  MUFU.RCP R30, R25 ;  /* 0x00000019001e7308 */ /* 0x0003e40000001000 */
[----:B-1----:R-:W-:Y:S01]  /*94b0*/  FADD.FTZ R25, R28, 1 ;  /* 0x3f8000001c197421 */ /* 0x002fe20000010000 */
[----:B------:R-:W-:Y:S01]  /*94c0*/  FMUL.FTZ R13, R35, R13 ;  /* 0x0000000d230d7220 */ /* 0x000fe20000410000 */
[----:B------:R-:W-:Y:S01]  /*94d0*/  FMUL.FTZ R35, R87, -1.4426950216293334961 ;  /* 0xbfb8aa3b57237820 */ /* 0x000fe20000410000 */
[----:B0-----:R-:W-:-:S03]  /*94e0*/  FMUL.FTZ R23, R103, R23 ;  /* 0x0000001767177220 */ /* 0x001fc60000410000 */
[----:B------:R-:W-:Y:S01]  /*94f0*/  MUFU.RCP R22, R22 ;  /* 0x0000001600167308 */ /* 0x000fe20000001000 */
[----:B------:R-:W4:Y:S01]  /*9500*/  LDL.LU R103, [R1+0x1a4] ;  /* 0x0001a40001677983 */ /* 0x000f220000300800 */
[----:B--2---:R-:W-:-:S06]  /*9510*/  FMUL.FTZ R28, R107, -1.4426950216293334961 ;  /* 0xbfb8aa3b6b1c7820 */ /* 0x004fcc0000410000 */
[----:B------:R-:W0:Y:S08]  /*9520*/  MUFU.EX2 R28, R28 ;  /* 0x0000001c001c7308 */ /* 0x000e300000000800 */
[----:B------:R-:W1:Y:S08]  /*9530*/  MUFU.RCP R25, R25 ;  /* 0x0000001900197308 */ /* 0x000e700000001000 */
[----:B------:R-:W2:Y:S01]  /*9540*/  MUFU.EX2 R35, R35 ;  /* 0x0000002300237308 */ /* 0x000ea20000000800 */
[----:B0-----:R-:W-:-:S07]  /*9550*/  FADD.FTZ R28, R28, 1 ;  /* 0x3f8000001c1c7421 */ /* 0x001fce0000010000 */
[----:B------:R-:W0:Y:S01]  /*9560*/  MUFU.RCP R28, R28 ;  /* 0x0000001c001c7308 */ /* 0x000e220000001000 */
[----:B------:R-:W-:Y:S02]  /*9570*/  FMUL.FTZ R22, R88, R22 ;  /* 0x0000001658167220 */ /* 0x000fe40000410000 */
[----:B------:R-:W5:Y:S01]  /*9580*/  LDL.LU R88, [R1+0x1ac] ;  /* 0x0001ac0001587983 */ /* 0x000f620000300800 */
[----:B-1----:R-:W-:Y:S01]  /*9590*/  FMUL.FTZ R25, R26, R25 ;  /* 0x000000191a197220 */ /* 0x002fe20000410000 */
[----:B--2---:R-:W-:-:S06]  /*95a0*/  FADD.FTZ R26, R35, 1 ;  /* 0x3f800000231a7421 */ /* 0x004fcc0000010000 */
[----:B------:R-:W1:Y:S01]  /*95b0*/  MUFU.RCP R26, R26 ;  /* 0x0000001a001a7308 */ /* 0x000e620000001000 */
[----:B0-----:R-:W-:Y:S02]  /*95c0*/  FMUL.FTZ R28, R107, R28 ;  /* 0x0000001c6b1c7220 */ /* 0x001fe40000410000 */
[----:B------:R-:W2:Y:S01]  /*95d0*/  LDL.LU R107, [R1+0x1b0] ;  /* 0x0001b000016b7983 */ /* 0x000ea20000300800 */
[----:B-1----:R-:W-:-:S03]  /*95e0*/  FMUL.FTZ R26, R87, R26 ;  /* 0x0000001a571a7220 */ /* 0x002fc60000410000 */
[----:B------:R-:W2:Y:S01]  /*95f0*/  LDL.LU R87, [R1+0x1b4] ;  /* 0x0001b40001577983 */ /* 0x000ea20000300800 */
[----:B------:R-:W-:Y:S01]  /*9600*/  FMUL.FTZ R24, R24, R30 ;  /* 0x0000001e18187220 */ /* 0x000fe20000410000 */
[----:B------:R-:W-:Y:S01]  /*9610*/  FMUL.FTZ R30, R29, -1.4426950216293334961 ;  /* 0xbfb8aa3b1d1e7820 */ /* 0x000fe20000410000 */
[----:B------:R-:W-:-:S05]  /*9620*/  FMUL.FTZ R34, R31, -1.4426950216293334961 ;  /* 0xbfb8aa3b1f227820 */ /* 0x000fca0000410000 */
[----:B------:R-:W0:Y:S08]  /*9630*/  MUFU.EX2 R30, R30 ;  /* 0x0000001e001e7308 */ /* 0x000e300000000800 */
[----:B------:R-:W1:Y:S01]  /*9640*/  MUFU.EX2 R34, R34 ;  /* 0x0000002200227308 */ /* 0x000e620000000800 */
[----:B------:R-:W-:Y:S01]  /*9650*/  FMUL.FTZ R37, R100, -1.4426950216293334961 ;  /* 0xbfb8aa3b64257820 */ /* 0x000fe20000410000 */
[----:B0-----:R-:W-:-:S06]  /*9660*/  FADD.FTZ R30, R30, 1 ;  /* 0x3f8000001e1e7421 */ /* 0x001fcc0000010000 */
[----:B------:R1:W-:Y:S02]  /*9670*/  MUFU.RCP R35, R30 ;  /* 0x0000001e00237308 */ /* 0x0003e40000001000 */
[----:B-1----:R-:W-:-:S06]  /*9680*/  FADD.FTZ R30, R34, 1 ;  /* 0x3f800000221e7421 */ /* 0x002fcc0000010000 */
[----:B------:R-:W-:Y:S08]  /*9690*/  MUFU.EX2 R37, R37 ;  /* 0x0000002500257308 */ /* 0x000ff00000000800 */
[----:B------:R-:W0:Y:S02]  /*96a0*/  MUFU.RCP R30, R30 ;  /* 0x0000001e001e7308 */ /* 0x000e240000001000 */
[----:B0-----:R-:W-:Y:S01]  /*96b0*/  FMUL.FTZ R30, R31, R30 ;  /* 0x0000001e1f1e7220 */ /* 0x001fe20000410000 */
[----:B------:R-:W-:-:S06]  /*96c0*/  FADD.FTZ R31, R37, 1 ;  /* 0x3f800000251f7421 */ /* 0x000fcc0000010000 */
[----:B------:R-:W0:Y:S02]  /*96d0*/  MUFU.RCP R31, R31 ;  /* 0x0000001f001f7308 */ /* 0x000e240000001000 */
[----:B0-----:R-:W-:Y:S01]  /*96e0*/  FMUL.FTZ R31, R100, R31 ;  /* 0x0000001f641f7220 */ /* 0x001fe20000410000 */
[----:B------:R-:W-:-:S06]  /*96f0*/  FMUL.FTZ R34, R111, -1.4426950216293334961 ;  /* 0xbfb8aa3b6f227820 */ /* 0x000fcc0000410000 */
[----:B------:R-:W0:Y:S01]  /*9700*/  MUFU.EX2 R34, R34 ;  /* 0x0000002200227308 */ /* 0x000e220000000800 */
[----:B---3--:R-:W-:-:S07]  /*9710*/  FMUL.FTZ R37, R89, -1.4426950216293334961 ;  /* 0xbfb8aa3b59257820 */ /* 0x008fce0000410000 */
[----:B------:R-:W1:Y:S01]  /*9720*/  MUFU.EX2 R37, R37 ;  /* 0x0000002500257308 */ /* 0x000e620000000800 */
[----:B0-----:R-:W-:-:S07]  /*9730*/  FADD.FTZ R34, R34, 1 ;  /* 0x3f80000022227421 */ /* 0x001fce0000010000 */
[----:B------:R4:W0:Y:S02]  /*9740*/  MUFU.RCP R96, R34 ;  /* 0x0000002200607308 */ /* 0x0008240000001000 */
[----:B----4-:R-:W-:-:S06]  /*9750*/  FMUL.FTZ R34, R103, -1.4426950216293334961 ;  /* 0xbfb8aa3b67227820 */ /* 0x010fcc0000410000 */
[----:B------:R-:W3:Y:S01]  /*9760*/  MUFU.EX2 R34, R34 ;  /* 0x0000002200227308 */ /* 0x000ee20000000800 */
[----:B-1----:R-:W-:Y:S01]  /*9770*/  FADD.FTZ R37, R37, 1 ;  /* 0x3f80000025257421 */ /* 0x002fe20000010000 */
[----:B0-----:R-:W-:Y:S02]  /*9780*/  FMUL.FTZ R96, R111, R96 ;  /* 0x000000606f607220 */ /* 0x001fe40000410000 */
[----:B------:R-:W4:Y:S04]  /*9790*/  LDL.LU R111, [R1+0x1b8] ;  /* 0x0001b800016f7983 */ /* 0x000f280000300800 */
[----:B------:R5:W-:Y:S01]  /*97a0*/  MUFU.RCP R99, R37 ;  /* 0x0000002500637308 */ /* 0x000be20000001000 */
[----:B------:R-:W4:Y:S04]  /*97b0*/  LDL.LU R91, [R1+0x1bc] ;  /* 0x0001bc00015b7983 */ /* 0x000f280000300800 */
[----:B------:R-:W4:Y:S01]  /*97c0*/  LDL.LU R90, [R1+0x1c0] ;  /* 0x0001c000015a7983 */ /* 0x000f220000300800 */
[----:B---3--:R-:W-:-:S04]  /*97d0*/  FADD.FTZ R34, R34, 1 ;  /* 0x3f80000022227421 */ /* 0x008fc80000010000 */
[----:B------:R2:W-:Y:S01]  /*97e0*/  MUFU.RCP R100, R34 ;  /* 0x0000002200647308 */ /* 0x0005e20000001000 */
[----:B-----5:R-:W-:-:S07]  /*97f0*/  FMUL.FTZ R37, R88, -1.4426950216293334961 ;  /* 0xbfb8aa3b58257820 */ /* 0x020fce0000410000 */
[----:B------:R-:W0:Y:S01]  /*9800*/  MUFU.EX2 R37, R37 ;  /* 0x0000002500257308 */ /* 0x000e220000000800 */
[----:B--2---:R-:W-:-:S07]  /*9810*/  FMUL.FTZ R34, R107, -1.4426950216293334961 ;  /* 0xbfb8aa3b6b227820 */ /* 0x004fce0000410000 */
[----:B------:R-:W1:Y:S01]  /*9820*/  MUFU.EX2 R34, R34 ;  /* 0x0000002200227308 */ /* 0x000e620000000800 */
[----:B0-----:R-:W-:Y:S01]  /*9830*/  FADD.FTZ R37, R37, 1 ;  /* 0x3f80000025257421 */ /* 0x001fe20000010000 */
[----:B------:R-:W-:-:S06]  /*9840*/  FMUL.FTZ R100, R103, R100 ;  /* 0x0000006467647220 */ /* 0x000fcc0000410000 */
[----:B------:R0:W2:Y:S02]  /*9850*/  MUFU.RCP R103, R37 ;  /* 0x0000002500677308 */ /* 0x0000a40000001000 */
[----:B0-----:R-:W-:Y:S01]  /*9860*/  FMUL.FTZ R37, R87, -1.4426950216293334961 ;  /* 0xbfb8aa3b57257820 */ /* 0x001fe20000410000 */
[----:B-1----:R-:W-:-:S05]  /*9870*/  FADD.FTZ R34, R34, 1 ;  /* 0x3f80000022227421 */ /* 0x002fca0000010000 */
[----:B------:R-:W0:Y:S08]  /*9880*/  MUFU.EX2 R37, R37 ;  /* 0x0000002500257308 */ /* 0x000e300000000800 */
[----:B------:R-:W1:Y:S01]  /*9890*/  MUFU.RCP R104, R34 ;  /* 0x0000002200687308 */ /* 0x000e620000001000 */
[----:B--2---:R-:W-:Y:S01]  /*98a0*/  FMUL.FTZ R103, R88, R103 ;  /* 0x0000006758677220 */ /* 0x004fe20000410000 */
[----:B------:R-:W-:Y:S01]  /*98b0*/  FMUL.FTZ R99, R89, R99 ;  /* 0x0000006359637220 */ /* 0x000fe20000410000 */
[----:B------:R-:W2:Y:S04]  /*98c0*/  LDL.LU R88, [R1+0x1c4] ;  /* 0x0001c40001587983 */ /* 0x000ea80000300800 */
[----:B------:R-:W3:Y:S01]  /*98d0*/  LDL.LU R89, [R1+0x1cc] ;  /* 0x0001cc0001597983 */ /* 0x000ee20000300800 */
[----:B0-----:R-:W-:Y:S01]  /*98e0*/  FADD.FTZ R37, R37, 1 ;  /* 0x3f80000025257421 */ /* 0x001fe20000010000 */
[----:B-1----:R-:W-:-:S03]  /*98f0*/  FMUL.FTZ R104, R107, R104 ;  /* 0x000000686b687220 */ /* 0x002fc60000410000 */
[----:B------:R-:W0:Y:S02]  /*9900*/  MUFU.RCP R107, R37 ;  /* 0x00000025006b7308 */ /* 0x000e240000001000 */
[----:B0-----:R-:W-:Y:S02]  /*9910*/  FMUL.FTZ R107, R87, R107 ;  /* 0x0000006b576b7220 */ /* 0x001fe40000410000 */
[----:B------:R-:W5:Y:S01]  /*9920*/  LDL.LU R87, [R1+0x1c8] ;  /* 0x0001c80001577983 */ /* 0x000f620000300800 */
        /* <DEDUP_REMOVED lines=17> */
[----:B0-----:R-:W-:Y:S01]  /*9a40*/  FADD.FTZ R36, R36, 1 ;  /* 0x3f80000024247421 */ /* 0x001fe20000010000 */
[----:B----4-:R-:W-:-:S06]  /*9a50*/  FMUL.FTZ R34, R111, -1.4426950216293334961 ;  /* 0xbfb8aa3b6f227820 */ /* 0x010fcc0000410000 */
[----:B------:R-:W0:Y:S08]  /*9a60*/  MUFU.EX2 R34, R34 ;  /* 0x0000002200227308 */ /* 0x000e300000000800 */
[----:B------:R-:W1:Y:S01]  /*9a70*/  MUFU.RCP R36, R36 ;  /* 0x0000002400247308 */ /* 0x000e620000001000 */
[----:B0-----:R-:W-:-:S07]  /*9a80*/  FADD.FTZ R34, R34, 1 ;  /* 0x3f80000022227421 */ /* 0x001fce0000010000 */
[----:B------:R0:W-:Y:S01]  /*9a90*/  MUFU.RCP R108, R34 ;  /* 0x00000022006c7308 */ /* 0x0001e20000001000 */
[----:B------:R-:W-:Y:S01]  /*9aa0*/  FMUL.FTZ R11, R11, R15 ;  /* 0x0000000f0b0b7220 */ /* 0x000fe20000410000 */
[----:B-1----:R-:W-:Y:S01]  /*9ab0*/  FMUL.FTZ R110, R110, R36 ;  /* 0x000000246e6e7220 */ /* 0x002fe20000410000 */
[----:B0-----:R-:W-:Y:S01]  /*9ac0*/  FMUL.FTZ R34, R90, -1.4426950216293334961 ;  /* 0xbfb8aa3b5a227820 */ /* 0x001fe20000410000 */
[----:B------:R-:W-:Y:S01]  /*9ad0*/  FMUL.FTZ R36, R114, -1.4426950216293334961 ;  /* 0xbfb8aa3b72247820 */ /* 0x000fe20000410000 */
[----:B------:R-:W-:Y:S01]  /*9ae0*/  FMUL.FTZ R15, R115, -1.4426950216293334961 ;  /* 0xbfb8aa3b730f7820 */ /* 0x000fe20000410000 */
[----:B------:R-:W-:-:S03]  /*9af0*/  FMUL.FTZ R19, R116, -1.4426950216293334961 ;  /* 0xbfb8aa3b74137820 */ /* 0x000fc60000410000 */
[----:B------:R-:W0:Y:S08]  /*9b00*/  MUFU.EX2 R34, R34 ;  /* 0x0000002200227308 */ /* 0x000e300000000800 */
[----:B------:R-:W-:Y:S08]  /*9b10*/  MUFU.EX2 R36, R36 ;  /* 0x0000002400247308 */ /* 0x000ff00000000800 */
[----:B------:R-:W1:Y:S08]  /*9b20*/  MUFU.EX2 R15, R15 ;  /* 0x0000000f000f7308 */ /* 0x000e700000000800 */
[----:B------:R-:W4:Y:S01]  /*9b30*/  MUFU.EX2 R19, R19 ;  /* 0x0000001300137308 */ /* 0x000f220000000800 */
[----:B0-----:R-:W-:Y:S01]  /*9b40*/  FADD.FTZ R34, R34, 1 ;  /* 0x3f80000022227421 */ /* 0x001fe20000010000 */
[----:B------:R-:W-:-:S06]  /*9b50*/  FMUL.FTZ R38, R27, -1.4426950216293334961 ;  /* 0xbfb8aa3b1b267820 */ /* 0x000fcc0000410000 */
[----:B------:R0:W-:Y:S01]  /*9b60*/  MUFU.RCP R112, R34 ;  /* 0x0000002200707308 */ /* 0x0001e20000001000 */
[----:B-1----:R-:W-:Y:S01]  /*9b70*/  FADD.FTZ R15, R15, 1 ;  /* 0x3f8000000f0f7421 */ /* 0x002fe20000010000 */
[----:B0-----:R-:W-:Y:S01]  /*9b80*/  FADD.FTZ R34, R36, 1 ;  /* 0x3f80000024227421 */ /* 0x001fe20000010000 */
[----:B----4-:R-:W-:Y:S01]  /*9b90*/  FADD.FTZ R19, R19, 1 ;  /* 0x3f80000013137421 */ /* 0x010fe20000010000 */
[----:B--2---:R-:W-:Y:S01]  /*9ba0*/  FMUL.FTZ R41, R88, -1.4426950216293334961 ;  /* 0xbfb8aa3b58297820 */ /* 0x004fe20000410000 */
[----:B---3--:R-:W-:-:S05]  /*9bb0*/  FMUL.FTZ R36, R89, -1.4426950216293334961 ;  /* 0xbfb8aa3b59247820 */ /* 0x008fca0000410000 */
[----:B------:R-:W0:Y:S08]  /*9bc0*/  MUFU.EX2 R41, R41 ;  /* 0x0000002900297308 */ /* 0x000e300000000800 */
[----:B------:R-:W1:Y:S08]  /*9bd0*/  MUFU.EX2 R36, R36 ;  /* 0x0000002400247308 */ /* 0x000e700000000800 */
[----:B------:R-:W2:Y:S08]  /*9be0*/  MUFU.EX2 R38, R38 ;  /* 0x0000002600267308 */ /* 0x000eb00000000800 */
[----:B------:R-:W3:Y:S01]  /*9bf0*/  MUFU.RCP R15, R15 ;  /* 0x0000000f000f7308 */ /* 0x000ee20000001000 */
[----:B-----5:R-:W-:-:S07]  /*9c00*/  FMUL.FTZ R39, R87, -1.4426950216293334961 ;  /* 0xbfb8aa3b57277820 */ /* 0x020fce0000410000 */
[----:B------:R-:W4:Y:S01]  /*9c10*/  MUFU.RCP R19, R19 ;  /* 0x0000001300137308 */ /* 0x000f220000001000 */
[----:B0-----:R-:W-:Y:S01]  /*9c20*/  FADD.FTZ R41, R41, 1 ;  /* 0x3f80000029297421 */ /* 0x001fe20000010000 */
[----:B-1----:R-:W-:-:S06]  /*9c30*/  FADD.FTZ R36, R36, 1 ;  /* 0x3f80000024247421 */ /* 0x002fcc0000010000 */
[----:B------:R-:W0:Y:S01]  /*9c40*/  MUFU.EX2 R39, R39 ;  /* 0x0000002700277308 */ /* 0x000e220000000800 */
[----:B--2---:R-:W-:Y:S01]  /*9c50*/  FADD.FTZ R38, R38, 1 ;  /* 0x3f80000026267421 */ /* 0x004fe20000010000 */
[----:B---3--:R-:W-:-:S06]  /*9c60*/  FMUL.FTZ R15, R115, R15 ;  /* 0x0000000f730f7220 */ /* 0x008fcc0000410000 */
[----:B------:R-:W1:Y:S01]  /*9c70*/  MUFU.RCP R115, R41 ;  /* 0x0000002900737308 */ /* 0x000e620000001000 */
[----:B----4-:R-:W-:-:S07]  /*9c80*/  FMUL.FTZ R19, R116, R19 ;  /* 0x0000001374137220 */ /* 0x010fce0000410000 */
[----:B------:R-:W2:Y:S01]  /*9c90*/  MUFU.RCP R116, R36 ;  /* 0x0000002400747308 */ /* 0x000ea20000001000 */
[----:B0-----:R-:W-:-:S07]  /*9ca0*/  FADD.FTZ R39, R39, 1 ;  /* 0x3f80000027277421 */ /* 0x001fce0000010000 */
[----:B------:R-:W0:Y:S01]  /*9cb0*/  MUFU.RCP R120, R38 ;  /* 0x0000002600787308 */ /* 0x000e220000001000 */
[----:B------:R-:W-:Y:S01]  /*9cc0*/  FMUL.FTZ R112, R90, R112 ;  /* 0x000000705a707220 */ /* 0x000fe20000410000 */
[----:B-1----:R-:W-:Y:S01]  /*9cd0*/  FMUL.FTZ R115, R88, R115 ;  /* 0x0000007358737220 */ /* 0x002fe20000410000 */
[----:B------:R-:W3:Y:S04]  /*9ce0*/  LDL.LU R90, [R1+0x100] ;  /* 0x00010000015a7983 */ /* 0x000ee80000300800 */
[----:B------:R-:W4:Y:S01]  /*9cf0*/  LDL.LU R88, [R1+0x130] ;  /* 0x0001300001587983 */ /* 0x000f220000300800 */
[----:B------:R-:W1:Y:S01]  /*9d00*/  MUFU.RCP R119, R39 ;  /* 0x0000002700777308 */ /* 0x000e620000001000 */
[----:B--2---:R-:W-:Y:S02]  /*9d10*/  FMUL.FTZ R116, R89, R116 ;  /* 0x0000007459747220 */ /* 0x004fe40000410000 */
[----:B------:R-:W2:Y:S01]  /*9d20*/  LDL.LU R89, [R1+0x1fc] ;  /* 0x0001fc0001597983 */ /* 0x000ea20000300800 */
[----:B0-----:R-:W-:-:S03]  /*9d30*/  FMUL.FTZ R120, R27, R120 ;  /* 0x000000781b787220 */ /* 0x001fc60000410000 */
[----:B------:R-:W5:Y:S04]  /*9d40*/  LDL.LU R27, [R1+0x268] ;  /* 0x00026800011b7983 */ /* 0x000f680000300800 */
[----:B------:R-:W2:Y:S01]  /*9d50*/  LDL.LU R94, [R1+0x200] ;  /* 0x00020000015e7983 */ /* 0x000ea20000300800 */
[----:B-1----:R-:W-:-:S03]  /*9d60*/  FMUL.FTZ R119, R87, R119 ;  /* 0x0000007757777220 */ /* 0x002fc60000410000 */
[----:B------:R-:W2:Y:S04]  /*9d70*/  LDL.LU R87, [R1+0x134] ;  /* 0x0001340001577983 */ /* 0x000ea80000300800 */
[----:B------:R-:W2:Y:S04]  /*9d80*/  LDL.LU R84, [R1+0x204] ;  /* 0x0002040001547983 */ /* 0x000ea80000300800 */
[----:B------:R-:W2:Y:S04]  /*9d90*/  LDL.LU R85, [R1+0x138] ;  /* 0x0001380001557983 */ /* 0x000ea80000300800 */
[----:B------:R-:W2:Y:S04]  /*9da0*/  LDL.LU R82, [R1+0x208] ;  /* 0x0002080001527983 */ /* 0x000ea80000300800 */
[----:B------:R-:W2:Y:S01]  /*9db0*/  LDL.LU R83, [R1+0x13c] ;  /* 0x00013c0001537983 */ /* 0x000ea20000300800 */
[----:B------:R-:W-:-:S03]  /*9dc0*/  FMUL.FTZ R37, R91, -1.4426950216293334961 ;  /* 0xbfb8aa3b5b257820 */ /* 0x000fc60000410000 */
[----:B------:R-:W2:Y:S04]  /*9dd0*/  LDL.LU R80, [R1+0x20c] ;  /* 0x00020c0001507983 */ /* 0x000ea80000300800 */
[----:B------:R-:W2:Y:S01]  /*9de0*/  LDL.LU R81, [R1+0x140] ;  /* 0x0001400001517983 */ /* 0x000ea20000300800 */
[----:B------:R-:W0:Y:S03]  /*9df0*/  MUFU.EX2 R37, R37 ;  /* 0x0000002500257308 */ /* 0x000e260000000800 */
[----:B------:R-:W2:Y:S04]  /*9e00*/  LDL.LU R78, [R1+0x210] ;  /* 0x00021000014e7983 */ /* 0x000ea80000300800 */
[----:B------:R-:W2:Y:S04]  /*9e10*/  LDL.LU R79, [R1+0x144] ;  /* 0x00014400014f7983 */ /* 0x000ea80000300800 */
[----:B------:R-:W2:Y:S04]  /*9e20*/  LDL.LU R76, [R1+0x214] ;  /* 0x00021400014c7983 */ /* 0x000ea80000300800 */
[----:B------:R-:W2:Y:S04]  /*9e30*/  LDL.LU R77, [R1+0x148] ;  /* 0x00014800014d7983 */ /* 0x000ea80000300800 */
[----:B------:R-:W2:Y:S04]  /*9e40*/  LDL.LU R61, [R1+0x218] ;  /* 0x00021800013d7983 */ /* 0x000ea80000300800 */
[----:B------:R-:W2:Y:S01]  /*9e50*/  LDL.LU R75, [R1+0x150] ;  /* 0x00015000014b7983 */ /* 0x000ea20000300800 */
[----:B0-----:R-:W-:-:S03]  /*9e60*/  FADD.FTZ R37, R37, 1 ;  /* 0x3f80000025257421 */ /* 0x001fc60000010000 */
[----:B------:R-:W2:Y:S04]  /*9e70*/  LDL.LU R72, [R1+0x21c] ;  /* 0x00021c0001487983 */ /* 0x000ea80000300800 */
[----:B------:R-:W2:Y:S01]  /*9e80*/  LDL.LU R73, [R1+0x154] ;  /* 0x0001540001497983 */ /* 0x000ea20000300800 */
[----:B------:R-:W-:-:S03]  /*9e90*/  FMUL.FTZ R108, R111, R108 ;  /* 0x0000006c6f6c7220 */ /* 0x000fc60000410000 */
[----:B------:R-:W2:Y:S01]  /*9ea0*/  LDL.LU R71, [R1+0x220] ;  /* 0x0002200001477983 */ /* 0x000ea20000300800 */
[----:B------:R-:W0:Y:S03]  /*9eb0*/  MUFU.RCP R111, R37 ;  /* 0x00000025006f7308 */ /* 0x000e260000001000 */
[----:B------:R-:W2:Y:S04]  /*9ec0*/  LDL.LU R70, [R1+0x158] ;  /* 0x0001580001467983 */ /* 0x000ea80000300800 */
[----:B------:R-:W2:Y:S01]  /*9ed0*/  LDL.LU R48, [R1+0x224] ;  /* 0x0002240001307983 */ /* 0x000ea20000300800 */
[----:B------:R-:W-:-:S03]  /*9ee0*/  F2FP.BF16.F32.PACK_AB R33, R32, R33 ;  /* 0x000000212021723e */ /* 0x000fc600000010ff */
[----:B------:R-:W2:Y:S04]  /*9ef0*/  LDL.LU R69, [R1+0x15c] ;  /* 0x00015c0001457983 */ /* 0x000ea80000300800 */
[----:B------:R-:W2:Y:S04]  /*9f00*/  LDL.LU R67, [R1+0x228] ;  /* 0x0002280001437983 */ /* 0x000ea80000300800 */
[----:B------:R-:W2:Y:S04]  /*9f10*/  LDL.LU R66, [R1+0x160] ;  /* 0x0001600001427983 */ /* 0x000ea80000300800 */
[----:B------:R-:W2:Y:S01]  /*9f20*/  LDL.LU R65, [R1+0x22c] ;  /* 0x00022c0001417983 */ /* 0x000ea20000300800 */
[----:B0-----:R-:W-:-:S03]  /*9f30*/  FMUL.FTZ R111, R91, R111 ;  /* 0x0000006f5b6f7220 */ /* 0x001fc60000410000 */
[----:B------:R-:W2:Y:S04]  /*9f40*/  LDL.LU R64, [R1+0x164] ;  /* 0x0001640001407983 */ /* 0x000ea80000300800 */
[----:B------:R-:W2:Y:S04]  /*9f50*/  LDL.LU R52, [R1+0x168] ;  /* 0x0001680001347983 */ /* 0x000ea80000300800 */
[----:B------:R-:W2:Y:S04]  /*9f60*/  LDL.LU R63, [R1+0x230] ;  /* 0x00023000013f7983 */ /* 0x000ea80000300800 */
[----:B------:R-:W2:Y:S01]  /*9f70*/  LDL.LU R60, [R1+0x234] ;  /* 0x00023400013c7983 */ /* 0x000ea20000300800 */
[----:B------:R-:W-:Y:S01]  /*9f80*/  FMUL.FTZ R29, R29, R35 ;  /* 0x000000231d1d7220 */ /* 0x000fe20000410000 */
[----:B------:R-:W-:-:S06]  /*9f90*/  FMUL.FTZ R35, R97, -1.4426950216293334961 ;  /* 0xbfb8aa3b61237820 */ /* 0x000fcc0000410000 */
[----:B------:R-:W0:Y:S02]  /*9fa0*/  MUFU.EX2 R35, R35 ;  /* 0x0000002300237308 */ /* 0x000e240000000800 */
[----:B0-----:R-:W-:-:S06]  /*9fb0*/  FADD.FTZ R35, R35, 1 ;  /* 0x3f80000023237421 */ /* 0x001fcc0000010000 */
[----:B------:R-:W0:Y:S02]  /*9fc0*/  MUFU.RCP R35, R35 ;  /* 0x0000002300237308 */ /* 0x000e240000001000 */
[----:B0-----:R-:W-:Y:S01]  /*9fd0*/  FMUL.FTZ R97, R97, R35 ;  /* 0x0000002361617220 */ /* 0x001fe20000410000 */
[----:B------:R-:W-:-:S06]  /*9fe0*/  FMUL.FTZ R35, R101, -1.4426950216293334961 ;  /* 0xbfb8aa3b65237820 */ /* 0x000fcc0000410000 */
[----:B------:R-:W0:Y:S01]  /*9ff0*/  MUFU.EX2 R35, R35 ;  /* 0x0000002300237308 */ /* 0x000e220000000800 */
[----:B-----5:R-:W-:Y:S02]  /*a000*/  IADD3.X R32, RZ, R27, RZ, P5, !PT ;  /* 0x0000001bff207210 */ /* 0x020fe40002ffe4ff */
[----:B---3--:R-:W-:-:S04]  /*a010*/  LEA R92, P5, R90, UR8, 0x1 ;  /* 0x000000085a5c7c11 */ /* 0x008fc8000f8a08ff */
[----:B------:R-:W-:Y:S02]  /*a020*/  LEA.HI.X R93, R90, UR9, R32, 0x1, P5 ;  /* 0x000000095a5d7c11 */ /* 0x000fe4000a8f0c20 */
[----:B----4-:R-:W-:-:S04]  /*a030*/  LEA R90, P5, R88, UR8, 0x1 ;  /* 0x00000008585a7c11 */ /* 0x010fc8000f8a08ff */
[----:B--2---:R-:W-:Y:S02]  /*a040*/  LEA.HI.X R91, R88, UR9, R89, 0x1, P5 ;  /* 0x00000009585b7c11 */ /* 0x004fe4000a8f0c59 */
[----:B------:R-:W-:-:S04]  /*a050*/  LEA R88, P5, R87, UR8, 0x1 ;  /* 0x0000000857587c11 */ /* 0x000fc8000f8a08ff */
[----:B------:R-:W-:Y:S02]  /*a060*/  LEA.HI.X R89, R87, UR9, R94, 0x1, P5 ;  /* 0x0000000957597c11 */ /* 0x000fe4000a8f0c5e */
[----:B------:R-:W2:Y:S04]  /*a070*/  LDL.LU R94, [R1+0x16c] ;  /* 0x00016c00015e7983 */ /* 0x000ea80000300800 */
[----:B------:R-:W3:Y:S04]  /*a080*/  LDL.LU R7, [R1+0x1d0] ;  /* 0x0001d00001077983 */ /* 0x000ee80000300800 */
[----:B------:R-:W4:Y:S04]  /*a090*/  LDL.LU R5, [R1+0x104] ;  /* 0x0001040001057983 */ /* 0x000f280000300800 */
[----:B------:R-:W5:Y:S04]  /*a0a0*/  LDL.LU R4, [R1+0x1d4] ;  /* 0x0001d40001047983 */ /* 0x000f680000300800 */
[----:B------:R-:W5:Y:S04]  /*a0b0*/  LDL.LU R3, [R1+0x108] ;  /* 0x0001080001037983 */ /* 0x000f680000300800 */
[----:B------:R-:W5:Y:S04]  /*a0c0*/  LDL.LU R9, [R1+0x10c] ;  /* 0x00010c0001097983 */ /* 0x000f680000300800 */
[----:B------:R-:W5:Y:S04]  /*a0d0*/  LDL.LU R32, [R1+0x1d8] ;  /* 0x0001d80001207983 */ /* 0x000f680000300800 */
[----:B------:R-:W5:Y:S04]  /*a0e0*/  LDL.LU R6, [R1+0x110] ;  /* 0x0001100001067983 */ /* 0x000f680000300800 */
[----:B------:R-:W5:Y:S01]  /*a0f0*/  LDL.LU R8, [R1+0x1dc] ;  /* 0x0001dc0001087983 */ /* 0x000f620000300800 */
        /* <DEDUP_REMOVED lines=11> */
[----:B------:R-:W0:Y:S01]  /*a1b0*/  MUFU.RCP R35, R35 ;  /* 0x0000002300237308 */ /* 0x000e220000001000 */
[----:B------:R-:W-:Y:S01]  /*a1c0*/  LEA R86, P5, R85, UR8, 0x1 ;  /* 0x0000000855567c11 */ /* 0x000fe2000f8a08ff */
[----:B0-----:R-:W-:Y:S01]  /*a1d0*/  FMUL.FTZ R109, R109, R35 ;  /* 0x000000236d6d7220 */ /* 0x001fe20000410000 */
[----:B------:R-:W-:-:S06]  /*a1e0*/  FMUL.FTZ R35, R113, -1.4426950216293334961 ;  /* 0xbfb8aa3b71237820 */ /* 0x000fcc0000410000 */
[----:B------:R-:W0:Y:S01]  /*a1f0*/  MUFU.EX2 R35, R35 ;  /* 0x0000002300237308 */ /* 0x000e220000000800 */
[----:B------:R-:W-:Y:S02]  /*a200*/  LEA.HI.X R87, R85, UR9, R84, 0x1, P5 ;  /* 0x0000000955577c11 */ /* 0x000fe4000a8f0c54 */
[----:B------:R-:W-:-:S04]  /*a210*/  LEA R84, P5, R83, UR8, 0x1 ;  /* 0x0000000853547c11 */ /* 0x000fc8000f8a08ff */
[----:B------:R-:W-:Y:S02]  /*a220*/  LEA.HI.X R85, R83, UR9, R82, 0x1, P5 ;  /* 0x0000000953557c11 */ /* 0x000fe4000a8f0c52 */
[----:B------:R-:W-:-:S04]  /*a230*/  LEA R82, P5, R81, UR8, 0x1 ;  /* 0x0000000851527c11 */ /* 0x000fc8000f8a08ff */
[----:B------:R-:W-:Y:S02]  /*a240*/  LEA.HI.X R83, R81, UR9, R80, 0x1, P5 ;  /* 0x0000000951537c11 */ /* 0x000fe4000a8f0c50 */
[----:B------:R-:W-:Y:S01]  /*a250*/  LEA R80, P5, R79, UR8, 0x1 ;  /* 0x000000084f507c11 */ /* 0x000fe2000f8a08ff */
[----:B0-----:R-:W-:-:S03]  /*a260*/  FADD.FTZ R35, R35, 1 ;  /* 0x3f80000023237421 */ /* 0x001fc60000010000 */
[----:B------:R-:W-:Y:S02]  /*a270*/  LEA.HI.X R81, R79, UR9, R78, 0x1, P5 ;  /* 0x000000094f517c11 */ /* 0x000fe4000a8f0c4e */
[C---:B------:R-:W-:Y:S01]  /*a280*/  LEA R78, P5, R77.reuse, UR8, 0x1 ;  /* 0x000000084d4e7c11 */ /* 0x040fe2000f8a08ff */
[----:B------:R-:W0:Y:S03]  /*a290*/  MUFU.RCP R35, R35 ;  /* 0x0000002300237308 */ /* 0x000e260000001000 */
[----:B------:R-:W-:Y:S02]  /*a2a0*/  LEA.HI.X R79, R77, UR9, R76, 0x1, P5 ;  /* 0x000000094d4f7c11 */ /* 0x000fe4000a8f0c4c */
[----:B------:R-:W-:-:S03]  /*a2b0*/  LEA R76, P5, R75, UR8, 0x1 ;  /* 0x000000084b4c7c11 */ /* 0x000fc6000f8a08ff */
[----:B------:R-:W1:Y:S01]  /*a2c0*/  MUFU.RCP R34, R34 ;  /* 0x0000002200227308 */ /* 0x000e620000001000 */
[----:B------:R-:W-:Y:S02]  /*a2d0*/  LEA.HI.X R77, R75, UR9, R61, 0x1, P5 ;  /* 0x000000094b4d7c11 */ /* 0x000fe4000a8f0c3d */
[----:B------:R-:W-:Y:S01]  /*a2e0*/  LEA R74, P5, R73, UR8, 0x1 ;  /* 0x00000008494a7c11 */ /* 0x000fe2000f8a08ff */
[----:B------:R-:W-:-:S03]  /*a2f0*/  FMUL.FTZ R37, R117, -1.4426950216293334961 ;  /* 0xbfb8aa3b75257820 */ /* 0x000fc60000410000 */
[----:B------:R-:W-:Y:S02]  /*a300*/  LEA.HI.X R75, R73, UR9, R72, 0x1, P5 ;  /* 0x00000009494b7c11 */ /* 0x000fe4000a8f0c48 */
[----:B------:R-:W-:Y:S01]  /*a310*/  LEA R72, P5, R70, UR8, 0x1 ;  /* 0x0000000846487c11 */ /* 0x000fe2000f8a08ff */
[----:B0-----:R-:W-:Y:S01]  /*a320*/  FMUL.FTZ R113, R113, R35 ;  /* 0x0000002371717220 */ /* 0x001fe20000410000 */
[----:B------:R-:W-:Y:S01]  /*a330*/  FMUL.FTZ R40, R118, -1.4426950216293334961 ;  /* 0xbfb8aa3b76287820 */ /* 0x000fe20000410000 */
[----:B------:R-:W0:Y:S01]  /*a340*/  MUFU.EX2 R37, R37 ;  /* 0x0000002500257308 */ /* 0x000e220000000800 */
[----:B------:R-:W-:Y:S01]  /*a350*/  FMUL.FTZ R35, R121, -1.4426950216293334961 ;  /* 0xbfb8aa3b79237820 */ /* 0x000fe20000410000 */
[----:B------:R-:W-:Y:S02]  /*a360*/  LEA.HI.X R73, R70, UR9, R71, 0x1, P5 ;  /* 0x0000000946497c11 */ /* 0x000fe4000a8f0c47 */
[----:B------:R-:W-:Y:S01]  /*a370*/  LEA R70, P5, R69, UR8, 0x1 ;  /* 0x0000000845467c11 */ /* 0x000fe2000f8a08ff */
[----:B-1----:R-:W-:Y:S01]  /*a380*/  FMUL.FTZ R114, R114, R34 ;  /* 0x0000002272727220 */ /* 0x002fe20000410000 */
[----:B------:R-:W-:-:S02]  /*a390*/  FMUL.FTZ R34, R122, -1.4426950216293334961 ;  /* 0xbfb8aa3b7a227820 */ /* 0x000fc40000410000 */
[----:B------:R-:W1:Y:S01]  /*a3a0*/  MUFU.EX2 R40, R40 ;  /* 0x0000002800287308 */ /* 0x000e620000000800 */
[----:B------:R-:W-:Y:S02]  /*a3b0*/  LEA.HI.X R71, R69, UR9, R48, 0x1, P5 ;  /* 0x0000000945477c11 */ /* 0x000fe4000a8f0c30 */
[----:B------:R-:W-:-:S05]  /*a3c0*/  LEA R68, P5, R66, UR8, 0x1 ;  /* 0x0000000842447c11 */ /* 0x000fca000f8a08ff */
[----:B------:R-:W1:Y:S01]  /*a3d0*/  MUFU.EX2 R35, R35 ;  /* 0x0000002300237308 */ /* 0x000e620000000800 */
[----:B------:R-:W-:Y:S02]  /*a3e0*/  LEA.HI.X R69, R66, UR9, R67, 0x1, P5 ;  /* 0x0000000942457c11 */ /* 0x000fe4000a8f0c43 */
[----:B------:R-:W-:-:S05]  /*a3f0*/  LEA R66, P5, R64, UR8, 0x1 ;  /* 0x0000000840427c11 */ /* 0x000fca000f8a08ff */
[----:B------:R-:W1:Y:S01]  /*a400*/  MUFU.EX2 R34, R34 ;  /* 0x0000002200227308 */ /* 0x000e620000000800 */
[----:B------:R-:W-:Y:S01]  /*a410*/  LEA.HI.X R67, R64, UR9, R65, 0x1, P5 ;  /* 0x0000000940437c11 */ /* 0x000fe2000a8f0c41 */
[----:B0-----:R-:W-:Y:S01]  /*a420*/  FADD.FTZ R37, R37, 1 ;  /* 0x3f80000025257421 */ /* 0x001fe20000010000 */
[----:B------:R-:W-:Y:S01]  /*a430*/  LEA R64, P5, R52, UR8, 0x1 ;  /* 0x0000000834407c11 */ /* 0x000fe2000f8a08ff */
[----:B-1----:R-:W-:Y:S02]  /*a440*/  FADD.FTZ R36, R40, 1 ;  /* 0x3f80000028247421 */ /* 0x002fe40000010000 */
[----:B------:R-:W5:Y:S01]  /*a450*/  LDL.LU R40, [R1+0x1e0] ;  /* 0x0001e00001287983 */ /* 0x000f620000300800 */
[----:B------:R-:W-:Y:S01]  /*a460*/  LEA.HI.X R65, R52, UR9, R63, 0x1, P5 ;  /* 0x0000000934417c11 */ /* 0x000fe2000a8f0c3f */
[----:B------:R-:W0:Y:S01]  /*a470*/  MUFU.RCP R37, R37 ;  /* 0x0000002500257308 */ /* 0x000e220000001000 */
[----:B------:R-:W-:-:S07]  /*a480*/  FADD.FTZ R35, R35, 1 ;  /* 0x3f80000023237421 */ /* 0x000fce0000010000 */
[----:B------:R-:W1:Y:S01]  /*a490*/  MUFU.RCP R36, R36 ;  /* 0x0000002400247308 */ /* 0x000e620000001000 */
[----:B------:R-:W-:-:S07]  /*a4a0*/  FADD.FTZ R34, R34, 1 ;  /* 0x3f80000022227421 */ /* 0x000fce0000010000 */
[----:B------:R-:W1:Y:S01]  /*a4b0*/  MUFU.RCP R35, R35 ;  /* 0x0000002300237308 */ /* 0x000e620000001000 */
[----:B0-----:R-:W-:-:S07]  /*a4c0*/  FMUL.FTZ R117, R117, R37 ;  /* 0x0000002575757220 */ /* 0x001fce0000410000 */
[----:B------:R-:W0:Y:S01]  /*a4d0*/  MUFU.RCP R34, R34 ;  /* 0x0000002200227308 */ /* 0x000e220000001000 */
[----:B-1----:R-:W-:Y:S01]  /*a4e0*/  FMUL.FTZ R118, R118, R36 ;  /* 0x0000002476767220 */ /* 0x002fe20000410000 */
[----:B------:R-:W-:Y:S01]  /*a4f0*/  FMUL.FTZ R121, R121, R35 ;  /* 0x0000002379797220 */ /* 0x000fe20000410000 */
[----:B--2---:R-:W-:-:S04]  /*a500*/  LEA R62, P5, R94, UR8, 0x1 ;  /* 0x000000085e3e7c11 */ /* 0x004fc8000f8a08ff */
[----:B------:R-:W-:Y:S02]  /*a510*/  LEA.HI.X R63, R94, UR9, R60, 0x1, P5 ;  /* 0x000000095e3f7c11 */ /* 0x000fe4000a8f0c3c */
[----:B----4-:R-:W-:-:S04]  /*a520*/  LEA R52, P5, R5, UR8, 0x1 ;  /* 0x0000000805347c11 */ /* 0x010fc8000f8a08ff */
[----:B---3--:R-:W-:Y:S02]  /*a530*/  LEA.HI.X R53, R5, UR9, R7, 0x1, P5 ;  /* 0x0000000905357c11 */ /* 0x008fe4000a8f0c07 */
[----:B------:R-:W2:Y:S01]  /*a540*/  LDL.LU R7, [R1+0x114] ;  /* 0x0001140001077983 */ /* 0x000ea20000300800 */
[----:B-----5:R-:W-:-:S03]  /*a550*/  LEA R50, P5, R3, UR8, 0x1 ;  /* 0x0000000803327c11 */ /* 0x020fc6000f8a08ff */
[----:B------:R-:W3:Y:S04]  /*a560*/  LDL.LU R39, [R1+0x1e4] ;  /* 0x0001e40001277983 */ /* 0x000ee80000300800 */
[----:B------:R-:W4:Y:S01]  /*a570*/  LDL.LU R38, [R1+0x118] ;  /* 0x0001180001267983 */ /* 0x000f220000300800 */
[----:B------:R-:W-:-:S03]  /*a580*/  LEA.HI.X R51, R3, UR9, R4, 0x1, P5 ;  /* 0x0000000903337c11 */ /* 0x000fc6000a8f0c04 */
[----:B------:R-:W5:Y:S04]  /*a590*/  LDL.LU R37, [R1+0x1e8] ;  /* 0x0001e80001257983 */ /* 0x000f680000300800 */
[----:B------:R-:W5:Y:S01]  /*a5a0*/  LDL.LU R3, [R1+0x11c] ;  /* 0x00011c0001037983 */ /* 0x000f620000300800 */
[----:B------:R-:W-:-:S03]  /*a5b0*/  LEA R48, P5, R9, UR8, 0x1 ;  /* 0x0000000809307c11 */ /* 0x000fc6000f8a08ff */
[----:B------:R-:W5:Y:S04]  /*a5c0*/  LDL.LU R5, [R1+0x178] ;  /* 0x0001780001057983 */ /* 0x000f680000300800 */
[----:B------:R-:W5:Y:S04]  /*a5d0*/  LDL.LU R4, [R1+0x174] ;  /* 0x0001740001047983 */ /* 0x000f680000300800 */
[----:B------:R-:W5:Y:S01]  /*a5e0*/  LDL.LU R36, [R1+0x1ec] ;  /* 0x0001ec0001247983 */ /* 0x000f620000300800 */
[----:B0-----:R-:W-:-:S03]  /*a5f0*/  FMUL.FTZ R122, R122, R34 ;  /* 0x000000227a7a7220 */ /* 0x001fc60000410000 */
[----:B------:R-:W5:Y:S01]  /*a600*/  LDL.LU R35, [R1+0x120] ;  /* 0x0001200001237983 */ /* 0x000f620000300800 */
[----:B------:R-:W-:Y:S02]  /*a610*/  LEA.HI.X R49, R9, UR9, R32, 0x1, P5 ;  /* 0x0000000909317c11 */ /* 0x000fe4000a8f0c20 */
[C---:B------:R-:W-:Y:S01]  /*a620*/  LEA R46, P5, R6.reuse, UR8, 0x1 ;  /* 0x00000008062e7c11 */ /* 0x040fe2000f8a08ff */
[----:B------:R-:W5:Y:S04]  /*a630*/  LDL.LU R34, [R1+0x1f8] ;  /* 0x0001f80001227983 */ /* 0x000f680000300800 */
[----:B------:R-:W5:Y:S01]  /*a640*/  LDL.LU R32, [R1+0x124] ;  /* 0x0001240001207983 */ /* 0x000f620000300800 */
[----:B------:R-:W-:-:S03]  /*a650*/  LEA.HI.X R47, R6, UR9, R8, 0x1, P5 ;  /* 0x00000009062f7c11 */ /* 0x000fc6000a8f0c08 */
[----:B------:R-:W5:Y:S04]  /*a660*/  LDL.LU R9, [R1+0x1f0] ;  /* 0x0001f00001097983 */ /* 0x000f680000300800 */
[----:B------:R-:W5:Y:S04]  /*a670*/  LDL.LU R8, [R1+0x128] ;  /* 0x0001280001087983 */ /* 0x000f680000300800 */
[----:B------:R-:W5:Y:S01]  /*a680*/  LDL.LU R6, [R1+0x12c] ;  /* 0x00012c0001067983 */ /* 0x000f620000300800 */
[----:B--2---:R-:W-:-:S04]  /*a690*/  LEA R44, P5, R7, UR8, 0x1 ;  /* 0x00000008072c7c11 */ /* 0x004fc8000f8a08ff */
[----:B------:R-:W-:Y:S02]  /*a6a0*/  LEA.HI.X R45, R7, UR9, R40, 0x1, P5 ;  /* 0x00000009072d7c11 */ /* 0x000fe4000a8f0c28 */
[----:B------:R-:W2:Y:S01]  /*a6b0*/  LDL.LU R7, [R1+0x1f4] ;  /* 0x0001f40001077983 */ /* 0x000ea20000300800 */
[----:B----4-:R-:W-:-:S04]  /*a6c0*/  LEA R42, P5, R38, UR8, 0x1 ;  /* 0x00000008262a7c11 */ /* 0x010fc8000f8a08ff */
[----:B---3--:R-:W-:Y:S02]  /*a6d0*/  LEA.HI.X R43, R38, UR9, R39, 0x1, P5 ;  /* 0x00000009262b7c11 */ /* 0x008fe4000a8f0c27 */
[----:B-----5:R-:W-:-:S04]  /*a6e0*/  LEA R40, P5, R3, UR8, 0x1 ;  /* 0x0000000803287c11 */ /* 0x020fc8000f8a08ff */
[----:B------:R-:W-:Y:S02]  /*a6f0*/  LEA.HI.X R41, R3, UR9, R37, 0x1, P5 ;  /* 0x0000000903297c11 */ /* 0x000fe4000a8f0c25 */
[----:B------:R-:W3:Y:S04]  /*a700*/  LDL.LU R3, [R1+0x180] ;  /* 0x0001800001037983 */ /* 0x000ee80000300800 */
[----:B------:R-:W4:Y:S04]  /*a710*/  LDL.LU R94, [R1+0x17c] ;  /* 0x00017c00015e7983 */ /* 0x000f280000300800 */
[----:B------:R-:W5:Y:S01]  /*a720*/  LDL.LU R125, [R1+0x188] ;  /* 0x00018800017d7983 */ /* 0x000f620000300800 */
[----:B------:R-:W-:-:S04]  /*a730*/  LEA R38, P5, R35, UR8, 0x1 ;  /* 0x0000000823267c11 */ /* 0x000fc8000f8a08ff */
[----:B------:R-:W-:Y:S02]  /*a740*/  LEA.HI.X R39, R35, UR9, R36, 0x1, P5 ;  /* 0x0000000923277c11 */ /* 0x000fe4000a8f0c24 */
[----:B------:R-:W-:-:S04]  /*a750*/  LEA R36, P5, R32, UR8, 0x1 ;  /* 0x0000000820247c11 */ /* 0x000fc8000f8a08ff */
[----:B------:R-:W-:Y:S02]  /*a760*/  LEA.HI.X R37, R32, UR9, R34, 0x1, P5 ;  /* 0x0000000920257c11 */ /* 0x000fe4000a8f0c22 */
[----:B------:R-:W-:-:S04]  /*a770*/  LEA R34, P5, R8, UR8, 0x1 ;  /* 0x0000000808227c11 */ /* 0x000fc8000f8a08ff */
[----:B------:R-:W-:Y:S02]  /*a780*/  LEA.HI.X R35, R8, UR9, R9, 0x1, P5 ;  /* 0x0000000908237c11 */ /* 0x000fe4000a8f0c09 */
[----:B------:R-:W5:Y:S04]  /*a790*/  LDL.LU R9, [R1+0xc] ;  /* 0x00000c0001097983 */ /* 0x000f680000300800 */
[----:B------:R-:W5:Y:S01]  /*a7a0*/  LDL.LU R8, [R1+0xec] ;  /* 0x0000ec0001087983 */ /* 0x000f620000300800 */
[C---:B------:R-:W-:Y:S02]  /*a7b0*/  PRMT R57, R33.reuse, 0x7632, R57 ;  /* 0x0000763221397816 */ /* 0x040fe40000000039 */
[----:B------:R-:W-:Y:S02]  /*a7c0*/  PRMT R58, R33, 0x7610, R58 ;  /* 0x00007610213a7816 */ /* 0x000fe4000000003a */
[----:B------:R-:W-:Y:S01]  /*a7d0*/  LEA R32, P5, R6, UR8, 0x1 ;  /* 0x0000000806207c11 */ /* 0x000fe2000f8a08ff */
[----:B------:R0:W-:Y:S01]  /*a7e0*/  STG.E.U16 desc[UR14][R92.64+0x2], R57 ;  /* 0x000002395c007986 */ /* 0x0001e2000c10150e */
[----:B------:R-:W-:-:S02]  /*a7f0*/  F2FP.BF16.F32.PACK_AB R95, R56, R95 ;  /* 0x0000005f385f723e */ /* 0x000fc400000010ff */
[----:B------:R-:W-:Y:S01]  /*a800*/  IADD3.X R56, RZ, R27, RZ, P4, !PT ;  /* 0x0000001bff387210 */ /* 0x000fe200027fe4ff */
[----:B------:R-:W-:Y:S01]  /*a810*/  STG.E.U16 desc[UR14][R92.64], R58 ;  /* 0x0000003a5c007986 */ /* 0x000fe2000c10150e */
[----:B------:R-:W-:Y:S02]  /*a820*/  LEA R60, P4, R5, UR8, 0x1 ;  /* 0x00000008053c7c11 */ /* 0x000fe4000f8808ff */
[----:B------:R-:W-:Y:S02]  /*a830*/  F2FP.BF16.F32.PACK_AB R123, R55, R123 ;  /* 0x0000007b377b723e */ /* 0x000fe400000010ff */
[----:B------:R-:W-:Y:S02]  /*a840*/  F2FP.BF16.F32.PACK_AB R124, R54, R124 ;  /* 0x0000007c367c723e */ /* 0x000fe400000010ff */
[-C--:B0-----:R-:W-:Y:S02]  /*a850*/  IADD3.X R57, RZ, R27.reuse, RZ, P6, !PT ;  /* 0x0000001bff397210 */ /* 0x081fe400037fe4ff */
[----:B------:R-:W-:-:S02]  /*a860*/  IADD3.X R55, RZ, R27, RZ, P3, !PT ;  /* 0x0000001bff377210 */ /* 0x000fc40001ffe4ff */
[----:B------:R-:W-:Y:S02]  /*a870*/  LEA.HI.X R61, R5, UR9, R57, 0x1, P4 ;  /* 0x00000009053d7c11 */ /* 0x000fe4000a0f0c39 */
[-C--:B------:R-:W-:Y:S02]  /*a880*/  IADD3.X R57, RZ, R27.reuse, RZ, P2, !PT ;  /* 0x0000001bff397210 */ /* 0x080fe400017fe4ff */
[C---:B------:R-:W-:Y:S02]  /*a890*/  PRMT R2, R95.reuse, 0x7610, R2 ;  /* 0x000076105f027816 */ /* 0x040fe40000000002 */
[----:B------:R-:W-:Y:S02]  /*a8a0*/  PRMT R0, R95, 0x7632, R0 ;  /* 0x000076325f007816 */ /* 0x000fe40000000000 */
[----:B------:R-:W-:Y:S01]  /*a8b0*/  IADD3.X R27, RZ, R27, RZ, P1, !PT ;  /* 0x0000001bff1b7210 */ /* 0x000fe20000ffe4ff */
[----:B------:R-:W-:Y:S04]  /*a8c0*/  STG.E.U16 desc[UR14][R92.64+0x4], R2 ;  /* 0x000004025c007986 */ /* 0x000fe8000c10150e */
[----:B------:R0:W-:Y:S04]  /*a8d0*/  STG.E.U16 desc[UR14][R92.64+0x6], R0 ;  /* 0x000006005c007986 */ /* 0x0001e8000c10150e */
[----:B------:R1:W-:Y:S04]  /*a8e0*/  STG.E.U16 desc[UR14][R90.64], R123 ;  /* 0x0000007b5a007986 */ /* 0x0003e8000c10150e */
[----:B------:R1:W-:Y:S01]  /*a8f0*/  STG.E.U16 desc[UR14][R90.64+0x4], R124 ;  /* 0x0000047c5a007986 */ /* 0x0003e2000c10150e */
[----:B0-----:R-:W-:-:S02]  /*a900*/  PRMT R92, R123, 0x7632, R92 ;  /* 0x000076327b5c7816 */ /* 0x001fc4000000005c */
[----:B------:R-:W-:Y:S02]  /*a910*/  PRMT R93, R124, 0x7632, R93 ;  /* 0x000076327c5d7816 */ /* 0x000fe4000000005d */
[----:B--2---:R-:W-:Y:S02]  /*a920*/  LEA.HI.X R33, R6, UR9, R7, 0x1, P5 ;  /* 0x0000000906217c11 */ /* 0x004fe4000a8f0c07 */
[C---:B------:R-:W-:Y:S01]  /*a930*/  LEA R58, P5, R4.reuse, UR8, 0x1 ;  /* 0x00000008043a7c11 */ /* 0x040fe2000f8a08ff */
[----:B------:R-:W2:Y:S03]  /*a940*/  LDL.LU R7, [R1+0xe4] ;  /* 0x0000e40001077983 */ /* 0x000ea60000300800 */
[----:B------:R-:W-:Y:S01]  /*a950*/  LEA.HI.X R59, R4, UR9, R56, 0x1, P5 ;  /* 0x00000009043b7c11 */ /* 0x000fe2000a8f0c38 */
[----:B------:R-:W2:Y:S04]  /*a960*/  LDL.LU R6, [R1+0xe8] ;  /* 0x0000e80001067983 */ /* 0x000ea80000300800 */
[----:B------:R-:W2:Y:S04]  /*a970*/  LDL.LU R5, [R1+0x18] ;  /* 0x0000180001057983 */ /* 0x000ea80000300800 */
[----:B------:R-:W2:Y:S01]  /*a980*/  LDL.LU R4, [R1+0xe0] ;  /* 0x0000e00001047983 */ /* 0x000ea20000300800 */
[----:B---3--:R-:W-:-:S02]  /*a990*/  LEA R56, P2, R3, UR8, 0x1 ;  /* 0x0000000803387c11 */ /* 0x008fc4000f8408ff */
[C---:B----4-:R-:W-:Y:S02]  /*a9a0*/  LEA R54, P3, R94.reuse, UR8, 0x1 ;  /* 0x000000085e367c11 */ /* 0x050fe4000f8608ff */
[----:B------:R-:W-:Y:S02]  /*a9b0*/  LEA.HI.X R57, R3, UR9, R57, 0x1, P2 ;  /* 0x0000000903397c11 */ /* 0x000fe400090f0c39 */
[----:B------:R-:W-:Y:S01]  /*a9c0*/  LEA.HI.X R55, R94, UR9, R55, 0x1, P3 ;  /* 0x000000095e377c11 */ /* 0x000fe200098f0c37 */
[----:B------:R-:W3:Y:S01]  /*a9d0*/  LDL.LU R3, [R1+0x24] ;  /* 0x0000240001037983 */ /* 0x000ee20000300800 */
[----:B-----5:R-:W-:-:S03]  /*a9e0*/  LEA R94, P1, R125, UR8, 0x1 ;  /* 0x000000087d5e7c11 */ /* 0x020fc6000f8208ff */
[----:B------:R-:W3:Y:S01]  /*a9f0*/  LDL.LU R2, [R1+0xd4] ;  /* 0x0000d40001027983 */ /* 0x000ee20000300800 */
[----:B------:R-:W-:-:S03]  /*aa00*/  LEA.HI.X R95, R125, UR9, R27, 0x1, P1 ;  /* 0x000000097d5f7c11 */ /* 0x000fc600088f0c1b */
[----:B------:R-:W4:Y:S04]  /*aa10*/  LDL.LU R0, [R1+0xcc] ;  /* 0x0000cc0001007983 */ /* 0x000f280000300800 */
[----:B------:R-:W4:Y:S04]  /*aa20*/  LDL.LU R125, [R1+0xd0] ;  /* 0x0000d000017d7983 */ /* 0x000f280000300800 */
[----:B-1----:R-:W5:Y:S01]  /*aa30*/  LDL.LU R123, [R1+0xdc] ;  /* 0x0000dc00017b7983 */ /* 0x002f620000300800 */
[----:B------:R-:W-:-:S03]  /*aa40*/  F2FP.BF16.F32.PACK_AB R27, R9, R8 ;  /* 0x00000008091b723e */ /* 0x000fc600000010ff */
[----:B------:R-:W4:Y:S04]  /*aa50*/  LDL.LU R9, [R1+0x264] ;  /* 0x0002640001097983 */ /* 0x000f280000300800 */
[----:B------:R-:W4:Y:S04]  /*aa60*/  LDL.LU R8, [R1+0x260] ;  /* 0x0002600001087983 */ /* 0x000f280000300800 */
[----:B------:R-:W5:Y:S04]  /*aa70*/  LDL.LU R124, [R1+0xd8] ;  /* 0x0000d800017c7983 */ /* 0x000f680000300800 */
[----:B------:R-:W-:Y:S04]  /*aa80*/  STG.E.U16 desc[UR14][R90.64+0x2], R92 ;  /* 0x0000025c5a007986 */ /* 0x000fe8000c10150e */
[----:B------:R0:W-:Y:S04]  /*aa90*/  STG.E.U16 desc[UR14][R90.64+0x6], R93 ;  /* 0x0000065d5a007986 */ /* 0x0001e8000c10150e */
[----:B------:R1:W-:Y:S01]  /*aaa0*/  STG.E.U16 desc[UR14][R88.64], R27 ;  /* 0x0000001b58007986 */ /* 0x0003e2000c10150e */
[----:B0-----:R-:W-:-:S05]  /*aab0*/  PRMT R90, R27, 0x7632, R90 ;  /* 0x000076321b5a7816 */ /* 0x001fca000000005a */
[----:B------:R-:W-:Y:S01]  /*aac0*/  STG.E.U16 desc[UR14][R88.64+0x2], R90 ;  /* 0x0000025a58007986 */ /* 0x000fe2000c10150e */
[----:B--2---:R-:W-:-:S03]  /*aad0*/  F2FP.BF16.F32.PACK_AB R92, R7, R6 ;  /* 0x00000006075c723e */ /* 0x004fc600000010ff */
[----:B------:R-:W2:Y:S01]  /*aae0*/  LDL.LU R7, [R1+0x25c] ;  /* 0x00025c0001077983 */ /* 0x000ea20000300800 */
[----:B------:R-:W-:-:S03]  /*aaf0*/  PRMT R91, R92, 0x7632, R91 ;  /* 0x000076325c5b7816 */ /* 0x000fc6000000005b */
[----:B------:R-:W2:Y:S01]  /*ab00*/  LDL.LU R6, [R1+0x258] ;  /* 0x0002580001067983 */ /* 0x000ea20000300800 */
[----:B-1----:R-:W-:-:S03]  /*ab10*/  F2FP.BF16.F32.PACK_AB R27, R5, R4 ;  /* 0x00000004051b723e */ /* 0x002fc600000010ff */
[----:B------:R-:W2:Y:S04]  /*ab20*/  LDL.LU R93, [R1+0x38] ;  /* 0x00003800015d7983 */ /* 0x000ea80000300800 */
[----:B------:R-:W2:Y:S04]  /*ab30*/  LDL.LU R5, [R1+0x254] ;  /* 0x0002540001057983 */ /* 0x000ea80000300800 */
[----:B------:R-:W2:Y:S04]  /*ab40*/  LDL.LU R4, [R1+0x250] ;  /* 0x0002500001047983 */ /* 0x000ea80000300800 */
[----:B------:R0:W-:Y:S04]  /*ab50*/  STG.E.U16 desc[UR14][R88.64+0x4], R92 ;  /* 0x0000045c58007986 */ /* 0x0001e8000c10150e */
[----:B------:R1:W-:Y:S04]  /*ab60*/  STG.E.U16 desc[UR14][R88.64+0x6], R91 ;  /* 0x0000065b58007986 */ /* 0x0003e8000c10150e */
[----:B------:R3:W-:Y:S04]  /*ab70*/  STG.E.U16 desc[UR14][R86.64], R27 ;  /* 0x0000001b56007986 */ /* 0x0007e8000c10150e */
[----:B0-----:R-:W2:Y:S01]  /*ab80*/  LDL.LU R92, [R1+0x34] ;  /* 0x00003400015c7983 */ /* 0x001ea20000300800 */
[----:B-1----:R-:W-:-:S02]  /*ab90*/  PRMT R88, R27, 0x7632, R88 ;  /* 0x000076321b587816 */ /* 0x002fc40000000058 */
[----:B---3--:R-:W-:Y:S02]  /*aba0*/  F2FP.BF16.F32.PACK_AB R27, R3, R2 ;  /* 0x00000002031b723e */ /* 0x008fe400000010ff */
[----:B-----5:R-:W-:Y:S02]  /*abb0*/  F2FP.BF16.F32.PACK_AB R90, R124, R123 ;  /* 0x0000007b7c5a723e */ /* 0x020fe400000010ff */
[----:B------:R-:W3:Y:S04]  /*abc0*/  LDL.LU R124, [R1+0x44] ;  /* 0x00004400017c7983 */ /* 0x000ee80000300800 */
[----:B------:R-:W3:Y:S01]  /*abd0*/  LDL.LU R123, [R1+0x48] ;  /* 0x00004800017b7983 */ /* 0x000ee20000300800 */
[----:B------:R-:W-:-:S03]  /*abe0*/  PRMT R89, R90, 0x7632, R89 ;  /* 0x000076325a597816 */ /* 0x000fc60000000059 */
[----:B------:R-:W5:Y:S04]  /*abf0*/  LDL.LU R91, [R1+0xc8] ;  /* 0x0000c800015b7983 */ /* 0x000f680000300800 */
[----:B------:R-:W3:Y:S04]  /*ac00*/  LDL.LU R3, [R1+0x24c] ;  /* 0x00024c0001037983 */ /* 0x000ee80000300800 */
[----:B------:R-:W3:Y:S04]  /*ac10*/  LDL.LU R2, [R1+0x248] ;  /* 0x0002480001027983 */ /* 0x000ee80000300800 */
[----:B------:R0:W-:Y:S04]  /*ac20*/  STG.E.U16 desc[UR14][R86.64+0x4], R90 ;  /* 0x0000045a56007986 */ /* 0x0001e8000c10150e */
[----:B0-----:R-:W5:Y:S04]  /*ac30*/  LDL.LU R90, [R1+0x30] ;  /* 0x00003000015a7983 */ /* 0x001f680000300800 */
[----:B------:R4:W-:Y:S04]  /*ac40*/  STG.E.U16 desc[UR14][R86.64+0x2], R88 ;  /* 0x0000025856007986 */ /* 0x0009e8000c10150e */
[----:B------:R0:W-:Y:S04]  /*ac50*/  STG.E.U16 desc[UR14][R86.64+0x6], R89 ;  /* 0x0000065956007986 */ /* 0x0001e8000c10150e */
[----:B------:R-:W-:Y:S01]  /*ac60*/  STG.E.U16 desc[UR14][R84.64], R27 ;  /* 0x0000001b54007986 */ /* 0x000fe2000c10150e */
[----:B----4-:R-:W-:-:S03]  /*ac70*/  F2FP.BF16.F32.PACK_AB R88, R0, R125 ;  /* 0x0000007d0058723e */ /* 0x010fc600000010ff */
[----:B------:R-:W4:Y:S01]  /*ac80*/  LDL.LU R0, [R1+0x244] ;  /* 0x0002440001007983 */ /* 0x000f220000300800 */
[----:B0-----:R-:W-:-:S03]  /*ac90*/  PRMT R86, R27, 0x7632, R86 ;  /* 0x000076321b567816 */ /* 0x001fc60000000056 */
[----:B------:R-:W4:Y:S01]  /*aca0*/  LDL.LU R125, [R1+0x240] ;  /* 0x00024000017d7983 */ /* 0x000f220000300800 */
[----:B------:R-:W-:-:S03]  /*acb0*/  PRMT R87, R88, 0x7632, R87 ;  /* 0x0000763258577816 */ /* 0x000fc60000000057 */
[----:B------:R-:W4:Y:S04]  /*acc0*/  LDL.LU R89, [R1+0x5c] ;  /* 0x00005c0001597983 */ /* 0x000f280000300800 */
[----:B------:R2:W-:Y:S04]  /*acd0*/  STG.E.U16 desc[UR14][R84.64+0x2], R86 ;  /* 0x0000025654007986 */ /* 0x0005e8000c10150e */
[----:B------:R-:W-:Y:S04]  /*ace0*/  STG.E.U16 desc[UR14][R84.64+0x4], R88 ;  /* 0x0000045854007986 */ /* 0x000fe8000c10150e */
[----:B------:R0:W-:Y:S01]  /*acf0*/  STG.E.U16 desc[UR14][R84.64+0x6], R87 ;  /* 0x0000065754007986 */ /* 0x0001e2000c10150e */
[----:B--2---:R-:W-:-:S04]  /*ad00*/  F2FP.BF16.F32.PACK_AB R86, R92, R93 ;  /* 0x0000005d5c56723e */ /* 0x004fc800000010ff */
[----:B0-----:R-:W-:Y:S01]  /*ad10*/  PRMT R85, R86, 0x7632, R85 ;  /* 0x0000763256557816 */ /* 0x001fe20000000055 */
[----:B------:R-:W-:Y:S01]  /*ad20*/  STG.E.U16 desc[UR14][R82.64+0x4], R86 ;  /* 0x0000045652007986 */ /* 0x000fe2000c10150e */
[----:B-----5:R-:W-:-:S03]  /*ad30*/  F2FP.BF16.F32.PACK_AB R27, R90, R91 ;  /* 0x0000005b5a1b723e */ /* 0x020fc600000010ff */
[----:B------:R-:W2:Y:S04]  /*ad40*/  LDL.LU R90, [R1+0x60] ;  /* 0x00006000015a7983 */ /* 0x000ea80000300800 */
[----:B------:R-:W2:Y:S01]  /*ad50*/  LDL.LU R91, [R1+0xc0] ;  /* 0x0000c000015b7983 */ /* 0x000ea20000300800 */
[----:B------:R-:W-:-:S03]  /*ad60*/  PRMT R84, R27, 0x7632, R84 ;  /* 0x000076321b547816 */ /* 0x000fc60000000054 */
[----:B------:R-:W4:Y:S04]  /*ad70*/  LDL.LU R88, [R1+0x58] ;  /* 0x0000580001587983 */ /* 0x000f280000300800 */
[----:B------:R-:W5:Y:S04]  /*ad80*/  LDL.LU R92, [R1+0x6c] ;  /* 0x00006c00015c7983 */ /* 0x000f680000300800 */
[----:B------:R-:W5:Y:S04]  /*ad90*/  LDL.LU R93, [R1+0x70] ;  /* 0x00007000015d7983 */ /* 0x000f680000300800 */
[----:B------:R3:W-:Y:S04]  /*ada0*/  STG.E.U16 desc[UR14][R82.64], R27 ;  /* 0x0000001b52007986 */ /* 0x0007e8000c10150e */
[----:B------:R-:W5:Y:S01]  /*adb0*/  LDL.LU R87, [R1+0xc4] ;  /* 0x0000c40001577983 */ /* 0x000f620000300800 */
[----:B---3--:R-:W-:-:S03]  /*adc0*/  F2FP.BF16.F32.PACK_AB R27, R124, R123 ;  /* 0x0000007b7c1b723e */ /* 0x008fc600000010ff */
[----:B------:R-:W3:Y:S04]  /*add0*/  LDL.LU R124, [R1+0x74] ;  /* 0x00007400017c7983 */ /* 0x000ee80000300800 */
[----:B------:R-:W3:Y:S04]  /*ade0*/  LDL.LU R123, [R1+0xbc] ;  /* 0x0000bc00017b7983 */ /* 0x000ee80000300800 */
[----:B------:R-:W5:Y:S04]  /*adf0*/  LDL.LU R86, [R1+0x4c] ;  /* 0x00004c0001567983 */ /* 0x000f680000300800 */
[----:B------:R-:W-:Y:S04]  /*ae00*/  STG.E.U16 desc[UR14][R82.64+0x2], R84 ;  /* 0x0000025452007986 */ /* 0x000fe8000c10150e */
[----:B------:R0:W-:Y:S04]  /*ae10*/  STG.E.U16 desc[UR14][R82.64+0x6], R85 ;  /* 0x0000065552007986 */ /* 0x0001e8000c10150e */
[----:B------:R-:W-:Y:S01]  /*ae20*/  STG.E.U16 desc[UR14][R80.64], R27 ;  /* 0x0000001b50007986 */ /* 0x000fe2000c10150e */
[----:B0-----:R-:W-:-:S05]  /*ae30*/  PRMT R82, R27, 0x7632, R82 ;  /* 0x000076321b527816 */ /* 0x001fca0000000052 */
[----:B------:R2:W-:Y:S02]  /*ae40*/  STG.E.U16 desc[UR14][R80.64+0x2], R82 ;  /* 0x0000025250007986 */ /* 0x0005e4000c10150e */
[----:B--2---:R-:W-:Y:S02]  /*ae50*/  F2FP.BF16.F32.PACK_AB R82, R90, R91 ;  /* 0x0000005b5a52723e */ /* 0x004fe400000010ff */
[----:B----4-:R-:W-:Y:S02]  /*ae60*/  F2FP.BF16.F32.PACK_AB R27, R88, R89 ;  /* 0x00000059581b723e */ /* 0x010fe400000010ff */
[----:B-----5:R-:W-:Y:S02]  /*ae70*/  F2FP.BF16.F32.PACK_AB R84, R86, R87 ;  /* 0x000000575654723e */ /* 0x020fe400000010ff */
[----:B------:R-:W2:Y:S02]  /*ae80*/  LDL.LU R86, [R1+0x80] ;  /* 0x0000800001567983 */ /* 0x000ea40000300800 */
[----:B------:R-:W-:-:S02]  /*ae90*/  PRMT R83, R84, 0x7632, R83 ;  /* 0x0000763254537816 */ /* 0x000fc40000000053 */
[----:B------:R-:W2:Y:S04]  /*aea0*/  LDL.LU R87, [R1+0x84] ;  /* 0x0000840001577983 */ /* 0x000ea80000300800 */
[----:B------:R-:W4:Y:S04]  /*aeb0*/  LDL.LU R88, [R1+0x88] ;  /* 0x0000880001587983 */ /* 0x000f280000300800 */
[----:B------:R-:W4:Y:S04]  /*aec0*/  LDL.LU R89, [R1+0xb8] ;  /* 0x0000b80001597983 */ /* 0x000f280000300800 */
[----:B------:R-:W-:Y:S04]  /*aed0*/  STG.E.U16 desc[UR14][R80.64+0x4], R84 ;  /* 0x0000045450007986 */ /* 0x000fe8000c10150e */
[----:B------:R0:W-:Y:S04]  /*aee0*/  STG.E.U16 desc[UR14][R80.64+0x6], R83 ;  /* 0x0000065350007986 */ /* 0x0001e8000c10150e */
[----:B------:R-:W5:Y:S04]  /*aef0*/  LDL.LU R90, [R1+0x94] ;  /* 0x00009400015a7983 */ /* 0x000f680000300800 */
[----:B------:R1:W-:Y:S01]  /*af00*/  STG.E.U16 desc[UR14][R78.64], R27 ;  /* 0x0000001b4e007986 */ /* 0x0003e2000c10150e */
[----:B0-----:R-:W-:-:S03]  /*af10*/  PRMT R80, R27, 0x7632, R80 ;  /* 0x000076321b507816 */ /* 0x001fc60000000050 */
[----:B------:R-:W5:Y:S01]  /*af20*/  LDL.LU R91, [R1+0x98] ;  /* 0x00009800015b7983 */ /* 0x000f620000300800 */
[----:B-1----:R-:W-:-:S03]  /*af30*/  F2FP.BF16.F32.PACK_AB R27, R92, R93 ;  /* 0x0000005d5c1b723e */ /* 0x002fc600000010ff */
[----:B------:R-:W5:Y:S04]  /*af40*/  LDL.LU R92, [R1+0x9c] ;  /* 0x00009c00015c7983 */ /* 0x000f680000300800 */
[----:B------:R-:W5:Y:S04]  /*af50*/  LDL.LU R93, [R1+0xa0] ;  /* 0x0000a000015d7983 */ /* 0x000f680000300800 */
[----:B------:R3:W-:Y:S02]  /*af60*/  STG.E.U16 desc[UR14][R78.64+0x2], R80 ;  /* 0x000002504e007986 */ /* 0x0007e4000c10150e */
[----:B---3--:R-:W-:-:S02]  /*af70*/  F2FP.BF16.F32.PACK_AB R80, R124, R123 ;  /* 0x0000007b7c50723e */ /* 0x008fc400000010ff */
[----:B------:R-:W3:Y:S04]  /*af80*/  LDL.LU R124, [R1+0xac] ;  /* 0x0000ac00017c7983 */ /* 0x000ee80000300800 */
[----:B------:R-:W3:Y:S01]  /*af90*/  LDL.LU R123, [R1+0xf0] ;  /* 0x0000f000017b7983 */ /* 0x000ee20000300800 */
[----:B------:R-:W-:-:S03]  /*afa0*/  PRMT R81, R82, 0x7632, R81 ;  /* 0x0000763252517816 */ /* 0x000fc60000000051 */
[----:B------:R-:W-:Y:S04]  /*afb0*/  STG.E.U16 desc[UR14][R78.64+0x4], R82 ;  /* 0x000004524e007986 */ /* 0x000fe8000c10150e */
[----:B------:R0:W-:Y:S04]  /*afc0*/  STG.E.U16 desc[UR14][R78.64+0x6], R81 ;  /* 0x000006514e007986 */ /* 0x0001e8000c10150e */
[----:B------:R2:W-:Y:S01]  /*afd0*/  STG.E.U16 desc[UR14][R76.64], R27 ;  /* 0x0000001b4c007986 */ /* 0x0005e2000c10150e */
[----:B0-----:R-:W-:Y:S02]  /*afe0*/  PRMT R78, R27, 0x7632, R78 ;  /* 0x000076321b4e7816 */ /* 0x001fe4000000004e */
[----:B------:R-:W-:Y:S01]  /*aff0*/  PRMT R79, R80, 0x7632, R79 ;  /* 0x00007632504f7816 */ /* 0x000fe2000000004f */
[----:B------:R-:W-:Y:S04]  /*b000*/  STG.E.U16 desc[UR14][R76.64+0x4], R80 ;  /* 0x000004504c007986 */ /* 0x000fe8000c10150e */
[----:B------:R-:W-:Y:S04]  /*b010*/  STG.E.U16 desc[UR14][R76.64+0x2], R78 ;  /* 0x0000024e4c007986 */ /* 0x000fe8000c10150e */
[----:B------:R0:W-:Y:S01]  /*b020*/  STG.E.U16 desc[UR14][R76.64+0x6], R79 ;  /* 0x0000064f4c007986 */ /* 0x0001e2000c10150e */
[----:B--2---:R-:W-:-:S03]  /*b030*/  F2FP.BF16.F32.PACK_AB R27, R86, R87 ;  /* 0x00000057561b723e */ /* 0x004fc600000010ff */
[----:B------:R-:W2:Y:S04]  /*b040*/  LDL.LU R86, [R1+0xb0] ;  /* 0x0000b00001567983 */ /* 0x000ea80000300800 */
[----:B------:R-:W2:Y:S01]  /*b050*/  LDL.LU R87, [R1+0xb4] ;  /* 0x0000b40001577983 */ /* 0x000ea20000300800 */
[----:B0-----:R-:W-:Y:S02]  /*b060*/  PRMT R76, R27, 0x7632, R76 ;  /* 0x000076321b4c7816 */ /* 0x001fe4000000004c */
[----:B----4-:R-:W-:Y:S02]  /*b070*/  F2FP.BF16.F32.PACK_AB R78, R88, R89 ;  /* 0x00000059584e723e */ /* 0x010fe400000010ff */
[----:B------:R-:W4:Y:S04]  /*b080*/  LDL.LU R88, [R1+0xa8] ;  /* 0x0000a80001587983 */ /* 0x000f280000300800 */
[----:B------:R-:W4:Y:S01]  /*b090*/  LDL.LU R89, [R1+0xf4] ;  /* 0x0000f40001597983 */ /* 0x000f220000300800 */
[----:B------:R-:W-:-:S03]  /*b0a0*/  PRMT R77, R78, 0x7632, R77 ;  /* 0x000076324e4d7816 */ /* 0x000fc6000000004d */
[----:B------:R5:W-:Y:S04]  /*b0b0*/  STG.E.U16 desc[UR14][R74.64], R27 ;  /* 0x0000001b4a007986 */ /* 0x000be8000c10150e */
[----:B------:R0:W-:Y:S01]  /*b0c0*/  STG.E.U16 desc[UR14][R74.64+0x2], R76 ;  /* 0x0000024c4a007986 */ /* 0x0001e2000c10150e */
[----:B-----5:R-:W-:-:S03]  /*b0d0*/  F2FP.BF16.F32.PACK_AB R27, R90, R91 ;  /* 0x0000005b5a1b723e */ /* 0x020fc600000010ff */
[----:B------:R-:W5:Y:S04]  /*b0e0*/  LDL.LU R90, [R1+0x90] ;  /* 0x00009000015a7983 */ /* 0x000f680000300800 */
[----:B------:R-:W5:Y:S01]  /*b0f0*/  LDL.LU R91, [R1+0xa4] ;  /* 0x0000a400015b7983 */ /* 0x000f620000300800 */
[----:B0-----:R-:W-:-:S03]  /*b100*/  F2FP.BF16.F32.PACK_AB R76, R92, R93 ;  /* 0x0000005d5c4c723e */ /* 0x001fc600000010ff */
[----:B------:R-:W5:Y:S04]  /*b110*/  LDL.LU R92, [R1+0x7c] ;  /* 0x00007c00015c7983 */ /* 0x000f680000300800 */
[----:B------:R-:W5:Y:S04]  /*b120*/  LDL.LU R93, [R1+0x8c] ;  /* 0x00008c00015d7983 */ /* 0x000f680000300800 */
[----:B------:R-:W-:Y:S04]  /*b130*/  STG.E.U16 desc[UR14][R74.64+0x4], R78 ;  /* 0x0000044e4a007986 */ /* 0x000fe8000c10150e */
[----:B------:R0:W-:Y:S04]  /*b140*/  STG.E.U16 desc[UR14][R74.64+0x6], R77 ;  /* 0x0000064d4a007986 */ /* 0x0001e8000c10150e */
[----:B------:R3:W-:Y:S01]  /*b150*/  STG.E.U16 desc[UR14][R72.64], R27 ;  /* 0x0000001b48007986 */ /* 0x0007e2000c10150e */
[----:B0-----:R-:W-:-:S02]  /*b160*/  PRMT R74, R27, 0x7632, R74 ;  /* 0x000076321b4a7816 */ /* 0x001fc4000000004a */
[----:B---3--:R-:W-:Y:S02]  /*b170*/  F2FP.BF16.F32.PACK_AB R27, R124, R123 ;  /* 0x0000007b7c1b723e */ /* 0x008fe400000010ff */
[----:B------:R-:W3:Y:S04]  /*b180*/  LDL.LU R124, [R1+0x68] ;  /* 0x00006800017c7983 */ /* 0x000ee80000300800 */
[----:B------:R-:W3:Y:S01]  /*b190*/  LDL.LU R123, [R1+0x78] ;  /* 0x00007800017b7983 */ /* 0x000ee20000300800 */
[----:B------:R-:W-:-:S03]  /*b1a0*/  PRMT R75, R76, 0x7632, R75 ;  /* 0x000076324c4b7816 */ /* 0x000fc6000000004b */
[----:B------:R-:W-:Y:S04]  /*b1b0*/  STG.E.U16 desc[UR14][R72.64+0x2], R74 ;  /* 0x0000024a48007986 */ /* 0x000fe8000c10150e */
[----:B------:R-:W3:Y:S04]  /*b1c0*/  LDL.LU R82, [R1+0x54] ;  /* 0x0000540001527983 */ /* 0x000ee80000300800 */
[----:B------:R-:W3:Y:S04]  /*b1d0*/  LDL.LU R83, [R1+0x64] ;  /* 0x0000640001537983 */ /* 0x000ee80000300800 */
[----:B------:R-:W3:Y:S04]  /*b1e0*/  LDL.LU R84, [R1+0x40] ;  /* 0x0000400001547983 */ /* 0x000ee80000300800 */
[----:B------:R-:W-:Y:S04]  /*b1f0*/  STG.E.U16 desc[UR14][R72.64+0x4], R76 ;  /* 0x0000044c48007986 */ /* 0x000fe8000c10150e */
[----:B------:R0:W-:Y:S04]  /*b200*/  STG.E.U16 desc[UR14][R72.64+0x6], R75 ;  /* 0x0000064b48007986 */ /* 0x0001e8000c10150e */
[----:B------:R-:W3:Y:S04]  /*b210*/  LDL.LU R85, [R1+0x50] ;  /* 0x0000500001557983 */ /* 0x000ee80000300800 */
[----:B------:R4:W-:Y:S01]  /*b220*/  STG.E.U16 desc[UR14][R70.64], R27 ;  /* 0x0000001b46007986 */ /* 0x0009e2000c10150e */
[----:B0-----:R-:W-:-:S05]  /*b230*/  PRMT R72, R27, 0x7632, R72 ;  /* 0x000076321b487816 */ /* 0x001fca0000000048 */
[----:B------:R-:W-:Y:S01]  /*b240*/  STG.E.U16 desc[UR14][R70.64+0x2], R72 ;  /* 0x0000024846007986 */ /* 0x000fe2000c10150e */
[----:B--2---:R-:W-:-:S03]  /*b250*/  F2FP.BF16.F32.PACK_AB R74, R86, R87 ;  /* 0x00000057564a723e */ /* 0x004fc600000010ff */
[----:B------:R-:W2:Y:S01]  /*b260*/  LDL.LU R86, [R1+0x2c] ;  /* 0x00002c0001567983 */ /* 0x000ea20000300800 */
[----:B------:R-:W-:-:S03]  /*b270*/  PRMT R73, R74, 0x7632, R73 ;  /* 0x000076324a497816 */ /* 0x000fc60000000049 */
[----:B------:R-:W2:Y:S01]  /*b280*/  LDL.LU R87, [R1+0x3c] ;  /* 0x00003c0001577983 */ /* 0x000ea20000300800 */
[----:B----4-:R-:W-:-:S03]  /*b290*/  F2FP.BF16.F32.PACK_AB R27, R88, R89 ;  /* 0x00000059581b723e */ /* 0x010fc600000010ff */
[----:B------:R-:W4:Y:S04]  /*b2a0*/  LDL.LU R88, [R1+0x20] ;  /* 0x0000200001587983 */ /* 0x000f280000300800 */
[----:B------:R-:W4:Y:S01]  /*b2b0*/  LDL.LU R89, [R1+0x28] ;  /* 0x0000280001597983 */ /* 0x000f220000300800 */
[----:B------:R-:W-:-:S03]  /*b2c0*/  PRMT R77, R27, 0x7610, R77 ;  /* 0x000076101b4d7816 */ /* 0x000fc6000000004d */
[----:B------:R-:W-:Y:S04]  /*b2d0*/  STG.E.U16 desc[UR14][R70.64+0x4], R74 ;  /* 0x0000044a46007986 */ /* 0x000fe8000c10150e */
[----:B------:R0:W-:Y:S01]  /*b2e0*/  STG.E.U16 desc[UR14][R70.64+0x6], R73 ;  /* 0x0000064946007986 */ /* 0x0001e2000c10150e */
[----:B-----5:R-:W-:-:S03]  /*b2f0*/  F2FP.BF16.F32.PACK_AB R76, R90, R91 ;  /* 0x0000005b5a4c723e */ /* 0x020fc600000010ff */
[----:B------:R-:W5:Y:S01]  /*b300*/  LDL.LU R90, [R1+0x14] ;  /* 0x00001400015a7983 */ /* 0x000f620000300800 */
[----:B0-----:R-:W-:-:S03]  /*b310*/  PRMT R71, R27, 0x7632, R71 ;  /* 0x000076321b477816 */ /* 0x001fc60000000047 */
[----:B------:R-:W5:Y:S01]  /*b320*/  LDL.LU R91, [R1+0x1c] ;  /* 0x00001c00015b7983 */ /* 0x000f620000300800 */
[----:B------:R-:W-:-:S03]  /*b330*/  F2FP.BF16.F32.PACK_AB R27, R92, R93 ;  /* 0x0000005d5c1b723e */ /* 0x000fc600000010ff */
[----:B------:R-:W5:Y:S04]  /*b340*/  LDL.LU R92, [R1+0x8] ;  /* 0x00000800015c7983 */ /* 0x000f680000300800 */
[----:B------:R-:W5:Y:S01]  /*b350*/  LDL.LU R93, [R1+0x10] ;  /* 0x00001000015d7983 */ /* 0x000f620000300800 */
[----:B---3--:R-:W-:-:S03]  /*b360*/  F2FP.BF16.F32.PACK_AB R72, R124, R123 ;  /* 0x0000007b7c48723e */ /* 0x008fc600000010ff */
[----:B------:R-:W3:Y:S04]  /*b370*/  LDL.LU R124, [R1] ;  /* 0x00000000017c7983 */ /* 0x000ee80000300800 */
[----:B------:R-:W3:Y:S01]  /*b380*/  LDL.LU R123, [R1+0x4] ;  /* 0x00000400017b7983 */ /* 0x000ee20000300800 */
[----:B------:R-:W-:Y:S02]  /*b390*/  PRMT R75, R76, 0x7632, R75 ;  /* 0x000076324c4b7816 */ /* 0x000fe4000000004b */
[C---:B------:R-:W-:Y:S02]  /*b3a0*/  PRMT R74, R27.reuse, 0x7610, R74 ;  /* 0x000076101b4a7816 */ /* 0x040fe4000000004a */
[----:B------:R-:W-:Y:S01]  /*b3b0*/  PRMT R70, R27, 0x7632, R70 ;  /* 0x000076321b467816 */ /* 0x000fe20000000046 */
[----:B------:R-:W-:Y:S01]  /*b3c0*/  STG.E.U16 desc[UR14][R68.64], R77 ;  /* 0x0000004d44007986 */ /* 0x000fe2000c10150e */
[----:B------:R-:W-:-:S02]  /*b3d0*/  F2FP.BF16.F32.PACK_AB R27, R82, R83 ;  /* 0x00000053521b723e */ /* 0x000fc400000010ff */
[----:B------:R-:W-:Y:S01]  /*b3e0*/  PRMT R73, R72, 0x7632, R73 ;  /* 0x0000763248497816 */ /* 0x000fe20000000049 */
[----:B------:R0:W-:Y:S04]  /*b3f0*/  STG.E.U16 desc[UR14][R68.64+0x2], R71 ;  /* 0x0000024744007986 */ /* 0x0001e8000c10150e */
[----:B------:R-:W-:Y:S04]  /*b400*/  STG.E.U16 desc[UR14][R68.64+0x4], R76 ;  /* 0x0000044c44007986 */ /* 0x000fe8000c10150e */
[----:B------:R1:W-:Y:S01]  /*b410*/  STG.E.U16 desc[UR14][R68.64+0x6], R75 ;  /* 0x0000064b44007986 */ /* 0x0003e2000c10150e */
[----:B0-----:R-:W-:-:S03]  /*b420*/  PRMT R71, R27, 0x7610, R71 ;  /* 0x000076101b477816 */ /* 0x001fc60000000047 */
[----:B------:R0:W-:Y:S04]  /*b430*/  STG.E.U16 desc[UR14][R66.64], R74 ;  /* 0x0000004a42007986 */ /* 0x0001e8000c10150e */
[----:B------:R2:W-:Y:S01]  /*b440*/  STG.E.U16 desc[UR14][R66.64+0x2], R70 ;  /* 0x0000024642007986 */ /* 0x0005e2000c10150e */
[----:B-1----:R-:W-:-:S03]  /*b450*/  F2FP.BF16.F32.PACK_AB R69, R84, R85 ;  /* 0x000000555445723e */ /* 0x002fc600000010ff */
[----:B------:R-:W-:Y:S01]  /*b460*/  STG.E.U16 desc[UR14][R66.64+0x4], R72 ;  /* 0x0000044842007986 */ /* 0x000fe2000c10150e */
[----:B------:R-:W-:-:S03]  /*b470*/  PRMT R68, R27, 0x7632, R68 ;  /* 0x000076321b447816 */ /* 0x000fc60000000044 */
[----:B------:R4:W-:Y:S01]  /*b480*/  STG.E.U16 desc[UR14][R66.64+0x6], R73 ;  /* 0x0000064942007986 */ /* 0x0009e2000c10150e */
[----:B0-----:R-:W-:-:S03]  /*b490*/  PRMT R74, R69, 0x7632, R74 ;  /* 0x00007632454a7816 */ /* 0x001fc6000000004a */
[----:B------:R0:W-:Y:S04]  /*b4a0*/  STG.E.U16 desc[UR14][R64.64], R71 ;  /* 0x0000004740007986 */ /* 0x0001e8000c10150e */
[----:B------:R1:W-:Y:S04]  /*b4b0*/  STG.E.U16 desc[UR14][R64.64+0x2], R68 ;  /* 0x0000024440007986 */ /* 0x0003e8000c10150e */
[----:B------:R-:W-:Y:S04]  /*b4c0*/  STG.E.U16 desc[UR14][R64.64+0x4], R69 ;  /* 0x0000044540007986 */ /* 0x000fe8000c10150e */
[----:B------:R-:W-:Y:S01]  /*b4d0*/  STG.E.U16 desc[UR14][R64.64+0x6], R74 ;  /* 0x0000064a40007986 */ /* 0x000fe2000c10150e */
[----:B------:R-:W-:-:S02]  /*b4e0*/  F2FP.BF16.F32.PACK_AB R0, R0, R125 ;  /* 0x0000007d0000723e */ /* 0x000fc400000010ff */
[----:B------:R-:W-:Y:S02]  /*b4f0*/  F2FP.BF16.F32.PACK_AB R2, R3, R2 ;  /* 0x000000020302723e */ /* 0x000fe400000010ff */
[----:B------:R-:W-:Y:S02]  /*b500*/  F2FP.BF16.F32.PACK_AB R4, R5, R4 ;  /* 0x000000040504723e */ /* 0x000fe400000010ff */
[----:B------:R-:W-:Y:S02]  /*b510*/  F2FP.BF16.F32.PACK_AB R8, R9, R8 ;  /* 0x000000080908723e */ /* 0x000fe400000010ff */
[----:B------:R-:W-:Y:S02]  /*b520*/  PRMT R3, R0, 0x7632, R3 ;  /* 0x0000763200037816 */ /* 0x000fe40000000003 */
[----:B------:R-:W-:Y:S02]  /*b530*/  F2FP.BF16.F32.PACK_AB R6, R7, R6 ;  /* 0x000000060706723e */ /* 0x000fe400000010ff */
[----:B------:R-:W-:-:S02]  /*b540*/  PRMT R5, R2, 0x7632, R5 ;  /* 0x0000763202057816 */ /* 0x000fc40000000005 */
[----:B------:R-:W-:Y:S02]  /*b550*/  PRMT R7, R4, 0x7632, R7 ;  /* 0x0000763204077816 */ /* 0x000fe40000000007 */
[----:B------:R-:W-:Y:S02]  /*b560*/  F2FP.BF16.F32.PACK_AB R10, R11, R10 ;  /* 0x0000000a0b0a723e */ /* 0x000fe400000010ff */
[----:B------:R-:W-:Y:S02]  /*b570*/  F2FP.BF16.F32.PACK_AB R12, R13, R12 ;  /* 0x0000000c0d0c723e */ /* 0x000fe400000010ff */
[----:B------:R-:W-:Y:S02]  /*b580*/  F2FP.BF16.F32.PACK_AB R14, R15, R14 ;  /* 0x0000000e0f0e723e */ /* 0x000fe400000010ff */
[----:B------:R-:W-:Y:S02]  /*b590*/  F2FP.BF16.F32.PACK_AB R16, R17, R16 ;  /* 0x000000101110723e */ /* 0x000fe400000010ff */
[----:B------:R-:W-:-:S02]  /*b5a0*/  F2FP.BF16.F32.PACK_AB R18, R19, R18 ;  /* 0x000000121312723e */ /* 0x000fc400000010ff */
[----:B------:R-:W-:Y:S02]  /*b5b0*/  F2FP.BF16.F32.PACK_AB R20, R21, R20 ;  /* 0x000000141514723e */ /* 0x000fe400000010ff */
[----:B------:R-:W-:Y:S02]  /*b5c0*/  F2FP.BF16.F32.PACK_AB R22, R23, R22 ;  /* 0x000000161716723e */ /* 0x000fe400000010ff */
[----:B------:R-:W-:Y:S02]  /*b5d0*/  F2FP.BF16.F32.PACK_AB R24, R25, R24 ;  /* 0x000000181918723e */ /* 0x000fe400000010ff */
[----:B------:R-:W-:Y:S02]  /*b5e0*/  F2FP.BF16.F32.PACK_AB R26, R28, R26 ;  /* 0x0000001a1c1a723e */ /* 0x000fe400000010ff */
[----:B------:R-:W-:Y:S02]  /*b5f0*/  F2FP.BF16.F32.PACK_AB R29, R30, R29 ;  /* 0x0000001d1e1d723e */ /* 0x000fe400000010ff */
[----:B------:R-:W-:-:S02]  /*b600*/  F2FP.BF16.F32.PACK_AB R97, R98, R97 ;  /* 0x000000616261723e */ /* 0x000fc400000010ff */
[----:B------:R-:W-:Y:S02]  /*b610*/  PRMT R23, R26, 0x7632, R23 ;  /* 0x000076321a177816 */ /* 0x000fe40000000017 */
[----:B------:R-:W-:Y:S02]  /*b620*/  F2FP.BF16.F32.PACK_AB R31, R96, R31 ;  /* 0x0000001f601f723e */ /* 0x000fe400000010ff */
[----:B------:R-:W-:Y:S02]  /*b630*/  F2FP.BF16.F32.PACK_AB R99, R100, R99 ;  /* 0x000000636463723e */ /* 0x000fe400000010ff */
[----:B------:R-:W-:Y:S02]  /*b640*/  F2FP.BF16.F32.PACK_AB R101, R102, R101 ;  /* 0x000000656665723e */ /* 0x000fe400000010ff */
[----:B------:R-:W-:Y:S02]  /*b650*/  F2FP.BF16.F32.PACK_AB R105, R106, R105 ;  /* 0x000000696a69723e */ /* 0x000fe400000010ff */
[----:B------:R-:W-:-:S02]  /*b660*/  PRMT R21, R99, 0x7632, R21 ;  /* 0x0000763263157816 */ /* 0x000fc40000000015 */
[----:B------:R-:W-:Y:S02]  /*b670*/  F2FP.BF16.F32.PACK_AB R103, R104, R103 ;  /* 0x000000676867723e */ /* 0x000fe400000010ff */
[----:B------:R-:W-:Y:S02]  /*b680*/  F2FP.BF16.F32.PACK_AB R107, R108, R107 ;  /* 0x0000006b6c6b723e */ /* 0x000fe400000010ff */
[----:B------:R-:W-:Y:S02]  /*b690*/  F2FP.BF16.F32.PACK_AB R109, R110, R109 ;  /* 0x0000006d6e6d723e */ /* 0x000fe400000010ff */
[----:B------:R-:W-:Y:S02]  /*b6a0*/  F2FP.BF16.F32.PACK_AB R113, R114, R113 ;  /* 0x000000717271723e */ /* 0x000fe400000010ff */
[----:B------:R-:W-:Y:S01]  /*b6b0*/  PRMT R19, R107, 0x7632, R19 ;  /* 0x000076326b137816 */ /* 0x000fe20000000013 */
[----:B------:R-:W-:Y:S01]  /*b6c0*/  UIADD3 UR10, UP0, UR10, 0x9, URZ ;  /* 0x000000090a0a7890 */ /* 0x000fe2000ff1e03f */
[----:B------:R-:W-:-:S02]  /*b6d0*/  F2FP.BF16.F32.PACK_AB R111, R112, R111 ;  /* 0x0000006f706f723e */ /* 0x000fc400000010ff */
[----:B------:R-:W-:Y:S02]  /*b6e0*/  F2FP.BF16.F32.PACK_AB R115, R116, R115 ;  /* 0x000000737473723e */ /* 0x000fe400000010ff */
[----:B------:R-:W-:Y:S02]  /*b6f0*/  F2FP.BF16.F32.PACK_AB R117, R118, R117 ;  /* 0x000000757675723e */ /* 0x000fe400000010ff */
[----:B------:R-:W-:Y:S02]  /*b700*/  F2FP.BF16.F32.PACK_AB R119, R120, R119 ;  /* 0x000000777877723e */ /* 0x000fe400000010ff */
[----:B------:R-:W-:Y:S01]  /*b710*/  F2FP.BF16.F32.PACK_AB R121, R122, R121 ;  /* 0x000000797a79723e */ /* 0x000fe200000010ff */
[----:B------:R-:W-:Y:S01]  /*b720*/  UIADD3.X UR5, URZ, UR5, URZ, UP0, !UPT ;  /* 0x000000053f057290 */ /* 0x000fe200087fe43f */
[----:B------:R-:W-:Y:S01]  /*b730*/  PRMT R17, R115, 0x7632, R17 ;  /* 0x0000763273117816 */ /* 0x000fe20000000011 */
[----:B------:R-:W-:-:S04]  /*b740*/  UISETP.GE.U32.AND UP0, UPT, UR10, UR20, UPT ;  /* 0x000000140a00728c */ /* 0x000fc8000bf06070 */
[----:B------:R-:W-:-:S06]  /*b750*/  UISETP.GE.AND.EX UP0, UPT, UR5, UR11, UPT, UP0 ;  /* 0x0000000b0500728c */ /* 0x000fcc000bf06300 */
[----:B------:R-:W-:Y:S01]  /*b760*/  PLOP3.LUT P1, PT, PT, PT, UP0, 0x80, 0x0 ;  /* 0x000000000000781c */ /* 0x000fe20003f2f008 */
[----:B------:R-:W-:Y:S01]  /*b770*/  ULOP3.LUT UR4, UR4, 0x1, URZ, 0x3c, !UPT ;  /* 0x0000000104047892 */ /* 0x000fe2000f8e3c3f */
[----:B--2---:R-:W-:-:S04]  /*b780*/  F2FP.BF16.F32.PACK_AB R27, R86, R87 ;  /* 0x00000057561b723e */ /* 0x004fc800000010ff */
[C---:B------:R-:W-:Y:S02]  /*b790*/  PRMT R70, R27.reuse, 0x7610, R70 ;  /* 0x000076101b467816 */ /* 0x040fe40000000046 */
[----:B----4-:R-:W-:Y:S02]  /*b7a0*/  F2FP.BF16.F32.PACK_AB R67, R88, R89 ;  /* 0x000000595843723e */ /* 0x010fe400000010ff */
[----:B------:R-:W-:Y:S02]  /*b7b0*/  PRMT R66, R27, 0x7632, R66 ;  /* 0x000076321b427816 */ /* 0x000fe40000000042 */
[----:B0-----:R-:W-:Y:S01]  /*b7c0*/  PRMT R71, R67, 0x7632, R71 ;  /* 0x0000763243477816 */ /* 0x001fe20000000047 */
[----:B------:R-:W-:Y:S04]  /*b7d0*/  STG.E.U16 desc[UR14][R62.64], R70 ;  /* 0x000000463e007986 */ /* 0x000fe8000c10150e */
[----:B------:R-:W-:Y:S04]  /*b7e0*/  STG.E.U16 desc[UR14][R62.64+0x2], R66 ;  /* 0x000002423e007986 */ /* 0x000fe8000c10150e */
[----:B------:R-:W-:Y:S04]  /*b7f0*/  STG.E.U16 desc[UR14][R62.64+0x4], R67 ;  /* 0x000004433e007986 */ /* 0x000fe8000c10150e */
[----:B------:R0:W-:Y:S01]  /*b800*/  STG.E.U16 desc[UR14][R62.64+0x6], R71 ;  /* 0x000006473e007986 */ /* 0x0001e2000c10150e */
[----:B-----5:R-:W-:-:S04]  /*b810*/  F2FP.BF16.F32.PACK_AB R27, R90, R91 ;  /* 0x0000005b5a1b723e */ /* 0x020fc800000010ff */
[C---:B-1----:R-:W-:Y:S02]  /*b820*/  PRMT R68, R27.reuse, 0x7610, R68 ;  /* 0x000076101b447816 */ /* 0x042fe40000000044 */
[----:B0-----:R-:W-:Y:S02]  /*b830*/  PRMT R63, R27, 0x7632, R63 ;  /* 0x000076321b3f7816 */ /* 0x001fe4000000003f */
[----:B------:R-:W-:-:S04]  /*b840*/  F2FP.BF16.F32.PACK_AB R65, R92, R93 ;  /* 0x0000005d5c41723e */ /* 0x000fc800000010ff */
[----:B------:R-:W-:Y:S01]  /*b850*/  PRMT R64, R65, 0x7632, R64 ;  /* 0x0000763241407816 */ /* 0x000fe20000000040 */
[----:B------:R-:W-:Y:S04]  /*b860*/  STG.E.U16 desc[UR14][R60.64], R68 ;  /* 0x000000443c007986 */ /* 0x000fe8000c10150e */
[----:B------:R-:W-:Y:S04]  /*b870*/  STG.E.U16 desc[UR14][R60.64+0x2], R63 ;  /* 0x0000023f3c007986 */ /* 0x000fe8000c10150e */
[----:B------:R-:W-:Y:S04]  /*b880*/  STG.E.U16 desc[UR14][R60.64+0x4], R65 ;  /* 0x000004413c007986 */ /* 0x000fe8000c10150e */
[----:B------:R0:W-:Y:S04]  /*b890*/  STG.E.U16 desc[UR14][R60.64+0x6], R64 ;  /* 0x000006403c007986 */ /* 0x0001e8000c10150e */
[----:B------:R1:W-:Y:S01]  /*b8a0*/  STG.E.U16 desc[UR14][R58.64+0x4], R0 ;  /* 0x000004003a007986 */ /* 0x0003e2000c10150e */
[----:B---3--:R-:W-:-:S04]  /*b8b0*/  F2FP.BF16.F32.PACK_AB R27, R124, R123 ;  /* 0x0000007b7c1b723e */ /* 0x008fc800000010ff */
[----:B0-----:R-:W-:Y:S02]  /*b8c0*/  PRMT R61, R27, 0x7632, R61 ;  /* 0x000076321b3d7816 */ /* 0x001fe4000000003d */
[----:B-1----:R-:W-:Y:S01]  /*b8d0*/  PRMT R0, R8, 0x7632, R0 ;  /* 0x0000763208007816 */ /* 0x002fe20000000000 */
[----:B------:R0:W-:Y:S04]  /*b8e0*/  STG.E.U16 desc[UR14][R58.64], R27 ;  /* 0x0000001b3a007986 */ /* 0x0001e8000c10150e */
[----:B------:R-:W-:Y:S04]  /*b8f0*/  STG.E.U16 desc[UR14][R58.64+0x2], R61 ;  /* 0x0000023d3a007986 */ /* 0x000fe8000c10150e */
[----:B------:R1:W-:Y:S04]  /*b900*/  STG.E.U16 desc[UR14][R58.64+0x6], R3 ;  /* 0x000006033a007986 */ /* 0x0003e8000c10150e */
[----:B------:R2:W-:Y:S01]  /*b910*/  STG.E.U16 desc[UR14][R56.64], R2 ;  /* 0x0000000238007986 */ /* 0x0005e2000c10150e */
[----:B0-----:R-:W-:-:S03]  /*b920*/  PRMT R27, R6, 0x7632, R27 ;  /* 0x00007632061b7816 */ /* 0x001fc6000000001b */
[----:B------:R-:W-:Y:S04]  /*b930*/  STG.E.U16 desc[UR14][R56.64+0x2], R5 ;  /* 0x0000020538007986 */ /* 0x000fe8000c10150e */
[----:B------:R0:W-:Y:S01]  /*b940*/  STG.E.U16 desc[UR14][R56.64+0x4], R4 ;  /* 0x0000040438007986 */ /* 0x0001e2000c10150e */
[----:B-1----:R-:W-:-:S03]  /*b950*/  PRMT R3, R12, 0x7632, R3 ;  /* 0x000076320c037816 */ /* 0x002fc60000000003 */
[----:B------:R-:W-:Y:S01]  /*b960*/  STG.E.U16 desc[UR14][R56.64+0x6], R7 ;  /* 0x0000060738007986 */ /* 0x000fe2000c10150e */
[----:B--2---:R-:W-:-:S03]  /*b970*/  PRMT R2, R10, 0x7632, R2 ;  /* 0x000076320a027816 */ /* 0x004fc60000000002 */
[----:B------:R1:W-:Y:S04]  /*b980*/  STG.E.U16 desc[UR14][R54.64+0x6], R0 ;  /* 0x0000060036007986 */ /* 0x0003e8000c10150e */
[----:B------:R-:W-:Y:S01]  /*b990*/  STG.E.U16 desc[UR14][R54.64], R6 ;  /* 0x0000000636007986 */ /* 0x000fe2000c10150e */
[----:B0-----:R-:W-:-:S03]  /*b9a0*/  PRMT R4, R16, 0x7632, R4 ;  /* 0x0000763210047816 */ /* 0x001fc60000000004 */
[----:B------:R-:W-:Y:S01]  /*b9b0*/  STG.E.U16 desc[UR14][R54.64+0x2], R27 ;  /* 0x0000021b36007986 */ /* 0x000fe2000c10150e */
[----:B-1----:R-:W-:-:S03]  /*b9c0*/  PRMT R0, R14, 0x7632, R0 ;  /* 0x000076320e007816 */ /* 0x002fc60000000000 */
[----:B------:R-:W-:Y:S04]  /*b9d0*/  STG.E.U16 desc[UR14][R54.64+0x4], R8 ;  /* 0x0000040836007986 */ /* 0x000fe8000c10150e */
[----:B------:R-:W-:Y:S04]  /*b9e0*/  STG.E.U16 desc[UR14][R94.64], R10 ;  /* 0x0000000a5e007986 */ /* 0x000fe8000c10150e */
[----:B------:R0:W-:Y:S04]  /*b9f0*/  STG.E.U16 desc[UR14][R94.64+0x2], R2 ;  /* 0x000002025e007986 */ /* 0x0001e8000c10150e */
[----:B------:R-:W-:Y:S04]  /*ba00*/  STG.E.U16 desc[UR14][R94.64+0x4], R12 ;  /* 0x0000040c5e007986 */ /* 0x000fe8000c10150e */
[----:B------:R1:W-:Y:S04]  /*ba10*/  STG.E.U16 desc[UR14][R94.64+0x6], R3 ;  /* 0x000006035e007986 */ /* 0x0003e8000c10150e */
[----:B------:R2:W-:Y:S01]  /*ba20*/  STG.E.U16 desc[UR14][R52.64+0x2], R0 ;  /* 0x0000020034007986 */ /* 0x0005e2000c10150e */
[----:B0-----:R-:W-:-:S03]  /*ba30*/  PRMT R2, R18, 0x7632, R2 ;  /* 0x0000763212027816 */ /* 0x001fc60000000002 */
[----:B------:R-:W-:Y:S01]  /*ba40*/  STG.E.U16 desc[UR14][R52.64], R14 ;  /* 0x0000000e34007986 */ /* 0x000fe2000c10150e */
[----:B-1----:R-:W-:-:S03]  /*ba50*/  PRMT R3, R20, 0x7632, R3 ;  /* 0x0000763214037816 */ /* 0x002fc60000000003 */
[----:B------:R-:W-:Y:S01]  /*ba60*/  STG.E.U16 desc[UR14][R52.64+0x4], R16 ;  /* 0x0000041034007986 */ /* 0x000fe2000c10150e */
[----:B--2---:R-:W-:-:S03]  /*ba70*/  PRMT R0, R22, 0x7632, R0 ;  /* 0x0000763216007816 */ /* 0x004fc60000000000 */
[----:B------:R0:W-:Y:S04]  /*ba80*/  STG.E.U16 desc[UR14][R52.64+0x6], R4 ;  /* 0x0000060434007986 */ /* 0x0001e8000c10150e */
[----:B------:R-:W-:Y:S04]  /*ba90*/  STG.E.U16 desc[UR14][R50.64], R18 ;  /* 0x0000001232007986 */ /* 0x000fe8000c10150e */
[----:B------:R1:W-:Y:S04]  /*baa0*/  STG.E.U16 desc[UR14][R50.64+0x2], R2 ;  /* 0x0000020232007986 */ /* 0x0003e8000c10150e */
[----:B------:R-:W-:Y:S01]  /*bab0*/  STG.E.U16 desc[UR14][R50.64+0x4], R20 ;  /* 0x0000041432007986 */ /* 0x000fe2000c10150e */
[----:B0-----:R-:W-:-:S03]  /*bac0*/  PRMT R4, R24, 0x7632, R4 ;  /* 0x0000763218047816 */ /* 0x001fc60000000004 */
[----:B------:R-:W-:Y:S04]  /*bad0*/  STG.E.U16 desc[UR14][R50.64+0x6], R3 ;  /* 0x0000060332007986 */ /* 0x000fe8000c10150e */
[----:B------:R0:W-:Y:S01]  /*bae0*/  STG.E.U16 desc[UR14][R48.64+0x2], R0 ;  /* 0x0000020030007986 */ /* 0x0001e2000c10150e */
[----:B-1----:R-:W-:-:S03]  /*baf0*/  PRMT R2, R29, 0x7632, R2 ;  /* 0x000076321d027816 */ /* 0x002fc60000000002 */
[----:B------:R1:W-:Y:S04]  /*bb00*/  STG.E.U16 desc[UR14][R48.64], R22 ;  /* 0x0000001630007986 */ /* 0x0003e8000c10150e */
        /* <DEDUP_REMOVED lines=8> */
[----:B------:R1:W-:Y:S01]  /*bb90*/  STG.E.U16 desc[UR14][R44.64+0x6], R0 ;  /* 0x000006002c007986 */ /* 0x0003e2000c10150e */
[----:B------:R-:W-:-:S03]  /*bba0*/  PRMT R20, R103, 0x7632, R20 ;  /* 0x0000763267147816 */ /* 0x000fc60000000014 */
[----:B------:R-:W-:Y:S01]  /*bbb0*/  STG.E.U16 desc[UR14][R44.64], R31 ;  /* 0x0000001f2c007986 */ /* 0x000fe2000c10150e */
[----:B0-----:R-:W-:-:S03]  /*bbc0*/  PRMT R2, R101, 0x7632, R2 ;  /* 0x0000763265027816 */ /* 0x001fc60000000002 */
[----:B------:R-:W-:Y:S01]  /*bbd0*/  STG.E.U16 desc[UR14][R44.64+0x2], R22 ;  /* 0x000002162c007986 */ /* 0x000fe2000c10150e */
[----:B-1----:R-:W-:-:S03]  /*bbe0*/  PRMT R0, R105, 0x7632, R0 ;  /* 0x0000763269007816 */ /* 0x002fc60000000000 */
[----:B------:R-:W-:Y:S04]  /*bbf0*/  STG.E.U16 desc[UR14][R44.64+0x4], R97 ;  /* 0x000004612c007986 */ /* 0x000fe8000c10150e */
        /* <DEDUP_REMOVED lines=10> */
[----:B------:R-:W-:Y:S01]  /*bca0*/  STG.E.U16 desc[UR14][R40.64+0x4], R105 ;  /* 0x0000046928007986 */ /* 0x000fe2000c10150e */
[----:B------:R-:W-:-:S03]  /*bcb0*/  PRMT R16, R119, 0x7632, R16 ;  /* 0x0000763277107816 */ /* 0x000fc60000000010 */
        /* <DEDUP_REMOVED lines=20> */
.L_x_1093:
        /* <DEDUP_REMOVED lines=16> */
.L_x_2249:


//--------------------- .text._ZN13group_norm_v214gn_cuda_kernelI13__nv_bfloat16Li480ELi2ELi16ELi120ELi1024ELb1ELi32ELi960ELi960ELi4ELb1ELi7ELb0ELb0ENS_16CompileConditionILi900EEEEEvPT_PKS4_S7_S7_flPfS8_Pj --------------------------
	.section	.text._ZN13group_norm_v214gn_cuda_kernelI13__nv_bfloat16Li480ELi2ELi16ELi120ELi1024ELb1ELi32ELi960ELi960ELi4ELb1ELi7ELb0ELb0ENS_16CompileConditionILi900EEEEEvPT_PKS4_S7_S7_flPfS8_Pj,"ax",@progbits
	.align	128
        .global         _ZN13group_norm_v214gn_cuda_kernelI13__nv_bfloat16Li480ELi2ELi16ELi120ELi1024ELb1ELi32ELi960ELi960ELi4ELb1ELi7ELb0ELb0ENS_16CompileConditionILi900EEEEEvPT_PKS4_S7_S7_flPfS8_Pj
        .type           _ZN13group_norm_v214gn_cuda_kernelI13__nv_bfloat16Li480ELi2ELi16ELi120ELi1024ELb1ELi32ELi960ELi960ELi4ELb1ELi7ELb0ELb0ENS_16CompileConditionILi900EEEEEvPT_PKS4_S7_S7_flPfS8_Pj,@function
        .size           _ZN13group_norm_v214gn_cuda_kernelI13__nv_bfloat16Li480ELi2ELi16ELi120ELi1024ELb1ELi32ELi960ELi960ELi4ELb1ELi7ELb0ELb0ENS_16CompileConditionILi900EEEEEvPT_PKS4_S7_S7_flPfS8_Pj,(.L_x_2250 - _ZN13group_norm_v214gn_cuda_kernelI13__nv_bfloat16Li480ELi2ELi16ELi120ELi1024ELb1ELi32ELi960ELi960ELi4ELb1ELi7ELb0ELb0ENS_16CompileConditionILi900EEEEEvPT_PKS4_S7_S7_flPfS8_Pj)
        .other          _ZN13group_norm_v214gn_cuda_kernelI13__nv_bfloat16Li480ELi2ELi16ELi120ELi1024ELb1ELi32ELi960ELi960ELi4ELb1ELi7ELb0ELb0ENS_16CompileConditionILi900EEEEEvPT_PKS4_S7_S7_flPfS8_Pj,@"STO_CUDA_ENTRY STV_DEFAULT"
_ZN13group_norm_v214gn_cuda_kernelI13__nv_bfloat16Li480ELi2ELi16ELi120ELi1024ELb1ELi32ELi960ELi960ELi4ELb1ELi7ELb0ELb0ENS_16CompileConditionILi900EEEEEvPT_PKS4_S7_S7_flPfS8_Pj:
.text._ZN13group_norm_v214gn_cuda_kernelI13__nv_bfloat16Li480ELi2ELi16ELi120ELi1024ELb1ELi32ELi960ELi960ELi4ELb1ELi7ELb0ELb0ENS_16CompileConditionILi900EEEEEvPT_PKS4_S7_S7_flPfS8_Pj:
        /* <DEDUP_REMOVED lines=21> */
[----:B------:R-:W-:-:S04]  /*0150*/  HFMA2.MMA R3, -RZ, RZ, 0, 0 ;  /* 0x00000000ff037435 */ /* 0x000fc800000001ff */
[----:B------:R-:W-:-:S05]  /*0160*/  LEA R0, R7, R0, 0x3 ;  /* 0x0000000007007211 */ /* 0x000fca00078e18ff */
[----:B------:R0:W-:Y:S02]  /*0170*/  STL [R1+0x114], R0 ;  /* 0x0001140001007387 */ /* 0x0001e40000100800 */
.L_x_1102:
[----:B------:R-:W1:Y:S01]  /*0180*/  S2R R51, SR_TID.X ;  /* 0x0000000000337919 */ /* 0x000e620000002100 */
[C---:B------:R-:W-:Y:S01]  /*0190*/  LOP3.LUT R6, R2.reuse, 0x1, RZ, 0xc0, !PT ;  /* 0x0000000102067812 */ /* 0x040fe200078ec0ff */
[----:B------:R-:W-:Y:S01]  /*01a0*/  ULDC.64 UR6, c[0x0][0x218] ;  /* 0x0000860000067ab9 */ /* 0x000fe20000000a00 */
[----:B------:R-:W-:Y:S01]  /*01b0*/  SHF.R.U64 R58, R2, 0x1, R3 ;  /* 0x00000001023a7819 */ /* 0x000fe20000001203 */
[----:B0-----:R-:W0:Y:S01]  /*01c0*/  S2R R0, SR_CTAID.X ;  /* 0x0000000000007919 */ /* 0x001e220000002500 */
[----:B------:R-:W2:Y:S01]  /*01d0*/  LDC.64 R44, c[0x0][0x220] ;  /* 0x00008800ff2c7b82 */ /* 0x000ea20000000a00 */
[----:B------:R-:W-:Y:S01]  /*01e0*/  IMAD R48, R6, 0x3c0, RZ ;  /* 0x000003c006307824 */ /* 0x000fe200078e02ff */
[----:B------:R3:W-:Y:S01]  /*01f0*/  STL [R1+0x14], R6 ;  /* 0x0000140601007387 */ /* 0x0007e20000100800 */
[----:B-1----:R-:W-:Y:S01]  /*0200*/  IMAD.WIDE.U32 R4, R51, -0x77777777, RZ ;  /* 0x8888888933047825 */ /* 0x002fe200078e00ff */
[----:B0-----:R-:W-:-:S04]  /*0210*/  SHF.L.U32 R0, R0, 0x5, RZ ;  /* 0x0000000500007819 */ /* 0x001fc800000006ff */
[----:B------:R-:W-:Y:S02]  /*0220*/  SHF.R.U32.HI R5, RZ, 0x7, R5 ;  /* 0x00000007ff057819 */ /* 0x000fe40000011605 */
[----:B------:R-:W-:-:S03]  /*0230*/  LOP3.LUT R0, R0, 0x3e0, RZ, 0xc0, !PT ;  /* 0x000003e000007812 */ /* 0x000fc600078ec0ff */
[----:B------:R-:W-:Y:S01]  /*0240*/  IMAD R4, R5, -0xf0, R51 ;  /* 0xffffff1005047824 */ /* 0x000fe200078e0233 */
[----:B------:R-:W-:-:S04]  /*0250*/  IADD3 R0, R0, R5, RZ ;  /* 0x0000000500007210 */ /* 0x000fc80007ffe0ff */
[----:B------:R-:W-:Y:S01]  /*0260*/  LEA R46, R4, R48, 0x2 ;  /* 0x00000030042e7211 */ /* 0x000fe200078e10ff */
[----:B------:R0:W-:Y:S03]  /*0270*/  STL [R1+0x30], R4 ;  /* 0x0000300401007387 */ /* 0x0001e60000100800 */
        /* <DEDUP_REMOVED lines=9> */
[----:B0-----:R-:W-:Y:S02]  /*0310*/  IADD3.X R8, RZ, R0, RZ, P0, !PT ;  /* 0x00000000ff087210 */ /* 0x001fe400007fe4ff */
[----:B------:R-:W-:-:S04]  /*0320*/  LEA R12, P0, R5, UR6, 0x1 ;  /* 0x00000006050c7c11 */ /* 0x000fc8000f8008ff */
        /* <DEDUP_REMOVED lines=74> */
[----:B------:R-:W-:-:S04]  /*07d0*/  LEA R34, P0, R5, UR6, 0x1 ;  /* 0x0000000605227c11 */ /* 0x000fc8000f8008ff */
[----:B------:R-:W-:Y:S02]  /*07e0*/  LEA.HI.X R35, R5, UR7, R8, 0x1, P0 ;  /* 0x0000000705237c11 */ /* 0x000fe400080f0c08 */
[----:B------:R-:W-:-:S04]  /*07f0*/  IADD3 R5, R4, 0xb400, RZ ;  /* 0x0000b40004057810 */ /* 0x000fc80007ffe0ff */
[----:B------:R-:W4:Y:S01]  /*0800*/  LDG.E.64.CONSTANT R34, desc[UR8][R34.64] ;  /* 0x0000000822227981 */ /* 0x000f22000c1e9b00 */
[----:B------:R-:W-:-:S03]  /*0810*/  IADD3 R5, P0, R5, R6, RZ ;  /* 0x0000000605057210 */ /* 0x000fc60007f1e0ff */
[----:B------:R0:W-:Y:S01]  /*0820*/  STL [R1+0x34], R11 ;  /* 0x0000340b01007387 */ /* 0x0001e20000100800 */
[----:B------:R-:W-:Y:S02]  /*0830*/  IADD3 R7, R4, 0xc300, RZ ;  /* 0x0000c30004077810 */ /* 0x000fe40007ffe0ff */
[----:B0-----:R-:W-:Y:S02]  /*0840*/  IADD3.X R11, RZ, R0, RZ, P0, !PT ;  /* 0x00000000ff0b7210 */ /* 0x001fe400007fe4ff */
[----:B------:R-:W-:-:S04]  /*0850*/  LEA R36, P0, R5, UR6, 0x1 ;  /* 0x0000000605247c11 */ /* 0x000fc8000f8008ff */
[----:B------:R-:W-:Y:S02]  /*0860*/  LEA.HI.X R37, R5, UR7, R11, 0x1, P0 ;  /* 0x0000000705257c11 */ /* 0x000fe400080f0c0b */
[----:B------:R-:W-:-:S04]  /*0870*/  IADD3 R8, P0, R7, R6, RZ ;  /* 0x0000000607087210 */ /* 0x000fc80007f1e0ff */
[----:B------:R-:W4:Y:S04]  /*0880*/  LDG.E.64.CONSTANT R36, desc[UR8][R36.64] ;  /* 0x0000000824247981 */ /* 0x000f28000c1e9b00 */
[----:B------:R0:W-:Y:S01]  /*0890*/  STL [R1+0x104], R11 ;  /* 0x0001040b01007387 */ /* 0x0001e20000100800 */
[----:B------:R-:W-:Y:S02]  /*08a0*/  IADD3 R7, R4, 0xd200, RZ ;  /* 0x0000d20004077810 */ /* 0x000fe40007ffe0ff */
[----:B0-----:R-:W-:Y:S02]  /*08b0*/  IADD3.X R11, RZ, R0, RZ, P0, !PT ;  /* 0x00000000ff0b7210 */ /* 0x001fe400007fe4ff */
[----:B------:R-:W-:-:S04]  /*08c0*/  LEA R38, P0, R8, UR6, 0x1 ;  /* 0x0000000608267c11 */ /* 0x000fc8000f8008ff */
[----:B------:R-:W-:Y:S01]  /*08d0*/  LEA.HI.X R39, R8, UR7, R11, 0x1, P0 ;  /* 0x0000000708277c11 */ /* 0x000fe200080f0c0b */
[----:B------:R0:W-:Y:S05]  /*08e0*/  STL [R1+0x64], R8 ;  /* 0x0000640801007387 */ /* 0x0001ea0000100800 */
[----:B------:R-:W4:Y:S01]  /*08f0*/  LDG.E.64.CONSTANT R38, desc[UR8][R38.64] ;  /* 0x0000000826267981 */ /* 0x000f22000c1e9b00 */
[----:B0-----:R-:W-:-:S03]  /*0900*/  IADD3 R8, P0, R7, R6, RZ ;  /* 0x0000000607087210 */ /* 0x001fc60007f1e0ff */
[----:B------:R0:W-:Y:S02]  /*0910*/  STL [R1+0x108], R11 ;  /* 0x0001080b01007387 */ /* 0x0001e40000100800 */
[----:B0-----:R-:W-:Y:S02]  /*0920*/  IADD3.X R11, RZ, R0, RZ, P0, !PT ;  /* 0x00000000ff0b7210 */ /* 0x001fe400007fe4ff */
[----:B------:R-:W-:-:S04]  /*0930*/  LEA R40, P0, R8, UR6, 0x1 ;  /* 0x0000000608287c11 */ /* 0x000fc8000f8008ff */
[----:B------:R-:W-:-:S06]  /*0940*/  LEA.HI.X R41, R8, UR7, R11, 0x1, P0 ;  /* 0x0000000708297c11 */ /* 0x000fcc00080f0c0b */
[----:B------:R-:W4:Y:S01]  /*0950*/  LDG.E.64.CONSTANT R40, desc[UR8][R40.64] ;  /* 0x0000000828287981 */ /* 0x000f22000c1e9b00 */
[----:B------:R-:W-:-:S04]  /*0960*/  IADD3 R7, R4, 0xe100, RZ ;  /* 0x0000e10004077810 */ /* 0x000fc80007ffe0ff */
[----:B------:R-:W-:Y:S01]  /*0970*/  IADD3 R6, P0, R7, R6, RZ ;  /* 0x0000000607067210 */ /* 0x000fe20007f1e0ff */
[----:B------:R-:W-:Y:S03]  /*0980*/  STL [R1+0x6c], R8 ;  /* 0x00006c0801007387 */ /* 0x000fe60000100800 */
[----:B------:R-:W-:Y:S02]  /*0990*/  IADD3.X R0, RZ, R0, RZ, P0, !PT ;  /* 0x00000000ff007210 */ /* 0x000fe400007fe4ff */
[C---:B------:R-:W-:Y:S01]  /*09a0*/  LEA R42, P0, R6.reuse, UR6, 0x1 ;  /* 0x00000006062a7c11 */ /* 0x040fe2000f8008ff */
[----:B------:R-:W-:Y:S03]  /*09b0*/  STL [R1+0x110], R11 ;  /* 0x0001100b01007387 */ /* 0x000fe60000100800 */
[----:B------:R-:W-:Y:S01]  /*09c0*/  LEA.HI.X R43, R6, UR7, R0, 0x1, P0 ;  /* 0x00000007062b7c11 */ /* 0x000fe200080f0c00 */
[----:B------:R0:W-:Y:S01]  /*09d0*/  STL [R1+0x70], R6 ;  /* 0x0000700601007387 */ /* 0x0001e20000100800 */
[----:B--2---:R-:W-:Y:S01]  /*09e0*/  IMAD.WIDE R44, R46, 0x2, R44 ;  /* 0x000000022e2c7825 */ /* 0x004fe200078e022c */
[----:B---3--:R-:W-:-:S02]  /*09f0*/  SHF.L.U32 R57, R13, 0x10, RZ ;  /* 0x000000100d397819 */ /* 0x008fc400000006ff */
[----:B----4-:R-:W-:Y:S01]  /*0a00*/  SHF.L.U32 R56, R14, 0x10, RZ ;  /* 0x000000100e387819 */ /* 0x010fe200000006ff */
[----:B------:R-:W2:Y:S01]  /*0a10*/  LDG.E.64.CONSTANT R42, desc[UR8][R42.64] ;  /* 0x000000082a2a7981 */ /* 0x000ea2000c1e9b00 */
[----:B0-----:R-:W0:Y:S03]  /*0a20*/  LDC.64 R6, c[0x0][0x228] ;  /* 0x00008a00ff067b82 */ /* 0x001e260000000a00 */
[----:B------:R1:W-:Y:S01]  /*0a30*/  STL [R1+0x10c], R0 ;  /* 0x00010c0001007387 */ /* 0x0003e20000100800 */
[----:B------:R-:W-:Y:S02]  /*0a40*/  SHF.L.U32 R52, R15, 0x10, RZ ;  /* 0x000000100f347819 */ /* 0x000fe400000006ff */
[----:B------:R-:W-:Y:S01]  /*0a50*/  SHF.L.U32 R54, R16, 0x10, RZ ;  /* 0x0000001010367819 */ /* 0x000fe200000006ff */
[----:B------:R-:W5:Y:S01]  /*0a60*/  LDG.E.64.CONSTANT R44, desc[UR8][R44.64] ;  /* 0x000000082c2c7981 */ /* 0x000f62000c1e9b00 */
[----:B-1----:R-:W-:-:S05]  /*0a70*/  SHF.L.U32 R0, R12, 0x10, RZ ;  /* 0x000000100c007819 */ /* 0x002fca00000006ff */
[----:B------:R-:W-:Y:S01]  /*0a80*/  FADD.FTZ R11, RZ, R0 ;  /* 0x00000000ff0b7221 */ /* 0x000fe20000010000 */
[----:B------:R-:W-:Y:S01]  /*0a90*/  FFMA.FTZ R8, R0, R0, RZ ;  /* 0x0000000000087223 */ /* 0x000fe200000100ff */
[----:B0-----:R-:W-:Y:S01]  /*0aa0*/  IMAD.WIDE R46, R46, 0x2, R6 ;  /* 0x000000022e2e7825 */ /* 0x001fe200078e0206 */
[----:B------:R-:W-:-:S04]  /*0ab0*/  PRMT R6, R12, 0x7632, R6 ;  /* 0x000076320c067816 */ /* 0x000fc80000000006 */
[----:B------:R-:W-:Y:S01]  /*0ac0*/  SHF.L.U32 R6, R6, 0x10, RZ ;  /* 0x0000001006067819 */ /* 0x000fe200000006ff */
[----:B------:R0:W-:Y:S01]  /*0ad0*/  STL [R1], R52 ;  /* 0x0000003401007387 */ /* 0x0001e20000100800 */
[----:B------:R-:W-:-:S03]  /*0ae0*/  PRMT R7, R13, 0x7632, R7 ;  /* 0x000076320d077816 */ /* 0x000fc60000000007 */
[----:B------:R-:W-:Y:S01]  /*0af0*/  FADD.FTZ R11, R11, R6 ;  /* 0x000000060b0b7221 */ /* 0x000fe20000010000 */
[----:B------:R-:W-:Y:S01]  /*0b00*/  FFMA.FTZ R6, R6, R6, R8 ;  /* 0x0000000606067223 */ /* 0x000fe20000010008 */
[----:B------:R-:W-:Y:S01]  /*0b10*/  SHF.L.U32 R7, R7, 0x10, RZ ;  /* 0x0000001007077819 */ /* 0x000fe200000006ff */
[----:B------:R-:W5:Y:S01]  /*0b20*/  LDG.E.64.CONSTANT R46, desc[UR8][R46.64] ;  /* 0x000000082e2e7981 */ /* 0x000f62000c1e9b00 */
        /* <DEDUP_REMOVED lines=20> */
[C---:B0-----:R-:W-:Y:S02]  /*0c70*/  SHF.L.U32 R52, R17.reuse, 0x10, RZ ;  /* 0x0000001011347819 */ /* 0x041fe400000006ff */
[----:B------:R-:W-:Y:S01]  /*0c80*/  PRMT R8, R17, 0x7632, R8 ;  /* 0x0000763211087816 */ /* 0x000fe20000000008 */
[----:B------:R-:W-:Y:S01]  /*0c90*/  FADD.FTZ R11, R11, R7 ;  /* 0x000000070b0b7221 */ /* 0x000fe20000010000 */
[----:B------:R-:W-:-:S02]  /*0ca0*/  FFMA.FTZ R7, R7, R7, R6 ;  /* 0x0000000707077223 */ /* 0x000fc40000010006 */
[----:B------:R-:W-:Y:S01]  /*0cb0*/  SHF.L.U32 R8, R8, 0x10, RZ ;  /* 0x0000001008087819 */ /* 0x000fe200000006ff */
[----:B------:R-:W-:Y:S01]  /*0cc0*/  FADD.FTZ R11, R11, R52 ;  /* 0x000000340b0b7221 */ /* 0x000fe20000010000 */
[----:B------:R-:W-:Y:S01]  /*0cd0*/  FFMA.FTZ R7, R52, R52, R7 ;  /* 0x0000003434077223 */ /* 0x000fe20000010007 */
[----:B------:R0:W-:Y:S01]  /*0ce0*/  STL [R1+0xc], R52 ;  /* 0x00000c3401007387 */ /* 0x0001e20000100800 */
[----:B------:R-:W-:Y:S01]  /*0cf0*/  PRMT R6, R18, 0x7632, R6 ;  /* 0x0000763212067816 */ /* 0x000fe20000000006 */
[----:B------:R-:W-:Y:S01]  /*0d00*/  FADD.FTZ R11, R11, R8 ;  /* 0x000000080b0b7221 */ /* 0x000fe20000010000 */
[----:B------:R-:W-:Y:S02]  /*0d10*/  FFMA.FTZ R8, R8, R8, R7 ;  /* 0x0000000808087223 */ /* 0x000fe40000010007 */
[----:B------:R-:W-:Y:S02]  /*0d20*/  SHF.L.U32 R6, R6, 0x10, RZ ;  /* 0x0000001006067819 */ /* 0x000fe400000006ff */
[----:B0-----:R-:W-:-:S02]  /*0d30*/  SHF.L.U32 R52, R18, 0x10, RZ ;  /* 0x0000001012347819 */ /* 0x001fc400000006ff */
        /* <DEDUP_REMOVED lines=170> */
[----:B------:R-:W-:Y:S02]  /*17e0*/  FFMA.FTZ R50, R55, R55, R50 ;  /* 0x0000003737327223 */ /* 0x000fe40000010032 */
[----:B0-----:R-:W3:Y:S01]  /*17f0*/  LDL R55, [R1+0x114] ;  /* 0x0001140001377983 */ /* 0x001ee20000100800 */
[----:B------:R-:W-:-:S04]  /*1800*/  PRMT R10, R40, 0x7632, R10 ;  /* 0x00007632280a7816 */ /* 0x000fc8000000000a */
[----:B------:R-:W-:Y:S02]  /*1810*/  SHF.L.U32 R10, R10, 0x10, RZ ;  /* 0x000000100a0a7819 */ /* 0x000fe400000006ff */
[----:B------:R-:W-:-:S03]  /*1820*/  SHF.L.U32 R49, R41, 0x10, RZ ;  /* 0x0000001029317819 */ /* 0x000fc600000006ff */
[----:B------:R-:W-:Y:S01]  /*1830*/  FADD.FTZ R11, R11, R10 ;  /* 0x0000000a0b0b7221 */ /* 0x000fe20000010000 */
[----:B------:R-:W-:Y:S01]  /*1840*/  FFMA.FTZ R50, R10, R10, R50 ;  /* 0x0000000a0a327223 */ /* 0x000fe20000010032 */
[----:B------:R-:W-:Y:S02]  /*1850*/  PRMT R10, R41, 0x7632, R10 ;  /* 0x00007632290a7816 */ /* 0x000fe4000000000a */
[----:B------:R-:W-:Y:S01]  /*1860*/  FADD.FTZ R11, R11, R49 ;  /* 0x000000310b0b7221 */ /* 0x000fe20000010000 */
[----:B------:R-:W-:Y:S01]  /*1870*/  FFMA.FTZ R50, R49, R49, R50 ;  /* 0x0000003131327223 */ /* 0x000fe20000010032 */
[----:B------:R-:W-:Y:S01]  /*1880*/  SHF.L.U32 R10, R10, 0x10, RZ ;  /* 0x000000100a0a7819 */ /* 0x000fe200000006ff */
[----:B------:R0:W-:Y:S04]  /*1890*/  STL [R1+0xb0], R49 ;  /* 0x0000b03101007387 */ /* 0x0001e80000100800 */
[----:B------:R-:W-:Y:S01]  /*18a0*/  FADD.FTZ R11, R11, R10 ;  /* 0x0000000a0b0b7221 */ /* 0x000fe20000010000 */
[----:B------:R-:W-:Y:S01]  /*18b0*/  FFMA.FTZ R50, R10, R10, R50 ;  /* 0x0000000a0a327223 */ /* 0x000fe20000010032 */
[----:B--2---:R-:W-:-:S02]  /*18c0*/  PRMT R10, R42, 0x7632, R10 ;  /* 0x000076322a0a7816 */ /* 0x004fc4000000000a */
[----:B0-----:R-:W-:Y:S02]  /*18d0*/  SHF.L.U32 R49, R42, 0x10, RZ ;  /* 0x000000102a317819 */ /* 0x001fe400000006ff */
[----:B------:R-:W-:Y:S02]  /*18e0*/  SHF.L.U32 R10, R10, 0x10, RZ ;  /* 0x000000100a0a7819 */ /* 0x000fe400000006ff */
[----:B------:R-:W-:Y:S01]  /*18f0*/  SHF.L.U32 R59, R43, 0x10, RZ ;  /* 0x000000102b3b7819 */ /* 0x000fe200000006ff */
[----:B------:R-:W-:Y:S01]  /*1900*/  FADD.FTZ R11, R11, R49 ;  /* 0x000000310b0b7221 */ /* 0x000fe20000010000 */
[----:B------:R-:W-:Y:S01]  /*1910*/  FFMA.FTZ R50, R49, R49, R50 ;  /* 0x0000003131327223 */ /* 0x000fe20000010032 */
[----:B------:R0:W-:Y:S02]  /*1920*/  STL [R1+0xa8], R49 ;  /* 0x0000a83101007387 */ /* 0x0001e40000100800 */
[----:B------:R-:W-:Y:S02]  /*1930*/  FADD.FTZ R11, R11, R10 ;  /* 0x0000000a0b0b7221 */ /* 0x000fe40000010000 */
[----:B------:R-:W-:Y:S01]  /*1940*/  STL [R1+0xac], R59 ;  /* 0x0000ac3b01007387 */ /* 0x000fe20000100800 */
[----:B------:R-:W-:Y:S01]  /*1950*/  ISETP.GT.U32.AND P0, PT, R51, 0xf, PT ;  /* 0x0000000f3300780c */ /* 0x000fe20003f04070 */
[----:B0-----:R-:W-:Y:S01]  /*1960*/  FFMA.FTZ R49, R10, R10, R50 ;  /* 0x0000000a0a317223 */ /* 0x001fe20000010032 */
[----:B------:R-:W-:Y:S01]  /*1970*/  PRMT R10, R43, 0x7632, R10 ;  /* 0x000076322b0a7816 */ /* 0x000fe2000000000a */
[----:B------:R-:W-:-:S02]  /*1980*/  FADD.FTZ R50, R11, R59 ;  /* 0x0000003b0b327221 */ /* 0x000fc40000010000 */
[----:B------:R-:W-:Y:S01]  /*1990*/  FFMA.FTZ R49, R59, R59, R49 ;  /* 0x0000003b3b317223 */ /* 0x000fe20000010031 */
[----:B------:R-:W-:-:S05]  /*19a0*/  SHF.L.U32 R10, R10, 0x10, RZ ;  /* 0x000000100a0a7819 */ /* 0x000fca00000006ff */
        /* <DEDUP_REMOVED lines=10> */
[----:B------:R-:W-:Y:S02]  /*1a50*/  LOP3.LUT R10, R10, 0x8, RZ, 0xc0, !PT ;  /* 0x000000080a0a7812 */ /* 0x000fe400078ec0ff */
[----:B------:R-:W-:Y:S02]  /*1a60*/  LOP3.LUT R55, R55, 0x8, RZ, 0xc0, !PT ;  /* 0x0000000837377812 */ /* 0x000fe400078ec0ff */
[----:B------:R-:W-:-:S05]  /*1a70*/  LEA.HI R10, R51, R10, RZ, 0x1f ;  /* 0x0000000a330a7211 */ /* 0x000fca00078ff8ff */
[----:B------:R-:W-:Y:S01]  /*1a80*/  IMAD R11, R10, 0x78, -R48 ;  /* 0x000000780a0b7824 */ /* 0x000fe200078e0a30 */
[----:B------:R-:W-:-:S04]  /*1a90*/  MOV R10, 0x400 ;  /* 0x00000400000a7802 */ /* 0x000fc80000000f00 */
[----:B------:R-:W-:Y:S02]  /*1aa0*/  SHF.R.S32.HI R48, RZ, 0x1f, R11 ;  /* 0x0000001fff307819 */ /* 0x000fe4000001140b */
[C---:B------:R-:W-:Y:S02]  /*1ab0*/  IADD3 R61, R11.reuse, 0x64, RZ ;  /* 0x000000640b3d7810 */ /* 0x040fe40007ffe0ff */
[----:B------:R-:W-:Y:S02]  /*1ac0*/  LEA.HI R48, R48, R11, RZ, 0x2 ;  /* 0x0000000b30307211 */ /* 0x000fe400078f10ff */
[C---:B------:R-:W-:Y:S02]  /*1ad0*/  IADD3 R60, R11.reuse, 0x68, RZ ;  /* 0x000000680b3c7810 */ /* 0x040fe40007ffe0ff */
[----:B------:R-:W-:Y:S02]  /*1ae0*/  SHF.R.S32.HI R48, RZ, 0x2, R48 ;  /* 0x00000002ff307819 */ /* 0x000fe40000011430 */
[----:B------:R-:W-:-:S02]  /*1af0*/  IADD3 R59, R11, 0x6c, RZ ;  /* 0x0000006c0b3b7810 */ /* 0x000fc40007ffe0ff */
[----:B0-----:R-:W-:Y:S02]  /*1b00*/  LEA R10, R49, R10, 0x18 ;  /* 0x0000000a310a7211 */ /* 0x001fe400078ec0ff */
[----:B------:R-:W-:-:S03]  /*1b10*/  IADD3 R49, R11, 0x4, RZ ;  /* 0x000000040b317810 */ /* 0x000fc60007ffe0ff */
[----:B------:R-:W-:Y:S01]  /*1b20*/  IMAD R48, R48, 0x18, R10 ;  /* 0x0000001830307824 */ /* 0x000fe200078e020a */
[----:B------:R-:W-:-:S04]  /*1b30*/  SHF.R.S32.HI R50, RZ, 0x1f, R49 ;  /* 0x0000001fff327819 */ /* 0x000fc80000011431 */
[----:B------:R-:W-:Y:S02]  /*1b40*/  LEA.HI R50, R50, R49, RZ, 0x2 ;  /* 0x0000003132327211 */ /* 0x000fe400078f10ff */
[----:B------:R-:W-:Y:S02]  /*1b50*/  IADD3 R48, R48, R55, RZ ;  /* 0x0000003730307210 */ /* 0x000fe40007ffe0ff */
[----:B------:R-:W-:-:S04]  /*1b60*/  SHF.R.S32.HI R50, RZ, 0x2, R50 ;  /* 0x00000002ff327819 */ /* 0x000fc80000011432 */
[----:B------:R-:W0:Y:S01]  /*1b70*/  LDS.64 R48, [R48] ;  /* 0x0000000030307984 */ /* 0x000e220000000a00 */
[----:B------:R-:W-:-:S05]  /*1b80*/  IMAD R50, R50, 0x18, R10 ;  /* 0x0000001832327824 */ /* 0x000fca00078e020a */
        /* <DEDUP_REMOVED lines=213> */
[----:B------:R-:W-:Y:S01]  /*28e0*/  FADD.FTZ R49, R51, R49 ;  /* 0x0000003133317221 */ /* 0x000fe20000010000 */
[C---:B------:R-:W-:Y:S02]  /*28f0*/  IADD3 R51, R11.reuse, 0x70, RZ ;  /* 0x000000700b337810 */ /* 0x040fe40007ffe0ff */
[----:B------:R-:W-:Y:S02]  /*2900*/  LEA.HI R61, R50, R61, RZ, 0x2 ;  /* 0x0000003d323d7211 */ /* 0x000fe400078f10ff */
[----:B------:R-:W-:Y:S02]  /*2910*/  SHF.R.S32.HI R50, RZ, 0x1f, R60 ;  /* 0x0000001fff327819 */ /* 0x000fe4000001143c */
[----:B------:R-:W-:-:S02]  /*2920*/  IADD3 R11, R11, 0x74, RZ ;  /* 0x000000740b0b7810 */ /* 0x000fc40007ffe0ff */
        /* <DEDUP_REMOVED lines=8> */
[----:B------:R-:W-:Y:S01]  /*29b0*/  SHF.R.S32.HI R50, RZ, 0x1f, R11 ;  /* 0x0000001fff327819 */ /* 0x000fe2000001140b */
[--C-:B------:R-:W-:Y:S01]  /*29c0*/  IMAD R59, R59, 0x18, R10.reuse ;  /* 0x000000183b3b7824 */ /* 0x100fe200078e020a */
[----:B------:R-:W-:Y:S02]  /*29d0*/  SHF.R.S32.HI R51, RZ, 0x2, R51 ;  /* 0x00000002ff337819 */ /* 0x000fe40000011433 */
[----:B------:R-:W-:Y:S02]  /*29e0*/  LEA.HI R50, R50, R11, RZ, 0x2 ;  /* 0x0000000b32327211 */ /* 0x000fe400078f10ff */
[----:B------:R-:W-:Y:S01]  /*29f0*/  SHF.R.S32.HI R11, RZ, 0x2, R61 ;  /* 0x00000002ff0b7819 */ /* 0x000fe2000001143d */
[----:B------:R-:W-:Y:S01]  /*2a00*/  IMAD R51, R51, 0x18, R10 ;  /* 0x0000001833337824 */ /* 0x000fe200078e020a */
[----:B------:R-:W-:-:S02]  /*2a10*/  SHF.R.S32.HI R50, RZ, 0x2, R50 ;  /* 0x00000002ff327819 */ /* 0x000fc40000011432 */
[----:B------:R-:W-:Y:S01]  /*2a20*/  IADD3 R60, R55, R60, RZ ;  /* 0x0000003c373c7210 */ /* 0x000fe20007ffe0ff */
[--C-:B------:R-:W-:Y:S01]  /*2a30*/  IMAD R11, R11, 0x18, R10.reuse ;  /* 0x000000180b0b7824 */ /* 0x100fe200078e020a */
[C---:B------:R-:W-:Y:S01]  /*2a40*/  IADD3 R59, R55.reuse, R59, RZ ;  /* 0x0000003b373b7210 */ /* 0x040fe20007ffe0ff */
        /* <DEDUP_REMOVED lines=19> */
.L_x_1095:
[----:B------:R-:W-:Y:S05]  /*2b80*/  BSYNC B0 ;  /* 0x0000000000007941 */ /* 0x000fea0003800000 */
.L_x_1094:
        /* <DEDUP_REMOVED lines=20> */
.L_x_1097:
[----:B------:R-:W-:Y:S05]  /*2cd0*/  BSYNC B0 ;  /* 0x0000000000007941 */ /* 0x000fea0003800000 */
.L_x_1096:
[----:B------:R-:W-:Y:S01]  /*2ce0*/  PRMT R32, R29, 0x7632, R32 ;  /* 0x000076321d207816 */ /* 0x000fe20000000020 */
[----:B------:R1:W-:Y:S01]  /*2cf0*/  STL [R1+0x118], R0 ;  /* 0x0001180001007387 */ /* 0x0003e20000100800 */
[----:B------:R-:W-:Y:S02]  /*2d00*/  PRMT R33, R30, 0x7632, R33 ;  /* 0x000076321e217816 */ /* 0x000fe40000000021 */
[----:B------:R-:W-:Y:S02]  /*2d10*/  PRMT R34, R31, 0x7632, R34 ;  /* 0x000076321f227816 */ /* 0x000fe40000000022 */
[----:B------:R-:W-:Y:S02]  /*2d20*/  PRMT R61, R32, 0x7632, R61 ;  /* 0x00007632203d7816 */ /* 0x000fe4000000003d */
[----:B------:R-:W-:Y:S02]  /*2d30*/  PRMT R51, R33, 0x7632, R51 ;  /* 0x0000763221337816 */ /* 0x000fe40000000033 */
[----:B------:R-:W-:-:S02]  /*2d40*/  PRMT R12, R12, 0x7632, R12 ;  /* 0x000076320c0c7816 */ /* 0x000fc4000000000c */
[----:B-1----:R-:W-:Y:S02]  /*2d50*/  PRMT R0, R17, 0x7632, R0 ;  /* 0x0000763211007816 */ /* 0x002fe40000000000 */
[----:B------:R-:W-:Y:S02]  /*2d60*/  PRMT R50, R34, 0x7632, R50 ;  /* 0x0000763222327816 */ /* 0x000fe40000000032 */
[----:B0-----:R-:W-:Y:S01]  /*2d70*/  PRMT R49, R35, 0x7632, R49 ;  /* 0x0000763223317816 */ /* 0x001fe20000000031 */
[----:B------:R0:W-:Y:S01]  /*2d80*/  STL.S16 [R1+0x8], R0 ;  /* 0x0000080001007387 */ /* 0x0001e20000100600 */
[----:B------:R-:W-:Y:S02]  /*2d90*/  PRMT R48, R36, 0x7632, R48 ;  /* 0x0000763224307816 */ /* 0x000fe40000000030 */
[----:B------:R-:W-:Y:S02]  /*2da0*/  PRMT R36, R37, 0x7632, R36 ;  /* 0x0000763225247816 */ /* 0x000fe40000000024 */
[----:B------:R-:W-:-:S02]  /*2db0*/  PRMT R31, R38, 0x7632, R31 ;  /* 0x00007632261f7816 */ /* 0x000fc4000000001f */
[----:B------:R-:W-:Y:S02]  /*2dc0*/  PRMT R30, R39, 0x7632, R30 ;  /* 0x00007632271e7816 */ /* 0x000fe4000000001e */
[----:B------:R-:W-:Y:S01]  /*2dd0*/  PRMT R13, R13, 0x7632, R13 ;  /* 0x000076320d0d7816 */ /* 0x000fe2000000000d */
[----:B0-----:R0:W5:Y:S01]  /*2de0*/  LDL.LU R0, [R1+0x118] ;  /* 0x0001180001007983 */ /* 0x0011620000300800 */
        /* <DEDUP_REMOVED lines=20> */
[----:B------:R-:W-:-:S02]  /*2f30*/  ISETP.NE.AND P0, PT, R60, RZ, PT ;  /* 0x000000ff3c00720c */ /* 0x000fc40003f05270 */
        /* <DEDUP_REMOVED lines=10> */
[----:B------:R-:W-:Y:S01]  /*2fe0*/  BAR.SYNC.DEFER_BLOCKING 0x0 ;  /* 0x0000000000007b1d */ /* 0x000fe20000010000 */
[----:B------:R-:W-:Y:S02]  /*2ff0*/  ISETP.GT.U32.AND P1, PT, R60, 0xff, PT ;  /* 0x000000ff3c00780c */ /* 0x000fe40003f24070 */
[----:B-----5:R-:W-:-:S03]  /*3000*/  PRMT R35, R44, 0x7632, R35 ;  /* 0x000076322c237816 */ /* 0x020fc60000000023 */
[----:B0-----:R-:W-:Y:S08]  /*3010*/  @P0 BRA `(.L_x_1098) ;  /* 0x00000000003c0947 */ /* 0x001ff00003800000 */
[----:B------:R-:W0:Y:S01]  /*3020*/  LDC.64 R10, c[0x0][0x250] ;  /* 0x00009400ff0a7b82 */ /* 0x000e220000000a00 */
        /* <DEDUP_REMOVED lines=8> */
.L_x_1099:
[----:B------:R-:W2:Y:S04]  /*30b0*/  LD.E.STRONG.GPU R29, desc[UR8][R10.64] ;  /* 0x000000080a1d7980 */ /* 0x000ea8000c10f900 */
[----:B--2---:R-:W-:Y:S01]  /*30c0*/  CCTL.IVALL ;  /* 0x00000000ff00798f */ /* 0x004fe20002000000 */
[----:B------:R-:W-:Y:S05]  /*30d0*/  YIELD ;  /* 0x0000000000007946 */ /* 0x000fea0003800000 */
[----:B-----5:R-:W-:-:S04]  /*30e0*/  LOP3.LUT R29, R29, R28, RZ, 0x3c, !PT ;  /* 0x0000001c1d1d7212 */ /* 0x020fc800078e3cff */
[----:B------:R-:W-:-:S13]  /*30f0*/  ISETP.GT.AND P0, PT, R29, -0x1, PT ;  /* 0xffffffff1d00780c */ /* 0x000fda0003f04270 */
[----:B------:R-:W-:Y:S05]  /*3100*/  @P0 BRA `(.L_x_1099) ;  /* 0xfffffffc00e80947 */ /* 0x000fea000383ffff */
.L_x_1098:
[----:B------:R-:W-:Y:S05]  /*3110*/  WARPSYNC.ALL ;  /* 0x0000000000007948 */ /* 0x000fea0003800000 */
[----:B------:R-:W-:Y:S02]  /*3120*/  PRMT R36, R45, 0x7632, R36 ;  /* 0x000076322d247816 */ /* 0x000fe40000000024 */
[----:B------:R-:W-:Y:S02]  /*3130*/  PRMT R37, R46, 0x7632, R37 ;  /* 0x000076322e257816 */ /* 0x000fe40000000025 */
[----:B------:R-:W-:Y:S01]  /*3140*/  PRMT R38, R47, 0x7632, R38 ;  /* 0x000076322f267816 */ /* 0x000fe20000000026 */
[----:B------:R-:W1:Y:S01]  /*3150*/  S2R R29, SR_CTAID.Y ;  /* 0x00000000001d7919 */ /* 0x000e620000002600 */
[----:B0-----:R-:W1:Y:S01]  /*3160*/  @!P1 LDC R10, c[0x0][0x10] ;  /* 0x00000400ff0a9b82 */ /* 0x001e620000000800 */
[----:B------:R-:W-:Y:S01]  /*3170*/  ULDC.64 UR12, c[0x0][0x240] ;  /* 0x00009000000c7ab9 */ /* 0x000fe20000000a00 */
[----:B------:R-:W0:Y:S01]  /*3180*/  S2R R30, SR_TID.X ;  /* 0x00000000001e7919 */ /* 0x000e220000002100 */
[----:B-1----:R-:W-:Y:S01]  /*3190*/  @!P1 IMAD R10, R10, UR4, R29 ;  /* 0x000000040a0a9c24 */ /* 0x002fe2000f8e021d */
[----:B0-----:R-:W-:-:S02]  /*31a0*/  @!P1 LOP3.LUT R11, R30, 0x7fffffe0, RZ, 0xc0, !PT ;  /* 0x7fffffe01e0b9812 */ /* 0x001fc400078ec0ff */
[----:B------:R-:W-:Y:S02]  /*31b0*/  @!P1 LOP3.LUT R28, R30, 0x1f, RZ, 0xc0, !PT ;  /* 0x0000001f1e1c9812 */ /* 0x000fe400078ec0ff */
[----:B------:R-:W-:-:S04]  /*31c0*/  @!P1 LEA R10, R10, R11, 0x8 ;  /* 0x0000000b0a0a9211 */ /* 0x000fc800078e40ff */
[----:B------:R-:W-:Y:S02]  /*31d0*/  @!P1 IADD3 R28, R10, R28, RZ ;  /* 0x0000001c0a1c9210 */ /* 0x000fe40007ffe0ff */
[----:B------:R-:W0:Y:S02]  /*31e0*/  @!P1 LDC.64 R10, c[0x0][0x248] ;  /* 0x00009200ff0a9b82 */ /* 0x000e240000000a00 */
[----:B------:R-:W-:-:S05]  /*31f0*/  @!P1 SHF.L.U32 R28, R28, 0x1, RZ ;  /* 0x000000011c1c9819 */ /* 0x000fca00000006ff */
[----:B0-----:R-:W-:Y:S01]  /*3200*/  @!P1 IMAD.WIDE.U32 R10, R28, 0x4, R10 ;  /* 0x000000041c0a9825 */ /* 0x001fe200078e000a */
[----:B------:R-:W-:Y:S06]  /*3210*/  BAR.SYNC.DEFER_BLOCKING 0x0 ;  /* 0x0000000000007b1d */ /* 0x000fec0000010000 */
[----:B------:R-:W2:Y:S01]  /*3220*/  @!P1 LDG.E.64 R10, desc[UR8][R10.64] ;  /* 0x000000080a0a9981 */ /* 0x000ea2000c1e1b00 */
[----:B------:R-:W-:Y:S01]  /*3230*/  HFMA2.MMA R28, -RZ, RZ, 0, 0 ;  /* 0x00000000ff1c7435 */ /* 0x000fe200000001ff */
[----:B------:R-:W-:Y:S01]  /*3240*/  LOP3.LUT P0, RZ, R30, 0xffffff1f, RZ, 0xc0, !PT ;  /* 0xffffff1f1eff7812 */ /* 0x000fe2000780c0ff */
[----:B------:R-:W-:Y:S01]  /*3250*/  BSSY B0, `(.L_x_1100) ;  /* 0x000003c000007945 */ /* 0x000fe20003800000 */
[----:B------:R-:W0:Y:S11]  /*3260*/  S2R R31, SR_CTAID.X ;  /* 0x00000000001f7919 */ /* 0x000e360000002500 */
[----:B------:R-:W-:-:S04]  /*3270*/  @!P0 MOV R29, 0x400 ;  /* 0x00000400001d8802 */ /* 0x000fc80000000f00 */
[----:B------:R-:W-:Y:S01]  /*3280*/  @!P0 IADD3 R29, R29, 0x1680, RZ ;  /* 0x000016801d1d8810 */ /* 0x000fe20007ffe0ff */
[----:B--2---:R-:W-:Y:S01]  /*3290*/  @!P1 FADD.FTZ R28, RZ, R10 ;  /* 0x0000000aff1c9221 */ /* 0x004fe20000010000 */
[----:B------:R-:W-:Y:S01]  /*32a0*/  MOV R10, RZ ;  /* 0x000000ff000a7202 */ /* 0x000fe20000000f00 */
[----:B------:R-:W-:Y:S01]  /*32b0*/  @!P1 FADD.FTZ R10, RZ, R11 ;  /* 0x0000000bff0a9221 */ /* 0x000fe20000010000 */
[----:B------:R-:W-:Y:S02]  /*32c0*/  ISETP.EQ.U32.AND P1, PT, RZ, UR12, PT ;  /* 0x0000000cff007c0c */ /* 0x000fe4000bf22070 */
[----:B------:R-:W1:Y:S02]  /*32d0*/  SHFL.BFLY PT, R11, R28, 0x10, 0x1f ;  /* 0x0e001f001c0b7f89 */ /* 0x000e6400000e0000 */
[----:B-1----:R-:W-:Y:S02]  /*32e0*/  FADD.FTZ R28, R11, R28 ;  /* 0x0000001c0b1c7221 */ /* 0x002fe40000010000 */
[----:B------:R-:W1:Y:S02]  /*32f0*/  SHFL.BFLY PT, R11, R10, 0x10, 0x1f ;  /* 0x0e001f000a0b7f89 */ /* 0x000e6400000e0000 */
[----:B-1----:R-:W-:-:S02]  /*3300*/  FADD.FTZ R10, R11, R10 ;  /* 0x0000000a0b0a7221 */ /* 0x002fc40000010000 */
[----:B------:R-:W1:Y:S02]  /*3310*/  SHFL.BFLY PT, R11, R28, 0x8, 0x1f ;  /* 0x0d001f001c0b7f89 */ /* 0x000e6400000e0000 */
[----:B-1----:R-:W-:Y:S02]  /*3320*/  FADD.FTZ R28, R28, R11 ;  /* 0x0000000b1c1c7221 */ /* 0x002fe40000010000 */
        /* <DEDUP_REMOVED lines=13> */
[----:B------:R-:W-:Y:S01]  /*3400*/  @!P0 FMUL.FTZ R10, R10, 8.1380212577641941607e-06 ;  /* 0x370888890a0a8820 */ /* 0x000fe20000410000 */
[----:B-1----:R-:W-:-:S03]  /*3410*/  FADD.FTZ R11, R11, R28 ;  /* 0x0000001c0b0b7221 */ /* 0x002fc60000010000 */
[----:B------:R-:W-:-:S04]  /*3420*/  @!P0 FMUL.FTZ R28, R10, R10 ;  /* 0x0000000a0a1c8220 */ /* 0x000fc80000410000 */
[----:B------:R-:W-:Y:S02]  /*3430*/  @!P0 FFMA.FTZ R11, R11, 8.1380212577641941607e-06, -R28 ;  /* 0x370888890b0b8823 */ /* 0x000fe4000001081c */
[----:B------:R-:W1:Y:S03]  /*3440*/  @!P0 S2R R28, SR_CgaCtaId ;  /* 0x00000000001c8919 */ /* 0x000e660000008800 */
        /* <DEDUP_REMOVED lines=12> */
[C---:B------:R-:W-:Y:S01]  /*3510*/  SHF.L.U32 R11, R2.reuse, 0x3, RZ ;  /* 0x00000003020b7819 */ /* 0x040fe200000006ff */
[----:B------:R-:W-:Y:S01]  /*3520*/  UMOV UR6, 0x400 ;  /* 0x0000040000067882 */ /* 0x000fe20000000000 */
[----:B------:R-:W-:Y:S01]  /*3530*/  SHF.L.U64.HI R10, R2, 0x3, R3 ;  /* 0x00000003020a7819 */ /* 0x000fe20000010203 */
[----:B------:R-:W-:Y:S01]  /*3540*/  UIADD3 UR6, UR6, 0x1680, URZ ;  /* 0x0000168006067890 */ /* 0x000fe2000fffe03f */
[C---:B------:R-:W-:Y:S02]  /*3550*/  LOP3.LUT R28, R11.reuse, 0x8, RZ, 0xc0, !PT ;  /* 0x000000080b1c7812 */ /* 0x040fe400078ec0ff */
[----:B------:R-:W-:Y:S02]  /*3560*/  LOP3.LUT R11, R11, 0xfffffff0, RZ, 0xc0, !PT ;  /* 0xfffffff00b0b7812 */ /* 0x000fe400078ec0ff */
[----:B------:R-:W-:Y:S02]  /*3570*/  IADD3 R28, R28, R30, RZ ;  /* 0x0000001e1c1c7210 */ /* 0x000fe40007ffe0ff */
[----:B------:R-:W-:-:S02]  /*3580*/  LOP3.LUT R10, R10, 0x1fffffff, RZ, 0xc0, !PT ;  /* 0x1fffffff0a0a7812 */ /* 0x000fc400078ec0ff */
[----:B------:R-:W-:-:S04]  /*3590*/  IADD3 R11, P0, R28, R11, RZ ;  /* 0x0000000b1c0b7210 */ /* 0x000fc80007f1e0ff */
[----:B------:R-:W-:Y:S02]  /*35a0*/  LEA.HI.X.SX32 R28, R28, R10, 0x1, P0 ;  /* 0x0000000a1c1c7211 */ /* 0x000fe400000f0eff */
[----:B------:R-:W-:-:S04]  /*35b0*/  LEA R10, P0, R11, UR12, 0x3 ;  /* 0x0000000c0b0a7c11 */ /* 0x000fc8000f8018ff */
[----:B------:R-:W-:Y:S01]  /*35c0*/  LEA.HI.X R11, R11, UR13, R28, 0x3, P0 ;  /* 0x0000000d0b0b7c11 */ /* 0x000fe200080f1c1c */
[----:B0-----:R-:W-:-:S06]  /*35d0*/  ULEA UR6, UR7, UR6, 0x18 ;  /* 0x0000000607067291 */ /* 0x001fcc000f8ec03f */
[----:B------:R-:W-:-:S06]  /*35e0*/  LEA R28, R30, UR6, 0x3 ;  /* 0x000000061e1c7c11 */ /* 0x000fcc000f8e18ff */
[----:B------:R-:W0:Y:S04]  /*35f0*/  LDS.64 R28, [R28] ;  /* 0x000000001c1c7984 */ /* 0x000e280000000a00 */
[----:B0-----:R0:W-:Y:S02]  /*3600*/  STG.E.64 desc[UR8][R10.64], R28 ;  /* 0x0000001c0a007986 */ /* 0x0011e4000c101b08 */
.L_x_1101:
[----:B------:R-:W-:Y:S05]  /*3610*/  BSYNC B0 ;  /* 0x0000000000007941 */ /* 0x000fea0003800000 */
.L_x_1100:
[----:B0-----:R-:W2:Y:S01]  /*3620*/  LDL.LU R28, [R1+0x30] ;  /* 0x00003000011c7983 */ /* 0x001ea20000300800 */
[----:B------:R-:W-:Y:S01]  /*3630*/  SHF.L.U32 R10, R2, 0x3, RZ ;  /* 0x00000003020a7819 */ /* 0x000fe200000006ff */
[----:B------:R-:W-:Y:S02]  /*3640*/  ULDC.64 UR12, c[0x0][0x210] ;  /* 0x00008400000c7ab9 */ /* 0x000fe40000000a00 */
[----:B------:R-:W2:Y:S04]  /*3650*/  LDL.LU R11, [R1+0x14] ;  /* 0x00001400010b7983 */ /* 0x000ea80000300800 */
[----:B------:R-:W3:Y:S04]  /*3660*/  LDL.LU R30, [R1+0x28] ;  /* 0x00002800011e7983 */ /* 0x000ee80000300800 */
[----:B------:R-:W4:Y:S01]  /*3670*/  LDL.LU R43, [R1+0x34] ;  /* 0x00003400012b7983 */ /* 0x000f220000300800 */
[----:B------:R-:W-:Y:S01]  /*3680*/  LOP3.LUT R10, R10, 0x8, RZ, 0xc0, !PT ;  /* 0x000000080a0a7812 */ /* 0x000fe200078ec0ff */
[----:B------:R-:W0:Y:S02]  /*3690*/  S2UR UR7, SR_CgaCtaId ;  /* 0x00000000000779c3 */ /* 0x000e240000008800 */
[----:B------:R1:W-:Y:S01]  /*36a0*/  STL [R1+0x144], R5 ;  /* 0x0001440501007387 */ /* 0x0003e20000100800 */
[----:B------:R-:W-:-:S03]  /*36b0*/  IADD3 R10, RZ, -R10, RZ ;  /* 0x8000000aff0a7210 */ /* 0x000fc60007ffe0ff */
[----:B------:R5:W-:Y:S01]  /*36c0*/  STL [R1+0x118], R3 ;  /* 0x0001180301007387 */ /* 0x000be20000100800 */
[----:B------:R-:W-:-:S03]  /*36d0*/  MOV R29, R10 ;  /* 0x0000000a001d7202 */ /* 0x000fc60000000f00 */
[----:B------:R0:W-:Y:S04]  /*36e0*/  STL [R1+0x11c], R2 ;  /* 0x00011c0201007387 */ /* 0x0001e80000100800 */
[----:B------:R-:W5:Y:S04]  /*36f0*/  LDL.LU R40, [R1+0x38] ;  /* 0x0000380001287983 */ /* 0x000f680000300800 */
[----:B------:R-:W5:Y:S04]  /*3700*/  LDL.LU R39, [R1+0x40] ;  /* 0x0000400001277983 */ /* 0x000f680000300800 */
[----:B------:R-:W5:Y:S04]  /*3710*/  LDL.LU R41, [R1+0x48] ;  /* 0x0000480001297983 */ /* 0x000f680000300800 */
[----:B------:R-:W5:Y:S04]  /*3720*/  LDL.LU R51, [R1+0x4c] ;  /* 0x00004c0001337983 */ /* 0x000f680000300800 */
[----:B-1----:R-:W5:Y:S04]  /*3730*/  LDL.LU R5, [R1+0x50] ;  /* 0x0000500001057983 */ /* 0x002f680000300800 */
[----:B------:R-:W5:Y:S04]  /*3740*/  LDL.LU R48, [R1+0x54] ;  /* 0x0000540001307983 */ /* 0x000f680000300800 */
[----:B------:R-:W5:Y:S01]  /*3750*/  LDL.LU R42, [R1+0x58] ;  /* 0x00005800012a7983 */ /* 0x000f620000300800 */
[----:B--2---:R-:W-:-:S05]  /*3760*/  IMAD R28, R11, 0xf0, R28 ;  /* 0x000000f00b1c7824 */ /* 0x004fca00078e021c */
[----:B------:R-:W-:-:S05]  /*3770*/  SHF.L.U32 R28, R28, 0x2, RZ ;  /* 0x000000021c1c7819 */ /* 0x000fca00000006ff */
[----:B------:R-:W-:-:S05]  /*3780*/  IMAD.WIDE.U32 R10, R28, -0x77777777, RZ ;  /* 0x888888891c0a7825 */ /* 0x000fca00078e00ff */
[----:B------:R-:W-:Y:S02]  /*3790*/  LEA.HI R10, R11, R29, RZ, 0x1a ;  /* 0x0000001d0b0a7211 */ /* 0x000fe400078fd0ff */
[----:B------:R-:W-:-:S03]  /*37a0*/  SHF.R.S32.HI R29, RZ, 0x1f, R28 ;  /* 0x0000001fff1d7819 */ /* 0x000fc6000001141c */
[----:B------:R-:W-:-:S05]  /*37b0*/  IMAD.WIDE.U32 R28, R58, 0x1e0000, R28 ;  /* 0x001e00003a1c7825 */ /* 0x000fca00078e001c */
[----:B---3--:R-:W-:Y:S02]  /*37c0*/  IADD3 R29, R30, R29, RZ ;  /* 0x0000001d1e1d7210 */ /* 0x008fe40007ffe0ff */
[----:B------:R-:W-:-:S04]  /*37d0*/  IADD3 R4, P0, R4, R28, RZ ;  /* 0x0000001c04047210 */ /* 0x000fc80007f1e0ff */
[----:B------:R-:W-:Y:S02]  /*37e0*/  IADD3.X R31, RZ, R29, RZ, P0, !PT ;  /* 0x0000001dff1f7210 */ /* 0x000fe400007fe4ff */
[----:B------:R-:W-:-:S04]  /*37f0*/  LEA R30, P0, R4, UR12, 0x1 ;  /* 0x0000000c041e7c11 */ /* 0x000fc8000f8008ff */
[----:B------:R-:W-:Y:S02]  /*3800*/  LEA.HI.X R31, R4, UR13, R31, 0x1, P0 ;  /* 0x0000000d041f7c11 */ /* 0x000fe400080f0c1f */
[----:B----4-:R-:W-:Y:S02]  /*3810*/  IADD3 R49, P0, R43, R28, RZ ;  /* 0x0000001c2b317210 */ /* 0x010fe40007f1e0ff */
[----:B------:R-:W2:Y:S04]  /*3820*/  LDL.LU R43, [R1+0x60] ;  /* 0x00006000012b7983 */ /* 0x000ea80000300800 */
[----:B-----5:R-:W3:Y:S04]  /*3830*/  LDL.LU R3, [R1+0x84] ;  /* 0x0000840001037983 */ /* 0x020ee80000300800 */
[----:B0-----:R-:W4:Y:S01]  /*3840*/  LDL.LU R2, [R1+0x88] ;  /* 0x0000880001027983 */ /* 0x001f220000300800 */
[----:B------:R-:W-:-:S02]  /*3850*/  UMOV UR6, 0x400 ;  /* 0x0000040000067882 */ /* 0x000fc40000000000 */
[----:B------:R-:W-:-:S04]  /*3860*/  UIADD3 UR6, UR6, 0x1680, URZ ;  /* 0x0000168006067890 */ /* 0x000fc8000fffe03f */
[----:B------:R-:W-:-:S06]  /*3870*/  ULEA UR6, UR7, UR6, 0x18 ;  /* 0x0000000607067291 */ /* 0x000fcc000f8ec03f */
[----:B------:R-:W-:Y:S01]  /*3880*/  LEA R10, R10, UR6, 0x3 ;  /* 0x000000060a0a7c11 */ /* 0x000fe2000f8e18ff */
[----:B------:R-:W-:-:S05]  /*3890*/  ULDC UR6, c[0x0][0x230] ;  /* 0x00008c0000067ab9 */ /* 0x000fca0000000800 */
[----:B------:R-:W0:Y:S01]  /*38a0*/  LDS.64 R10, [R10] ;  /* 0x000000000a0a7984 */ /* 0x000e220000000a00 */
[-C--:B------:R-:W-:Y:S02]  /*38b0*/  IADD3 R40, P1, R40, R28.reuse, RZ ;  /* 0x0000001c28287210 */ /* 0x080fe40007f3e0ff */
[-C--:B------:R-:W-:Y:S02]  /*38c0*/  IADD3 R50, P3, R39, R28.reuse, RZ ;  /* 0x0000001c27327210 */ /* 0x080fe40007f7e0ff */
[-C--:B------:R-:W-:Y:S01]  /*38d0*/  IADD3 R41, P2, R41, R28.reuse, RZ ;  /* 0x0000001c29297210 */ /* 0x080fe20007f5e0ff */
[----:B------:R1:W-:Y:S01]  /*38e0*/  STL [R1+0x148], R49 ;  /* 0x0001483101007387 */ /* 0x0003e20000100800 */
[-C--:B------:R-:W-:Y:S02]  /*38f0*/  IADD3 R4, P5, R48, R28.reuse, RZ ;  /* 0x0000001c30047210 */ /* 0x080fe40007fbe0ff */
[----:B------:R-:W-:Y:S01]  /*3900*/  IADD3 R51, P6, R51, R28, RZ ;  /* 0x0000001c33337210 */ /* 0x000fe20007fde0ff */
[----:B------:R-:W-:Y:S04]  /*3910*/  STL [R1+0x14c], R40 ;  /* 0x00014c2801007387 */ /* 0x000fe80000100800 */
[----:B------:R5:W-:Y:S01]  /*3920*/  STL [R1+0x150], R41 ;  /* 0x0001502901007387 */ /* 0x000be20000100800 */
[----:B-1----:R-:W-:-:S02]  /*3930*/  IADD3.X R49, RZ, R29, RZ, P6, !PT ;  /* 0x0000001dff317210 */ /* 0x002fc400037fe4ff */
[----:B-----5:R-:W-:Y:S01]  /*3940*/  IADD3.X R41, RZ, R29, RZ, P5, !PT ;  /* 0x0000001dff297210 */ /* 0x020fe20002ffe4ff */
[----:B0-----:R-:W-:-:S04]  /*3950*/  FADD.FTZ R11, R11, UR6 ;  /* 0x000000060b0b7e21 */ /* 0x001fc80008010000 */
[----:B------:R0:W1:Y:S02]  /*3960*/  MUFU.RSQ R39, R11 ;  /* 0x0000000b00277308 */ /* 0x0000640000001400 */
[-C--:B0-----:R-:W-:Y:S02]  /*3970*/  IADD3 R11, P4, R5, R28.reuse, RZ ;  /* 0x0000001c050b7210 */ /* 0x081fe40007f9e0ff */
[-C--:B------:R-:W-:Y:S02]  /*3980*/  IADD3.X R5, RZ, R29.reuse, RZ, P3, !PT ;  /* 0x0000001dff057210 */ /* 0x080fe40001ffe4ff */
[----:B------:R-:W-:Y:S02]  /*3990*/  IADD3.X R40, RZ, R29, RZ, P4, !PT ;  /* 0x0000001dff287210 */ /* 0x000fe400027fe4ff */
[----:B------:R-:W-:Y:S01]  /*39a0*/  IADD3 R42, P3, R42, R28, RZ ;  /* 0x0000001c2a2a7210 */ /* 0x000fe20007f7e0ff */
[----:B------:R-:W-:Y:S01]  /*39b0*/  FADD.FTZ R0, R0, -R10 ;  /* 0x8000000a00007221 */ /* 0x000fe20000010000 */
[----:B------:R-:W-:-:S02]  /*39c0*/  SHF.L.U32 R44, R44, 0x10, RZ ;  /* 0x000000102c2c7819 */ /* 0x000fc400000006ff */
[----:B------:R-:W-:Y:S01]  /*39d0*/  SHF.L.U32 R46, R46, 0x10, RZ ;  /* 0x000000102e2e7819 */ /* 0x000fe200000006ff */
[----:B-1----:R-:W-:-:S04]  /*39e0*/  FMUL.FTZ R0, R0, R39 ;  /* 0x0000002700007220 */ /* 0x002fc80000410000 */
[----:B------:R-:W-:Y:S01]  /*39f0*/  FFMA.FTZ R0, R0, R44, R46 ;  /* 0x0000002c00007223 */ /* 0x000fe2000001002e */
[----:B------:R-:W-:Y:S01]  /*3a00*/  FADD.FTZ R57, R57, -R10 ;  /* 0x8000000a39397221 */ /* 0x000fe20000010000 */
[----:B------:R-:W-:Y:S02]  /*3a10*/  SHF.L.U32 R13, R13, 0x10, RZ ;  /* 0x000000100d0d7819 */ /* 0x000fe400000006ff */
[----:B------:R-:W-:Y:S01]  /*3a20*/  FMUL.FTZ R55, R0, -1.4426950216293334961 ;  /* 0xbfb8aa3b00377820 */ /* 0x000fe20000410000 */
[----:B------:R-:W-:Y:S01]  /*3a30*/  SHF.L.U32 R45, R45, 0x10, RZ ;  /* 0x000000102d2d7819 */ /* 0x000fe200000006ff */
[----:B------:R-:W-:Y:S01]  /*3a40*/  FMUL.FTZ R59, R39, R57 ;  /* 0x00000039273b7220 */ /* 0x000fe20000410000 */
[----:B------:R-:W-:Y:S01]  /*3a50*/  SHF.L.U32 R47, R47, 0x10, RZ ;  /* 0x000000102f2f7819 */ /* 0x000fe200000006ff */
[----:B------:R-:W-:Y:S02]  /*3a60*/  FADD.FTZ R58, -R10, R13 ;  /* 0x0000000d0a3a7221 */ /* 0x000fe40000010100 */
[----:B------:R-:W0:Y:S01]  /*3a70*/  MUFU.EX2 R55, R55 ;  /* 0x0000003700377308 */ /* 0x000e220000000800 */
[----:B--2---:R-:W-:-:S02]  /*3a80*/  IADD3 R43, P4, R43, R28, RZ ;  /* 0x0000001c2b2b7210 */ /* 0x004fc40007f9e0ff */
[-C--:B---3--:R-:W-:Y:S02]  /*3a90*/  IADD3 R48, P5, R3, R28.reuse, RZ ;  /* 0x0000001c03307210 */ /* 0x088fe40007fbe0ff */
[----:B----4-:R-:W-:Y:S02]  /*3aa0*/  IADD3 R28, P6, R2, R28, RZ ;  /* 0x0000001c021c7210 */ /* 0x010fe40007fde0ff */
[----:B------:R-:W2:Y:S01]  /*3ab0*/  LDL.LU R2, [R1] ;  /* 0x0000000001027983 */ /* 0x000ea20000300800 */
[----:B------:R-:W-:Y:S01]  /*3ac0*/  SHF.L.U32 R36, R36, 0x10, RZ ;  /* 0x0000001024247819 */ /* 0x000fe200000006ff */
[----:B------:R-:W-:Y:S01]  /*3ad0*/  FFMA.FTZ R13, R59, R45, R47 ;  /* 0x0000002d3b0d7223 */ /* 0x000fe2000001002f */
[----:B------:R-:W-:Y:S01]  /*3ae0*/  SHF.L.U32 R38, R38, 0x10, RZ ;  /* 0x0000001026267819 */ /* 0x000fe200000006ff */
[----:B------:R-:W-:Y:S02]  /*3af0*/  FMUL.FTZ R58, R39, R58 ;  /* 0x0000003a273a7220 */ /* 0x000fe40000410000 */
[----:B------:R-:W-:-:S02]  /*3b00*/  FMUL.FTZ R60, R13, -1.4426950216293334961 ;  /* 0xbfb8aa3b0d3c7820 */ /* 0x000fc40000410000 */
[----:B------:R-:W-:-:S04]  /*3b10*/  FFMA.FTZ R59, R58, R36, R38 ;  /* 0x000000243a3b7223 */ /* 0x000fc80000010026 */
[----:B------:R-:W-:Y:S01]  /*3b20*/  FMUL.FTZ R58, R59, -1.4426950216293334961 ;  /* 0xbfb8aa3b3b3a7820 */ /* 0x000fe20000410000 */
[----:B------:R-:W1:Y:S01]  /*3b30*/  MUFU.EX2 R60, R60 ;  /* 0x0000003c003c7308 */ /* 0x000e620000000800 */
[----:B0-----:R-:W-:-:S07]  /*3b40*/  FADD.FTZ R55, R55, 1 ;  /* 0x3f80000037377421 */ /* 0x001fce0000010000 */
[----:B------:R-:W0:Y:S01]  /*3b50*/  MUFU.EX2 R58, R58 ;  /* 0x0000003a003a7308 */ /* 0x000e220000000800 */
[----:B------:R-:W-:-:S07]  /*3b60*/  FADD.FTZ R61, R56, -R10 ;  /* 0x8000000a383d7221 */ /* 0x000fce0000010000 */
[----:B------:R-:W3:Y:S01]  /*3b70*/  MUFU.RCP R55, R55 ;  /* 0x0000003700377308 */ /* 0x000ee20000001000 */
[----:B-1----:R-:W-:Y:S01]  /*3b80*/  FADD.FTZ R60, R60, 1 ;  /* 0x3f8000003c3c7421 */ /* 0x002fe20000010000 */
[----:B------:R-:W-:-:S06]  /*3b90*/  FMUL.FTZ R61, R39, R61 ;  /* 0x0000003d273d7220 */ /* 0x000fcc0000410000 */
[----:B------:R0:W-:Y:S02]  /*3ba0*/  MUFU.RCP R56, R60 ;  /* 0x0000003c00387308 */ /* 0x0001e40000001000 */
[----:B0-----:R-:W-:Y:S01]  /*3bb0*/  FADD.FTZ R60, R58, 1 ;  /* 0x3f8000003a3c7421 */ /* 0x001fe20000010000 */
[----:B------:R-:W-:Y:S01]  /*3bc0*/  FFMA.FTZ R58, R44, R61, R46 ;  /* 0x0000003d2c3a7223 */ /* 0x000fe2000001002e */
[----:B---3--:R-:W-:-:S03]  /*3bd0*/  FMUL.FTZ R55, R0, R55 ;  /* 0x0000003700377220 */ /* 0x008fc60000410000 */
[----:B------:R-:W-:-:S06]  /*3be0*/  FMUL.FTZ R0, R58, -1.4426950216293334961 ;  /* 0xbfb8aa3b3a007820 */ /* 0x000fcc0000410000 */
[----:B------:R-:W0:Y:S02]  /*3bf0*/  MUFU.EX2 R0, R0 ;  /* 0x0000000000007308 */ /* 0x000e240000000800 */
[----:B0-----:R-:W-:-:S06]  /*3c00*/  FADD.FTZ R0, R0, 1 ;  /* 0x3f80000000007421 */ /* 0x001fcc0000010000 */
[----:B------:R-:W0:Y:S02]  /*3c10*/  MUFU.RCP R0, R0 ;  /* 0x0000000000007308 */ /* 0x000e240000001000 */
[----:B0-----:R-:W-:Y:S02]  /*3c20*/  FMUL.FTZ R0, R58, R0 ;  /* 0x000000003a007220 */ /* 0x001fe40000410000 */
[----:B------:R-:W3:Y:S04]  /*3c30*/  LDL.LU R58, [R1+0xc] ;  /* 0x00000c00013a7983 */ /* 0x000ee80000300800 */
[----:B------:R-:W4:Y:S01]  /*3c40*/  LDL.LU R3, [R1+0x8] ;  /* 0x0000080001037983 */ /* 0x000f220000300800 */
[----:B------:R-:W-:-:S03]  /*3c50*/  FMUL.FTZ R56, R13, R56 ;  /* 0x000000380d387220 */ /* 0x000fc60000410000 */
[----:B------:R0:W-:Y:S01]  /*3c60*/  STL [R1+0xe0], R0 ;  /* 0x0000e00001007387 */ /* 0x0001e20000100800 */
        /* <DEDUP_REMOVED lines=8> */
[----:B--2---:R-:W-:Y:S02]  /*3cf0*/  FADD.FTZ R13, R2, -R10 ;  /* 0x8000000a020d7221 */ /* 0x004fe40000010000 */
[----:B------:R-:W2:Y:S01]  /*3d00*/  LDL.LU R2, [R1+0x4] ;  /* 0x0000040001027983 */ /* 0x000ea20000300800 */
[----:B-1----:R-:W-:-:S06]  /*3d10*/  FADD.FTZ R57, R57, 1 ;  /* 0x3f80000039397421 */ /* 0x002fcc0000010000 */
[----:B------:R-:W1:Y:S01]  /*3d20*/  MUFU.RCP R57, R57 ;  /* 0x0000003900397308 */ /* 0x000e620000001000 */
[----:B------:R-:W-:-:S05]  /*3d30*/  SHF.L.U32 R14, R14, 0x10, RZ ;  /* 0x000000100e0e7819 */ /* 0x000fca00000006ff */
[----:B------:R-:W-:Y:S01]  /*3d40*/  FADD.FTZ R14, -R10, R14 ;  /* 0x0000000e0a0e7221 */ /* 0x000fe20000010100 */
[----:B------:R-:W-:Y:S01]  /*3d50*/  SHF.L.U32 R15, R15, 0x10, RZ ;  /* 0x000000100f0f7819 */ /* 0x000fe200000006ff */
[----:B------:R-:W5:Y:S01]  /*3d60*/  MUFU.RCP R60, R60 ;  /* 0x0000003c003c7308 */ /* 0x000f620000001000 */
[----:B-1----:R-:W-:Y:S01]  /*3d70*/  FMUL.FTZ R57, R12, R57 ;  /* 0x000000390c397220 */ /* 0x002fe20000410000 */
[----:B------:R-:W-:-:S04]  /*3d80*/  FMUL.FTZ R12, R39, R14 ;  /* 0x0000000e270c7220 */ /* 0x000fc80000410000 */
[----:B------:R-:W-:-:S04]  /*3d90*/  FFMA.FTZ R12, R35, R12, R37 ;  /* 0x0000000c230c7223 */ /* 0x000fc80000010025 */
[----:B------:R-:W-:Y:S01]  /*3da0*/  FMUL.FTZ R14, R12, -1.4426950216293334961 ;  /* 0xbfb8aa3b0c0e7820 */ /* 0x000fe20000410000 */
[----:B------:R-:W-:Y:S01]  /*3db0*/  FADD.FTZ R61, R54, -R10 ;  /* 0x8000000a363d7221 */ /* 0x000fe20000010000 */
[----:B------:R-:W-:Y:S01]  /*3dc0*/  FADD.FTZ R15, -R10, R15 ;  /* 0x0000000f0a0f7221 */ /* 0x000fe20000010100 */
[----:B------:R-:W-:-:S03]  /*3dd0*/  FMUL.FTZ R13, R39, R13 ;  /* 0x0000000d270d7220 */ /* 0x000fc60000410000 */
[----:B------:R-:W1:Y:S01]  /*3de0*/  MUFU.EX2 R14, R14 ;  /* 0x0000000e000e7308 */ /* 0x000e620000000800 */
[C---:B------:R-:W-:Y:S01]  /*3df0*/  FMUL.FTZ R61, R39.reuse, R61 ;  /* 0x0000003d273d7220 */ /* 0x040fe20000410000 */
[----:B------:R-:W-:Y:S01]  /*3e00*/  FMUL.FTZ R54, R39, R15 ;  /* 0x0000000f27367220 */ /* 0x000fe20000410000 */
[----:B------:R-:W-:Y:S02]  /*3e10*/  FFMA.FTZ R13, R45, R13, R47 ;  /* 0x0000000d2d0d7223 */ /* 0x000fe4000001002f */
[----:B------:R-:W-:Y:S01]  /*3e20*/  FFMA.FTZ R61, R44, R61, R46 ;  /* 0x0000003d2c3d7223 */ /* 0x000fe2000001002e */
[----:B------:R-:W-:Y:S01]  /*3e30*/  FFMA.FTZ R54, R36, R54, R38 ;  /* 0x0000003624367223 */ /* 0x000fe20000010026 */
[----:B------:R-:W-:Y:S01]  /*3e40*/  FMUL.FTZ R15, R13, -1.4426950216293334961 ;  /* 0xbfb8aa3b0d0f7820 */ /* 0x000fe20000410000 */
[----:B-----5:R-:W-:Y:S01]  /*3e50*/  FMUL.FTZ R60, R59, R60 ;  /* 0x0000003c3b3c7220 */ /* 0x020fe20000410000 */
[----:B0-----:R-:W-:Y:S01]  /*3e60*/  FMUL.FTZ R0, R61, -1.4426950216293334961 ;  /* 0xbfb8aa3b3d007820 */ /* 0x001fe20000410000 */
[----:B------:R-:W-:-:S03]  /*3e70*/  FMUL.FTZ R59, R54, -1.4426950216293334961 ;  /* 0xbfb8aa3b363b7820 */ /* 0x000fc60000410000 */
[----:B------:R-:W0:Y:S01]  /*3e80*/  MUFU.EX2 R15, R15 ;  /* 0x0000000f000f7308 */ /* 0x000e220000000800 */
[----:B-1----:R-:W-:-:S07]  /*3e90*/  FADD.FTZ R14, R14, 1 ;  /* 0x3f8000000e0e7421 */ /* 0x002fce0000010000 */
[----:B------:R-:W1:Y:S01]  /*3ea0*/  MUFU.EX2 R0, R0 ;  /* 0x0000000000007308 */ /* 0x000e620000000800 */
[----:B------:R-:W-:-:S07]  /*3eb0*/  SHF.L.U32 R16, R16, 0x10, RZ ;  /* 0x0000001010107819 */ /* 0x000fce00000006ff */
[----:B------:R-:W5:Y:S01]  /*3ec0*/  MUFU.EX2 R59, R59 ;  /* 0x0000003b003b7308 */ /* 0x000f620000000800 */
[----:B------:R-:W-:-:S07]  /*3ed0*/  FADD.FTZ R16, -R10, R16 ;  /* 0x000000100a107221 */ /* 0x000fce0000010100 */
[----:B------:R-:W3:Y:S01]  /*3ee0*/  MUFU.RCP R14, R14 ;  /* 0x0000000e000e7308 */ /* 0x000ee20000001000 */
[----:B0-----:R-:W-:Y:S01]  /*3ef0*/  FADD.FTZ R15, R15, 1 ;  /* 0x3f8000000f0f7421 */ /* 0x001fe20000010000 */
[----:B------:R-:W-:Y:S01]  /*3f00*/  FMUL.FTZ R16, R39, R16 ;  /* 0x0000001027107220 */ /* 0x000fe20000410000 */
[----:B-1----:R-:W-:-:S03]  /*3f10*/  FADD.FTZ R0, R0, 1 ;  /* 0x3f80000000007421 */ /* 0x002fc60000010000 */
[----:B------:R-:W-:Y:S01]  /*3f20*/  FFMA.FTZ R16, R35, R16, R37 ;  /* 0x0000001023107223 */ /* 0x000fe20000010025 */
[----:B-----5:R-:W-:Y:S01]  /*3f30*/  FADD.FTZ R59, R59, 1 ;  /* 0x3f8000003b3b7421 */ /* 0x020fe20000010000 */
[----:B------:R-:W0:Y:S01]  /*3f40*/  MUFU.RCP R15, R15 ;  /* 0x0000000f000f7308 */ /* 0x000e220000001000 */
[----:B---3--:R-:W-:-:S07]  /*3f50*/  FMUL.FTZ R14, R12, R14 ;  /* 0x0000000e0c0e7220 */ /* 0x008fce0000410000 */
[----:B------:R-:W1:Y:S01]  /*3f60*/  MUFU.RCP R0, R0 ;  /* 0x0000000000007308 */ /* 0x000e620000001000 */
[----:B------:R-:W-:-:S07]  /*3f70*/  FMUL.FTZ R12, R16, -1.4426950216293334961 ;  /* 0xbfb8aa3b100c7820 */ /* 0x000fce0000410000 */
[----:B------:R-:W3:Y:S08]  /*3f80*/  MUFU.RCP R59, R59 ;  /* 0x0000003b003b7308 */ /* 0x000ef00000001000 */
[----:B------:R-:W5:Y:S01]  /*3f90*/  MUFU.EX2 R12, R12 ;  /* 0x0000000c000c7308 */ /* 0x000f620000000800 */
[----:B0-----:R-:W-:Y:S01]  /*3fa0*/  FMUL.FTZ R15, R13, R15 ;  /* 0x0000000f0d0f7220 */ /* 0x001fe20000410000 */
[----:B------:R3:W-:Y:S01]  /*3fb0*/  STL [R1+0xd8], R14 ;  /* 0x0000d80e01007387 */ /* 0x0007e20000100800 */
[----:B-1----:R-:W-:Y:S01]  /*3fc0*/  FMUL.FTZ R13, R61, R0 ;  /* 0x000000003d0d7220 */ /* 0x002fe20000410000 */
[----:B------:R-:W-:-:S02]  /*3fd0*/  FADD.FTZ R0, R58, -R10 ;  /* 0x8000000a3a007221 */ /* 0x000fc40000010000 */
[----:B------:R4:W-:Y:S02]  /*3fe0*/  STL [R1+0xd4], R15 ;  /* 0x0000d40f01007387 */ /* 0x0009e40000100800 */
[----:B------:R-:W-:Y:S01]  /*3ff0*/  FMUL.FTZ R0, R39, R0 ;  /* 0x0000000027007220 */ /* 0x000fe20000410000 */
[----:B---3--:R-:W-:-:S05]  /*4000*/  FMUL.FTZ R14, R54, R59 ;  /* 0x0000003b360e7220 */ /* 0x008fca0000410000 */
[----:B------:R-:W-:Y:S04]  /*4010*/  STL [R1+0xcc], R14 ;  /* 0x0000cc0e01007387 */ /* 0x000fe80000100800 */
[----:B------:R5:W-:Y:S01]  /*4020*/  STL [R1+0xd0], R13 ;  /* 0x0000d00d01007387 */ /* 0x000be20000100800 */
[----:B----4-:R-:W-:Y:S01]  /*4030*/  SHF.L.U32 R15, R3, 0x10, RZ ;  /* 0x00000010030f7819 */ /* 0x010fe200000006ff */
[----:B-----5:R-:W-:Y:S01]  /*4040*/  FADD.FTZ R13, R12, 1 ;  /* 0x3f8000000c0d7421 */ /* 0x020fe20000010000 */
[----:B------:R-:W-:-:S03]  /*4050*/  FFMA.FTZ R12, R45, R0, R47 ;  /* 0x000000002d0c7223 */ /* 0x000fc6000001002f */
[----:B------:R0:W-:Y:S01]  /*4060*/  MUFU.RCP R0, R13 ;  /* 0x0000000d00007308 */ /* 0x0001e20000001000 */
[----:B------:R-:W-:Y:S01]  /*4070*/  FADD.FTZ R15, -R10, R15 ;  /* 0x0000000f0a0f7221 */ /* 0x000fe20000010100 */
[----:B------:R-:W-:Y:S01]  /*4080*/  SHF.L.U32 R18, R18, 0x10, RZ ;  /* 0x0000001012127819 */ /* 0x000fe200000006ff */
[----:B0-----:R-:W-:Y:S02]  /*4090*/  FMUL.FTZ R13, R12, -1.4426950216293334961 ;  /* 0xbfb8aa3b0c0d7820 */ /* 0x001fe40000410000 */
[----:B------:R-:W-:-:S04]  /*40a0*/  FMUL.FTZ R15, R39, R15 ;  /* 0x0000000f270f7220 */ /* 0x000fc80000410000 */
[----:B------:R-:W0:Y:S01]  /*40b0*/  MUFU.EX2 R13, R13 ;  /* 0x0000000d000d7308 */ /* 0x000e220000000800 */
[----:B------:R-:W-:Y:S01]  /*40c0*/  FADD.FTZ R58, -R10, R18 ;  /* 0x000000120a3a7221 */ /* 0x000fe20000010100 */
[----:B------:R-:W-:-:S03]  /*40d0*/  FFMA.FTZ R15, R36, R15, R38 ;  /* 0x0000000f240f7223 */ /* 0x000fc60000010026 */
[----:B------:R-:W-:-:S04]  /*40e0*/  FMUL.FTZ R58, R39, R58 ;  /* 0x0000003a273a7220 */ /* 0x000fc80000410000 */
[----:B------:R-:W-:Y:S01]  /*40f0*/  FFMA.FTZ R58, R35, R58, R37 ;  /* 0x0000003a233a7223 */ /* 0x000fe20000010025 */
[----:B0-----:R-:W-:-:S06]  /*4100*/  FADD.FTZ R13, R13, 1 ;  /* 0x3f8000000d0d7421 */ /* 0x001fcc0000010000 */
[----:B------:R-:W-:Y:S01]  /*4110*/  MUFU.RCP R13, R13 ;  /* 0x0000000d000d7308 */ /* 0x000fe20000001000 */
[----:B------:R-:W-:-:S04]  /*4120*/  FADD.FTZ R53, R53, -R10 ;  /* 0x8000000a35357221 */ /* 0x000fc80000010000 */
[----:B------:R-:W-:-:S04]  /*4130*/  FMUL.FTZ R53, R39, R53 ;  /* 0x0000003527357220 */ /* 0x000fc80000410000 */
[----:B------:R-:W-:Y:S01]  /*4140*/  FFMA.FTZ R53, R45, R53, R47 ;  /* 0x000000352d357223 */ /* 0x000fe2000001002f */
[----:B------:R-:W-:Y:S01]  /*4150*/  SHF.L.U32 R19, R19, 0x10, RZ ;  /* 0x0000001013137819 */ /* 0x000fe200000006ff */
[----:B------:R-:W-:-:S04]  /*4160*/  FADD.FTZ R52, R52, -R10 ;  /* 0x8000000a34347221 */ /* 0x000fc80000010000 */
[----:B------:R-:W-:-:S04]  /*4170*/  FADD.FTZ R19, -R10, R19 ;  /* 0x000000130a137221 */ /* 0x000fc80000010100 */
[----:B------:R-:W-:Y:S01]  /*4180*/  FMUL.FTZ R19, R39, R19 ;  /* 0x0000001327137220 */ /* 0x000fe20000410000 */
[----:B--2---:R-:W-:-:S04]  /*4190*/  FADD.FTZ R14, R2, -R10 ;  /* 0x8000000a020e7221 */ /* 0x004fc80000010000 */
[----:B------:R-:W-:Y:S01]  /*41a0*/  FMUL.FTZ R18, R39, R14 ;  /* 0x0000000e27127220 */ /* 0x000fe20000410000 */
[----:B------:R-:W-:Y:S01]  /*41b0*/  FMUL.FTZ R14, R15, -1.4426950216293334961 ;  /* 0xbfb8aa3b0f0e7820 */ /* 0x000fe20000410000 */
[----:B------:R-:W-:Y:S01]  /*41c0*/  FMUL.FTZ R2, R16, R0 ;  /* 0x0000000010027220 */ /* 0x000fe20000410000 */
[----:B------:R-:W-:Y:S01]  /*41d0*/  FMUL.FTZ R0, R58, -1.4426950216293334961 ;  /* 0xbfb8aa3b3a007820 */ /* 0x000fe20000410000 */
[----:B------:R-:W-:-:S03]  /*41e0*/  FFMA.FTZ R18, R44, R18, R46 ;  /* 0x000000122c127223 */ /* 0x000fc6000001002e */
[----:B------:R-:W0:Y:S01]  /*41f0*/  MUFU.EX2 R14, R14 ;  /* 0x0000000e000e7308 */ /* 0x000e220000000800 */
[----:B------:R-:W-:-:S07]  /*4200*/  FMUL.FTZ R54, R18, -1.4426950216293334961 ;  /* 0xbfb8aa3b12367820 */ /* 0x000fce0000410000 */
[----:B------:R-:W1:Y:S08]  /*4210*/  MUFU.EX2 R0, R0 ;  /* 0x0000000000007308 */ /* 0x000e700000000800 */
[----:B------:R-:W2:Y:S01]  /*4220*/  MUFU.EX2 R54, R54 ;  /* 0x0000003600367308 */ /* 0x000ea20000000800 */
[----:B0-----:R-:W-:Y:S01]  /*4230*/  FADD.FTZ R14, R14, 1 ;  /* 0x3f8000000e0e7421 */ /* 0x001fe20000010000 */
[----:B------:R0:W-:Y:S06]  /*4240*/  STL [R1+0xc4], R2 ;  /* 0x0000c40201007387 */ /* 0x0001ec0000100800 */
[----:B------:R-:W3:Y:S01]  /*4250*/  MUFU.RCP R14, R14 ;  /* 0x0000000e000e7308 */ /* 0x000ee20000001000 */
[----:B-1----:R-:W-:Y:S01]  /*4260*/  FADD.FTZ R0, R0, 1 ;  /* 0x3f80000000007421 */ /* 0x002fe20000010000 */
[----:B0-----:R-:W-:Y:S01]  /*4270*/  FMUL.FTZ R2, R12, R13 ;  /* 0x0000000d0c027220 */ /* 0x001fe20000410000 */
[----:B------:R-:W-:-:S05]  /*4280*/  FMUL.FTZ R12, R53, -1.4426950216293334961 ;  /* 0xbfb8aa3b350c7820 */ /* 0x000fca0000410000 */
[----:B------:R-:W0:Y:S01]  /*4290*/  MUFU.RCP R0, R0 ;  /* 0x0000000000007308 */ /* 0x000e220000001000 */
[----:B--2---:R-:W-:-:S07]  /*42a0*/  FADD.FTZ R54, R54, 1 ;  /* 0x3f80000036367421 */ /* 0x004fce0000010000 */
[----:B------:R-:W1:Y:S01]  /*42b0*/  MUFU.EX2 R12, R12 ;  /* 0x0000000c000c7308 */ /* 0x000e620000000800 */
[----:B------:R3:W-:Y:S07]  /*42c0*/  STL [R1+0xc0], R2 ;  /* 0x0000c00201007387 */ /* 0x0007ee0000100800 */
[----:B------:R-:W2:Y:S01]  /*42d0*/  MUFU.RCP R54, R54 ;  /* 0x0000003600367308 */ /* 0x000ea20000001000 */
[----:B---3--:R-:W-:Y:S01]  /*42e0*/  FMUL.FTZ R2, R15, R14 ;  /* 0x0000000e0f027220 */ /* 0x008fe20000410000 */
[----:B------:R-:W-:-:S04]  /*42f0*/  FMUL.FTZ R14, R39, R52 ;  /* 0x00000034270e7220 */ /* 0x000fc80000410000 */
[----:B------:R0:W-:Y:S01]  /*4300*/  STL [R1+0xb8], R2 ;  /* 0x0000b80201007387 */ /* 0x0001e20000100800 */
[----:B------:R-:W-:Y:S01]  /*4310*/  FFMA.FTZ R14, R44, R14, R46 ;  /* 0x0000000e2c0e7223 */ /* 0x000fe2000001002e */
[----:B0-----:R-:W-:Y:S01]  /*4320*/  FMUL.FTZ R2, R58, R0 ;  /* 0x000000003a027220 */ /* 0x001fe20000410000 */
[----:B-1----:R-:W-:Y:S01]  /*4330*/  FADD.FTZ R0, R12, 1 ;  /* 0x3f8000000c007421 */ /* 0x002fe20000010000 */
[----:B------:R-:W-:Y:S01]  /*4340*/  FFMA.FTZ R12, R36, R19, R38 ;  /* 0x00000013240c7223 */ /* 0x000fe20000010026 */
[----:B--2---:R-:W-:Y:S01]  /*4350*/  FMUL.FTZ R3, R18, R54 ;  /* 0x0000003612037220 */ /* 0x004fe20000410000 */
[----:B------:R-:W-:Y:S01]  /*4360*/  FADD.FTZ R18, R6, -R10 ;  /* 0x8000000a06127221 */ /* 0x000fe20000010000 */
[----:B------:R-:W-:Y:S01]  /*4370*/  FMUL.FTZ R6, R14, -1.4426950216293334961 ;  /* 0xbfb8aa3b0e067820 */ /* 0x000fe20000410000 */
[----:B------:R-:W-:-:S05]  /*4380*/  FMUL.FTZ R13, R12, -1.4426950216293334961 ;  /* 0xbfb8aa3b0c0d7820 */ /* 0x000fca0000410000 */
[----:B------:R-:W0:Y:S08]  /*4390*/  MUFU.EX2 R6, R6 ;  /* 0x0000000600067308 */ /* 0x000e300000000800 */
[----:B------:R-:W1:Y:S08]  /*43a0*/  MUFU.EX2 R13, R13 ;  /* 0x0000000d000d7308 */ /* 0x000e700000000800 */
[----:B------:R-:W2:Y:S01]  /*43b0*/  MUFU.RCP R0, R0 ;  /* 0x0000000000007308 */ /* 0x000ea20000001000 */
[----:B0-----:R-:W-:Y:S01]  /*43c0*/  FADD.FTZ R6, R6, 1 ;  /* 0x3f80000006067421 */ /* 0x001fe20000010000 */
[----:B-1----:R-:W-:-:S06]  /*43d0*/  FADD.FTZ R13, R13, 1 ;  /* 0x3f8000000d0d7421 */ /* 0x002fcc0000010000 */
[----:B------:R-:W0:Y:S08]  /*43e0*/  MUFU.RCP R6, R6 ;  /* 0x0000000600067308 */ /* 0x000e300000001000 */
[----:B------:R-:W1:Y:S01]  /*43f0*/  MUFU.RCP R13, R13 ;  /* 0x0000000d000d7308 */ /* 0x000e620000001000 */
[----:B------:R-:W-:Y:S04]  /*4400*/  STL [R1+0xbc], R3 ;  /* 0x0000bc0301007387 */ /* 0x000fe80000100800 */
[----:B------:R2:W-:Y:S02]  /*4410*/  STL [R1+0xb4], R2 ;  /* 0x0000b40201007387 */ /* 0x0005e40000100800 */
[----:B--2---:R-:W-:Y:S01]  /*4420*/  FMUL.FTZ R2, R53, R0 ;  /* 0x0000000035027220 */ /* 0x004fe20000410000 */
[----:B0-----:R-:W-:-:S04]  /*4430*/  FMUL.FTZ R3, R14, R6 ;  /* 0x000000060e037220 */ /* 0x001fc80000410000 */
[----:B------:R1:W-:Y:S02]  /*4440*/  STL [R1+0xa4], R2 ;  /* 0x0000a40201007387 */ /* 0x0003e40000100800 */
[----:B-1----:R-:W-:-:S05]  /*4450*/  FMUL.FTZ R2, R12, R13 ;  /* 0x0000000d0c027220 */ /* 0x002fca0000410000 */
[----:B------:R-:W-:Y:S04]  /*4460*/  STL [R1+0x90], R2 ;  /* 0x0000900201007387 */ /* 0x000fe80000100800 */
[----:B------:R0:W-:Y:S04]  /*4470*/  STL [R1+0x94], R3 ;  /* 0x0000940301007387 */ /* 0x0001e80000100800 */
[----:B0-----:R-:W2:Y:S01]  /*4480*/  LDL.LU R3, [R1+0x44] ;  /* 0x0000440001037983 */ /* 0x001ea20000300800 */
[----:B------:R-:W-:Y:S01]  /*4490*/  SHF.L.U32 R15, R20, 0x10, RZ ;  /* 0x00000010140f7819 */ /* 0x000fe200000006ff */
[----:B------:R-:W-:-:S04]  /*44a0*/  FMUL.FTZ R18, R39, R18 ;  /* 0x0000001227127220 */ /* 0x000fc80000410000 */
[----:B------:R-:W-:-:S04]  /*44b0*/  FADD.FTZ R15, -R10, R15 ;  /* 0x0000000f0a0f7221 */ /* 0x000fc80000010100 */
[----:B------:R-:W-:Y:S01]  /*44c0*/  FMUL.FTZ R15, R39, R15 ;  /* 0x0000000f270f7220 */ /* 0x000fe20000410000 */
[----:B------:R-:W-:-:S03]  /*44d0*/  FFMA.FTZ R18, R45, R18, R47 ;  /* 0x000000122d127223 */ /* 0x000fc6000001002f */
[----:B------:R-:W-:Y:S01]  /*44e0*/  FFMA.FTZ R15, R35, R15, R37 ;  /* 0x0000000f230f7223 */ /* 0x000fe20000010025 */
[----:B------:R-:W-:-:S03]  /*44f0*/  FMUL.FTZ R0, R18, -1.4426950216293334961 ;  /* 0xbfb8aa3b12007820 */ /* 0x000fc60000410000 */
[----:B------:R-:W-:-:S03]  /*4500*/  FMUL.FTZ R16, R15, -1.4426950216293334961 ;  /* 0xbfb8aa3b0f107820 */ /* 0x000fc60000410000 */
[----:B------:R-:W0:Y:S08]  /*4510*/  MUFU.EX2 R0, R0 ;  /* 0x0000000000007308 */ /* 0x000e300000000800 */
[----:B------:R-:W1:Y:S01]  /*4520*/  MUFU.EX2 R16, R16 ;  /* 0x0000001000107308 */ /* 0x000e620000000800 */
[----:B------:R-:W-:-:S05]  /*4530*/  SHF.L.U32 R21, R21, 0x10, RZ ;  /* 0x0000001015157819 */ /* 0x000fca00000006ff */
[----:B------:R-:W-:Y:S01]  /*4540*/  FADD.FTZ R21, -R10, R21 ;  /* 0x000000150a157221 */ /* 0x000fe20000010100 */
[----:B0-----:R-:W-:-:S03]  /*4550*/  FADD.FTZ R0, R0, 1 ;  /* 0x3f80000000007421 */ /* 0x001fc60000010000 */
[----:B------:R-:W-:Y:S01]  /*4560*/  FMUL.FTZ R21, R39, R21 ;  /* 0x0000001527157220 */ /* 0x000fe20000410000 */
[----:B-1----:R-:W-:-:S03]  /*4570*/  FADD.FTZ R16, R16, 1 ;  /* 0x3f80000010107421 */ /* 0x002fc60000010000 */
[----:B------:R-:W-:Y:S01]  /*4580*/  FFMA.FTZ R21, R36, R21, R38 ;  /* 0x0000001524157223 */ /* 0x000fe20000010026 */
[----:B------:R-:W0:Y:S03]  /*4590*/  MUFU.RCP R0, R0 ;  /* 0x0000000000007308 */ /* 0x000e260000001000 */
[----:B------:R-:W-:-:S05]  /*45a0*/  FMUL.FTZ R12, R21, -1.4426950216293334961 ;  /* 0xbfb8aa3b150c7820 */ /* 0x000fca0000410000 */
[----:B------:R-:W1:Y:S08]  /*45b0*/  MUFU.RCP R16, R16 ;  /* 0x0000001000107308 */ /* 0x000e700000001000 */
[----:B------:R-:W3:Y:S01]  /*45c0*/  MUFU.EX2 R12, R12 ;  /* 0x0000000c000c7308 */ /* 0x000ee20000000800 */
[----:B0-----:R-:W-:Y:S01]  /*45d0*/  FMUL.FTZ R2, R18, R0 ;  /* 0x0000000012027220 */ /* 0x001fe20000410000 */
[----:B------:R-:W-:Y:S01]  /*45e0*/  FADD.FTZ R0, R7, -R10 ;  /* 0x8000000a07007221 */ /* 0x000fe20000010000 */
[----:B-1----:R-:W-:-:S03]  /*45f0*/  FMUL.FTZ R6, R15, R16 ;  /* 0x000000100f067220 */ /* 0x002fc60000410000 */
[----:B------:R-:W-:Y:S01]  /*4600*/  FMUL.FTZ R0, R39, R0 ;  /* 0x0000000027007220 */ /* 0x000fe20000410000 */
[----:B------:R-:W-:Y:S01]  /*4610*/  SHF.L.U32 R7, R22, 0x10, RZ ;  /* 0x0000001016077819 */ /* 0x000fe200000006ff */
[----:B------:R0:W-:Y:S04]  /*4620*/  STL [R1+0x88], R6 ;  /* 0x0000880601007387 */ /* 0x0001e80000100800 */
[----:B------:R1:W-:Y:S01]  /*4630*/  STL [R1+0x84], R2 ;  /* 0x0000840201007387 */ /* 0x0003e20000100800 */
[----:B---3--:R-:W-:Y:S01]  /*4640*/  FADD.FTZ R14, R12, 1 ;  /* 0x3f8000000c0e7421 */ /* 0x008fe20000010000 */
[----:B------:R-:W-:Y:S01]  /*4650*/  FFMA.FTZ R12, R44, R0, R46 ;  /* 0x000000002c0c7223 */ /* 0x000fe2000001002e */
[----:B------:R-:W-:Y:S01]  /*4660*/  SHF.L.U32 R0, R23, 0x10, RZ ;  /* 0x0000001017007819 */ /* 0x000fe200000006ff */
[----:B0-----:R-:W-:Y:S01]  /*4670*/  FADD.FTZ R6, R8, -R10 ;  /* 0x8000000a08067221 */ /* 0x001fe20000010000 */
[----:B-1----:R-:W3:Y:S01]  /*4680*/  LDL.LU R2, [R1+0x2c] ;  /* 0x00002c0001027983 */ /* 0x002ee20000300800 */
[----:B------:R-:W-:-:S02]  /*4690*/  FADD.FTZ R7, -R10, R7 ;  /* 0x000000070a077221 */ /* 0x000fc40000010100 */
[C---:B------:R-:W-:Y:S01]  /*46a0*/  FMUL.FTZ R6, R39.reuse, R6 ;  /* 0x0000000627067220 */ /* 0x040fe20000410000 */
[----:B------:R-:W-:Y:S01]  /*46b0*/  FADD.FTZ R0, -R10, R0 ;  /* 0x000000000a007221 */ /* 0x000fe20000010100 */
[----:B------:R-:W-:Y:S02]  /*46c0*/  FMUL.FTZ R7, R39, R7 ;  /* 0x0000000727077220 */ /* 0x000fe40000410000 */
[----:B------:R-:W-:Y:S01]  /*46d0*/  FFMA.FTZ R6, R45, R6, R47 ;  /* 0x000000062d067223 */ /* 0x000fe2000001002f */
[----:B------:R-:W-:Y:S01]  /*46e0*/  FMUL.FTZ R0, R39, R0 ;  /* 0x0000000027007220 */ /* 0x000fe20000410000 */
[----:B------:R-:W-:Y:S02]  /*46f0*/  FFMA.FTZ R8, R35, R7, R37 ;  /* 0x0000000723087223 */ /* 0x000fe40000010025 */
[----:B------:R-:W-:Y:S01]  /*4700*/  FMUL.FTZ R7, R6, -1.4426950216293334961 ;  /* 0xbfb8aa3b06077820 */ /* 0x000fe20000410000 */
[----:B------:R-:W-:Y:S01]  /*4710*/  FFMA.FTZ R0, R36, R0, R38 ;  /* 0x0000000024007223 */ /* 0x000fe20000010026 */
[----:B------:R-:W-:Y:S01]  /*4720*/  FMUL.FTZ R15, R12, -1.4426950216293334961 ;  /* 0xbfb8aa3b0c0f7820 */ /* 0x000fe20000410000 */
[----:B------:R-:W0:Y:S01]  /*4730*/  MUFU.RCP R14, R14 ;  /* 0x0000000e000e7308 */ /* 0x000e220000001000 */
[----:B------:R-:W-:Y:S01]  /*4740*/  FMUL.FTZ R13, R8, -1.4426950216293334961 ;  /* 0xbfb8aa3b080d7820 */ /* 0x000fe20000410000 */
[----:B------:R-:W-:-:S06]  /*4750*/  FMUL.FTZ R16, R0, -1.4426950216293334961 ;  /* 0xbfb8aa3b00107820 */ /* 0x000fcc0000410000 */
[----:B------:R-:W1:Y:S08]  /*4760*/  MUFU.EX2 R7, R7 ;  /* 0x0000000700077308 */ /* 0x000e700000000800 */
[----:B------:R-:W4:Y:S08]  /*4770*/  MUFU.EX2 R15, R15 ;  /* 0x0000000f000f7308 */ /* 0x000f300000000800 */
[----:B------:R-:W5:Y:S08]  /*4780*/  MUFU.EX2 R13, R13 ;  /* 0x0000000d000d7308 */ /* 0x000f700000000800 */
[----:B------:R-:W5:Y:S01]  /*4790*/  MUFU.EX2 R16, R16 ;  /* 0x0000001000107308 */ /* 0x000f620000000800 */
[----:B0-----:R-:W-:Y:S01]  /*47a0*/  FMUL.FTZ R14, R21, R14 ;  /* 0x0000000e150e7220 */ /* 0x001fe20000410000 */
[----:B-1----:R-:W-:Y:S01]  /*47b0*/  FADD.FTZ R7, R7, 1 ;  /* 0x3f80000007077421 */ /* 0x002fe20000010000 */
[----:B------:R-:W-:Y:S01]  /*47c0*/  FADD.FTZ R9, R9, -R10 ;  /* 0x8000000a09097221 */ /* 0x000fe20000010000 */
[----:B----4-:R-:W-:-:S02]  /*47d0*/  FADD.FTZ R15, R15, 1 ;  /* 0x3f8000000f0f7421 */ /* 0x010fc40000010000 */
[----:B------:R0:W-:Y:S01]  /*47e0*/  STL [R1+0x28], R14 ;  /* 0x0000280e01007387 */ /* 0x0001e20000100800 */
[----:B-----5:R-:W-:-:S03]  /*47f0*/  FADD.FTZ R13, R13, 1 ;  /* 0x3f8000000d0d7421 */ /* 0x020fc60000010000 */
[----:B------:R-:W1:Y:S08]  /*4800*/  MUFU.RCP R15, R15 ;  /* 0x0000000f000f7308 */ /* 0x000e700000001000 */
[----:B0-----:R0:W4:Y:S02]  /*4810*/  MUFU.RCP R14, R7 ;  /* 0x00000007000e7308 */ /* 0x0011240000001000 */
[----:B0-----:R-:W-:Y:S01]  /*4820*/  FMUL.FTZ R7, R39, R9 ;  /* 0x0000000927077220 */ /* 0x001fe20000410000 */
[----:B------:R-:W-:-:S05]  /*4830*/  FADD.FTZ R9, R16, 1 ;  /* 0x3f80000010097421 */ /* 0x000fca0000010000 */
[----:B------:R-:W0:Y:S08]  /*4840*/  MUFU.RCP R13, R13 ;  /* 0x0000000d000d7308 */ /* 0x000e300000001000 */
[----:B------:R-:W5:Y:S01]  /*4850*/  MUFU.RCP R9, R9 ;  /* 0x0000000900097308 */ /* 0x000f620000001000 */
[----:B-1----:R-:W-:Y:S01]  /*4860*/  FMUL.FTZ R15, R12, R15 ;  /* 0x0000000f0c0f7220 */ /* 0x002fe20000410000 */
[----:B----4-:R-:W-:Y:S01]  /*4870*/  FMUL.FTZ R6, R6, R14 ;  /* 0x0000000e06067220 */ /* 0x010fe20000410000 */
[----:B0-----:R-:W-:-:S03]  /*4880*/  FMUL.FTZ R8, R8, R13 ;  /* 0x0000000d08087220 */ /* 0x001fc60000410000 */
[----:B------:R-:W-:Y:S04]  /*4890*/  STL [R1+0x34], R15 ;  /* 0x0000340f01007387 */ /* 0x000fe80000100800 */
[----:B------:R-:W-:Y:S01]  /*48a0*/  STL [R1+0x30], R8 ;  /* 0x0000300801007387 */ /* 0x000fe20000100800 */
[----:B-----5:R-:W-:-:S03]  /*48b0*/  FMUL.FTZ R0, R0, R9 ;  /* 0x0000000900007220 */ /* 0x020fc60000410000 */
[----:B------:R-:W-:Y:S04]  /*48c0*/  STL [R1+0x40], R6 ;  /* 0x0000400601007387 */ /* 0x000fe80000100800 */
[----:B------:R2:W-:Y:S02]  /*48d0*/  STL [R1+0x38], R0 ;  /* 0x0000380001007387 */ /* 0x0005e40000100800 */
[----:B--2---:R-:W-:Y:S02]  /*48e0*/  FADD.FTZ R0, R3, -R10 ;  /* 0x8000000a03007221 */ /* 0x004fe40000010000 */
[----:B------:R-:W2:Y:S01]  /*48f0*/  LDL.LU R3, [R1+0x24] ;  /* 0x0000240001037983 */ /* 0x000ea20000300800 */
[----:B------:R-:W-:-:S04]  /*4900*/  FFMA.FTZ R7, R44, R7, R46 ;  /* 0x000000072c077223 */ /* 0x000fc8000001002e */
[----:B------:R-:W-:-:S06]  /*4910*/  FMUL.FTZ R12, R7, -1.4426950216293334961 ;  /* 0xbfb8aa3b070c7820 */ /* 0x000fcc0000410000 */
[----:B------:R-:W0:Y:S01]  /*4920*/  MUFU.EX2 R12, R12 ;  /* 0x0000000c000c7308 */ /* 0x000e220000000800 */
[----:B------:R-:W-:Y:S01]  /*4930*/  SHF.L.U32 R24, R24, 0x10, RZ ;  /* 0x0000001018187819 */ /* 0x000fe200000006ff */
[----:B------:R-:W-:Y:S01]  /*4940*/  FMUL.FTZ R0, R39, R0 ;  /* 0x0000000027007220 */ /* 0x000fe20000410000 */
[----:B------:R-:W-:-:S03]  /*4950*/  SHF.L.U32 R8, R25, 0x10, RZ ;  /* 0x0000001019087819 */ /* 0x000fc600000006ff */
[----:B------:R-:W-:Y:S01]  /*4960*/  FFMA.FTZ R6, R45, R0, R47 ;  /* 0x000000002d067223 */ /* 0x000fe2000001002f */
[C---:B------:R-:W-:Y:S01]  /*4970*/  FADD.FTZ R24, -R10.reuse, R24 ;  /* 0x000000180a187221 */ /* 0x040fe20000010100 */
[----:B------:R-:W-:-:S03]  /*4980*/  FADD.FTZ R8, -R10, R8 ;  /* 0x000000080a087221 */ /* 0x000fc60000010100 */
[C---:B------:R-:W-:Y:S01]  /*4990*/  FMUL.FTZ R9, R39.reuse, R24 ;  /* 0x0000001827097220 */ /* 0x040fe20000410000 */
[----:B0-----:R-:W-:Y:S01]  /*49a0*/  FADD.FTZ R12, R12, 1 ;  /* 0x3f8000000c0c7421 */ /* 0x001fe20000010000 */
[----:B------:R-:W-:-:S03]  /*49b0*/  FMUL.FTZ R8, R39, R8 ;  /* 0x0000000827087220 */ /* 0x000fc60000410000 */
[----:B------:R0:W1:Y:S01]  /*49c0*/  MUFU.RCP R15, R12 ;  /* 0x0000000c000f7308 */ /* 0x0000620000001000 */
[----:B------:R-:W-:Y:S01]  /*49d0*/  FFMA.FTZ R9, R35, R9, R37 ;  /* 0x0000000923097223 */ /* 0x000fe20000010025 */
[----:B------:R-:W-:Y:S01]  /*49e0*/  FFMA.FTZ R8, R36, R8, R38 ;  /* 0x0000000824087223 */ /* 0x000fe20000010026 */
[----:B------:R-:W-:Y:S02]  /*49f0*/  FMUL.FTZ R14, R6, -1.4426950216293334961 ;  /* 0xbfb8aa3b060e7820 */ /* 0x000fe40000410000 */
[----:B------:R-:W-:Y:S01]  /*4a00*/  FMUL.FTZ R13, R9, -1.4426950216293334961 ;  /* 0xbfb8aa3b090d7820 */ /* 0x000fe20000410000 */
[----:B0-----:R-:W-:-:S03]  /*4a10*/  FMUL.FTZ R12, R8, -1.4426950216293334961 ;  /* 0xbfb8aa3b080c7820 */ /* 0x001fc60000410000 */
[----:B------:R-:W0:Y:S08]  /*4a20*/  MUFU.EX2 R14, R14 ;  /* 0x0000000e000e7308 */ /* 0x000e300000000800 */
[----:B------:R-:W4:Y:S01]  /*4a30*/  MUFU.EX2 R13, R13 ;  /* 0x0000000d000d7308 */ /* 0x000f220000000800 */
[----:B-1----:R-:W-:-:S07]  /*4a40*/  FMUL.FTZ R15, R7, R15 ;  /* 0x0000000f070f7220 */ /* 0x002fce0000410000 */
[----:B------:R-:W1:Y:S01]  /*4a50*/  MUFU.EX2 R12, R12 ;  /* 0x0000000c000c7308 */ /* 0x000e620000000800 */
[----:B---3--:R-:W-:Y:S02]  /*4a60*/  FADD.FTZ R0, R2, -R10 ;  /* 0x8000000a02007221 */ /* 0x008fe40000010000 */
[----:B------:R-:W3:Y:S02]  /*4a70*/  LDL.LU R2, [R1+0x20] ;  /* 0x0000200001027983 */ /* 0x000ee40000300800 */
[----:B------:R-:W-:-:S04]  /*4a80*/  FMUL.FTZ R0, R39, R0 ;  /* 0x0000000027007220 */ /* 0x000fc80000410000 */
[----:B------:R-:W-:-:S04]  /*4a90*/  FFMA.FTZ R0, R44, R0, R46 ;  /* 0x000000002c007223 */ /* 0x000fc8000001002e */
[----:B------:R-:W-:-:S06]  /*4aa0*/  FMUL.FTZ R7, R0, -1.4426950216293334961 ;  /* 0xbfb8aa3b00077820 */ /* 0x000fcc0000410000 */
[----:B------:R-:W5:Y:S01]  /*4ab0*/  MUFU.EX2 R7, R7 ;  /* 0x0000000700077308 */ /* 0x000f620000000800 */
[----:B0-----:R-:W-:Y:S01]  /*4ac0*/  FADD.FTZ R14, R14, 1 ;  /* 0x3f8000000e0e7421 */ /* 0x001fe20000010000 */
[----:B----4-:R-:W-:Y:S01]  /*4ad0*/  FADD.FTZ R13, R13, 1 ;  /* 0x3f8000000d0d7421 */ /* 0x010fe20000010000 */
[----:B-1----:R-:W-:Y:S01]  /*4ae0*/  FADD.FTZ R12, R12, 1 ;  /* 0x3f8000000c0c7421 */ /* 0x002fe20000010000 */
[----:B------:R0:W-:Y:S04]  /*4af0*/  STL [R1+0x4c], R15 ;  /* 0x00004c0f01007387 */ /* 0x0001e80000100800 */
[----:B------:R-:W-:Y:S08]  /*4b00*/  MUFU.RCP R14, R14 ;  /* 0x0000000e000e7308 */ /* 0x000ff00000001000 */
[----:B0-----:R-:W0:Y:S08]  /*4b10*/  MUFU.RCP R15, R13 ;  /* 0x0000000d000f7308 */ /* 0x001e300000001000 */
[----:B------:R5:W1:Y:S02]  /*4b20*/  MUFU.RCP R13, R12 ;  /* 0x0000000c000d7308 */ /* 0x000a640000001000 */
[----:B-----5:R-:W-:Y:S01]  /*4b30*/  FADD.FTZ R12, R7, 1 ;  /* 0x3f800000070c7421 */ /* 0x020fe20000010000 */
[----:B0-----:R-:W-:-:S05]  /*4b40*/  FMUL.FTZ R15, R9, R15 ;  /* 0x0000000f090f7220 */ /* 0x001fca0000410000 */
[----:B------:R-:W0:Y:S01]  /*4b50*/  MUFU.RCP R12, R12 ;  /* 0x0000000c000c7308 */ /* 0x000e220000001000 */
[----:B------:R-:W-:Y:S01]  /*4b60*/  FMUL.FTZ R14, R6, R14 ;  /* 0x0000000e060e7220 */ /* 0x000fe20000410000 */
[----:B-1----:R-:W-:Y:S01]  /*4b70*/  FMUL.FTZ R6, R8, R13 ;  /* 0x0000000d08067220 */ /* 0x002fe20000410000 */
[----:B------:R-:W-:Y:S04]  /*4b80*/  STL [R1+0x48], R15 ;  /* 0x0000480f01007387 */ /* 0x000fe80000100800 */
[----:B------:R-:W-:Y:S04]  /*4b90*/  STL [R1+0x58], R14 ;  /* 0x0000580e01007387 */ /* 0x000fe80000100800 */
[----:B------:R-:W-:Y:S04]  /*4ba0*/  STL [R1+0x54], R6 ;  /* 0x0000540601007387 */ /* 0x000fe80000100800 */
[----:B------:R-:W4:Y:S01]  /*4bb0*/  LDL.LU R16, [R1+0x1c] ;  /* 0x00001c0001107983 */ /* 0x000f220000300800 */
[----:B0-----:R-:W-:-:S05]  /*4bc0*/  FMUL.FTZ R0, R0, R12 ;  /* 0x0000000c00007220 */ /* 0x001fca0000410000 */
[----:B------:R0:W-:Y:S01]  /*4bd0*/  STL [R1+0x60], R0 ;  /* 0x0000600001007387 */ /* 0x0001e20000100800 */
[----:B--2---:R-:W-:-:S03]  /*4be0*/  FADD.FTZ R8, R3, -R10 ;  /* 0x8000000a03087221 */ /* 0x004fc60000010000 */
[----:B------:R-:W2:Y:S01]  /*4bf0*/  LDL.LU R3, [R1+0x18] ;  /* 0x0000180001037983 */ /* 0x000ea20000300800 */
[----:B------:R-:W-:-:S05]  /*4c00*/  SHF.L.U32 R26, R26, 0x10, RZ ;  /* 0x000000101a1a7819 */ /* 0x000fca00000006ff */
[----:B------:R-:W-:-:S04]  /*4c10*/  FADD.FTZ R26, -R10, R26 ;  /* 0x0000001a0a1a7221 */ /* 0x000fc80000010100 */
[----:B------:R-:W-:-:S04]  /*4c20*/  FMUL.FTZ R26, R39, R26 ;  /* 0x0000001a271a7220 */ /* 0x000fc80000410000 */
[----:B------:R-:W-:-:S04]  /*4c30*/  FFMA.FTZ R7, R35, R26, R37 ;  /* 0x0000001a23077223 */ /* 0x000fc80000010025 */
[----:B------:R-:W-:-:S06]  /*4c40*/  FMUL.FTZ R9, R7, -1.4426950216293334961 ;  /* 0xbfb8aa3b07097820 */ /* 0x000fcc0000410000 */
[----:B------:R-:W1:Y:S01]  /*4c50*/  MUFU.EX2 R9, R9 ;  /* 0x0000000900097308 */ /* 0x000e620000000800 */
[----:B------:R-:W-:Y:S02]  /*4c60*/  SHF.L.U32 R27, R27, 0x10, RZ ;  /* 0x000000101b1b7819 */ /* 0x000fe400000006ff */
[----:B0-----:R-:W-:Y:S01]  /*4c70*/  SHF.L.U32 R0, R17, 0x10, RZ ;  /* 0x0000001011007819 */ /* 0x001fe200000006ff */
[----:B------:R-:W-:Y:S01]  /*4c80*/  FMUL.FTZ R8, R39, R8 ;  /* 0x0000000827087220 */ /* 0x000fe20000410000 */
[----:B-1----:R-:W-:Y:S01]  /*4c90*/  FADD.FTZ R14, R9, 1 ;  /* 0x3f800000090e7421 */ /* 0x002fe20000010000 */
[----:B------:R-:W-:-:S05]  /*4ca0*/  FADD.FTZ R9, -R10, R27 ;  /* 0x0000001b0a097221 */ /* 0x000fca0000010100 */
[----:B------:R-:W0:Y:S01]  /*4cb0*/  MUFU.RCP R14, R14 ;  /* 0x0000000e000e7308 */ /* 0x000e220000001000 */
[----:B------:R-:W-:Y:S01]  /*4cc0*/  FADD.FTZ R0, -R10, R0 ;  /* 0x000000000a007221 */ /* 0x000fe20000010100 */
[----:B------:R-:W-:Y:S01]  /*4cd0*/  FMUL.FTZ R9, R39, R9 ;  /* 0x0000000927097220 */ /* 0x000fe20000410000 */
[----:B------:R-:W-:Y:S02]  /*4ce0*/  FFMA.FTZ R8, R45, R8, R47 ;  /* 0x000000082d087223 */ /* 0x000fe4000001002f */
[----:B------:R-:W-:Y:S01]  /*4cf0*/  FMUL.FTZ R0, R39, R0 ;  /* 0x0000000027007220 */ /* 0x000fe20000410000 */
[----:B------:R-:W-:Y:S01]  /*4d00*/  FFMA.FTZ R9, R36, R9, R38 ;  /* 0x0000000924097223 */ /* 0x000fe20000010026 */
[----:B------:R-:W-:Y:S02]  /*4d10*/  FMUL.FTZ R15, R8, -1.4426950216293334961 ;  /* 0xbfb8aa3b080f7820 */ /* 0x000fe40000410000 */
[----:B------:R-:W-:Y:S01]  /*4d20*/  FFMA.FTZ R0, R35, R0, R37 ;  /* 0x0000000023007223 */ /* 0x000fe20000010025 */
[----:B------:R-:W-:-:S03]  /*4d30*/  FMUL.FTZ R13, R9, -1.4426950216293334961 ;  /* 0xbfb8aa3b090d7820 */ /* 0x000fc60000410000 */
[----:B------:R-:W1:Y:S01]  /*4d40*/  MUFU.EX2 R15, R15 ;  /* 0x0000000f000f7308 */ /* 0x000e620000000800 */
[----:B0-----:R-:W-:Y:S01]  /*4d50*/  FMUL.FTZ R14, R7, R14 ;  /* 0x0000000e070e7220 */ /* 0x001fe20000410000 */
[----:B------:R-:W-:-:S06]  /*4d60*/  FMUL.FTZ R7, R0, -1.4426950216293334961 ;  /* 0xbfb8aa3b00077820 */ /* 0x000fcc0000410000 */
[----:B------:R-:W0:Y:S01]  /*4d70*/  MUFU.EX2 R13, R13 ;  /* 0x0000000d000d7308 */ /* 0x000e220000000800 */
[----:B---3--:R-:W-:Y:S02]  /*4d80*/  FADD.FTZ R6, R2, -R10 ;  /* 0x8000000a02067221 */ /* 0x008fe40000010000 */
[----:B------:R-:W3:Y:S02]  /*4d90*/  LDL.LU R2, [R1+0x10] ;  /* 0x0000100001027983 */ /* 0x000ee40000300800 */
[----:B------:R-:W-:-:S04]  /*4da0*/  FMUL.FTZ R6, R39, R6 ;  /* 0x0000000627067220 */ /* 0x000fc80000410000 */
[----:B------:R-:W-:-:S04]  /*4db0*/  FFMA.FTZ R6, R44, R6, R46 ;  /* 0x000000062c067223 */ /* 0x000fc8000001002e */
[----:B------:R-:W-:Y:S01]  /*4dc0*/  FMUL.FTZ R12, R6, -1.4426950216293334961 ;  /* 0xbfb8aa3b060c7820 */ /* 0x000fe20000410000 */
[----:B------:R-:W-:Y:S08]  /*4dd0*/  MUFU.EX2 R7, R7 ;  /* 0x0000000700077308 */ /* 0x000ff00000000800 */
[----:B------:R-:W5:Y:S01]  /*4de0*/  MUFU.EX2 R12, R12 ;  /* 0x0000000c000c7308 */ /* 0x000f620000000800 */
[----:B-1----:R-:W-:Y:S01]  /*4df0*/  FADD.FTZ R15, R15, 1 ;  /* 0x3f8000000f0f7421 */ /* 0x002fe20000010000 */
[----:B------:R1:W-:Y:S01]  /*4e00*/  STL [R1+0x50], R14 ;  /* 0x0000500e01007387 */ /* 0x0003e20000100800 */
[----:B0-----:R-:W-:-:S05]  /*4e10*/  FADD.FTZ R13, R13, 1 ;  /* 0x3f8000000d0d7421 */ /* 0x001fca0000010000 */
[----:B------:R-:W0:Y:S01]  /*4e20*/  MUFU.RCP R15, R15 ;  /* 0x0000000f000f7308 */ /* 0x000e220000001000 */
[----:B-----5:R-:W-:-:S07]  /*4e30*/  FADD.FTZ R12, R12, 1 ;  /* 0x3f8000000c0c7421 */ /* 0x020fce0000010000 */
[----:B-1----:R1:W5:Y:S02]  /*4e40*/  MUFU.RCP R14, R12 ;  /* 0x0000000c000e7308 */ /* 0x0023640000001000 */
[----:B-1----:R-:W-:-:S06]  /*4e50*/  FADD.FTZ R12, R7, 1 ;  /* 0x3f800000070c7421 */ /* 0x002fcc0000010000 */
[----:B------:R-:W1:Y:S08]  /*4e60*/  MUFU.RCP R13, R13 ;  /* 0x0000000d000d7308 */ /* 0x000e700000001000 */
[----:B------:R-:W4:Y:S01]  /*4e70*/  MUFU.RCP R12, R12 ;  /* 0x0000000c000c7308 */ /* 0x000f220000001000 */
[----:B0-----:R-:W-:Y:S01]  /*4e80*/  FMUL.FTZ R15, R8, R15 ;  /* 0x0000000f080f7220 */ /* 0x001fe20000410000 */
[----:B-----5:R-:W-:Y:S01]  /*4e90*/  FMUL.FTZ R6, R6, R14 ;  /* 0x0000000e06067220 */ /* 0x020fe20000410000 */
[----:B-1----:R-:W-:Y:S01]  /*4ea0*/  FMUL.FTZ R9, R9, R13 ;  /* 0x0000000d09097220 */ /* 0x002fe20000410000 */
[----:B----4-:R-:W-:-:S02]  /*4eb0*/  FADD.FTZ R16, R16, -R10 ;  /* 0x8000000a10107221 */ /* 0x010fc40000010000 */
[----:B------:R-:W-:Y:S01]  /*4ec0*/  STL [R1+0x44], R15 ;  /* 0x0000440f01007387 */ /* 0x000fe20000100800 */
[----:B------:R-:W-:-:S03]  /*4ed0*/  FMUL.FTZ R0, R0, R12 ;  /* 0x0000000c00007220 */ /* 0x000fc60000410000 */
[----:B------:R-:W-:Y:S01]  /*4ee0*/  STL [R1+0x2c], R9 ;  /* 0x00002c0901007387 */ /* 0x000fe20000100800 */
[----:B------:R-:W-:-:S03]  /*4ef0*/  FMUL.FTZ R16, R39, R16 ;  /* 0x0000001027107220 */ /* 0x000fc60000410000 */
[----:B------:R-:W-:Y:S04]  /*4f00*/  STL [R1+0x24], R6 ;  /* 0x0000240601007387 */ /* 0x000fe80000100800 */
[----:B------:R2:W-:Y:S01]  /*4f10*/  STL [R1+0x20], R0 ;  /* 0x0000200001007387 */ /* 0x0005e20000100800 */
[----:B------:R-:W-:-:S03]  /*4f20*/  FFMA.FTZ R7, R45, R16, R47 ;  /* 0x000000102d077223 */ /* 0x000fc6000001002f */
[----:B------:R-:W4:Y:S04]  /*4f30*/  LDL.LU R18, [R1+0x5c] ;  /* 0x00005c0001127983 */ /* 0x000f280000300800 */
[----:B------:R-:W5:Y:S04]  /*4f40*/  LDL.LU R17, [R1+0x78] ;  /* 0x0000780001117983 */ /* 0x000f680000300800 */
[----:B------:R-:W5:Y:S01]  /*4f50*/  LDL.LU R16, [R1+0x80] ;  /* 0x0000800001107983 */ /* 0x000f620000300800 */
[----:B--2---:R-:W-:-:S03]  /*4f60*/  FADD.FTZ R0, R3, -R10 ;  /* 0x8000000a03007221 */ /* 0x004fc60000010000 */
[----:B------:R-:W2:Y:S01]  /*4f70*/  LDL.LU R3, [R1+0x3c] ;  /* 0x00003c0001037983 */ /* 0x000ea20000300800 */
[----:B------:R-:W-:-:S06]  /*4f80*/  FMUL.FTZ R8, R7, -1.4426950216293334961 ;  /* 0xbfb8aa3b07087820 */ /* 0x000fcc0000410000 */
[----:B------:R-:W0:Y:S01]  /*4f90*/  MUFU.EX2 R8, R8 ;  /* 0x0000000800087308 */ /* 0x000e220000000800 */
[----:B------:R-:W-:-:S05]  /*4fa0*/  SHF.L.U32 R32, R32, 0x10, RZ ;  /* 0x0000001020207819 */ /* 0x000fca00000006ff */
[----:B------:R-:W-:Y:S01]  /*4fb0*/  FADD.FTZ R32, -R10, R32 ;  /* 0x000000200a207221 */ /* 0x000fe20000010100 */
[----:B------:R-:W-:-:S03]  /*4fc0*/  SHF.L.U32 R33, R33, 0x10, RZ ;  /* 0x0000001021217819 */ /* 0x000fc600000006ff */
[----:B------:R-:W-:Y:S01]  /*4fd0*/  FMUL.FTZ R12, R39, R32 ;  /* 0x00000020270c7220 */ /* 0x000fe20000410000 */
[----:B0-----:R-:W-:-:S03]  /*4fe0*/  FADD.FTZ R8, R8, 1 ;  /* 0x3f80000008087421 */ /* 0x001fc60000010000 */
[----:B------:R-:W-:Y:S01]  /*4ff0*/  FFMA.FTZ R12, R36, R12, R38 ;  /* 0x0000000c240c7223 */ /* 0x000fe20000010026 */
[----:B------:R0:W-:Y:S03]  /*5000*/  MUFU.RCP R15, R8 ;  /* 0x00000008000f7308 */ /* 0x0001e60000001000 */
[----:B------:R-:W-:Y:S01]  /*5010*/  FMUL.FTZ R13, R12, -1.4426950216293334961 ;  /* 0xbfb8aa3b0c0d7820 */ /* 0x000fe20000410000 */
[----:B0-----:R-:W-:Y:S01]  /*5020*/  FMUL.FTZ R8, R39, R0 ;  /* 0x0000000027087220 */ /* 0x001fe20000410000 */
[----:B------:R-:W-:-:S04]  /*5030*/  FADD.FTZ R0, -R10, R33 ;  /* 0x000000210a007221 */ /* 0x000fc80000010100 */
[----:B------:R-:W-:Y:S01]  /*5040*/  FMUL.FTZ R0, R39, R0 ;  /* 0x0000000027007220 */ /* 0x000fe20000410000 */
[----:B------:R-:W0:Y:S03]  /*5050*/  MUFU.EX2 R13, R13 ;  /* 0x0000000d000d7308 */ /* 0x000e260000000800 */
[----:B------:R-:W-:-:S04]  /*5060*/  FFMA.FTZ R9, R35, R0, R37 ;  /* 0x0000000023097223 */ /* 0x000fc80000010025 */
[----:B------:R-:W-:Y:S01]  /*5070*/  FMUL.FTZ R0, R9, -1.4426950216293334961 ;  /* 0xbfb8aa3b09007820 */ /* 0x000fe20000410000 */
[----:B------:R-:W-:-:S05]  /*5080*/  FFMA.FTZ R8, R44, R8, R46 ;  /* 0x000000082c087223 */ /* 0x000fca000001002e */
[----:B------:R-:W1:Y:S01]  /*5090*/  MUFU.EX2 R0, R0 ;  /* 0x0000000000007308 */ /* 0x000e620000000800 */
[----:B------:R-:W-:Y:S01]  /*50a0*/  FMUL.FTZ R14, R8, -1.4426950216293334961 ;  /* 0xbfb8aa3b080e7820 */ /* 0x000fe20000410000 */
[----:B0-----:R-:W-:Y:S01]  /*50b0*/  FADD.FTZ R13, R13, 1 ;  /* 0x3f8000000d0d7421 */ /* 0x001fe20000010000 */
[----:B------:R-:W-:-:S05]  /*50c0*/  SHF.L.U32 R34, R34, 0x10, RZ ;  /* 0x0000001022227819 */ /* 0x000fca00000006ff */
[----:B------:R-:W0:Y:S01]  /*50d0*/  MUFU.EX2 R14, R14 ;  /* 0x0000000e000e7308 */ /* 0x000e220000000800 */
[----:B------:R-:W-:Y:S01]  /*50e0*/  FADD.FTZ R34, -R10, R34 ;  /* 0x000000220a227221 */ /* 0x000fe20000010100 */
[----:B---3--:R-:W-:-:S04]  /*50f0*/  FADD.FTZ R6, R2, -R10 ;  /* 0x8000000a02067221 */ /* 0x008fc80000010000 */
[----:B------:R-:W-:Y:S01]  /*5100*/  FMUL.FTZ R6, R39, R6 ;  /* 0x0000000627067220 */ /* 0x000fe20000410000 */
[----:B------:R-:W-:-:S03]  /*5110*/  FMUL.FTZ R2, R7, R15 ;  /* 0x0000000f07027220 */ /* 0x000fc60000410000 */
[----:B------:R-:W-:Y:S01]  /*5120*/  FFMA.FTZ R6, R45, R6, R47 ;  /* 0x000000062d067223 */ /* 0x000fe2000001002f */
[----:B------:R-:W3:Y:S03]  /*5130*/  MUFU.RCP R15, R13 ;  /* 0x0000000d000f7308 */ /* 0x000ee60000001000 */
[----:B------:R-:W-:Y:S01]  /*5140*/  FMUL.FTZ R7, R6, -1.4426950216293334961 ;  /* 0xbfb8aa3b06077820 */ /* 0x000fe20000410000 */
[----:B-1----:R-:W-:-:S05]  /*5150*/  FADD.FTZ R0, R0, 1 ;  /* 0x3f80000000007421 */ /* 0x002fca0000010000 */
[----:B------:R-:W1:Y:S01]  /*5160*/  MUFU.EX2 R7, R7 ;  /* 0x0000000700077308 */ /* 0x000e620000000800 */
[----:B------:R3:W-:Y:S07]  /*5170*/  STL [R1+0x1c], R2 ;  /* 0x00001c0201007387 */ /* 0x0007ee0000100800 */
[----:B------:R3:W-:Y:S01]  /*5180*/  MUFU.RCP R13, R0 ;  /* 0x00000000000d7308 */ /* 0x0007e20000001000 */
[----:B0-----:R-:W-:Y:S01]  /*5190*/  FADD.FTZ R14, R14, 1 ;  /* 0x3f8000000e0e7421 */ /* 0x001fe20000010000 */
[----:B---3--:R-:W-:Y:S01]  /*51a0*/  FMUL.FTZ R0, R39, R34 ;  /* 0x0000002227007220 */ /* 0x008fe20000410000 */
[----:B------:R-:W-:-:S03]  /*51b0*/  FMUL.FTZ R2, R12, R15 ;  /* 0x0000000f0c027220 */ /* 0x000fc60000410000 */
[----:B------:R-:W-:-:S04]  /*51c0*/  FFMA.FTZ R0, R36, R0, R38 ;  /* 0x0000000024007223 */ /* 0x000fc80000010026 */
[----:B------:R-:W-:Y:S01]  /*51d0*/  FMUL.FTZ R12, R0, -1.4426950216293334961 ;  /* 0xbfb8aa3b000c7820 */ /* 0x000fe20000410000 */
[----:B------:R-:W0:Y:S01]  /*51e0*/  MUFU.RCP R14, R14 ;  /* 0x0000000e000e7308 */ /* 0x000e220000001000 */
[----:B-1----:R-:W-:-:S07]  /*51f0*/  FADD.FTZ R7, R7, 1 ;  /* 0x3f80000007077421 */ /* 0x002fce0000010000 */
[----:B------:R-:W1:Y:S08]  /*5200*/  MUFU.EX2 R12, R12 ;  /* 0x0000000c000c7308 */ /* 0x000e700000000800 */
[----:B------:R-:W3:Y:S01]  /*5210*/  MUFU.RCP R7, R7 ;  /* 0x0000000700077308 */ /* 0x000ee20000001000 */
[----:B0-----:R-:W-:Y:S01]  /*5220*/  FMUL.FTZ R14, R8, R14 ;  /* 0x0000000e080e7220 */ /* 0x001fe20000410000 */
[----:B------:R-:W-:Y:S01]  /*5230*/  STL [R1+0x18], R2 ;  /* 0x0000180201007387 */ /* 0x000fe20000100800 */
[----:B------:R-:W-:-:S03]  /*5240*/  FMUL.FTZ R8, R9, R13 ;  /* 0x0000000d09087220 */ /* 0x000fc60000410000 */
[----:B------:R0:W-:Y:S01]  /*5250*/  STL [R1+0x14], R14 ;  /* 0x0000140e01007387 */ /* 0x0001e20000100800 */
[----:B-1----:R-:W-:-:S04]  /*5260*/  FADD.FTZ R12, R12, 1 ;  /* 0x3f8000000c0c7421 */ /* 0x002fc80000010000 */
[----:B0-----:R0:W1:Y:S01]  /*5270*/  MUFU.RCP R14, R12 ;  /* 0x0000000c000e7308 */ /* 0x0010620000001000 */
[----:B---3--:R-:W-:Y:S01]  /*5280*/  FMUL.FTZ R2, R6, R7 ;  /* 0x0000000706027220 */ /* 0x008fe20000410000 */
[----:B----4-:R-:W-:Y:S01]  /*5290*/  FADD.FTZ R9, R18, -R10 ;  /* 0x8000000a12097221 */ /* 0x010fe20000010000 */
[----:B-----5:R-:W-:Y:S02]  /*52a0*/  SHF.L.U32 R34, R17, 0x10, RZ ;  /* 0x0000001011227819 */ /* 0x020fe400000006ff */
[----:B------:R-:W-:-:S03]  /*52b0*/  SHF.L.U32 R7, R16, 0x10, RZ ;  /* 0x0000001010077819 */ /* 0x000fc600000006ff */
[C---:B------:R-:W-:Y:S01]  /*52c0*/  FADD.FTZ R34, -R10.reuse, R34 ;  /* 0x000000220a227221 */ /* 0x040fe20000010100 */
[C---:B------:R-:W-:Y:S01]  /*52d0*/  FMUL.FTZ R9, R39.reuse, R9 ;  /* 0x0000000927097220 */ /* 0x040fe20000410000 */
[----:B------:R-:W-:Y:S02]  /*52e0*/  FADD.FTZ R7, -R10, R7 ;  /* 0x000000070a077221 */ /* 0x000fe40000010100 */
[C---:B------:R-:W-:Y:S01]  /*52f0*/  FMUL.FTZ R34, R39.reuse, R34 ;  /* 0x0000002227227220 */ /* 0x040fe20000410000 */
[----:B------:R-:W-:Y:S01]  /*5300*/  FFMA.FTZ R9, R44, R9, R46 ;  /* 0x000000092c097223 */ /* 0x000fe2000001002e */
[----:B------:R-:W-:Y:S02]  /*5310*/  FMUL.FTZ R7, R39, R7 ;  /* 0x0000000727077220 */ /* 0x000fe40000410000 */
[----:B------:R-:W-:Y:S01]  /*5320*/  FFMA.FTZ R34, R35, R34, R37 ;  /* 0x0000002223227223 */ /* 0x000fe20000010025 */
[----:B------:R1:W-:Y:S01]  /*5330*/  STL [R1+0x120], R2 ;  /* 0x0001200201007387 */ /* 0x0003e20000100800 */
[----:B------:R-:W-:Y:S01]  /*5340*/  FMUL.FTZ R13, R9, -1.4426950216293334961 ;  /* 0xbfb8aa3b090d7820 */ /* 0x000fe20000410000 */
[----:B------:R-:W-:-:S02]  /*5350*/  FFMA.FTZ R7, R36, R7, R38 ;  /* 0x0000000724077223 */ /* 0x000fc40000010026 */
[----:B------:R3:W-:Y:S01]  /*5360*/  STL [R1+0xc], R8 ;  /* 0x00000c0801007387 */ /* 0x0007e20000100800 */
[----:B0-----:R-:W-:Y:S02]  /*5370*/  FMUL.FTZ R12, R34, -1.4426950216293334961 ;  /* 0xbfb8aa3b220c7820 */ /* 0x001fe40000410000 */
[----:B------:R-:W0:Y:S01]  /*5380*/  MUFU.EX2 R13, R13 ;  /* 0x0000000d000d7308 */ /* 0x000e220000000800 */
[----:B------:R-:W4:Y:S01]  /*5390*/  LDL.LU R24, [R1+0x68] ;  /* 0x0000680001187983 */ /* 0x000f220000300800 */
[----:B-1----:R-:W-:Y:S01]  /*53a0*/  FMUL.FTZ R2, R0, R14 ;  /* 0x0000000e00027220 */ /* 0x002fe20000410000 */
[----:B------:R-:W-:-:S05]  /*53b0*/  FMUL.FTZ R0, R7, -1.4426950216293334961 ;  /* 0xbfb8aa3b07007820 */ /* 0x000fca0000410000 */
[----:B------:R-:W1:Y:S08]  /*53c0*/  MUFU.EX2 R12, R12 ;  /* 0x0000000c000c7308 */ /* 0x000e700000000800 */
[----:B------:R-:W5:Y:S01]  /*53d0*/  MUFU.EX2 R0, R0 ;  /* 0x0000000000007308 */ /* 0x000f620000000800 */
[----:B0-----:R-:W-:Y:S01]  /*53e0*/  FADD.FTZ R13, R13, 1 ;  /* 0x3f8000000d0d7421 */ /* 0x001fe20000010000 */
[----:B-1----:R-:W-:-:S06]  /*53f0*/  FADD.FTZ R12, R12, 1 ;  /* 0x3f8000000c0c7421 */ /* 0x002fcc0000010000 */
[----:B------:R-:W-:Y:S01]  /*5400*/  MUFU.RCP R13, R13 ;  /* 0x0000000d000d7308 */ /* 0x000fe20000001000 */
[----:B-----5:R-:W-:-:S07]  /*5410*/  FADD.FTZ R0, R0, 1 ;  /* 0x3f80000000007421 */ /* 0x020fce0000010000 */
[----:B------:R-:W-:Y:S08]  /*5420*/  MUFU.RCP R12, R12 ;  /* 0x0000000c000c7308 */ /* 0x000ff00000001000 */
[----:B------:R-:W-:Y:S01]  /*5430*/  MUFU.RCP R0, R0 ;  /* 0x0000000000007308 */ /* 0x000fe20000001000 */
[----:B--2---:R-:W-:-:S04]  /*5440*/  FADD.FTZ R6, R3, -R10 ;  /* 0x8000000a03067221 */ /* 0x004fc80000010000 */
[----:B------:R-:W-:-:S04]  /*5450*/  FMUL.FTZ R6, R39, R6 ;  /* 0x0000000627067220 */ /* 0x000fc80000410000 */
[----:B------:R-:W-:-:S04]  /*5460*/  FFMA.FTZ R6, R45, R6, R47 ;  /* 0x000000062d067223 */ /* 0x000fc8000001002f */
[----:B---3--:R-:W-:-:S06]  /*5470*/  FMUL.FTZ R8, R6, -1.4426950216293334961 ;  /* 0xbfb8aa3b06087820 */ /* 0x008fcc0000410000 */
[----:B------:R-:W0:Y:S02]  /*5480*/  MUFU.EX2 R8, R8 ;  /* 0x0000000800087308 */ /* 0x000e240000000800 */
[----:B0-----:R-:W-:-:S06]  /*5490*/  FADD.FTZ R8, R8, 1 ;  /* 0x3f80000008087421 */ /* 0x001fcc0000010000 */
[----:B------:R-:W0:Y:S01]  /*54a0*/  MUFU.RCP R8, R8 ;  /* 0x0000000800087308 */ /* 0x000e220000001000 */
[----:B------:R-:W-:Y:S01]  /*54b0*/  FMUL.FTZ R3, R9, R13 ;  /* 0x0000000d09037220 */ /* 0x000fe20000410000 */
[----:B------:R-:W-:Y:S01]  /*54c0*/  IADD3.X R9, RZ, R29, RZ, P6, !PT ;  /* 0x0000001dff097210 */ /* 0x000fe200037fe4ff */
[----:B------:R-:W-:Y:S01]  /*54d0*/  FMUL.FTZ R34, R34, R12 ;  /* 0x0000000c22227220 */ /* 0x000fe20000410000 */
[----:B------:R-:W-:Y:S01]  /*54e0*/  STL [R1+0x4], R2 ;  /* 0x0000040201007387 */ /* 0x000fe20000100800 */
[----:B------:R-:W-:-:S03]  /*54f0*/  FMUL.FTZ R7, R7, R0 ;  /* 0x0000000007077220 */ /* 0x000fc60000410000 */
[----:B------:R-:W-:Y:S01]  /*5500*/  STL [R1+0x124], R3 ;  /* 0x0001240301007387 */ /* 0x000fe20000100800 */
[----:B0-----:R-:W-:Y:S01]  /*5510*/  FMUL.FTZ R6, R6, R8 ;  /* 0x0000000806067220 */ /* 0x001fe20000410000 */
[C---:B------:R-:W-:Y:S02]  /*5520*/  LEA R8, P6, R28.reuse, UR12, 0x1 ;  /* 0x0000000c1c087c11 */ /* 0x040fe4000f8c08ff */
[----:B------:R-:W-:Y:S02]  /*5530*/  STL [R1+0x128], R34 ;  /* 0x0001282201007387 */ /* 0x000fe40000100800 */
[----:B------:R-:W-:Y:S02]  /*5540*/  LEA.HI.X R9, R28, UR13, R9, 0x1, P6 ;  /* 0x0000000d1c097c11 */ /* 0x000fe4000b0f0c09 */
[----:B------:R-:W-:Y:S01]  /*5550*/  STL [R1+0x12c], R6 ;  /* 0x00012c0601007387 */ /* 0x000fe20000100800 */
[----:B------:R-:W-:-:S03]  /*5560*/  LEA R12, P6, R4, UR12, 0x1 ;  /* 0x0000000c040c7c11 */ /* 0x000fc6000f8c08ff */
[----:B------:R-:W-:Y:S01]  /*5570*/  STL [R1+0x140], R6 ;  /* 0x0001400601007387 */ /* 0x000fe20000100800 */
[----:B------:R-:W-:-:S03]  /*5580*/  LEA.HI.X R13, R4, UR13, R41, 0x1, P6 ;  /* 0x0000000d040d7c11 */ /* 0x000fc6000b0f0c29 */
[----:B------:R0:W-:Y:S01]  /*5590*/  STL [R1+0x130], R7 ;  /* 0x0001300701007387 */ /* 0x0001e20000100800 */
[----:B------:R-:W-:-:S03]  /*55a0*/  LEA R14, P6, R11, UR12, 0x1 ;  /* 0x0000000c0b0e7c11 */ /* 0x000fc6000f8c08ff */
[----:B------:R1:W-:Y:S04]  /*55b0*/  STL [R1+0x13c], R9 ;  /* 0x00013c0901007387 */ /* 0x0003e80000100800 */
[----:B------:R-:W2:Y:S01]  /*55c0*/  LDL.LU R41, [R1+0x150] ;  /* 0x0001500001297983 */ /* 0x000ea20000300800 */
[----:B------:R-:W-:-:S03]  /*55d0*/  LEA.HI.X R15, R11, UR13, R40, 0x1, P6 ;  /* 0x0000000d0b0f7c11 */ /* 0x000fc6000b0f0c28 */
[----:B------:R-:W3:Y:S04]  /*55e0*/  LDL.LU R40, [R1+0x14c] ;  /* 0x00014c0001287983 */ /* 0x000ee80000300800 */
[----:B0-----:R-:W5:Y:S01]  /*55f0*/  LDL.LU R7, [R1+0xc8] ;  /* 0x0000c80001077983 */ /* 0x001f620000300800 */
[----:B------:R-:W-:-:S04]  /*5600*/  LEA R16, P6, R51, UR12, 0x1 ;  /* 0x0000000c33107c11 */ /* 0x000fc8000f8c08ff */
[----:B------:R-:W-:Y:S02]  /*5610*/  LEA.HI.X R17, R51, UR13, R49, 0x1, P6 ;  /* 0x0000000d33117c11 */ /* 0x000fe4000b0f0c31 */
[C---:B------:R-:W-:Y:S01]  /*5620*/  LEA R18, P6, R50.reuse, UR12, 0x1 ;  /* 0x0000000c32127c11 */ /* 0x040fe2000f8c08ff */
[----:B------:R-:W5:Y:S03]  /*5630*/  LDL.LU R49, [R1+0x148] ;  /* 0x0001480001317983 */ /* 0x000f660000300800 */
[----:B------:R-:W-:Y:S02]  /*5640*/  LEA.HI.X R19, R50, UR13, R5, 0x1, P6 ;  /* 0x0000000d32137c11 */ /* 0x000fe4000b0f0c05 */
[----:B------:R-:W5:Y:S04]  /*5650*/  LDL.LU R5, [R1+0x144] ;  /* 0x0001440001057983 */ /* 0x000f680000300800 */
[----:B------:R-:W5:Y:S01]  /*5660*/  LDL.LU R2, [R1+0x74] ;  /* 0x0000740001027983 */ /* 0x000f620000300800 */
[----:B------:R-:W-:-:S02]  /*5670*/  IADD3.X R4, RZ, R29, RZ, P5, !PT ;  /* 0x0000001dff047210 */ /* 0x000fc40002ffe4ff */
[----:B------:R-:W-:-:S04]  /*5680*/  LEA R20, P5, R48, UR12, 0x1 ;  /* 0x0000000c30147c11 */ /* 0x000fc8000f8a08ff */
[----:B------:R-:W-:Y:S02]  /*5690*/  LEA.HI.X R21, R48, UR13, R4, 0x1, P5 ;  /* 0x0000000d30157c11 */ /* 0x000fe4000a8f0c04 */
[----:B------:R-:W-:Y:S02]  /*56a0*/  IADD3.X R4, RZ, R29, RZ, P4, !PT ;  /* 0x0000001dff047210 */ /* 0x000fe400027fe4ff */
[----:B------:R-:W-:-:S04]  /*56b0*/  LEA R22, P4, R43, UR12, 0x1 ;  /* 0x0000000c2b167c11 */ /* 0x000fc8000f8808ff */
[----:B------:R-:W-:Y:S02]  /*56c0*/  LEA.HI.X R23, R43, UR13, R4, 0x1, P4 ;  /* 0x0000000d2b177c11 */ /* 0x000fe4000a0f0c04 */
[----:B------:R-:W-:Y:S01]  /*56d0*/  IADD3.X R4, RZ, R29, RZ, P3, !PT ;  /* 0x0000001dff047210 */ /* 0x000fe20001ffe4ff */
[----:B------:R-:W-:Y:S04]  /*56e0*/  STL [R1+0x138], R20 ;  /* 0x0001381401007387 */ /* 0x000fe80000100800 */
[----:B------:R-:W-:Y:S04]  /*56f0*/  STL [R1+0x134], R21 ;  /* 0x0001341501007387 */ /* 0x000fe80000100800 */
[----:B------:R-:W5:Y:S04]  /*5700*/  LDL.LU R6, [R1+0xdc] ;  /* 0x0000dc0001067983 */ /* 0x000f680000300800 */
[----:B------:R-:W5:Y:S01]  /*5710*/  LDL.LU R3, [R1+0x7c] ;  /* 0x00007c0001037983 */ /* 0x000f620000300800 */
[----:B----4-:R-:W-:Y:S01]  /*5720*/  FADD.FTZ R43, R24, -R10 ;  /* 0x8000000a182b7221 */ /* 0x010fe20000010000 */
[----:B------:R-:W-:-:S04]  /*5730*/  LEA R24, P3, R42, UR12, 0x1 ;  /* 0x0000000c2a187c11 */ /* 0x000fc8000f8608ff */
[----:B------:R-:W-:Y:S02]  /*5740*/  LEA.HI.X R25, R42, UR13, R4, 0x1, P3 ;  /* 0x0000000d2a197c11 */ /* 0x000fe400098f0c04 */
[----:B------:R-:W-:Y:S01]  /*5750*/  IADD3.X R4, RZ, R29, RZ, P2, !PT ;  /* 0x0000001dff047210 */ /* 0x000fe200017fe4ff */
[----:B------:R-:W-:-:S04]  /*5760*/  FMUL.FTZ R43, R39, R43 ;  /* 0x0000002b272b7220 */ /* 0x000fc80000410000 */
[----:B------:R-:W-:Y:S01]  /*5770*/  FFMA.FTZ R43, R44, R43, R46 ;  /* 0x0000002b2c2b7223 */ /* 0x000fe2000001002e */
[----:B--2---:R-:W-:-:S04]  /*5780*/  LEA R26, P2, R41, UR12, 0x1 ;  /* 0x0000000c291a7c11 */ /* 0x004fc8000f8408ff */
[----:B------:R-:W-:Y:S02]  /*5790*/  LEA.HI.X R27, R41, UR13, R4, 0x1, P2 ;  /* 0x0000000d291b7c11 */ /* 0x000fe400090f0c04 */
[----:B------:R-:W-:Y:S02]  /*57a0*/  IADD3.X R4, RZ, R29, RZ, P1, !PT ;  /* 0x0000001dff047210 */ /* 0x000fe40000ffe4ff */
[----:B---3--:R-:W-:-:S04]  /*57b0*/  LEA R32, P1, R40, UR12, 0x1 ;  /* 0x0000000c28207c11 */ /* 0x008fc8000f8208ff */
[----:B------:R-:W-:Y:S01]  /*57c0*/  LEA.HI.X R33, R40, UR13, R4, 0x1, P1 ;  /* 0x0000000d28217c11 */ /* 0x000fe200088f0c04 */
[----:B------:R-:W-:-:S06]  /*57d0*/  FMUL.FTZ R4, R43, -1.4426950216293334961 ;  /* 0xbfb8aa3b2b047820 */ /* 0x000fcc0000410000 */
[----:B------:R-:W0:Y:S01]  /*57e0*/  MUFU.EX2 R4, R4 ;  /* 0x0000000400047308 */ /* 0x000e220000000800 */
[----:B-----5:R-:W-:Y:S01]  /*57f0*/  SHF.L.U32 R11, R7, 0x10, RZ ;  /* 0x00000010070b7819 */ /* 0x020fe200000006ff */
        /* <DEDUP_REMOVED lines=9> */
[----:B------:R0:W2:Y:S02]  /*5890*/  MUFU.RCP R48, R4 ;  /* 0x0000000400307308 */ /* 0x0000a40000001000 */
[----:B0-----:R-:W-:Y:S02]  /*58a0*/  FADD.FTZ R4, R2, -R10 ;  /* 0x8000000a02047221 */ /* 0x001fe40000010000 */
[----:B------:R-:W3:Y:S02]  /*58b0*/  LDL.LU R2, [R1+0xe4] ;  /* 0x0000e40001027983 */ /* 0x000ee40000300800 */
[----:B------:R-:W-:Y:S02]  /*58c0*/  FMUL.FTZ R4, R39, R4 ;  /* 0x0000000427047220 */ /* 0x000fe40000410000 */
[----:B-1----:R-:W4:Y:S02]  /*58d0*/  LDL.LU R9, [R1+0x8c] ;  /* 0x00008c0001097983 */ /* 0x002f240000300800 */
[----:B------:R-:W-:Y:S01]  /*58e0*/  FFMA.FTZ R4, R45, R4, R47 ;  /* 0x000000042d047223 */ /* 0x000fe2000001002f */
[----:B--2---:R-:W-:Y:S01]  /*58f0*/  FMUL.FTZ R48, R11, R48 ;  /* 0x000000300b307220 */ /* 0x004fe20000410000 */
[----:B------:R-:W-:Y:S01]  /*5900*/  SHF.L.U32 R28, R6, 0x10, RZ ;  /* 0x00000010061c7819 */ /* 0x000fe200000006ff */
[----:B------:R-:W2:Y:S01]  /*5910*/  LDL.LU R7, [R1+0xe8] ;  /* 0x0000e80001077983 */ /* 0x000ea20000300800 */
[----:B------:R-:W-:-:S03]  /*5920*/  FMUL.FTZ R11, R4, -1.4426950216293334961 ;  /* 0xbfb8aa3b040b7820 */ /* 0x000fc60000410000 */
[----:B------:R-:W-:Y:S01]  /*5930*/  FADD.FTZ R28, -R10, R28 ;  /* 0x0000001c0a1c7221 */ /* 0x000fe20000010100 */
[----:B------:R-:W5:Y:S02]  /*5940*/  LDL.LU R6, [R1+0x98] ;  /* 0x0000980001067983 */ /* 0x000f640000300800 */
[----:B------:R-:W0:Y:S01]  /*5950*/  MUFU.EX2 R11, R11 ;  /* 0x0000000b000b7308 */ /* 0x000e220000000800 */
[----:B------:R-:W-:Y:S01]  /*5960*/  FMUL.FTZ R28, R39, R28 ;  /* 0x0000001c271c7220 */ /* 0x000fe20000410000 */
[----:B0-----:R-:W-:-:S06]  /*5970*/  FADD.FTZ R11, R11, 1 ;  /* 0x3f8000000b0b7421 */ /* 0x001fcc0000010000 */
[----:B------:R-:W0:Y:S01]  /*5980*/  MUFU.RCP R11, R11 ;  /* 0x0000000b000b7308 */ /* 0x000e220000001000 */
[----:B------:R-:W-:Y:S01]  /*5990*/  FFMA.FTZ R42, R36, R28, R38 ;  /* 0x0000001c242a7223 */ /* 0x000fe20000010026 */
[----:B0-----:R-:W-:-:S03]  /*59a0*/  FMUL.FTZ R11, R4, R11 ;  /* 0x0000000b040b7220 */ /* 0x001fc60000410000 */
[----:B------:R-:W-:-:S06]  /*59b0*/  FMUL.FTZ R4, R42, -1.4426950216293334961 ;  /* 0xbfb8aa3b2a047820 */ /* 0x000fcc0000410000 */
[----:B------:R-:W0:Y:S02]  /*59c0*/  MUFU.EX2 R4, R4 ;  /* 0x0000000400047308 */ /* 0x000e240000000800 */
[----:B0-----:R-:W-:-:S06]  /*59d0*/  FADD.FTZ R4, R4, 1 ;  /* 0x3f80000004047421 */ /* 0x001fcc0000010000 */
[----:B------:R0:W-:Y:S02]  /*59e0*/  MUFU.RCP R28, R4 ;  /* 0x00000004001c7308 */ /* 0x0001e40000001000 */
[----:B0-----:R-:W-:Y:S02]  /*59f0*/  FADD.FTZ R4, R3, -R10 ;  /* 0x8000000a03047221 */ /* 0x001fe40000010000 */
[----:B------:R-:W5:Y:S02]  /*5a00*/  LDL.LU R3, [R1+0x104] ;  /* 0x0001040001037983 */ /* 0x000f640000300800 */
[----:B------:R-:W-:-:S04]  /*5a10*/  FMUL.FTZ R4, R39, R4 ;  /* 0x0000000427047220 */ /* 0x000fc80000410000 */
[----:B------:R-:W-:-:S04]  /*5a20*/  FFMA.FTZ R51, R44, R4, R46 ;  /* 0x000000042c337223 */ /* 0x000fc8000001002e */
[----:B------:R-:W-:-:S06]  /*5a30*/  FMUL.FTZ R4, R51, -1.4426950216293334961 ;  /* 0xbfb8aa3b33047820 */ /* 0x000fcc0000410000 */
[----:B------:R-:W0:Y:S02]  /*5a40*/  MUFU.EX2 R4, R4 ;  /* 0x0000000400047308 */ /* 0x000e240000000800 */
[----:B0-----:R-:W-:-:S06]  /*5a50*/  FADD.FTZ R4, R4, 1 ;  /* 0x3f80000004047421 */ /* 0x001fcc0000010000 */
[----:B------:R3:W0:Y:S02]  /*5a60*/  MUFU.RCP R40, R4 ;  /* 0x0000000400287308 */ /* 0x0006240000001000 */
[----:B---3--:R-:W-:Y:S02]  /*5a70*/  SHF.L.U32 R4, R2, 0x10, RZ ;  /* 0x0000001002047819 */ /* 0x008fe400000006ff */
[----:B------:R-:W3:Y:S03]  /*5a80*/  LDL.LU R2, [R1+0xec] ;  /* 0x0000ec0001027983 */ /* 0x000ee60000300800 */
[----:B------:R-:W-:-:S04]  /*5a90*/  FADD.FTZ R4, -R10, R4 ;  /* 0x000000040a047221 */ /* 0x000fc80000010100 */
[----:B------:R-:W-:Y:S01]  /*5aa0*/  FMUL.FTZ R4, R39, R4 ;  /* 0x0000000427047220 */ /* 0x000fe20000410000 */
[----:B0-----:R-:W-:-:S03]  /*5ab0*/  FMUL.FTZ R51, R51, R40 ;  /* 0x0000002833337220 */ /* 0x001fc60000410000 */
[----:B------:R-:W-:-:S04]  /*5ac0*/  FFMA.FTZ R4, R35, R4, R37 ;  /* 0x0000000423047223 */ /* 0x000fc80000010025 */
[----:B------:R-:W-:-:S06]  /*5ad0*/  FMUL.FTZ R40, R4, -1.4426950216293334961 ;  /* 0xbfb8aa3b04287820 */ /* 0x000fcc0000410000 */
[----:B------:R-:W0:Y:S02]  /*5ae0*/  MUFU.EX2 R40, R40 ;  /* 0x0000002800287308 */ /* 0x000e240000000800 */
[----:B0-----:R-:W-:-:S06]  /*5af0*/  FADD.FTZ R40, R40, 1 ;  /* 0x3f80000028287421 */ /* 0x001fcc0000010000 */
[----:B------:R4:W0:Y:S02]  /*5b00*/  MUFU.RCP R52, R40 ;  /* 0x0000002800347308 */ /* 0x0008240000001000 */
[----:B----4-:R-:W-:Y:S02]  /*5b10*/  FADD.FTZ R40, R9, -R10 ;  /* 0x8000000a09287221 */ /* 0x010fe40000010000 */
[----:B------:R-:W4:Y:S02]  /*5b20*/  LDL.LU R9, [R1+0x9c] ;  /* 0x00009c0001097983 */ /* 0x000f240000300800 */
[----:B------:R-:W-:-:S04]  /*5b30*/  FMUL.FTZ R40, R39, R40 ;  /* 0x0000002827287220 */ /* 0x000fc80000410000 */
[----:B------:R-:W-:Y:S01]  /*5b40*/  FFMA.FTZ R40, R45, R40, R47 ;  /* 0x000000282d287223 */ /* 0x000fe2000001002f */
[----:B0-----:R-:W-:-:S03]  /*5b50*/  FMUL.FTZ R52, R4, R52 ;  /* 0x0000003404347220 */ /* 0x001fc60000410000 */
[----:B------:R-:W-:-:S06]  /*5b60*/  FMUL.FTZ R4, R40, -1.4426950216293334961 ;  /* 0xbfb8aa3b28047820 */ /* 0x000fcc0000410000 */
[----:B------:R-:W0:Y:S01]  /*5b70*/  MUFU.EX2 R4, R4 ;  /* 0x0000000400047308 */ /* 0x000e220000000800 */
[----:B------:R-:W-:Y:S01]  /*5b80*/  FMUL.FTZ R42, R42, R28 ;  /* 0x0000001c2a2a7220 */ /* 0x000fe20000410000 */
[----:B------:R-:W-:Y:S02]  /*5b90*/  IADD3.X R29, RZ, R29, RZ, P0, !PT ;  /* 0x0000001dff1d7210 */ /* 0x000fe400007fe4ff */
[----:B------:R-:W-:-:S04]  /*5ba0*/  LEA R28, P0, R49, UR12, 0x1 ;  /* 0x0000000c311c7c11 */ /* 0x000fc8000f8008ff */
[----:B------:R-:W-:Y:S01]  /*5bb0*/  LEA.HI.X R29, R49, UR13, R29, 0x1, P0 ;  /* 0x0000000d311d7c11 */ /* 0x000fe200080f0c1d */
[----:B0-----:R-:W-:-:S04]  /*5bc0*/  FADD.FTZ R4, R4, 1 ;  /* 0x3f80000004047421 */ /* 0x001fc80000010000 */
[----:B------:R2:W0:Y:S02]  /*5bd0*/  MUFU.RCP R49, R4 ;  /* 0x0000000400317308 */ /* 0x0004240000001000 */
[----:B--2---:R-:W-:Y:S02]  /*5be0*/  SHF.L.U32 R4, R7, 0x10, RZ ;  /* 0x0000001007047819 */ /* 0x004fe400000006ff */
[----:B------:R-:W2:Y:S03]  /*5bf0*/  LDL.LU R7, [R1+0xf0] ;  /* 0x0000f00001077983 */ /* 0x000ea60000300800 */
[----:B------:R-:W-:-:S04]  /*5c00*/  FADD.FTZ R4, -R10, R4 ;  /* 0x000000040a047221 */ /* 0x000fc80000010100 */
[----:B------:R-:W-:Y:S01]  /*5c10*/  FMUL.FTZ R4, R39, R4 ;  /* 0x0000000427047220 */ /* 0x000fe20000410000 */
[----:B0-----:R-:W-:-:S03]  /*5c20*/  FMUL.FTZ R49, R40, R49 ;  /* 0x0000003128317220 */ /* 0x001fc60000410000 */
[----:B------:R-:W-:-:S04]  /*5c30*/  FFMA.FTZ R4, R36, R4, R38 ;  /* 0x0000000424047223 */ /* 0x000fc80000010026 */
[----:B------:R-:W-:Y:S01]  /*5c40*/  FMUL.FTZ R40, R4, -1.4426950216293334961 ;  /* 0xbfb8aa3b04287820 */ /* 0x000fe20000410000 */
[----:B------:R-:W-:-:S05]  /*5c50*/  F2FP.BF16.F32.PACK_AB R55, R57, R55 ;  /* 0x000000373937723e */ /* 0x000fca00000010ff */
[----:B------:R-:W0:Y:S01]  /*5c60*/  MUFU.EX2 R40, R40 ;  /* 0x0000002800287308 */ /* 0x000e220000000800 */
[----:B------:R-:W-:-:S05]  /*5c70*/  PRMT R0, R55, 0x7632, R0 ;  /* 0x0000763237007816 */ /* 0x000fca0000000000 */
[----:B------:R1:W-:Y:S02]  /*5c80*/  STG.E.U16 desc[UR8][R30.64+0x2], R0 ;  /* 0x000002001e007986 */ /* 0x0003e4000c101508 */
[----:B-1----:R-:W-:Y:S01]  /*5c90*/  F2FP.BF16.F32.PACK_AB R0, R60, R56 ;  /* 0x000000383c00723e */ /* 0x002fe200000010ff */
[----:B-----5:R-:W-:Y:S01]  /*5ca0*/  FADD.FTZ R56, R6, -R10 ;  /* 0x8000000a06387221 */ /* 0x020fe20000010000 */
[----:B0-----:R-:W-:Y:S01]  /*5cb0*/  FADD.FTZ R40, R40, 1 ;  /* 0x3f80000028287421 */ /* 0x001fe20000010000 */
[----:B------:R-:W5:Y:S02]  /*5cc0*/  LDL.LU R6, [R1+0xa0] ;  /* 0x0000a00001067983 */ /* 0x000f640000300800 */
[----:B------:R-:W-:Y:S01]  /*5cd0*/  FMUL.FTZ R56, R39, R56 ;  /* 0x0000003827387220 */ /* 0x000fe20000410000 */
[----:B------:R0:W1:Y:S03]  /*5ce0*/  MUFU.RCP R50, R40 ;  /* 0x0000002800327308 */ /* 0x0000660000001000 */
[----:B------:R-:W-:-:S04]  /*5cf0*/  FFMA.FTZ R56, R44, R56, R46 ;  /* 0x000000382c387223 */ /* 0x000fc8000001002e */
[----:B0-----:R-:W-:-:S06]  /*5d00*/  FMUL.FTZ R40, R56, -1.4426950216293334961 ;  /* 0xbfb8aa3b38287820 */ /* 0x001fcc0000410000 */
[----:B------:R-:W0:Y:S01]  /*5d10*/  MUFU.EX2 R40, R40 ;  /* 0x0000002800287308 */ /* 0x000e220000000800 */
[----:B-1----:R-:W-:Y:S01]  /*5d20*/  FMUL.FTZ R50, R4, R50 ;  /* 0x0000003204327220 */ /* 0x002fe20000410000 */
[----:B------:R-:W-:-:S04]  /*5d30*/  LEA R4, P0, R5, UR12, 0x1 ;  /* 0x0000000c05047c11 */ /* 0x000fc8000f8008ff */
[----:B------:R-:W-:Y:S02]  /*5d40*/  LEA.HI.X R5, R5, UR13, R3, 0x1, P0 ;  /* 0x0000000d05057c11 */ /* 0x000fe400080f0c03 */
[----:B------:R-:W5:Y:S01]  /*5d50*/  LDL.LU R3, [R1+0x108] ;  /* 0x0001080001037983 */ /* 0x000f620000300800 */
[----:B0-----:R-:W-:-:S04]  /*5d60*/  FADD.FTZ R40, R40, 1 ;  /* 0x3f80000028287421 */ /* 0x001fc80000010000 */
[----:B------:R3:W0:Y:S02]  /*5d70*/  MUFU.RCP R41, R40 ;  /* 0x0000002800297308 */ /* 0x0006240000001000 */
[----:B---3--:R-:W-:Y:S02]  /*5d80*/  SHF.L.U32 R40, R2, 0x10, RZ ;  /* 0x0000001002287819 */ /* 0x008fe400000006ff */
[----:B------:R-:W3:Y:S03]  /*5d90*/  LDL.LU R2, [R1+0x64] ;  /* 0x0000640001027983 */ /* 0x000ee60000300800 */
[----:B------:R-:W-:Y:S01]  /*5da0*/  FADD.FTZ R40, -R10, R40 ;  /* 0x000000280a287221 */ /* 0x000fe20000010100 */
[----:B0-----:R-:W-:Y:S01]  /*5db0*/  FMUL.FTZ R56, R56, R41 ;  /* 0x0000002938387220 */ /* 0x001fe20000410000 */
[----:B------:R-:W3:Y:S02]  /*5dc0*/  LDL.LU R21, [R1+0xf4] ;  /* 0x0000f40001157983 */ /* 0x000ee40000300800 */
[----:B------:R-:W-:-:S02]  /*5dd0*/  FMUL.FTZ R40, R39, R40 ;  /* 0x0000002827287220 */ /* 0x000fc40000410000 */
[----:B------:R-:W3:Y:S02]  /*5de0*/  LDL.LU R20, [R1+0xa8] ;  /* 0x0000a80001147983 */ /* 0x000ee40000300800 */
        /* <DEDUP_REMOVED lines=11> */
[----:B------:R-:W0:Y:S02]  /*5ea0*/  MUFU.EX2 R40, R40 ;  /* 0x0000002800287308 */ /* 0x000e240000000800 */
[----:B0-----:R-:W-:-:S06]  /*5eb0*/  FADD.FTZ R40, R40, 1 ;  /* 0x3f80000028287421 */ /* 0x001fcc0000010000 */
[----:B------:R2:W0:Y:S02]  /*5ec0*/  MUFU.RCP R54, R40 ;  /* 0x0000002800367308 */ /* 0x0004240000001000 */
[----:B--2---:R-:W-:Y:S01]  /*5ed0*/  SHF.L.U32 R40, R7, 0x10, RZ ;  /* 0x0000001007287819 */ /* 0x004fe200000006ff */
[----:B------:R1:W-:Y:S04]  /*5ee0*/  STG.E.U16 desc[UR8][R30.64], R55 ;  /* 0x000000371e007986 */ /* 0x0003e8000c101508 */
[----:B------:R-:W-:Y:S01]  /*5ef0*/  FADD.FTZ R40, -R10, R40 ;  /* 0x000000280a287221 */ /* 0x000fe20000010100 */
[----:B------:R-:W2:Y:S03]  /*5f00*/  LDL.LU R7, [R1+0xf8] ;  /* 0x0000f80001077983 */ /* 0x000ea60000300800 */
[----:B------:R-:W-:Y:S01]  /*5f10*/  FMUL.FTZ R40, R39, R40 ;  /* 0x0000002827287220 */ /* 0x000fe20000410000 */
[----:B0-----:R-:W-:-:S03]  /*5f20*/  FMUL.FTZ R54, R41, R54 ;  /* 0x0000003629367220 */ /* 0x001fc60000410000 */
[----:B------:R-:W-:-:S04]  /*5f30*/  FFMA.FTZ R40, R36, R40, R38 ;  /* 0x0000002824287223 */ /* 0x000fc80000010026 */
[----:B------:R-:W-:-:S06]  /*5f40*/  FMUL.FTZ R41, R40, -1.4426950216293334961 ;  /* 0xbfb8aa3b28297820 */ /* 0x000fcc0000410000 */
[----:B------:R-:W0:Y:S02]  /*5f50*/  MUFU.EX2 R41, R41 ;  /* 0x0000002900297308 */ /* 0x000e240000000800 */
[----:B0-----:R-:W-:-:S06]  /*5f60*/  FADD.FTZ R41, R41, 1 ;  /* 0x3f80000029297421 */ /* 0x001fcc0000010000 */
[----:B-1----:R-:W0:Y:S01]  /*5f70*/  MUFU.RCP R55, R41 ;  /* 0x0000002900377308 */ /* 0x002e220000001000 */
[----:B-----5:R-:W-:Y:S02]  /*5f80*/  FADD.FTZ R58, R6, -R10 ;  /* 0x8000000a063a7221 */ /* 0x020fe40000010000 */
[----:B------:R-:W5:Y:S01]  /*5f90*/  LDL.LU R6, [R1+0xac] ;  /* 0x0000ac0001067983 */ /* 0x000f620000300800 */
[----:B0-----:R-:W-:Y:S01]  /*5fa0*/  FMUL.FTZ R55, R40, R55 ;  /* 0x0000003728377220 */ /* 0x001fe20000410000 */
[----:B---3--:R-:W-:-:S04]  /*5fb0*/  LEA R40, P0, R2, UR12, 0x1 ;  /* 0x0000000c02287c11 */ /* 0x008fc8000f8008ff */
[----:B------:R-:W-:Y:S02]  /*5fc0*/  LEA.HI.X R41, R2, UR13, R3, 0x1, P0 ;  /* 0x0000000d02297c11 */ /* 0x000fe400080f0c03 */
[----:B------:R-:W3:Y:S04]  /*5fd0*/  LDL.LU R3, [R1+0xfc] ;  /* 0x0000fc0001037983 */ /* 0x000ee80000300800 */
[----:B------:R-:W3:Y:S01]  /*5fe0*/  LDL.LU R2, [R1+0x100] ;  /* 0x0001000001027983 */ /* 0x000ee20000300800 */
        /* <DEDUP_REMOVED lines=13> */
[----:B------:R-:W-:-:S04]  /*60c0*/  FADD.FTZ R60, R20, -R10 ;  /* 0x8000000a143c7221 */ /* 0x000fc80000010000 */
[----:B------:R-:W-:Y:S01]  /*60d0*/  FMUL.FTZ R60, R39, R60 ;  /* 0x0000003c273c7220 */ /* 0x000fe20000410000 */
[----:B0-----:R-:W-:-:S06]  /*60e0*/  FADD.FTZ R58, R58, 1 ;  /* 0x3f8000003a3a7421 */ /* 0x001fcc0000010000 */
[----:B------:R-:W0:Y:S01]  /*60f0*/  MUFU.RCP R58, R58 ;  /* 0x0000003a003a7308 */ /* 0x000e220000001000 */
[----:B------:R-:W-:Y:S01]  /*6100*/  FFMA.FTZ R46, R44, R60, R46 ;  /* 0x0000003c2c2e7223 */ /* 0x000fe2000001002e */
[----:B----4-:R-:W-:-:S04]  /*6110*/  FADD.FTZ R60, R9, -R10 ;  /* 0x8000000a093c7221 */ /* 0x010fc80000010000 */
[----:B------:R-:W-:Y:S01]  /*6120*/  FMUL.FTZ R60, R39, R60 ;  /* 0x0000003c273c7220 */ /* 0x000fe20000410000 */
[----:B0-----:R-:W-:-:S03]  /*6130*/  FMUL.FTZ R44, R59, R58 ;  /* 0x0000003a3b2c7220 */ /* 0x001fc60000410000 */
[----:B------:R-:W-:Y:S01]  /*6140*/  FFMA.FTZ R58, R45, R60, R47 ;  /* 0x0000003c2d3a7223 */ /* 0x000fe2000001002f */
[----:B--2---:R-:W-:-:S05]  /*6150*/  SHF.L.U32 R60, R7, 0x10, RZ ;  /* 0x00000010073c7819 */ /* 0x004fca00000006ff */
[----:B------:R-:W-:-:S04]  /*6160*/  FADD.FTZ R60, -R10, R60 ;  /* 0x0000003c0a3c7221 */ /* 0x000fc80000010100 */
[----:B------:R-:W-:-:S04]  /*6170*/  FMUL.FTZ R60, R39, R60 ;  /* 0x0000003c273c7220 */ /* 0x000fc80000410000 */
[----:B------:R-:W-:Y:S01]  /*6180*/  FFMA.FTZ R35, R35, R60, R37 ;  /* 0x0000003c23237223 */ /* 0x000fe20000010025 */
[----:B-----5:R-:W-:Y:S02]  /*6190*/  FADD.FTZ R37, R6, -R10 ;  /* 0x8000000a06257221 */ /* 0x020fe40000010000 */
[----:B------:R-:W2:Y:S02]  /*61a0*/  LDL.LU R6, [R1+0x110] ;  /* 0x0001100001067983 */ /* 0x000ea40000300800 */
[----:B------:R-:W-:-:S04]  /*61b0*/  FMUL.FTZ R37, R39, R37 ;  /* 0x0000002527257220 */ /* 0x000fc80000410000 */
[----:B------:R-:W-:Y:S01]  /*61c0*/  FFMA.FTZ R45, R45, R37, R47 ;  /* 0x000000252d2d7223 */ /* 0x000fe2000001002f */
[----:B---3--:R-:W-:Y:S02]  /*61d0*/  SHF.L.U32 R61, R3, 0x10, RZ ;  /* 0x00000010033d7819 */ /* 0x008fe400000006ff */
[----:B------:R-:W-:-:S03]  /*61e0*/  SHF.L.U32 R47, R2, 0x10, RZ ;  /* 0x00000010022f7819 */ /* 0x000fc600000006ff */
[C---:B------:R-:W-:Y:S01]  /*61f0*/  FADD.FTZ R61, -R10.reuse, R61 ;  /* 0x0000003d0a3d7221 */ /* 0x040fe20000010100 */
[----:B------:R-:W3:Y:S01]  /*6200*/  LDL.LU R2, [R1+0x70] ;  /* 0x0000700001027983 */ /* 0x000ee20000300800 */
[----:B------:R-:W-:Y:S02]  /*6210*/  FADD.FTZ R47, -R10, R47 ;  /* 0x0000002f0a2f7221 */ /* 0x000fe40000010100 */
[C---:B------:R-:W-:Y:S01]  /*6220*/  FMUL.FTZ R61, R39.reuse, R61 ;  /* 0x0000003d273d7220 */ /* 0x040fe20000410000 */
[----:B------:R-:W4:Y:S01]  /*6230*/  LDL.LU R21, [R1+0xd8] ;  /* 0x0000d80001157983 */ /* 0x000f220000300800 */
[----:B------:R-:W-:Y:S01]  /*6240*/  FMUL.FTZ R47, R39, R47 ;  /* 0x0000002f272f7220 */ /* 0x000fe20000410000 */
[----:B------:R-:W-:Y:S02]  /*6250*/  FMUL.FTZ R39, R46, -1.4426950216293334961 ;  /* 0xbfb8aa3b2e277820 */ /* 0x000fe40000410000 */
[----:B------:R-:W4:Y:S01]  /*6260*/  LDL.LU R20, [R1+0xe0] ;  /* 0x0000e00001147983 */ /* 0x000f220000300800 */
[C-C-:B------:R-:W-:Y:S01]  /*6270*/  FFMA.FTZ R61, R36.reuse, R61, R38.reuse ;  /* 0x0000003d243d7223 */ /* 0x140fe20000010026 */
[----:B------:R-:W-:-:S02]  /*6280*/  FFMA.FTZ R47, R36, R47, R38 ;  /* 0x0000002f242f7223 */ /* 0x000fc40000010026 */
[----:B------:R-:W5:Y:S01]  /*6290*/  LDL.LU R9, [R1+0xcc] ;  /* 0x0000cc0001097983 */ /* 0x000f620000300800 */
[----:B------:R-:W0:Y:S03]  /*62a0*/  MUFU.EX2 R39, R39 ;  /* 0x0000002700277308 */ /* 0x000e260000000800 */
[----:B------:R-:W5:Y:S04]  /*62b0*/  LDL.LU R7, [R1+0xd4] ;  /* 0x0000d40001077983 */ /* 0x000f680000300800 */
[----:B------:R-:W5:Y:S04]  /*62c0*/  LDL.LU R34, [R1+0xc4] ;  /* 0x0000c40001227983 */ /* 0x000f680000300800 */
[----:B------:R-:W5:Y:S01]  /*62d0*/  LDL.LU R3, [R1+0xd0] ;  /* 0x0000d00001037983 */ /* 0x000f620000300800 */
[----:B0-----:R-:W-:-:S03]  /*62e0*/  FADD.FTZ R36, R39, 1 ;  /* 0x3f80000027247421 */ /* 0x001fc60000010000 */
[----:B------:R-:W2:Y:S01]  /*62f0*/  LDL.LU R39, [R1+0x6c] ;  /* 0x00006c0001277983 */ /* 0x000ea20000300800 */
[----:B------:R-:W-:-:S06]  /*6300*/  FMUL.FTZ R59, R58, -1.4426950216293334961 ;  /* 0xbfb8aa3b3a3b7820 */ /* 0x000fcc0000410000 */
[----:B------:R-:W0:Y:S02]  /*6310*/  MUFU.EX2 R59, R59 ;  /* 0x0000003b003b7308 */ /* 0x000e240000000800 */
[----:B0-----:R-:W-:-:S06]  /*6320*/  FADD.FTZ R37, R59, 1 ;  /* 0x3f8000003b257421 */ /* 0x001fcc0000010000 */
[----:B------:R-:W0:Y:S02]  /*6330*/  MUFU.RCP R37, R37 ;  /* 0x0000002500257308 */ /* 0x000e240000001000 */
[----:B0-----:R-:W-:Y:S01]  /*6340*/  FMUL.FTZ R10, R58, R37 ;  /* 0x000000253a0a7220 */ /* 0x001fe20000410000 */
[----:B------:R-:W-:-:S06]  /*6350*/  FMUL.FTZ R37, R61, -1.4426950216293334961 ;  /* 0xbfb8aa3b3d257820 */ /* 0x000fcc0000410000 */
[----:B------:R-:W0:Y:S08]  /*6360*/  MUFU.EX2 R37, R37 ;  /* 0x0000002500257308 */ /* 0x000e300000000800 */
[----:B------:R-:W1:Y:S01]  /*6370*/  MUFU.RCP R36, R36 ;  /* 0x0000002400247308 */ /* 0x000e620000001000 */
[----:B0-----:R-:W-:-:S07]  /*6380*/  FADD.FTZ R37, R37, 1 ;  /* 0x3f80000025257421 */ /* 0x001fce0000010000 */
[----:B------:R-:W0:Y:S01]  /*6390*/  MUFU.RCP R37, R37 ;  /* 0x0000002500257308 */ /* 0x000e220000001000 */
[----:B-1----:R-:W-:Y:S01]  /*63a0*/  FMUL.FTZ R46, R46, R36 ;  /* 0x000000242e2e7220 */ /* 0x002fe20000410000 */
[----:B0-----:R-:W-:Y:S01]  /*63b0*/  FMUL.FTZ R61, R61, R37 ;  /* 0x000000253d3d7220 */ /* 0x001fe20000410000 */
[----:B--2---:R-:W-:Y:S02]  /*63c0*/  LEA R36, P0, R39, UR12, 0x1 ;  /* 0x0000000c27247c11 */ /* 0x004fe4000f8008ff */
[----:B------:R-:W-:Y:S02]  /*63d0*/  MOV R37, R39 ;  /* 0x0000002700257202 */ /* 0x000fe40000000f00 */
[----:B------:R-:W2:Y:S02]  /*63e0*/  LDL.LU R39, [R1+0x10c] ;  /* 0x00010c0001277983 */ /* 0x000ea40000300800 */
[----:B------:R-:W-:Y:S02]  /*63f0*/  LEA.HI.X R37, R37, UR13, R6, 0x1, P0 ;  /* 0x0000000d25257c11 */ /* 0x000fe400080f0c06 */
[----:B------:R-:W5:Y:S01]  /*6400*/  LDL.LU R6, [R1+0x140] ;  /* 0x0001400001067983 */ /* 0x000f620000300800 */
[----:B------:R-:W-:Y:S01]  /*6410*/  FMUL.FTZ R58, R35, -1.4426950216293334961 ;  /* 0xbfb8aa3b233a7820 */ /* 0x000fe20000410000 */
[----:B------:R-:W-:-:S05]  /*6420*/  FMUL.FTZ R38, R47, -1.4426950216293334961 ;  /* 0xbfb8aa3b2f267820 */ /* 0x000fca0000410000 */
[----:B------:R-:W0:Y:S08]  /*6430*/  MUFU.EX2 R58, R58 ;  /* 0x0000003a003a7308 */ /* 0x000e300000000800 */
[----:B------:R-:W1:Y:S01]  /*6440*/  MUFU.EX2 R38, R38 ;  /* 0x0000002600267308 */ /* 0x000e620000000800 */
[----:B0-----:R-:W-:-:S07]  /*6450*/  FADD.FTZ R58, R58, 1 ;  /* 0x3f8000003a3a7421 */ /* 0x001fce0000010000 */
[----:B------:R-:W0:Y:S01]  /*6460*/  MUFU.RCP R58, R58 ;  /* 0x0000003a003a7308 */ /* 0x000e220000001000 */
[----:B-1----:R-:W-:-:S07]  /*6470*/  FADD.FTZ R38, R38, 1 ;  /* 0x3f80000026267421 */ /* 0x002fce0000010000 */
[----:B------:R3:W1:Y:S01]  /*6480*/  MUFU.RCP R60, R38 ;  /* 0x00000026003c7308 */ /* 0x0006620000001000 */
[----:B------:R5:W-:Y:S01]  /*6490*/  STG.E.U16 desc[UR8][R30.64+0x4], R0 ;  /* 0x000004001e007986 */ /* 0x000be2000c101508 */
[C---:B---3--:R-:W-:Y:S01]  /*64a0*/  LEA R38, P1, R2.reuse, UR12, 0x1 ;  /* 0x0000000c02267c11 */ /* 0x048fe2000f8208ff */
[----:B0-----:R-:W-:Y:S01]  /*64b0*/  FMUL.FTZ R58, R35, R58 ;  /* 0x0000003a233a7220 */ /* 0x001fe20000410000 */
[----:B----4-:R-:W-:Y:S01]  /*64c0*/  F2FP.BF16.F32.PACK_AB R35, R21, R20 ;  /* 0x000000141523723e */ /* 0x010fe200000010ff */
[----:B-1----:R-:W-:Y:S01]  /*64d0*/  FMUL.FTZ R60, R47, R60 ;  /* 0x0000003c2f3c7220 */ /* 0x002fe20000410000 */
[----:B--2---:R-:W-:Y:S02]  /*64e0*/  LEA.HI.X R39, R2, UR13, R39, 0x1, P1 ;  /* 0x0000000d02277c11 */ /* 0x004fe400088f0c27 */
[----:B------:R-:W2:Y:S01]  /*64f0*/  LDL.LU R2, [R1+0xbc] ;  /* 0x0000bc0001027983 */ /* 0x000ea20000300800 */
[----:B-----5:R-:W-:-:S03]  /*6500*/  PRMT R6, R0, 0x7632, R6 ;  /* 0x0000763200067816 */ /* 0x020fc60000000006 */
[----:B------:R-:W3:Y:S01]  /*6510*/  LDL.LU R21, [R1+0x90] ;  /* 0x0000900001157983 */ /* 0x000ee20000300800 */
[----:B------:R-:W-:-:S03]  /*6520*/  F2FP.BF16.F32.PACK_AB R0, R9, R7 ;  /* 0x000000070900723e */ /* 0x000fc600000010ff */
[----:B------:R-:W3:Y:S04]  /*6530*/  LDL.LU R20, [R1+0xa4] ;  /* 0x0000a40001147983 */ /* 0x000ee80000300800 */
[----:B------:R-:W2:Y:S04]  /*6540*/  LDL.LU R47, [R1+0xb4] ;  /* 0x0000b400012f7983 */ /* 0x000ea80000300800 */
[----:B------:R-:W4:Y:S01]  /*6550*/  LDL.LU R9, [R1+0x13c] ;  /* 0x00013c0001097983 */ /* 0x000f220000300800 */
[----:B------:R-:W-:-:S03]  /*6560*/  FMUL.FTZ R59, R45, -1.4426950216293334961 ;  /* 0xbfb8aa3b2d3b7820 */ /* 0x000fc60000410000 */
[----:B------:R0:W-:Y:S03]  /*6570*/  STG.E.U16 desc[UR8][R30.64+0x6], R6 ;  /* 0x000006061e007986 */ /* 0x0001e6000c101508 */
[----:B------:R-:W1:Y:S01]  /*6580*/  MUFU.EX2 R59, R59 ;  /* 0x0000003b003b7308 */ /* 0x000e620000000800 */
[----:B------:R-:W5:Y:S04]  /*6590*/  LDL.LU R7, [R1+0x88] ;  /* 0x0000880001077983 */ /* 0x000f680000300800 */
[----:B0-----:R-:W5:Y:S01]  /*65a0*/  LDL.LU R6, [R1+0x94] ;  /* 0x0000940001067983 */ /* 0x001f620000300800 */
[----:B-1----:R-:W-:-:S06]  /*65b0*/  FADD.FTZ R59, R59, 1 ;  /* 0x3f8000003b3b7421 */ /* 0x002fcc0000010000 */
[----:B------:R-:W0:Y:S01]  /*65c0*/  MUFU.RCP R59, R59 ;  /* 0x0000003b003b7308 */ /* 0x000e220000001000 */
[----:B------:R-:W-:Y:S01]  /*65d0*/  F2FP.BF16.F32.PACK_AB R30, R34, R3 ;  /* 0x00000003221e723e */ /* 0x000fe200000010ff */
[----:B0-----:R-:W-:Y:S01]  /*65e0*/  FMUL.FTZ R59, R45, R59 ;  /* 0x0000003b2d3b7220 */ /* 0x001fe20000410000 */
[C---:B------:R-:W-:Y:S02]  /*65f0*/  PRMT R45, R35.reuse, 0x7610, R45 ;  /* 0x00007610232d7816 */ /* 0x040fe4000000002d */
[----:B------:R-:W-:-:S03]  /*6600*/  PRMT R35, R35, 0x7632, R35 ;  /* 0x0000763223237816 */ /* 0x000fc60000000023 */
[----:B----4-:R0:W-:Y:S04]  /*6610*/  STG.E.U16 desc[UR8][R8.64], R45 ;  /* 0x0000002d08007986 */ /* 0x0101e8000c101508 */
[----:B------:R1:W-:Y:S04]  /*6620*/  STG.E.U16 desc[UR8][R8.64+0x2], R35 ;  /* 0x0000022308007986 */ /* 0x0003e8000c101508 */
[----:B0-----:R-:W4:Y:S04]  /*6630*/  LDL.LU R45, [R1+0xc0] ;  /* 0x0000c000012d7983 */ /* 0x001f280000300800 */
[----:B------:R-:W5:Y:S04]  /*6640*/  LDL.LU R34, [R1+0x28] ;  /* 0x0000280001227983 */ /* 0x000f680000300800 */
[----:B------:R-:W5:Y:S04]  /*6650*/  LDL.LU R3, [R1+0x84] ;  /* 0x0000840001037983 */ /* 0x000f680000300800 */
[----:B-1----:R-:W4:Y:S01]  /*6660*/  LDL.LU R35, [R1+0xb8] ;  /* 0x0000b80001237983 */ /* 0x002f220000300800 */
[----:B------:R-:W-:-:S03]  /*6670*/  PRMT R31, R0, 0x7632, R31 ;  /* 0x00007632001f7816 */ /* 0x000fc6000000001f */
[----:B------:R-:W-:Y:S04]  /*6680*/  STG.E.U16 desc[UR8][R8.64+0x4], R0 ;  /* 0x0000040008007986 */ /* 0x000fe8000c101508 */
[----:B------:R0:W-:Y:S04]  /*6690*/  STG.E.U16 desc[UR8][R8.64+0x6], R31 ;  /* 0x0000061f08007986 */ /* 0x0001e8000c101508 */
[----:B------:R1:W-:Y:S01]  /*66a0*/  STG.E.U16 desc[UR8][R12.64], R30 ;  /* 0x0000001e0c007986 */ /* 0x0003e2000c101508 */
[----:B0-----:R-:W-:-:S03]  /*66b0*/  PRMT R8, R30, 0x7632, R8 ;  /* 0x000076321e087816 */ /* 0x001fc60000000008 */
[----:B------:R-:W5:Y:S01]  /*66c0*/  LDL.LU R31, [R1+0x34] ;  /* 0x00003400011f7983 */ /* 0x000f620000300800 */
[----:B--2---:R-:W-:Y:S02]  /*66d0*/  F2FP.BF16.F32.PACK_AB R9, R47, R2 ;  /* 0x000000022f09723e */ /* 0x004fe400000010ff */
[----:B----4-:R-:W-:Y:S02]  /*66e0*/  F2FP.BF16.F32.PACK_AB R0, R35, R45 ;  /* 0x0000002d2300723e */ /* 0x010fe400000010ff */
[----:B------:R-:W2:Y:S02]  /*66f0*/  LDL.LU R35, [R1+0x38] ;  /* 0x0000380001237983 */ /* 0x000ea40000300800 */
[----:B-1----:R-:W-:Y:S02]  /*6700*/  PRMT R30, R0, 0x7632, R30 ;  /* 0x00007632001e7816 */ /* 0x002fe4000000001e */
[----:B------:R-:W2:Y:S04]  /*6710*/  LDL.LU R2, [R1+0x40] ;  /* 0x0000400001027983 */ /* 0x000ea80000300800 */
[----:B------:R-:W4:Y:S04]  /*6720*/  LDL.LU R45, [R1+0x48] ;  /* 0x00004800012d7983 */ /* 0x000f280000300800 */
[----:B------:R-:W4:Y:S04]  /*6730*/  LDL.LU R47, [R1+0x4c] ;  /* 0x00004c00012f7983 */ /* 0x000f280000300800 */
[----:B------:R0:W-:Y:S04]  /*6740*/  STG.E.U16 desc[UR8][R12.64+0x6], R30 ;  /* 0x0000061e0c007986 */ /* 0x0001e8000c101508 */
[----:B------:R3:W-:Y:S04]  /*6750*/  STG.E.U16 desc[UR8][R12.64+0x4], R0 ;  /* 0x000004000c007986 */ /* 0x0007e8000c101508 */
[----:B0-----:R-:W4:Y:S01]  /*6760*/  LDL.LU R30, [R1+0x30] ;  /* 0x00003000011e7983 */ /* 0x001f220000300800 */
[----:B---3--:R-:W-:-:S03]  /*6770*/  F2FP.BF16.F32.PACK_AB R0, R21, R20 ;  /* 0x000000141500723e */ /* 0x008fc600000010ff */
[----:B------:R-:W3:Y:S04]  /*6780*/  LDL.LU R20, [R1+0x54] ;  /* 0x0000540001147983 */ /* 0x000ee80000300800 */
[----:B------:R-:W3:Y:S04]  /*6790*/  LDL.LU R21, [R1+0x58] ;  /* 0x0000580001157983 */ /* 0x000ee80000300800 */
[----:B------:R0:W-:Y:S04]  /*67a0*/  STG.E.U16 desc[UR8][R12.64+0x2], R8 ;  /* 0x000002080c007986 */ /* 0x0001e8000c101508 */
[----:B------:R5:W-:Y:S04]  /*67b0*/  STG.E.U16 desc[UR8][R14.64], R9 ;  /* 0x000000090e007986 */ /* 0x000be8000c101508 */
[----:B------:R1:W-:Y:S01]  /*67c0*/  STG.E.U16 desc[UR8][R14.64+0x4], R0 ;  /* 0x000004000e007986 */ /* 0x0003e2000c101508 */
[----:B0-----:R-:W-:-:S02]  /*67d0*/  PRMT R8, R9, 0x7632, R8 ;  /* 0x0000763209087816 */ /* 0x001fc40000000008 */
[----:B------:R-:W-:Y:S02]  /*67e0*/  PRMT R12, R0, 0x7632, R12 ;  /* 0x00007632000c7816 */ /* 0x000fe4000000000c */
[----:B-----5:R-:W-:Y:S01]  /*67f0*/  F2FP.BF16.F32.PACK_AB R9, R7, R6 ;  /* 0x000000060709723e */ /* 0x020fe200000010ff */
[----:B------:R0:W-:Y:S01]  /*6800*/  STG.E.U16 desc[UR8][R14.64+0x2], R8 ;  /* 0x000002080e007986 */ /* 0x0001e2000c101508 */
[----:B-1----:R-:W-:-:S03]  /*6810*/  F2FP.BF16.F32.PACK_AB R0, R34, R3 ;  /* 0x000000032200723e */ /* 0x002fc600000010ff */
[----:B------:R1:W-:Y:S04]  /*6820*/  STG.E.U16 desc[UR8][R14.64+0x6], R12 ;  /* 0x0000060c0e007986 */ /* 0x0003e8000c101508 */
[----:B------:R-:W5:Y:S01]  /*6830*/  LDL.LU R7, [R1+0x50] ;  /* 0x0000500001077983 */ /* 0x000f620000300800 */
[----:B0-----:R-:W-:-:S03]  /*6840*/  PRMT R8, R9, 0x7632, R8 ;  /* 0x0000763209087816 */ /* 0x001fc60000000008 */
[----:B------:R-:W-:Y:S01]  /*6850*/  STG.E.U16 desc[UR8][R16.64], R9 ;  /* 0x0000000910007986 */ /* 0x000fe2000c101508 */
[----:B-1----:R-:W-:-:S03]  /*6860*/  PRMT R12, R0, 0x7632, R12 ;  /* 0x00007632000c7816 */ /* 0x002fc6000000000c */
[----:B------:R-:W5:Y:S04]  /*6870*/  LDL.LU R6, [R1+0x60] ;  /* 0x0000600001067983 */ /* 0x000f680000300800 */
[----:B------:R-:W5:Y:S04]  /*6880*/  LDL.LU R34, [R1+0x2c] ;  /* 0x00002c0001227983 */ /* 0x000f680000300800 */
[----:B------:R2:W-:Y:S04]  /*6890*/  STG.E.U16 desc[UR8][R16.64+0x4], R0 ;  /* 0x0000040010007986 */ /* 0x0005e8000c101508 */
[----:B------:R-:W5:Y:S04]  /*68a0*/  LDL.LU R3, [R1+0x44] ;  /* 0x0000440001037983 */ /* 0x000f680000300800 */
[----:B------:R-:W-:Y:S04]  /*68b0*/  STG.E.U16 desc[UR8][R16.64+0x2], R8 ;  /* 0x0000020810007986 */ /* 0x000fe8000c101508 */
[----:B------:R0:W-:Y:S01]  /*68c0*/  STG.E.U16 desc[UR8][R16.64+0x6], R12 ;  /* 0x0000060c10007986 */ /* 0x0001e2000c101508 */
[----:B--2---:R-:W-:-:S03]  /*68d0*/  F2FP.BF16.F32.PACK_AB R0, R35, R2 ;  /* 0x000000022300723e */ /* 0x004fc600000010ff */
[----:B------:R-:W2:Y:S01]  /*68e0*/  LDL.LU R2, [R1+0x20] ;  /* 0x0000200001027983 */ /* 0x000ea20000300800 */
[----:B0-----:R-:W-:-:S03]  /*68f0*/  PRMT R12, R0, 0x7632, R12 ;  /* 0x00007632000c7816 */ /* 0x001fc6000000000c */
[----:B------:R3:W-:Y:S01]  /*6900*/  STG.E.U16 desc[UR8][R18.64+0x4], R0 ;  /* 0x0000040012007986 */ /* 0x0007e2000c101508 */
[----:B----4-:R-:W-:-:S03]  /*6910*/  F2FP.BF16.F32.PACK_AB R9, R30, R31 ;  /* 0x0000001f1e09723e */ /* 0x010fc600000010ff */
[----:B------:R-:W4:Y:S01]  /*6920*/  LDL.LU R30, [R1+0x18] ;  /* 0x00001800011e7983 */ /* 0x000f220000300800 */
[----:B------:R-:W-:-:S03]  /*6930*/  PRMT R8, R9, 0x7632, R8 ;  /* 0x0000763209087816 */ /* 0x000fc60000000008 */
[----:B------:R-:W4:Y:S04]  /*6940*/  LDL.LU R31, [R1+0x1c] ;  /* 0x00001c00011f7983 */ /* 0x000f280000300800 */
[----:B------:R0:W-:Y:S01]  /*6950*/  STG.E.U16 desc[UR8][R18.64], R9 ;  /* 0x0000000912007986 */ /* 0x0001e2000c101508 */
[----:B---3--:R-:W-:-:S03]  /*6960*/  F2FP.BF16.F32.PACK_AB R0, R20, R21 ;  /* 0x000000151400723e */ /* 0x008fc600000010ff */
[----:B------:R-:W3:Y:S01]  /*6970*/  LDL.LU R35, [R1+0xc] ;  /* 0x00000c0001237983 */ /* 0x000ee20000300800 */
[----:B0-----:R-:W-:-:S03]  /*6980*/  F2FP.BF16.F32.PACK_AB R9, R45, R47 ;  /* 0x0000002f2d09723e */ /* 0x001fc600000010ff */
[----:B------:R-:W3:Y:S04]  /*6990*/  LDL.LU R45, [R1+0x14] ;  /* 0x00001400012d7983 */ /* 0x000ee80000300800 */
[----:B------:R-:W3:Y:S04]  /*69a0*/  LDL.LU R47, [R1+0x4] ;  /* 0x00000400012f7983 */ /* 0x000ee80000300800 */
[----:B------:R-:W2:Y:S04]  /*69b0*/  LDL.LU R20, [R1+0x138] ;  /* 0x0001380001147983 */ /* 0x000ea80000300800 */
[----:B------:R-:W2:Y:S04]  /*69c0*/  LDL.LU R21, [R1+0x134] ;  /* 0x0001340001157983 */ /* 0x000ea80000300800 */
[----:B------:R0:W-:Y:S04]  /*69d0*/  STG.E.U16 desc[UR8][R18.64+0x2], R8 ;  /* 0x0000020812007986 */ /* 0x0001e8000c101508 */
[----:B------:R1:W-:Y:S01]  /*69e0*/  STG.E.U16 desc[UR8][R18.64+0x6], R12 ;  /* 0x0000060c12007986 */ /* 0x0003e2000c101508 */
[----:B0-----:R-:W-:-:S02]  /*69f0*/  PRMT R8, R9, 0x7632, R8 ;  /* 0x0000763209087816 */ /* 0x001fc40000000008 */
[----:B-1----:R-:W-:Y:S02]  /*6a00*/  PRMT R12, R0, 0x7632, R12 ;  /* 0x00007632000c7816 */ /* 0x002fe4000000000c */
[----:B-----5:R-:W-:Y:S01]  /*6a10*/  F2FP.BF16.F32.PACK_AB R13, R34, R3 ;  /* 0x00000003220d723e */ /* 0x020fe200000010ff */
[----:B--2---:R0:W-:Y:S04]  /*6a20*/  STG.E.U16 desc[UR8][R20.64], R9 ;  /* 0x0000000914007986 */ /* 0x0041e8000c101508 */
[----:B------:R-:W-:Y:S04]  /*6a30*/  STG.E.U16 desc[UR8][R20.64+0x2], R8 ;  /* 0x0000020814007986 */ /* 0x000fe8000c101508 */
[----:B------:R-:W-:Y:S01]  /*6a40*/  STG.E.U16 desc[UR8][R20.64+0x4], R0 ;  /* 0x0000040014007986 */ /* 0x000fe2000c101508 */
[----:B0-----:R-:W-:-:S03]  /*6a50*/  F2FP.BF16.F32.PACK_AB R9, R7, R6 ;  /* 0x000000060709723e */ /* 0x001fc600000010ff */
[----:B------:R-:W2:Y:S04]  /*6a60*/  LDL.LU R7, [R1+0x130] ;  /* 0x0001300001077983 */ /* 0x000ea80000300800 */
[----:B------:R-:W2:Y:S04]  /*6a70*/  LDL.LU R6, [R1+0x12c] ;  /* 0x00012c0001067983 */ /* 0x000ea80000300800 */
[----:B------:R-:W5:Y:S04]  /*6a80*/  LDL.LU R34, [R1+0x128] ;  /* 0x0001280001227983 */ /* 0x000f680000300800 */
[----:B------:R-:W5:Y:S04]  /*6a90*/  LDL.LU R3, [R1+0x124] ;  /* 0x0001240001037983 */ /* 0x000f680000300800 */
[----:B------:R0:W-:Y:S04]  /*6aa0*/  STG.E.U16 desc[UR8][R20.64+0x6], R12 ;  /* 0x0000060c14007986 */ /* 0x0001e8000c101508 */
[----:B0-----:R-:W4:Y:S01]  /*6ab0*/  LDL.LU R21, [R1+0x24] ;  /* 0x0000240001157983 */ /* 0x001f220000300800 */
[----:B------:R-:W-:-:S02]  /*6ac0*/  PRMT R14, R9, 0x7610, R14 ;  /* 0x00007610090e7816 */ /* 0x000fc4000000000e */
[----:B------:R-:W-:Y:S02]  /*6ad0*/  PRMT R15, R9, 0x7632, R15 ;  /* 0x00007632090f7816 */ /* 0x000fe4000000000f */
[----:B----4-:R-:W-:Y:S02]  /*6ae0*/  F2FP.BF16.F32.PACK_AB R9, R2, R21 ;  /* 0x000000150209723e */ /* 0x010fe400000010ff */
[----:B------:R-:W3:Y:S01]  /*6af0*/  LDL.LU R2, [R1+0x120] ;  /* 0x0001200001027983 */ /* 0x000ee20000300800 */
[----:B------:R-:W-:-:S03]  /*6b00*/  F2FP.BF16.F32.PACK_AB R0, R30, R31 ;  /* 0x0000001f1e00723e */ /* 0x000fc600000010ff */
[----:B------:R0:W-:Y:S01]  /*6b10*/  STG.E.U16 desc[UR8][R22.64], R14 ;  /* 0x0000000e16007986 */ /* 0x0001e2000c101508 */
[----:B------:R-:W-:Y:S02]  /*6b20*/  PRMT R17, R0, 0x7610, R17 ;  /* 0x0000761000117816 */ /* 0x000fe40000000011 */
[----:B-----5:R-:W-:Y:S02]  /*6b30*/  F2FP.BF16.F32.PACK_AB R34, R34, R3 ;  /* 0x000000032222723e */ /* 0x020fe400000010ff */
[----:B0-----:R-:W-:Y:S02]  /*6b40*/  PRMT R14, R0, 0x7632, R14 ;  /* 0x00007632000e7816 */ /* 0x001fe4000000000e */
[----:B------:R-:W-:Y:S02]  /*6b50*/  PRMT R16, R13, 0x7632, R16 ;  /* 0x000076320d107816 */ /* 0x000fe40000000010 */
[----:B---3--:R-:W-:Y:S02]  /*6b60*/  F2FP.BF16.F32.PACK_AB R0, R47, R2 ;  /* 0x000000022f00723e */ /* 0x008fe400000010ff */
[----:B------:R-:W3:Y:S04]  /*6b70*/  LDL.LU R2, [R1+0x11c] ;  /* 0x00011c0001027983 */ /* 0x000ee80000300800 */
[----:B------:R-:W4:Y:S01]  /*6b80*/  LDL.LU R3, [R1+0x118] ;  /* 0x0001180001037983 */ /* 0x000f220000300800 */
[----:B------:R-:W-:-:S02]  /*6b90*/  PRMT R12, R9, 0x7632, R12 ;  /* 0x00007632090c7816 */ /* 0x000fc4000000000c */
[----:B------:R-:W-:Y:S01]  /*6ba0*/  F2FP.BF16.F32.PACK_AB R8, R35, R45 ;  /* 0x0000002d2308723e */ /* 0x000fe200000010ff */
[----:B------:R-:W-:Y:S01]  /*6bb0*/  STG.E.U16 desc[UR8][R22.64+0x2], R15 ;  /* 0x0000020f16007986 */ /* 0x000fe2000c101508 */
[----:B--2---:R-:W-:Y:S02]  /*6bc0*/  F2FP.BF16.F32.PACK_AB R6, R7, R6 ;  /* 0x000000060706723e */ /* 0x004fe400000010ff */
[----:B------:R-:W-:Y:S01]  /*6bd0*/  F2FP.BF16.F32.PACK_AB R11, R42, R11 ;  /* 0x0000000b2a0b723e */ /* 0x000fe200000010ff */
[----:B------:R0:W-:Y:S01]  /*6be0*/  STG.E.U16 desc[UR8][R22.64+0x4], R13 ;  /* 0x0000040d16007986 */ /* 0x0001e2000c101508 */
[----:B------:R-:W-:-:S03]  /*6bf0*/  PRMT R7, R6, 0x7632, R7 ;  /* 0x0000763206077816 */ /* 0x000fc60000000007 */
[----:B------:R1:W-:Y:S01]  /*6c00*/  STG.E.U16 desc[UR8][R22.64+0x6], R16 ;  /* 0x0000061016007986 */ /* 0x0003e2000c101508 */
[----:B------:R-:W-:-:S03]  /*6c10*/  F2FP.BF16.F32.PACK_AB R43, R48, R43 ;  /* 0x0000002b302b723e */ /* 0x000fc600000010ff */
[----:B------:R2:W-:Y:S01]  /*6c20*/  STG.E.U16 desc[UR8][R24.64], R9 ;  /* 0x0000000918007986 */ /* 0x0005e2000c101508 */
[----:B------:R-:W-:-:S03]  /*6c30*/  F2FP.BF16.F32.PACK_AB R51, R52, R51 ;  /* 0x000000333433723e */ /* 0x000fc600000010ff */
[----:B------:R-:W-:Y:S01]  /*6c40*/  STG.E.U16 desc[UR8][R24.64+0x2], R12 ;  /* 0x0000020c18007986 */ /* 0x000fe2000c101508 */
[----:B0-----:R-:W-:-:S03]  /*6c50*/  PRMT R13, R8, 0x7632, R13 ;  /* 0x00007632080d7816 */ /* 0x001fc6000000000d */
[----:B------:R-:W-:Y:S01]  /*6c60*/  STG.E.U16 desc[UR8][R24.64+0x4], R17 ;  /* 0x0000041118007986 */ /* 0x000fe2000c101508 */
[----:B-1----:R-:W-:-:S03]  /*6c70*/  PRMT R16, R34, 0x7632, R16 ;  /* 0x0000763222107816 */ /* 0x002fc60000000010 */
[----:B------:R-:W-:Y:S01]  /*6c80*/  STG.E.U16 desc[UR8][R24.64+0x6], R14 ;  /* 0x0000060e18007986 */ /* 0x000fe2000c101508 */
[----:B--2---:R-:W-:-:S03]  /*6c90*/  PRMT R9, R0, 0x7632, R9 ;  /* 0x0000763200097816 */ /* 0x004fc60000000009 */
[----:B------:R0:W-:Y:S01]  /*6ca0*/  STG.E.U16 desc[UR8][R26.64+0x4], R0 ;  /* 0x000004001a007986 */ /* 0x0001e2000c101508 */
[----:B------:R-:W-:Y:S02]  /*6cb0*/  F2FP.BF16.F32.PACK_AB R49, R50, R49 ;  /* 0x000000313231723e */ /* 0x000fe400000010ff */
[----:B------:R-:W-:Y:S01]  /*6cc0*/  F2FP.BF16.F32.PACK_AB R54, R55, R54 ;  /* 0x000000363736723e */ /* 0x000fe200000010ff */
[----:B------:R-:W-:Y:S01]  /*6cd0*/  STG.E.U16 desc[UR8][R26.64], R8 ;  /* 0x000000081a007986 */ /* 0x000fe2000c101508 */
[----:B------:R-:W-:-:S03]  /*6ce0*/  F2FP.BF16.F32.PACK_AB R56, R57, R56 ;  /* 0x000000383938723e */ /* 0x000fc600000010ff */
[----:B------:R-:W-:Y:S01]  /*6cf0*/  STG.E.U16 desc[UR8][R26.64+0x2], R13 ;  /* 0x0000020d1a007986 */ /* 0x000fe2000c101508 */
[----:B0-----:R-:W-:-:S03]  /*6d00*/  PRMT R0, R11, 0x7632, R0 ;  /* 0x000076320b007816 */ /* 0x001fc60000000000 */
[----:B------:R-:W-:Y:S01]  /*6d10*/  STG.E.U16 desc[UR8][R26.64+0x6], R9 ;  /* 0x000006091a007986 */ /* 0x000fe2000c101508 */
[----:B------:R-:W-:-:S03]  /*6d20*/  PRMT R14, R43, 0x7632, R14 ;  /* 0x000076322b0e7816 */ /* 0x000fc6000000000e */
[----:B------:R-:W-:Y:S01]  /*6d30*/  STG.E.U16 desc[UR8][R32.64], R34 ;  /* 0x0000002220007986 */ /* 0x000fe2000c101508 */
[----:B------:R-:W-:-:S03]  /*6d40*/  F2FP.BF16.F32.PACK_AB R44, R44, R53 ;  /* 0x000000352c2c723e */ /* 0x000fc600000010ff */
[----:B------:R-:W-:Y:S01]  /*6d50*/  STG.E.U16 desc[UR8][R32.64+0x2], R16 ;  /* 0x0000021020007986 */ /* 0x000fe2000c101508 */
[----:B------:R-:W-:-:S03]  /*6d60*/  F2FP.BF16.F32.PACK_AB R10, R61, R10 ;  /* 0x0000000a3d0a723e */ /* 0x000fc600000010ff */
[----:B------:R0:W-:Y:S04]  /*6d70*/  STG.E.U16 desc[UR8][R32.64+0x4], R6 ;  /* 0x0000040620007986 */ /* 0x0001e8000c101508 */
[----:B------:R1:W-:Y:S01]  /*6d80*/  STG.E.U16 desc[UR8][R32.64+0x6], R7 ;  /* 0x0000060720007986 */ /* 0x0003e2000c101508 */
[----:B------:R-:W-:-:S03]  /*6d90*/  F2FP.BF16.F32.PACK_AB R46, R58, R46 ;  /* 0x0000002e3a2e723e */ /* 0x000fc600000010ff */
[----:B------:R2:W-:Y:S01]  /*6da0*/  STG.E.U16 desc[UR8][R28.64+0x6], R0 ;  /* 0x000006001c007986 */ /* 0x0005e2000c101508 */
[----:B------:R-:W-:Y:S02]  /*6db0*/  F2FP.BF16.F32.PACK_AB R59, R60, R59 ;  /* 0x0000003b3c3b723e */ /* 0x000fe400000010ff */
[----:B0-----:R-:W-:Y:S02]  /*6dc0*/  PRMT R6, R51, 0x7632, R6 ;  /* 0x0000763233067816 */ /* 0x001fe40000000006 */
[----:B-1----:R-:W-:Y:S01]  /*6dd0*/  PRMT R7, R49, 0x7632, R7 ;  /* 0x0000763231077816 */ /* 0x002fe20000000007 */
[----:B------:R-:W-:Y:S01]  /*6de0*/  STG.E.U16 desc[UR8][R28.64], R43 ;  /* 0x0000002b1c007986 */ /* 0x000fe2000c101508 */
[----:B--2---:R-:W-:-:S03]  /*6df0*/  PRMT R0, R54, 0x7632, R0 ;  /* 0x0000763236007816 */ /* 0x004fc60000000000 */
[----:B------:R-:W-:Y:S01]  /*6e00*/  STG.E.U16 desc[UR8][R28.64+0x2], R14 ;  /* 0x0000020e1c007986 */ /* 0x000fe2000c101508 */
[----:B------:R-:W-:-:S03]  /*6e10*/  PRMT R20, R56, 0x7632, R20 ;  /* 0x0000763238147816 */ /* 0x000fc60000000014 */
[----:B------:R-:W-:Y:S01]  /*6e20*/  STG.E.U16 desc[UR8][R28.64+0x4], R11 ;  /* 0x0000040b1c007986 */ /* 0x000fe2000c101508 */
[----:B------:R-:W-:-:S03]  /*6e30*/  PRMT R18, R44, 0x7632, R18 ;  /* 0x000076322c127816 */ /* 0x000fc60000000012 */
[----:B------:R-:W-:Y:S01]  /*6e40*/  STG.E.U16 desc[UR8][R4.64], R51 ;  /* 0x0000003304007986 */ /* 0x000fe2000c101508 */
[----:B------:R-:W-:-:S03]  /*6e50*/  PRMT R19, R46, 0x7632, R19 ;  /* 0x000076322e137816 */ /* 0x000fc60000000013 */
        /* <DEDUP_REMOVED lines=18> */
[----:B---3--:R-:W-:-:S04]  /*6f80*/  IADD3 R2, P0, R2, 0x7, RZ ;  /* 0x0000000702027810 */ /* 0x008fc80007f1e0ff */
[----:B----4-:R-:W-:Y:S02]  /*6f90*/  IADD3.X R3, RZ, R3, RZ, P0, !PT ;  /* 0x00000003ff037210 */ /* 0x010fe400007fe4ff */
[----:B------:R-:W-:-:S04]  /*6fa0*/  ISETP.GE.U32.AND P0, PT, R2, UR10, PT ;  /* 0x0000000a02007c0c */ /* 0x000fc8000bf06070 */
[----:B------:R-:W-:-:S13]  /*6fb0*/  ISETP.GE.AND.EX P0, PT, R3, UR5, PT, P0 ;  /* 0x0000000503007c0c */ /* 0x000fda000bf06300 */
[----:B--2---:R-:W-:Y:S05]  /*6fc0*/  @!P0 BRA `(.L_x_1102) ;  /* 0xffffff90006c8947 */ /* 0x004fea000383ffff */
[----:B------:R-:W-:Y:S05]  /*6fd0*/  EXIT ;  /* 0x000000000000794d */ /* 0x000fea0003800000 */
.L_x_1103:
        /* <DEDUP_REMOVED lines=10> */
.L_x_2250:


//--------------------- .text._ZN13group_norm_v214gn_cuda_kernelI13__nv_bfloat16Li480ELi2ELi16ELi120ELi1024ELb1ELi32ELi960ELi960ELi4ELb1ELi9ELb0ELb0ENS_16CompileConditionILi900EEEEEvPT_PKS4_S7_S7_flPfS8_Pj --------------------------
	.section	.text._ZN13group_norm_v214gn_cuda_kernelI13__nv_bfloat16Li480ELi2ELi16ELi120ELi1024ELb1ELi32ELi960ELi960ELi4ELb1ELi9ELb0ELb0ENS_16CompileConditionILi900EEEEEvPT_PKS4_S7_S7_flPfS8_Pj,"ax",@progbits
	.align	128
        .global         _ZN13group_norm_v214gn_cuda_kernelI13__nv_bfloat16Li480ELi2ELi16ELi120ELi1024ELb1ELi32ELi960ELi960ELi4ELb1ELi9ELb0ELb0ENS_16CompileConditionILi900EEEEEvPT_PKS4_S7_S7_flPfS8_Pj
        .type           _ZN13group_norm_v214gn_cuda_kernelI13__nv_bfloat16Li480ELi2ELi16ELi120ELi1024ELb1ELi32ELi960ELi960ELi4ELb1ELi9ELb0ELb0ENS_16CompileConditionILi900EEEEEvPT_PKS4_S7_S7_flPfS8_Pj,@function
        .size           _ZN13group_norm_v214gn_cuda_kernelI13__nv_bfloat16Li480ELi2ELi16ELi120ELi1024ELb1ELi32ELi960ELi960ELi4ELb1ELi9ELb0ELb0ENS_16CompileConditionILi900EEEEEvPT_PKS4_S7_S7_flPfS8_Pj,(.L_x_2251 - _ZN13group_norm_v214gn_cuda_kernelI13__nv_bfloat16Li480ELi2ELi16ELi120ELi1024ELb1ELi32ELi960ELi960ELi4ELb1ELi9ELb0ELb0ENS_16CompileConditionILi900EEEEEvPT_PKS4_S7_S7_flPfS8_Pj)
        .other          _ZN13group_norm_v214gn_cuda_kernelI13__nv_bfloat16Li480ELi2ELi16ELi120ELi1024ELb1ELi32ELi960ELi960ELi4ELb1ELi9ELb0ELb0ENS_16CompileConditionILi900EEEEEvPT_PKS4_S7_S7_flPfS8_Pj,@"STO_CUDA_ENTRY STV_DEFAULT"
_ZN13group_norm_v214gn_cuda_kernelI13__nv_bfloat16Li480ELi2ELi16ELi120ELi1024ELb1ELi32ELi960ELi960ELi4ELb1ELi9ELb0ELb0ENS_16CompileConditionILi900EEEEEvPT_PKS4_S7_S7_flPfS8_Pj:
.text._ZN13group_norm_v214gn_cuda_kernelI13__nv_bfloat16Li480ELi2ELi16ELi120ELi1024ELb1ELi32ELi960ELi960ELi4ELb1ELi9ELb0ELb0ENS_16CompileConditionILi900EEEEEvPT_PKS4_S7_S7_flPfS8_Pj:
        /* <DEDUP_REMOVED lines=24> */
.L_x_1112:
        /* <DEDUP_REMOVED lines=672> */
.L_x_1105:
[----:B------:R-:W-:Y:S05]  /*2b80*/  BSYNC B0 ;  /* 0x0000000000007941 */ /* 0x000fea0003800000 */
.L_x_1104:
        /* <DEDUP_REMOVED lines=20> */
.L_x_1107:
[----:B------:R-:W-:Y:S05]  /*2cd0*/  BSYNC B0 ;  /* 0x0000000000007941 */ /* 0x000fea0003800000 */
.L_x_1106:
        /* <DEDUP_REMOVED lines=61> */
.L_x_1109:
[----:B------:R-:W2:Y:S04]  /*30b0*/  LD.E.STRONG.GPU R29, desc[UR8][R10.64] ;  /* 0x000000080a1d7980 */ /* 0x000ea8000c10f900 */
[----:B--2---:R-:W-:Y:S01]  /*30c0*/  CCTL.IVALL ;  /* 0x00000000ff00798f */ /* 0x004fe20002000000 */
[----:B------:R-:W-:Y:S05]  /*30d0*/  YIELD ;  /* 0x0000000000007946 */ /* 0x000fea0003800000 */
[----:B-----5:R-:W-:-:S04]  /*30e0*/  LOP3.LUT R29, R29, R28, RZ, 0x3c, !PT ;  /* 0x0000001c1d1d7212 */ /* 0x020fc800078e3cff */
[----:B------:R-:W-:-:S13]  /*30f0*/  ISETP.GT.AND P0, PT, R29, -0x1, PT ;  /* 0xffffffff1d00780c */ /* 0x000fda0003f04270 */
[----:B------:R-:W-:Y:S05]  /*3100*/  @P0 BRA `(.L_x_1109) ;  /* 0xfffffffc00e80947 */ /* 0x000fea000383ffff */
.L_x_1108:
        /* <DEDUP_REMOVED lines=80> */
.L_x_1111:
[----:B------:R-:W-:Y:S05]  /*3610*/  BSYNC B0 ;  /* 0x0000000000007941 */ /* 0x000fea0003800000 */
.L_x_1110:
        /* <DEDUP_REMOVED lines=924> */
.L_x_1113:
        /* <DEDUP_REMOVED lines=10> */
.L_x_2251:


//--------------------- .text._ZN13group_norm_v218gn_bwd_cuda_kernelI6__halfLi480ELi3ELi32ELi60ELi1024ELb0ELb1ELi8ELi960ELi960ELi4ELb1ELi2ELb0ELb0ELNS_15WgradSyncMethodE3ENS_16CompileConditionILi900EEEEEvPT_S6_S6_PKS5_S8_S8_S8_PKfflPfPj --------------------------
	.section	.text._ZN13group_norm_v218gn_bwd_cuda_kernelI6__halfLi480ELi3ELi32ELi60ELi1024ELb0ELb1ELi8ELi960ELi960ELi4ELb1ELi2ELb0ELb0ELNS_15WgradSyncMethodE3ENS_16CompileConditionILi900EEEEEvPT_S6_S6_PKS5_S8_S8_S8_PKfflPfPj,"ax",@progbits
	.align	128
        .global         _ZN13group_norm_v218gn_bwd_cuda_kernelI6__halfLi480ELi3ELi32ELi60ELi1024ELb0ELb1ELi8ELi960ELi960ELi4ELb1ELi2ELb0ELb0ELNS_15WgradSyncMethodE3ENS_16CompileConditionILi900EEEEEvPT_S6_S6_PKS5_S8_S8_S8_PKfflPfPj
        .type           _ZN13group_norm_v218gn_bwd_cuda_kernelI6__halfLi480ELi3ELi32ELi60ELi1024ELb0ELb1ELi8ELi960ELi960ELi4ELb1ELi2ELb0ELb0ELNS_15WgradSyncMethodE3ENS_16CompileConditionILi900EEEEEvPT_S6_S6_PKS5_S8_S8_S8_PKfflPfPj,@function
        .size           _ZN13group_norm_v218gn_bwd_cuda_kernelI6__halfLi480ELi3ELi32ELi60ELi1024ELb0ELb1ELi8ELi960ELi960ELi4ELb1ELi2ELb0ELb0ELNS_15WgradSyncMethodE3ENS_16CompileConditionILi900EEEEEvPT_S6_S6_PKS5_S8_S8_S8_PKfflPfPj,(.L_x_2252 - _ZN13group_norm_v218gn_bwd_cuda_kernelI6__halfLi480ELi3ELi32ELi60ELi1024ELb0ELb1ELi8ELi960ELi960ELi4ELb1ELi2ELb0ELb0ELNS_15WgradSyncMethodE3ENS_16CompileConditionILi900EEEEEvPT_S6_S6_PKS5_S8_S8_S8_PKfflPfPj)
        .other          _ZN13group_norm_v218gn_bwd_cuda_kernelI6__halfLi480ELi3ELi32ELi60ELi1024ELb0ELb1ELi8ELi960ELi960ELi4ELb1ELi2ELb0ELb0ELNS_15WgradSyncMethodE3ENS_16CompileConditionILi900EEEEEvPT_S6_S6_PKS5_S8_S8_S8_PKfflPfPj,@"STO_CUDA_ENTRY STV_DEFAULT"
_ZN13group_norm_v218gn_bwd_cuda_kernelI6__halfLi480ELi3ELi32ELi60ELi1024ELb0ELb1ELi8ELi960ELi960ELi4ELb1ELi2ELb0ELb0ELNS_15WgradSyncMethodE3ENS_16CompileConditionILi900EEEEEvPT_S6_S6_PKS5_S8_S8_S8_PKfflPfPj:
.text._ZN13group_norm_v218gn_bwd_cuda_kernelI6__halfLi480ELi3ELi32ELi60ELi1024ELb0ELb1ELi8ELi960ELi960ELi4ELb1ELi2ELb0ELb0ELNS_15WgradSyncMethodE3ENS_16CompileConditionILi900EEEEEvPT_S6_S6_PKS5_S8_S8_S8_PKfflPfPj:
        /* <DEDUP_REMOVED lines=32> */
.L_x_1116:
[----:B------:R-:W2:Y:S04]  /*0200*/  LD.E.STRONG.GPU R0, desc[UR12][R2.64] ;  /* 0x0000000c02007980 */ /* 0x000ea8000c10f900 */
[----:B--2---:R-:W-:Y:S01]  /*0210*/  CCTL.IVALL ;  /* 0x00000000ff00798f */ /* 0x004fe20002000000 */
[----:B------:R-:W-:Y:S05]  /*0220*/  YIELD ;  /* 0x0000000000007946 */ /* 0x000fea0003800000 */
[----:B-----5:R-:W-:-:S04]  /*0230*/  LOP3.LUT R0, R0, R5, RZ, 0x3c, !PT ;  /* 0x0000000500007212 */ /* 0x020fc800078e3cff */
[----:B------:R-:W-:-:S13]  /*0240*/  ISETP.GT.AND P0, PT, R0, -0x1, PT ;  /* 0xffffffff0000780c */ /* 0x000fda0003f04270 */
[----:B------:R-:W-:Y:S05]  /*0250*/  @P0 BRA `(.L_x_1116) ;  /* 0xfffffffc00e80947 */ /* 0x000fea000383ffff */
.L_x_1115:
[----:B------:R-:W-:Y:S05]  /*0260*/  WARPSYNC.ALL ;  /* 0x0000000000007948 */ /* 0x000fea0003800000 */
[----:B------:R-:W-:Y:S06]  /*0270*/  BAR.SYNC.DEFER_BLOCKING 0x0 ;  /* 0x0000000000007b1d */ /* 0x000fec0000010000 */
[----:B------:R-:W-:Y:S05]  /*0280*/  BRA `(.L_x_1117) ;  /* 0x0000003400647947 */ /* 0x000fea0003800000 */
.L_x_1114:
[----:B------:R-:W0:Y:S01]  /*0290*/  S2R R9, SR_TID.X ;  /* 0x0000000000097919 */ /* 0x000e220000002100 */
[----:B------:R-:W1:Y:S01]  /*02a0*/  S2UR UR8, SR_CgaCtaId ;  /* 0x00000000000879c3 */ /* 0x000e620000008800 */
[----:B------:R-:W-:Y:S01]  /*02b0*/  UMOV UR4, 0x400 ;  /* 0x0000040000047882 */ /* 0x000fe20000000000 */
[----:B------:R-:W-:Y:S01]  /*02c0*/  CS2R R16, SRZ ;  /* 0x0000000000107805 */ /* 0x000fe2000001ff00 */
[----:B------:R-:W-:Y:S01]  /*02d0*/  UIADD3 UR4, UR4, 0x3c00, URZ ;  /* 0x00003c0004047890 */ /* 0x000fe2000fffe03f */
[----:B------:R-:W-:Y:S02]  /*02e0*/  CS2R R14, SRZ ;  /* 0x00000000000e7805 */ /* 0x000fe4000001ff00 */
[----:B------:R-:W-:Y:S02]  /*02f0*/  CS2R R12, SRZ ;  /* 0x00000000000c7805 */ /* 0x000fe4000001ff00 */
[----:B------:R-:W-:Y:S01]  /*0300*/  CS2R R10, SRZ ;  /* 0x00000000000a7805 */ /* 0x000fe2000001ff00 */
        /* <DEDUP_REMOVED lines=33> */
[----:B------:R1:W-:Y:S02]  /*0520*/  STL [R1+0x70], R0 ;  /* 0x0000700001007387 */ /* 0x0003e40000100800 */
.L_x_1133:
[----:B-12---:R-:W0:Y:S01]  /*0530*/  S2R R0, SR_TID.X ;  /* 0x0000000000007919 */ /* 0x006e220000002100 */
[----:B------:R-:W-:Y:S01]  /*0540*/  ULOP3.LUT UR10, UR9, 0x1, URZ, 0xc0, !UPT ;  /* 0x00000001090a7892 */ /* 0x000fe2000f8ec03f */
[----:B------:R-:W1:Y:S01]  /*0550*/  LDC.64 R6, c[0x0][0x238] ;  /* 0x00008e00ff067b82 */ /* 0x000e620000000a00 */
[----:B------:R-:W-:Y:S01]  /*0560*/  USHF.R.U64 UR11, UR9, 0x1, UR5 ;  /* 0x00000001090b7899 */ /* 0x000fe20008001205 */
[----:B------:R-:W-:Y:S01]  /*0570*/  STL [R1+0xa0], R14 ;  /* 0x0000a00e01007387 */ /* 0x000fe20000100800 */
[----:B------:R-:W-:Y:S02]  /*0580*/  UIMAD UR15, UR10, 0x3c0, URZ ;  /* 0x000003c00a0f78a4 */ /* 0x000fe4000f8e023f */
[----:B------:R-:W-:Y:S01]  /*0590*/  USHF.L.U32 UR10, UR17, 0x3, URZ ;  /* 0x00000003110a7899 */ /* 0x000fe2000800063f */
[----:B-----5:R2:W-:Y:S01]  /*05a0*/  STL [R1+0x9c], R13 ;  /* 0x00009c0d01007387 */ /* 0x0205e20000100800 */
[----:B------:R-:W-:Y:S01]  /*05b0*/  USHF.R.U32.HI UR14, URZ, 0x1, UR5 ;  /* 0x000000013f0e7899 */ /* 0x000fe20008011605 */
[----:B------:R-:W-:Y:S01]  /*05c0*/  MOV R9, UR11 ;  /* 0x0000000b00097c02 */ /* 0x000fe20008000f00 */
[----:B------:R-:W-:Y:S01]  /*05d0*/  ULOP3.LUT UR10, UR10, 0x3f8, URZ, 0xc0, !UPT ;  /* 0x000003f80a0a7892 */ /* 0x000fe2000f8ec03f */
[----:B------:R-:W-:Y:S01]  /*05e0*/  STL [R1+0x94], R12 ;  /* 0x0000940c01007387 */ /* 0x000fe20000100800 */
[----:B------:R-:W-:Y:S01]  /*05f0*/  ULDC.64 UR18, c[0x0][0x248] ;  /* 0x0000920000127ab9 */ /* 0x000fe20000000a00 */
[----:B------:R-:W-:-:S02]  /*0600*/  UIMAD UR11, UR14, 0x1e0000, URZ ;  /* 0x001e00000e0b78a4 */ /* 0x000fc4000f8e023f */
[----:B------:R-:W-:Y:S01]  /*0610*/  IMAD.U32 R18, RZ, RZ, UR14 ;  /* 0x0000000eff127e24 */ /* 0x000fe2000f8e00ff */
[----:B------:R3:W-:Y:S04]  /*0620*/  STL [R1+0x90], R11 ;  /* 0x0000900b01007387 */ /* 0x0007e80000100800 */
[----:B------:R-:W-:Y:S01]  /*0630*/  STL [R1+0x8c], R10 ;  /* 0x00008c0a01007387 */ /* 0x000fe20000100800 */
[----:B0-----:R-:W-:-:S05]  /*0640*/  IMAD.WIDE.U32 R2, R0, -0x77777777, RZ ;  /* 0x8888888900027825 */ /* 0x001fca00078e00ff */
[----:B--2---:R-:W-:-:S05]  /*0650*/  SHF.R.U32.HI R13, RZ, 0x7, R3 ;  /* 0x00000007ff0d7819 */ /* 0x004fca0000011603 */
[C---:B------:R-:W-:Y:S01]  /*0660*/  IMAD R14, R13.reuse, -0xf0, R0 ;  /* 0xffffff100d0e7824 */ /* 0x040fe200078e0200 */
[----:B------:R-:W-:-:S04]  /*0670*/  IADD3 R0, R13, UR10, RZ ;  /* 0x0000000a0d007c10 */ /* 0x000fc8000fffe0ff */
[----:B------:R-:W-:Y:S01]  /*0680*/  LEA R4, R14, UR15, 0x2 ;  /* 0x0000000f0e047c11 */ /* 0x000fe2000f8e10ff */
[----:B------:R-:W-:-:S03]  /*0690*/  IMAD R0, R0, 0x780, RZ ;  /* 0x0000078000007824 */ /* 0x000fc600078e02ff */
[----:B------:R-:W-:Y:S01]  /*06a0*/  SHF.R.S32.HI R5, RZ, 0x1f, R4 ;  /* 0x0000001fff057819 */ /* 0x000fe20000011404 */
[----:B------:R-:W-:-:S05]  /*06b0*/  IMAD.WIDE.U32 R2, R4, -0x77777777, RZ ;  /* 0x8888888904027825 */ /* 0x000fca00078e00ff */
[----:B------:R-:W-:Y:S01]  /*06c0*/  SHF.R.U32.HI R8, RZ, 0x5, R3 ;  /* 0x00000005ff087819 */ /* 0x000fe20000011603 */
[----:B------:R-:W-:-:S04]  /*06d0*/  IMAD.WIDE.U32 R2, R9, 0x1e0000, R4 ;  /* 0x001e000009027825 */ /* 0x000fc800078e0004 */
[----:B------:R0:W-:Y:S01]  /*06e0*/  STL [R1+0x68], R8 ;  /* 0x0000680801007387 */ /* 0x0001e20000100800 */
[----:B------:R-:W-:Y:S02]  /*06f0*/  IADD3 R5, P1, R0, R2, RZ ;  /* 0x0000000200057210 */ /* 0x000fe40007f3e0ff */
[----:B------:R-:W-:Y:S01]  /*0700*/  IADD3 R3, R3, UR11, RZ ;  /* 0x0000000b03037c10 */ /* 0x000fe2000fffe0ff */
[----:B------:R-:W-:Y:S02]  /*0710*/  ULDC.64 UR10, c[0x0][0x230] ;  /* 0x00008c00000a7ab9 */ /* 0x000fe40000000a00 */
[----:B---3--:R-:W-:Y:S01]  /*0720*/  IMAD.SHL.U32 R11, R5, 0x2, RZ ;  /* 0x00000002050b7824 */ /* 0x008fe200078e00ff */
[----:B0-----:R-:W-:-:S04]  /*0730*/  LEA R8, P0, R9, R8, 0x5 ;  /* 0x0000000809087211 */ /* 0x001fc800078028ff */
[----:B------:R-:W-:Y:S02]  /*0740*/  LEA.HI.X R9, R9, RZ, R18, 0x5, P0 ;  /* 0x000000ff09097211 */ /* 0x000fe400000f2c12 */
[----:B------:R-:W-:-:S04]  /*0750*/  LEA R18, P0, R8, UR18, 0x3 ;  /* 0x0000001208127c11 */ /* 0x000fc8000f8018ff */
[----:B------:R-:W-:Y:S01]  /*0760*/  LEA.HI.X R19, R8, UR19, R9, 0x3, P0 ;  /* 0x0000001308137c11 */ /* 0x000fe200080f1c09 */
[----:B------:R-:W-:Y:S01]  /*0770*/  ULDC.64 UR18, c[0x0][0x228] ;  /* 0x00008a0000127ab9 */ /* 0x000fe20000000a00 */
[----:B------:R-:W-:-:S04]  /*0780*/  IADD3.X R8, RZ, R3, RZ, P1, !PT ;  /* 0x00000003ff087210 */ /* 0x000fc80000ffe4ff */
[----:B------:R-:W2:Y:S01]  /*0790*/  LDG.E.64.CONSTANT R18, desc[UR12][R18.64] ;  /* 0x0000000c12127981 */ /* 0x000ea2000c1e9b00 */
[----:B------:R-:W-:Y:S01]  /*07a0*/  SHF.L.U64.HI R10, R5, 0x1, R8 ;  /* 0x00000001050a7819 */ /* 0x000fe20000010208 */
[----:B-1----:R-:W-:Y:S01]  /*07b0*/  IMAD.WIDE R4, R4, 0x2, R6 ;  /* 0x0000000204047825 */ /* 0x002fe200078e0206 */
[C---:B------:R-:W-:Y:S01]  /*07c0*/  IADD3 R26, P0, R11.reuse, UR10, RZ ;  /* 0x0000000a0b1a7c10 */ /* 0x040fe2000ff1e0ff */
[----:B------:R-:W-:Y:S01]  /*07d0*/  STL [R1+0x50], R11 ;  /* 0x0000500b01007387 */ /* 0x000fe20000100800 */
[----:B------:R-:W-:Y:S02]  /*07e0*/  IADD3 R36, P1, R11, UR18, RZ ;  /* 0x000000120b247c10 */ /* 0x000fe4000ff3e0ff */
[C---:B------:R-:W-:Y:S01]  /*07f0*/  IADD3.X R27, R10.reuse, UR11, RZ, P0, !PT ;  /* 0x0000000b0a1b7c10 */ /* 0x040fe200087fe4ff */
[----:B------:R-:W3:Y:S01]  /*0800*/  LDG.E.64.CONSTANT R4, desc[UR12][R4.64] ;  /* 0x0000000c04047981 */ /* 0x000ee2000c1e9b00 */
[----:B------:R-:W-:Y:S02]  /*0810*/  IADD3.X R37, R10, UR19, RZ, P1, !PT ;  /* 0x000000130a257c10 */ /* 0x000fe40008ffe4ff */
[----:B------:R-:W-:Y:S01]  /*0820*/  IADD3 R7, R0, 0xf00, RZ ;  /* 0x00000f0000077810 */ /* 0x000fe20007ffe0ff */
[----:B------:R-:W-:Y:S04]  /*0830*/  STL [R1+0x64], R10 ;  /* 0x0000640a01007387 */ /* 0x000fe80000100800 */
[----:B------:R-:W4:Y:S04]  /*0840*/  LDG.E.64.CONSTANT R26, desc[UR12][R26.64] ;  /* 0x0000000c1a1a7981 */ /* 0x000f28000c1e9b00 */
[----:B------:R-:W5:Y:S01]  /*0850*/  LDG.E.64.CONSTANT R36, desc[UR12][R36.64] ;  /* 0x0000000c24247981 */ /* 0x000f62000c1e9b00 */
[----:B------:R-:W-:-:S04]  /*0860*/  IADD3 R7, P0, R7, R2, RZ ;  /* 0x0000000207077210 */ /* 0x000fc80007f1e0ff */
[----:B------:R-:W-:Y:S01]  /*0870*/  IADD3.X R6, RZ, R3, RZ, P0, !PT ;  /* 0x00000003ff067210 */ /* 0x000fe200007fe4ff */
[----:B------:R-:W-:-:S03]  /*0880*/  IMAD.SHL.U32 R9, R7, 0x2, RZ ;  /* 0x0000000207097824 */ /* 0x000fc600078e00ff */
[----:B------:R-:W-:Y:S02]  /*0890*/  SHF.L.U64.HI R8, R7, 0x1, R6 ;  /* 0x0000000107087819 */ /* 0x000fe40000010206 */
[C---:B------:R-:W-:Y:S02]  /*08a0*/  IADD3 R6, P0, R9.reuse, UR10, RZ ;  /* 0x0000000a09067c10 */ /* 0x040fe4000ff1e0ff */
[----:B------:R-:W-:Y:S01]  /*08b0*/  IADD3 R34, P1, R9, UR18, RZ ;  /* 0x0000001209227c10 */ /* 0x000fe2000ff3e0ff */
[----:B------:R-:W-:Y:S01]  /*08c0*/  STL [R1+0x5c], R9 ;  /* 0x00005c0901007387 */ /* 0x000fe20000100800 */
[C---:B------:R-:W-:Y:S02]  /*08d0*/  IADD3.X R7, R8.reuse, UR11, RZ, P0, !PT ;  /* 0x0000000b08077c10 */ /* 0x040fe400087fe4ff */
[----:B------:R-:W-:Y:S01]  /*08e0*/  IADD3.X R35, R8, UR19, RZ, P1, !PT ;  /* 0x0000001308237c10 */ /* 0x000fe20008ffe4ff */
[----:B------:R0:W-:Y:S04]  /*08f0*/  STL [R1+0x60], R8 ;  /* 0x0000600801007387 */ /* 0x0001e80000100800 */
[----:B------:R-:W5:Y:S04]  /*0900*/  LDG.E.64.CONSTANT R6, desc[UR12][R6.64] ;  /* 0x0000000c06067981 */ /* 0x000f68000c1e9b00 */
[----:B------:R-:W5:Y:S01]  /*0910*/  LDG.E.64.CONSTANT R34, desc[UR12][R34.64] ;  /* 0x0000000c22227981 */ /* 0x000f62000c1e9b00 */
[----:B0-----:R-:W-:-:S04]  /*0920*/  IADD3 R8, R0, 0x1e00, RZ ;  /* 0x00001e0000087810 */ /* 0x001fc80007ffe0ff */
[----:B------:R-:W-:-:S04]  /*0930*/  IADD3 R8, P0, R8, R2, RZ ;  /* 0x0000000208087210 */ /* 0x000fc80007f1e0ff */
[----:B------:R-:W-:Y:S01]  /*0940*/  IADD3.X R9, RZ, R3, RZ, P0, !PT ;  /* 0x00000003ff097210 */ /* 0x000fe200007fe4ff */
[----:B------:R-:W-:Y:S01]  /*0950*/  IMAD.SHL.U32 R11, R8, 0x2, RZ ;  /* 0x00000002080b7824 */ /* 0x000fe200078e00ff */
[----:B------:R-:W-:Y:S02]  /*0960*/  IADD3 R0, R0, 0x2d00, RZ ;  /* 0x00002d0000007810 */ /* 0x000fe40007ffe0ff */
[----:B------:R-:W-:Y:S02]  /*0970*/  SHF.L.U64.HI R10, R8, 0x1, R9 ;  /* 0x00000001080a7819 */ /* 0x000fe40000010209 */
[----:B------:R-:W-:-:S04]  /*0980*/  IADD3 R8, P0, R11, UR10, RZ ;  /* 0x0000000a0b087c10 */ /* 0x000fc8000ff1e0ff */
[----:B------:R-:W-:Y:S02]  /*0990*/  IADD3.X R9, R10, UR11, RZ, P0, !PT ;  /* 0x0000000b0a097c10 */ /* 0x000fe400087fe4ff */
[----:B------:R-:W-:Y:S01]  /*09a0*/  IADD3 R0, P0, R0, R2, RZ ;  /* 0x0000000200007210 */ /* 0x000fe20007f1e0ff */
[----:B------:R0:W-:Y:S01]  /*09b0*/  STL [R1+0x54], R11 ;  /* 0x0000540b01007387 */ /* 0x0001e20000100800 */
[----:B------:R-:W-:Y:S02]  /*09c0*/  IADD3 R24, P1, R11, UR18, RZ ;  /* 0x000000120b187c10 */ /* 0x000fe4000ff3e0ff */
[----:B------:R-:W-:Y:S01]  /*09d0*/  IADD3.X R3, RZ, R3, RZ, P0, !PT ;  /* 0x00000003ff037210 */ /* 0x000fe200007fe4ff */
[----:B------:R1:W-:Y:S04]  /*09e0*/  STL [R1+0x58], R10 ;  /* 0x0000580a01007387 */ /* 0x0003e80000100800 */
[----:B------:R-:W5:Y:S01]  /*09f0*/  LDG.E.64.CONSTANT R8, desc[UR12][R8.64] ;  /* 0x0000000c08087981 */ /* 0x000f62000c1e9b00 */
[----:B0-----:R-:W-:Y:S01]  /*0a00*/  IMAD.SHL.U32 R11, R0, 0x2, RZ ;  /* 0x00000002000b7824 */ /* 0x001fe200078e00ff */
[----:B------:R-:W-:-:S04]  /*0a10*/  IADD3.X R25, R10, UR19, RZ, P1, !PT ;  /* 0x000000130a197c10 */ /* 0x000fc80008ffe4ff */
[C---:B------:R-:W-:Y:S01]  /*0a20*/  IADD3 R22, P0, R11.reuse, UR10, RZ ;  /* 0x0000000a0b167c10 */ /* 0x040fe2000ff1e0ff */
[----:B------:R-:W-:Y:S01]  /*0a30*/  ULDC UR10, c[0x0][0x250] ;  /* 0x00009400000a7ab9 */ /* 0x000fe20000000800 */
[----:B-1----:R-:W-:Y:S01]  /*0a40*/  SHF.L.U64.HI R10, R0, 0x1, R3 ;  /* 0x00000001000a7819 */ /* 0x002fe20000010203 */
[----:B------:R-:W-:Y:S01]  /*0a50*/  STL [R1+0x48], R11 ;  /* 0x0000480b01007387 */ /* 0x000fe20000100800 */
[----:B------:R-:W-:Y:S02]  /*0a60*/  IADD3 R20, P1, R11, UR18, RZ ;  /* 0x000000120b147c10 */ /* 0x000fe4000ff3e0ff */
[C---:B------:R-:W-:Y:S01]  /*0a70*/  IADD3.X R23, R10.reuse, UR11, RZ, P0, !PT ;  /* 0x0000000b0a177c10 */ /* 0x040fe200087fe4ff */
[----:B------:R5:W-:Y:S01]  /*0a80*/  STL [R1+0x4c], R10 ;  /* 0x00004c0a01007387 */ /* 0x000be20000100800 */
[----:B------:R-:W-:-:S03]  /*0a90*/  IADD3.X R21, R10, UR19, RZ, P1, !PT ;  /* 0x000000130a157c10 */ /* 0x000fc60008ffe4ff */
[----:B------:R-:W5:Y:S04]  /*0aa0*/  LDG.E.64.CONSTANT R24, desc[UR12][R24.64] ;  /* 0x0000000c18187981 */ /* 0x000f68000c1e9b00 */
[----:B------:R-:W5:Y:S04]  /*0ab0*/  LDG.E.64.CONSTANT R22, desc[UR12][R22.64] ;  /* 0x0000000c16167981 */ /* 0x000f68000c1e9b00 */
[----:B------:R-:W5:Y:S01]  /*0ac0*/  LDG.E.64.CONSTANT R20, desc[UR12][R20.64] ;  /* 0x0000000c14147981 */ /* 0x000f62000c1e9b00 */
[----:B--2---:R-:W-:-:S06]  /*0ad0*/  FADD.FTZ R0, R19, UR10 ;  /* 0x0000000a13007e21 */ /* 0x004fcc0008010000 */
[----:B------:R-:W0:Y:S01]  /*0ae0*/  MUFU.RSQ R0, R0 ;  /* 0x0000000000007308 */ /* 0x000e220000001400 */
[----:B---3--:R-:W-:Y:S02]  /*0af0*/  HADD2.F32 R2, -RZ, R4.H0_H0 ;  /* 0x20000004ff027230 */ /* 0x008fe40000004100 */
[--C-:B----4-:R-:W-:Y:S02]  /*0b00*/  HADD2.F32 R19, -RZ, R26.reuse.H0_H0 ;  /* 0x2000001aff137230 */ /* 0x110fe40000004100 */
[----:B------:R-:W-:Y:S02]  /*0b10*/  HADD2.F32 R26, -RZ, R26.H1_H1 ;  /* 0x3000001aff1a7230 */ /* 0x000fe40000004100 */
[----:B-----5:R-:W-:Y:S02]  /*0b20*/  HADD2.F32 R10, -RZ, R36.H0_H0 ;  /* 0x20000024ff0a7230 */ /* 0x020fe40000004100 */
[----:B------:R-:W-:Y:S01]  /*0b30*/  FADD.FTZ R19, -R18, R19 ;  /* 0x0000001312137221 */ /* 0x000fe20000010100 */
[----:B------:R-:W-:-:S02]  /*0b40*/  HADD2.F32 R3, -RZ, R4.H1_H1 ;  /* 0x30000004ff037230 */ /* 0x000fc40000004100 */
[----:B------:R-:W-:Y:S01]  /*0b50*/  FADD.FTZ R4, -R18, R26 ;  /* 0x0000001a12047221 */ /* 0x000fe20000010100 */
[----:B------:R-:W-:Y:S02]  /*0b60*/  HADD2.F32 R12, -RZ, R36.H1_H1 ;  /* 0x30000024ff0c7230 */ /* 0x000fe40000004100 */
[----:B------:R-:W-:Y:S01]  /*0b70*/  FMUL.FTZ R28, R10, R2 ;  /* 0x000000020a1c7220 */ /* 0x000fe20000410000 */
[----:B0-----:R-:W-:Y:S01]  /*0b80*/  FMUL.FTZ R11, R0, R19 ;  /* 0x00000013000b7220 */ /* 0x001fe20000410000 */
[----:B------:R0:W-:Y:S01]  /*0b90*/  STL [R1+0x8], R10 ;  /* 0x0000080a01007387 */ /* 0x0001e20000100800 */
[----:B------:R-:W-:Y:S02]  /*0ba0*/  HADD2.F32 R26, -RZ, R27.H0_H0 ;  /* 0x2000001bff1a7230 */ /* 0x000fe40000004100 */
[----:B------:R-:W-:Y:S01]  /*0bb0*/  FMUL.FTZ R19, R12, R3 ;  /* 0x000000030c137220 */ /* 0x000fe20000410000 */
[----:B------:R-:W-:Y:S01]  /*0bc0*/  FFMA.FTZ R28, R11, R28, RZ ;  /* 0x0000001c0b1c7223 */ /* 0x000fe200000100ff */
[----:B------:R-:W-:Y:S01]  /*0bd0*/  STL [R1+0x4], R12 ;  /* 0x0000040c01007387 */ /* 0x000fe20000100800 */
[----:B0-----:R-:W-:Y:S01]  /*0be0*/  FMUL.FTZ R10, R0, R4 ;  /* 0x00000004000a7220 */ /* 0x001fe20000410000 */
[----:B------:R-:W-:-:S03]  /*0bf0*/  FADD.FTZ R26, -R18, R26 ;  /* 0x0000001a121a7221 */ /* 0x000fc60000010100 */
[----:B------:R-:W-:Y:S01]  /*0c00*/  FFMA.FTZ R19, R10, R19, R28 ;  /* 0x000000130a137223 */ /* 0x000fe2000001001c */
[----:B------:R-:W-:Y:S01]  /*0c10*/  HADD2.F32 R28, -RZ, R27.H1_H1 ;  /* 0x3000001bff1c7230 */ /* 0x000fe20000004100 */
[----:B------:R0:W-:Y:S01]  /*0c20*/  STL [R1+0x28], R11 ;  /* 0x0000280b01007387 */ /* 0x0001e20000100800 */
[----:B------:R-:W-:-:S03]  /*0c30*/  HADD2.F32 R4, -RZ, R5.H0_H0 ;  /* 0x20000005ff047230 */ /* 0x000fc60000004100 */
[----:B------:R1:W-:Y:S01]  /*0c40*/  STL [R1+0x38], R10 ;  /* 0x0000380a01007387 */ /* 0x0003e20000100800 */
[----:B0-----:R-:W-:Y:S02]  /*0c50*/  HADD2.F32 R11, -RZ, R37.H0_H0 ;  /* 0x20000025ff0b7230 */ /* 0x001fe40000004100 */
[----:B-1----:R-:W-:Y:S01]  /*0c60*/  FMUL.FTZ R10, R0, R26 ;  /* 0x0000001a000a7220 */ /* 0x002fe20000410000 */
[----:B------:R-:W-:Y:S02]  /*0c70*/  FADD.FTZ R26, -R18, R28 ;  /* 0x0000001c121a7221 */ /* 0x000fe40000010100 */
[----:B------:R-:W-:Y:S01]  /*0c80*/  FMUL.FTZ R27, R11, R4 ;  /* 0x000000040b1b7220 */ /* 0x000fe20000410000 */
[----:B------:R-:W-:Y:S01]  /*0c90*/  STL [R1], R11 ;  /* 0x0000000b01007387 */ /* 0x000fe20000100800 */
[----:B------:R-:W-:-:S03]  /*0ca0*/  FMUL.FTZ R29, R0, R26 ;  /* 0x0000001a001d7220 */ /* 0x000fc60000410000 */
[----:B------:R-:W-:Y:S01]  /*0cb0*/  STL [R1+0x44], R10 ;  /* 0x0000440a01007387 */ /* 0x000fe20000100800 */
[----:B------:R-:W-:-:S03]  /*0cc0*/  FFMA.FTZ R19, R10, R27, R19 ;  /* 0x0000001b0a137223 */ /* 0x000fc60000010013 */
[----:B------:R0:W-:Y:S04]  /*0cd0*/  STL [R1+0x98], R10 ;  /* 0x0000980a01007387 */ /* 0x0001e80000100800 */
[----:B------:R-:W-:Y:S04]  /*0ce0*/  STL [R1+0x40], R29 ;  /* 0x0000401d01007387 */ /* 0x000fe80000100800 */
[----:B0-----:R-:W2:Y:S01]  /*0cf0*/  LDL R10, [R1+0x8] ;  /* 0x00000800010a7983 */ /* 0x001ea20000100800 */
[----:B------:R-:W-:Y:S02]  /*0d00*/  HADD2.F32 R5, -RZ, R5.H1_H1 ;  /* 0x30000005ff057230 */ /* 0x000fe40000004100 */
[----:B------:R-:W-:-:S02]  /*0d10*/  HADD2.F32 R37, -RZ, R37.H1_H1 ;  /* 0x30000025ff257230 */ /* 0x000fc40000004100 */
[----:B------:R-:W-:-:S03]  /*0d20*/  HADD2.F32 R28, -RZ, R6.H0_H0 ;  /* 0x20000006ff1c7230 */ /* 0x000fc60000004100 */
[----:B------:R-:W-:Y:S01]  /*0d30*/  FMUL.FTZ R27, R37, R5 ;  /* 0x00000005251b7220 */ /* 0x000fe20000410000 */
[----:B------:R-:W-:Y:S02]  /*0d40*/  HADD2.F32 R36, -RZ, R34.H0_H0 ;  /* 0x20000022ff247230 */ /* 0x000fe40000004100 */
[----:B------:R-:W-:Y:S01]  /*0d50*/  FADD.FTZ R26, -R18, R28 ;  /* 0x0000001c121a7221 */ /* 0x000fe20000010100 */
[----:B------:R-:W-:Y:S01]  /*0d60*/  FFMA.FTZ R19, R29, R27, R19 ;  /* 0x0000001b1d137223 */ /* 0x000fe20000010013 */
[----:B------:R-:W-:Y:S02]  /*0d70*/  HADD2.F32 R27, -RZ, R6.H1_H1 ;  /* 0x30000006ff1b7230 */ /* 0x000fe40000004100 */
[----:B------:R-:W-:Y:S01]  /*0d80*/  FMUL.FTZ R28, R0, R26 ;  /* 0x0000001a001c7220 */ /* 0x000fe20000410000 */
[----:B------:R-:W-:Y:S01]  /*0d90*/  FMUL.FTZ R6, R2, R36 ;  /* 0x0000002402067220 */ /* 0x000fe20000410000 */
[----:B------:R-:W-:Y:S02]  /*0da0*/  HADD2.F32 R34, -RZ, R34.H1_H1 ;  /* 0x30000022ff227230 */ /* 0x000fe40000004100 */
[----:B------:R-:W-:Y:S01]  /*0db0*/  FADD.FTZ R26, -R18, R27 ;  /* 0x0000001b121a7221 */ /* 0x000fe20000010100 */
[----:B------:R-:W-:Y:S01]  /*0dc0*/  FFMA.FTZ R19, R28, R6, R19 ;  /* 0x000000061c137223 */ /* 0x000fe20000010013 */
[----:B------:R-:W-:-:S02]  /*0dd0*/  HADD2.F32 R27, -RZ, R7.H0_H0 ;  /* 0x20000007ff1b7230 */ /* 0x000fc40000004100 */
[----:B------:R-:W-:Y:S01]  /*0de0*/  FMUL.FTZ R6, R3, R34 ;  /* 0x0000002203067220 */ /* 0x000fe20000410000 */
[----:B------:R-:W-:Y:S01]  /*0df0*/  FMUL.FTZ R26, R0, R26 ;  /* 0x0000001a001a7220 */ /* 0x000fe20000410000 */
[----:B------:R-:W-:Y:S01]  /*0e00*/  STL [R1+0x3c], R28 ;  /* 0x00003c1c01007387 */ /* 0x000fe20000100800 */
[--C-:B------:R-:W-:Y:S02]  /*0e10*/  HADD2.F32 R33, -RZ, R35.reuse.H0_H0 ;  /* 0x20000023ff217230 */ /* 0x100fe40000004100 */
[----:B------:R-:W-:Y:S01]  /*0e20*/  FADD.FTZ R27, -R18, R27 ;  /* 0x0000001b121b7221 */ /* 0x000fe20000010100 */
[----:B------:R-:W-:Y:S01]  /*0e30*/  FFMA.FTZ R19, R26, R6, R19 ;  /* 0x000000061a137223 */ /* 0x000fe20000010013 */
[----:B------:R0:W-:Y:S01]  /*0e40*/  STL [R1+0x34], R26 ;  /* 0x0000341a01007387 */ /* 0x0001e20000100800 */
[----:B------:R-:W-:Y:S02]  /*0e50*/  HADD2.F32 R32, -RZ, R35.H1_H1 ;  /* 0x30000023ff207230 */ /* 0x000fe40000004100 */
[----:B------:R-:W-:Y:S01]  /*0e60*/  FMUL.FTZ R6, R4, R33 ;  /* 0x0000002104067220 */ /* 0x000fe20000410000 */
[----:B------:R-:W-:Y:S01]  /*0e70*/  FMUL.FTZ R27, R0, R27 ;  /* 0x0000001b001b7220 */ /* 0x000fe20000410000 */
[----:B0-----:R-:W-:-:S02]  /*0e80*/  HADD2.F32 R26, -RZ, R7.H1_H1 ;  /* 0x30000007ff1a7230 */ /* 0x001fc40000004100 */
[----:B------:R-:W-:-:S03]  /*0e90*/  HADD2.F32 R7, -RZ, R8.H0_H0 ;  /* 0x20000008ff077230 */ /* 0x000fc60000004100 */
[----:B------:R-:W-:Y:S01]  /*0ea0*/  FADD.FTZ R26, -R18, R26 ;  /* 0x0000001a121a7221 */ /* 0x000fe20000010100 */
[----:B------:R-:W-:Y:S01]  /*0eb0*/  FFMA.FTZ R19, R27, R6, R19 ;  /* 0x000000061b137223 */ /* 0x000fe20000010013 */
[----:B------:R-:W-:Y:S01]  /*0ec0*/  FMUL.FTZ R6, R5, R32 ;  /* 0x0000002005067220 */ /* 0x000fe20000410000 */
[----:B------:R-:W-:Y:S02]  /*0ed0*/  HADD2.F32 R8, -RZ, R8.H1_H1 ;  /* 0x30000008ff087230 */ /* 0x000fe40000004100 */
[----:B------:R-:W-:Y:S01]  /*0ee0*/  FMUL.FTZ R26, R0, R26 ;  /* 0x0000001a001a7220 */ /* 0x000fe20000410000 */
[--C-:B------:R-:W-:Y:S02]  /*0ef0*/  HADD2.F32 R31, -RZ, R24.reuse.H0_H0 ;  /* 0x20000018ff1f7230 */ /* 0x100fe40000004100 */
[----:B------:R-:W-:Y:S01]  /*0f00*/  FADD.FTZ R7, -R18, R7 ;  /* 0x0000000712077221 */ /* 0x000fe20000010100 */
[----:B------:R-:W-:Y:S01]  /*0f10*/  STL [R1+0x30], R27 ;  /* 0x0000301b01007387 */ /* 0x000fe20000100800 */
[----:B------:R-:W-:Y:S01]  /*0f20*/  FFMA.FTZ R19, R26, R6, R19 ;  /* 0x000000061a137223 */ /* 0x000fe20000010013 */
[----:B------:R-:W-:-:S02]  /*0f30*/  HADD2.F32 R6, -RZ, R24.H1_H1 ;  /* 0x30000018ff067230 */ /* 0x000fc40000004100 */
[----:B------:R-:W-:Y:S01]  /*0f40*/  FADD.FTZ R8, -R18, R8 ;  /* 0x0000000812087221 */ /* 0x000fe20000010100 */
[----:B------:R0:W-:Y:S01]  /*0f50*/  STL [R1+0x2c], R26 ;  /* 0x00002c1a01007387 */ /* 0x0001e20000100800 */
[----:B------:R-:W-:Y:S02]  /*0f60*/  FMUL.FTZ R24, R2, R31 ;  /* 0x0000001f02187220 */ /* 0x000fe40000410000 */
[C---:B------:R-:W-:Y:S01]  /*0f70*/  FMUL.FTZ R8, R0.reuse, R8 ;  /* 0x0000000800087220 */ /* 0x040fe20000410000 */
[----:B0-----:R-:W-:Y:S01]  /*0f80*/  FMUL.FTZ R26, R0, R7 ;  /* 0x00000007001a7220 */ /* 0x001fe20000410000 */
[----:B------:R-:W-:-:S03]  /*0f90*/  FMUL.FTZ R7, R3, R6 ;  /* 0x0000000603077220 */ /* 0x000fc60000410000 */
[----:B------:R-:W-:Y:S01]  /*0fa0*/  FFMA.FTZ R19, R26, R24, R19 ;  /* 0x000000181a137223 */ /* 0x000fe20000010013 */
[----:B------:R0:W-:Y:S01]  /*0fb0*/  STL [R1+0x24], R26 ;  /* 0x0000241a01007387 */ /* 0x0001e20000100800 */
[----:B------:R-:W-:Y:S02]  /*0fc0*/  HADD2.F32 R24, -RZ, R9.H1_H1 ;  /* 0x30000009ff187230 */ /* 0x000fe40000004100 */
[----:B------:R-:W-:Y:S01]  /*0fd0*/  FFMA.FTZ R19, R8, R7, R19 ;  /* 0x0000000708137223 */ /* 0x000fe20000010013 */
[----:B------:R1:W-:Y:S01]  /*0fe0*/  STL [R1+0x20], R8 ;  /* 0x0000200801007387 */ /* 0x0003e20000100800 */
[----:B------:R-:W-:Y:S02]  /*0ff0*/  HADD2.F32 R7, -RZ, R25.H0_H0 ;  /* 0x20000019ff077230 */ /* 0x000fe40000004100 */
[----:B0-----:R-:W-:Y:S02]  /*1000*/  HADD2.F32 R26, -RZ, R9.H0_H0 ;  /* 0x20000009ff1a7230 */ /* 0x001fe40000004100 */
[----:B-1----:R-:W-:-:S03]  /*1010*/  HADD2.F32 R8, -RZ, R25.H1_H1 ;  /* 0x30000019ff087230 */ /* 0x002fc60000004100 */
[----:B------:R-:W-:Y:S01]  /*1020*/  FADD.FTZ R26, -R18, R26 ;  /* 0x0000001a121a7221 */ /* 0x000fe20000010100 */
[----:B------:R-:W-:Y:S01]  /*1030*/  FMUL.FTZ R9, R4, R7 ;  /* 0x0000000704097220 */ /* 0x000fe20000410000 */
[----:B------:R-:W-:Y:S02]  /*1040*/  FADD.FTZ R24, -R18, R24 ;  /* 0x0000001812187221 */ /* 0x000fe40000010100 */
[C---:B------:R-:W-:Y:S02]  /*1050*/  FMUL.FTZ R28, R0.reuse, R26 ;  /* 0x0000001a001c7220 */ /* 0x040fe40000410000 */
[----:B------:R-:W-:Y:S02]  /*1060*/  FMUL.FTZ R24, R0, R24 ;  /* 0x0000001800187220 */ /* 0x000fe40000410000 */
[----:B------:R-:W-:Y:S01]  /*1070*/  FFMA.FTZ R19, R28, R9, R19 ;  /* 0x000000091c137223 */ /* 0x000fe20000010013 */
[----:B------:R-:W-:Y:S01]  /*1080*/  FMUL.FTZ R9, R5, R8 ;  /* 0x0000000805097220 */ /* 0x000fe20000410000 */
[----:B------:R0:W-:Y:S01]  /*1090*/  STL [R1+0x1c], R28 ;  /* 0x00001c1c01007387 */ /* 0x0001e20000100800 */
[----:B------:R-:W-:-:S02]  /*10a0*/  HADD2.F32 R26, -RZ, R22.H0_H0 ;  /* 0x20000016ff1a7230 */ /* 0x000fc40000004100 */
[----:B------:R-:W-:Y:S01]  /*10b0*/  FFMA.FTZ R19, R24, R9, R19 ;  /* 0x0000000918137223 */ /* 0x000fe20000010013 */
[----:B------:R-:W-:Y:S01]  /*10c0*/  STL [R1+0x88], R36 ;  /* 0x0000882401007387 */ /* 0x000fe20000100800 */
[----:B------:R-:W-:-:S03]  /*10d0*/  HADD2.F32 R9, -RZ, R20.H0_H0 ;  /* 0x20000014ff097230 */ /* 0x000fc60000004100 */
[----:B------:R1:W-:Y:S01]  /*10e0*/  STL [R1+0x18], R24 ;  /* 0x0000181801007387 */ /* 0x0003e20000100800 */
[----:B------:R-:W-:Y:S01]  /*10f0*/  FADD.FTZ R26, -R18, R26 ;  /* 0x0000001a121a7221 */ /* 0x000fe20000010100 */
[----:B0-----:R-:W-:Y:S02]  /*1100*/  HADD2.F32 R28, -RZ, R20.H1_H1 ;  /* 0x30000014ff1c7230 */ /* 0x001fe40000004100 */
[----:B-1----:R-:W-:-:S05]  /*1110*/  HADD2.F32 R24, -RZ, R22.H1_H1 ;  /* 0x30000016ff187230 */ /* 0x002fca0000004100 */
[----:B------:R-:W-:Y:S01]  /*1120*/  FADD.FTZ R20, -R18, R24 ;  /* 0x0000001812147221 */ /* 0x000fe20000010100 */
[----:B------:R-:W-:Y:S01]  /*1130*/  FMUL.FTZ R24, R3, R28 ;  /* 0x0000001c03187220 */ /* 0x000fe20000410000 */
[--C-:B------:R-:W-:Y:S02]  /*1140*/  HADD2.F32 R29, -RZ, R21.reuse.H0_H0 ;  /* 0x20000015ff1d7230 */ /* 0x100fe40000004100 */
[----:B------:R-:W-:Y:S02]  /*1150*/  HADD2.F32 R30, -RZ, R21.H1_H1 ;  /* 0x30000015ff1e7230 */ /* 0x000fe40000004100 */
[----:B--2---:R-:W-:-:S04]  /*1160*/  FFMA.FTZ R27, R10, R2, RZ ;  /* 0x000000020a1b7223 */ /* 0x004fc800000100ff */
[----:B------:R-:W-:-:S04]  /*1170*/  FFMA.FTZ R27, R12, R3, R27 ;  /* 0x000000030c1b7223 */ /* 0x000fc8000001001b */
[----:B------:R-:W-:-:S04]  /*1180*/  FFMA.FTZ R25, R11, R4, R27 ;  /* 0x000000040b197223 */ /* 0x000fc8000001001b */
[----:B------:R-:W-:-:S04]  /*1190*/  FFMA.FTZ R25, R37, R5, R25 ;  /* 0x0000000525197223 */ /* 0x000fc80000010019 */
[----:B------:R-:W-:-:S04]  /*11a0*/  FFMA.FTZ R25, R2, R36, R25 ;  /* 0x0000002402197223 */ /* 0x000fc80000010019 */
[----:B------:R-:W-:-:S04]  /*11b0*/  FFMA.FTZ R25, R3, R34, R25 ;  /* 0x0000002203197223 */ /* 0x000fc80000010019 */
[----:B------:R-:W-:Y:S01]  /*11c0*/  FFMA.FTZ R22, R4, R33, R25 ;  /* 0x0000002104167223 */ /* 0x000fe20000010019 */
[----:B------:R-:W-:Y:S01]  /*11d0*/  FMUL.FTZ R25, R2, R9 ;  /* 0x0000000902197220 */ /* 0x000fe20000410000 */
[----:B------:R-:W-:Y:S02]  /*11e0*/  FMUL.FTZ R27, R0, R26 ;  /* 0x0000001a001b7220 */ /* 0x000fe40000410000 */
[----:B------:R-:W-:Y:S02]  /*11f0*/  FFMA.FTZ R22, R5, R32, R22 ;  /* 0x0000002005167223 */ /* 0x000fe40000010016 */
[----:B------:R-:W-:Y:S02]  /*1200*/  FFMA.FTZ R19, R27, R25, R19 ;  /* 0x000000191b137223 */ /* 0x000fe40000010013 */
[----:B------:R-:W-:Y:S01]  /*1210*/  FFMA.FTZ R22, R2, R31, R22 ;  /* 0x0000001f02167223 */ /* 0x000fe20000010016 */
[----:B------:R-:W-:-:S03]  /*1220*/  FMUL.FTZ R25, R0, R20 ;  /* 0x0000001400197220 */ /* 0x000fc60000410000 */
[----:B------:R-:W-:Y:S01]  /*1230*/  FFMA.FTZ R20, R3, R6, R22 ;  /* 0x0000000603147223 */ /* 0x000fe20000010016 */
[----:B------:R-:W-:Y:S01]  /*1240*/  FFMA.FTZ R19, R25, R24, R19 ;  /* 0x0000001819137223 */ /* 0x000fe20000010013 */
[----:B------:R-:W-:Y:S02]  /*1250*/  HFMA2.MMA R24, -RZ, RZ, 0, 1.430511474609375e-06 ;  /* 0x00000018ff187435 */ /* 0x000fe400000001ff */
[----:B------:R-:W-:Y:S01]  /*1260*/  FFMA.FTZ R20, R4, R7, R20 ;  /* 0x0000000704147223 */ /* 0x000fe20000010014 */
[----:B------:R0:W-:Y:S03]  /*1270*/  STL [R1+0x14], R27 ;  /* 0x0000141b01007387 */ /* 0x0001e60000100800 */
[----:B------:R-:W-:-:S04]  /*1280*/  FFMA.FTZ R20, R5, R8, R20 ;  /* 0x0000000805147223 */ /* 0x000fc80000010014 */
[----:B------:R-:W-:Y:S01]  /*1290*/  FFMA.FTZ R21, R2, R9, R20 ;  /* 0x0000000902157223 */ /* 0x000fe20000010014 */
[----:B0-----:R-:W2:Y:S01]  /*12a0*/  LDL R27, [R1+0x38] ;  /* 0x00003800011b7983 */ /* 0x001ea20000100800 */
[----:B------:R-:W-:-:S03]  /*12b0*/  IMAD R20, R14, R24, UR8 ;  /* 0x000000080e147e24 */ /* 0x000fc6000f8e0218 */
[----:B------:R-:W-:Y:S04]  /*12c0*/  STL [R1+0x10], R25 ;  /* 0x0000101901007387 */ /* 0x000fe80000100800 */
[----:B------:R-:W-:Y:S04]  /*12d0*/  STL [R1+0x80], R25 ;  /* 0x0000801901007387 */ /* 0x000fe80000100800 */
[----:B------:R0:W-:Y:S04]  /*12e0*/  STL [R1+0x84], R9 ;  /* 0x0000840901007387 */ /* 0x0001e80000100800 */
[----:B------:R-:W2:Y:S04]  /*12f0*/  LDL.LU R14, [R1+0xa0] ;  /* 0x0000a000010e7983 */ /* 0x000ea80000300800 */
[----:B------:R-:W3:Y:S01]  /*1300*/  LDL R24, [R1+0x28] ;  /* 0x0000280001187983 */ /* 0x000ee20000100800 */
[----:B------:R-:W-:-:S02]  /*1310*/  HADD2.F32 R22, -RZ, R23.H0_H0 ;  /* 0x20000017ff167230 */ /* 0x000fc40000004100 */
[----:B------:R-:W-:Y:S02]  /*1320*/  HADD2.F32 R23, -RZ, R23.H1_H1 ;  /* 0x30000017ff177230 */ /* 0x000fe40000004100 */
[----:B------:R-:W-:Y:S01]  /*1330*/  FFMA.FTZ R21, R3, R28, R21 ;  /* 0x0000001c03157223 */ /* 0x000fe20000010015 */
[----:B------:R-:W-:Y:S01]  /*1340*/  LEA R20, R13, R20, 0x3 ;  /* 0x000000140d147211 */ /* 0x000fe200078e18ff */
[C---:B------:R-:W-:Y:S01]  /*1350*/  FADD.FTZ R22, -R18.reuse, R22 ;  /* 0x0000001612167221 */ /* 0x040fe20000010100 */
[----:B------:R-:W4:Y:S01]  /*1360*/  LDL R36, [R1+0x40] ;  /* 0x0000400001247983 */ /* 0x000f220000100800 */
[----:B------:R-:W-:Y:S02]  /*1370*/  FADD.FTZ R23, -R18, R23 ;  /* 0x0000001712177221 */ /* 0x000fe40000010100 */
[----:B------:R-:W-:Y:S01]  /*1380*/  FMUL.FTZ R26, R0, R22 ;  /* 0x00000016001a7220 */ /* 0x000fe20000410000 */
[----:B------:R-:W-:Y:S01]  /*1390*/  FMUL.FTZ R22, R4, R29 ;  /* 0x0000001d04167220 */ /* 0x000fe20000410000 */
[----:B------:R-:W-:Y:S01]  /*13a0*/  FMUL.FTZ R18, R5, R30 ;  /* 0x0000001e05127220 */ /* 0x000fe20000410000 */
[----:B------:R-:W-:Y:S01]  /*13b0*/  FMUL.FTZ R35, R0, R23 ;  /* 0x0000001700237220 */ /* 0x000fe20000410000 */
[----:B------:R-:W-:Y:S01]  /*13c0*/  FFMA.FTZ R21, R4, R29, R21 ;  /* 0x0000001d04157223 */ /* 0x000fe20000010015 */
[----:B------:R-:W-:-:S04]  /*13d0*/  FFMA.FTZ R19, R26, R22, R19 ;  /* 0x000000161a137223 */ /* 0x000fc80000010013 */
[----:B------:R-:W-:Y:S01]  /*13e0*/  FFMA.FTZ R19, R35, R18, R19 ;  /* 0x0000001223137223 */ /* 0x000fe20000010013 */
[----:B------:R-:W-:Y:S01]  /*13f0*/  FFMA.FTZ R18, R5, R30, R21 ;  /* 0x0000001e05127223 */ /* 0x000fe20000010015 */
[----:B------:R-:W-:Y:S01]  /*1400*/  STL [R1+0xc], R26 ;  /* 0x00000c1a01007387 */ /* 0x000fe20000100800 */
[----:B------:R-:W-:-:S03]  /*1410*/  FADD.FTZ R17, R10, R17 ;  /* 0x000000110a117221 */ /* 0x000fc60000010000 */
[----:B------:R-:W5:Y:S01]  /*1420*/  LDL.LU R13, [R1+0x9c] ;  /* 0x00009c00010d7983 */ /* 0x000f620000300800 */
[----:B------:R-:W-:-:S03]  /*1430*/  FADD.FTZ R15, R12, R15 ;  /* 0x0000000f0c0f7221 */ /* 0x000fc60000010000 */
[----:B------:R1:W-:Y:S04]  /*1440*/  STS.64 [R20], R18 ;  /* 0x0000001214007388 */ /* 0x0003e80000000a00 */
[----:B0-----:R-:W4:Y:S04]  /*1450*/  LDL R9, [R1+0x3c] ;  /* 0x00003c0001097983 */ /* 0x001f280000100800 */
[----:B------:R-:W4:Y:S04]  /*1460*/  LDL R25, [R1+0x34] ;  /* 0x0000340001197983 */ /* 0x000f280000100800 */
[----:B-1----:R-:W4:Y:S04]  /*1470*/  LDL R18, [R1+0x30] ;  /* 0x0000300001127983 */ /* 0x002f280000100800 */
[----:B------:R-:W4:Y:S01]  /*1480*/  LDL R19, [R1+0x2c] ;  /* 0x00002c0001137983 */ /* 0x000f220000100800 */
[----:B--2---:R-:W-:Y:S01]  /*1490*/  FFMA.FTZ R14, R27, R12, R14 ;  /* 0x0000000c1b0e7223 */ /* 0x004fe2000001000e */
[----:B---3--:R-:W-:-:S02]  /*14a0*/  FFMA.FTZ R16, R24, R10, R16 ;  /* 0x0000000a18107223 */ /* 0x008fc40000010010 */
[----:B------:R-:W2:Y:S04]  /*14b0*/  LDL.LU R10, [R1+0x98] ;  /* 0x00009800010a7983 */ /* 0x000ea80000300800 */
[----:B------:R-:W3:Y:S04]  /*14c0*/  LDL R20, [R1+0x24] ;  /* 0x0000240001147983 */ /* 0x000ee80000100800 */
[----:B------:R-:W3:Y:S04]  /*14d0*/  LDL R21, [R1+0x20] ;  /* 0x0000200001157983 */ /* 0x000ee80000100800 */
[----:B------:R-:W3:Y:S04]  /*14e0*/  LDL R23, [R1+0x1c] ;  /* 0x00001c0001177983 */ /* 0x000ee80000100800 */
[----:B------:R-:W3:Y:S04]  /*14f0*/  LDL R22, [R1+0x18] ;  /* 0x0000180001167983 */ /* 0x000ee80000100800 */
[----:B------:R-:W3:Y:S04]  /*1500*/  LDL R24, [R1+0x14] ;  /* 0x0000140001187983 */ /* 0x000ee80000100800 */
[----:B------:R-:W2:Y:S01]  /*1510*/  LDL.LU R12, [R1+0x94] ;  /* 0x00009400010c7983 */ /* 0x000ea20000300800 */
[----:B-----5:R-:W-:Y:S01]  /*1520*/  FADD.FTZ R13, R11, R13 ;  /* 0x0000000d0b0d7221 */ /* 0x020fe20000010000 */
[----:B------:R-:W-:Y:S01]  /*1530*/  UIADD3 UR11, UP0, UR9, 0x2, URZ ;  /* 0x00000002090b7890 */ /* 0x000fe2000ff1e03f */
[----:B------:R-:W-:Y:S01]  /*1540*/  FADD.FTZ R15, R15, R34 ;  /* 0x000000220f0f7221 */ /* 0x000fe20000010000 */
[----:B------:R-:W-:Y:S01]  /*1550*/  BAR.SYNC.DEFER_BLOCKING 0x0 ;  /* 0x0000000000007b1d */ /* 0x000fe20000010000 */
[----:B--2---:R-:W-:-:S05]  /*1560*/  FFMA.FTZ R12, R10, R11, R12 ;  /* 0x0000000b0a0c7223 */ /* 0x004fca000001000c */
[----:B------:R-:W2:Y:S04]  /*1570*/  LDL.LU R11, [R1+0x90] ;  /* 0x00009000010b7983 */ /* 0x000ea80000300800 */
[----:B------:R-:W4:Y:S02]  /*1580*/  LDL.LU R10, [R1+0x8c] ;  /* 0x00008c00010a7983 */ /* 0x000f240000300800 */
[----:B----4-:R-:W-:Y:S02]  /*1590*/  FFMA.FTZ R10, R36, R37, R10 ;  /* 0x00000025240a7223 */ /* 0x010fe4000001000a */
[----:B------:R-:W4:Y:S01]  /*15a0*/  LDL.LU R36, [R1+0x88] ;  /* 0x0000880001247983 */ /* 0x000f220000300800 */
[----:B------:R-:W-:Y:S01]  /*15b0*/  FFMA.FTZ R14, R25, R34, R14 ;  /* 0x00000022190e7223 */ /* 0x000fe2000001000e */
[----:B------:R-:W0:Y:S01]  /*15c0*/  S2R R27, SR_TID.X ;  /* 0x00000000001b7919 */ /* 0x000e220000002100 */
[----:B------:R-:W-:-:S02]  /*15d0*/  UIADD3.X UR14, URZ, UR5, URZ, UP0, !UPT ;  /* 0x000000053f0e7290 */ /* 0x000fc400087fe43f */
[----:B------:R-:W-:-:S04]  /*15e0*/  UISETP.GE.U32.AND UP0, UPT, UR11, UR16, UPT ;  /* 0x000000100b00728c */ /* 0x000fc8000bf06070 */
[----:B------:R-:W-:Y:S01]  /*15f0*/  UISETP.GE.AND.EX UP0, UPT, UR14, UR7, UPT, UP0 ;  /* 0x000000070e00728c */ /* 0x000fe2000bf06300 */
[----:B----4-:R-:W-:Y:S02]  /*1600*/  FFMA.FTZ R16, R9, R36, R16 ;  /* 0x0000002409107223 */ /* 0x010fe40000010010 */
[----:B------:R-:W4:Y:S04]  /*1610*/  LDL.LU R9, [R1+0x84] ;  /* 0x0000840001097983 */ /* 0x000f280000300800 */
[----:B------:R-:W5:Y:S01]  /*1620*/  LDL.LU R25, [R1+0x80] ;  /* 0x0000800001197983 */ /* 0x000f620000300800 */
[----:B------:R-:W-:Y:S01]  /*1630*/  PLOP3.LUT P0, PT, PT, PT, UP0, 0x80, 0x0 ;  /* 0x000000000000781c */ /* 0x000fe20003f0f008 */
[----:B--2---:R-:W-:Y:S01]  /*1640*/  FADD.FTZ R11, R37, R11 ;  /* 0x0000000b250b7221 */ /* 0x004fe20000010000 */
[----:B------:R-:W-:Y:S01]  /*1650*/  FADD.FTZ R17, R17, R36 ;  /* 0x0000002411117221 */ /* 0x000fe20000010000 */
[----:B------:R-:W-:Y:S01]  /*1660*/  FADD.FTZ R13, R13, R33 ;  /* 0x000000210d0d7221 */ /* 0x000fe20000010000 */
[----:B------:R-:W-:Y:S01]  /*1670*/  FFMA.FTZ R12, R18, R33, R12 ;  /* 0x00000021120c7223 */ /* 0x000fe2000001000c */
[----:B------:R-:W-:Y:S01]  /*1680*/  FADD.FTZ R11, R11, R32 ;  /* 0x000000200b0b7221 */ /* 0x000fe20000010000 */
[----:B------:R-:W-:Y:S01]  /*1690*/  FFMA.FTZ R10, R19, R32, R10 ;  /* 0x00000020130a7223 */ /* 0x000fe2000001000a */
[----:B------:R-:W-:Y:S01]  /*16a0*/  FADD.FTZ R17, R17, R31 ;  /* 0x0000001f11117221 */ /* 0x000fe20000010000 */
[----:B------:R-:W-:Y:S01]  /*16b0*/  FADD.FTZ R15, R15, R6 ;  /* 0x000000060f0f7221 */ /* 0x000fe20000010000 */
[----:B------:R-:W-:Y:S01]  /*16c0*/  FADD.FTZ R13, R13, R7 ;  /* 0x000000070d0d7221 */ /* 0x000fe20000010000 */
[----:B------:R-:W-:Y:S01]  /*16d0*/  FADD.FTZ R11, R11, R8 ;  /* 0x000000080b0b7221 */ /* 0x000fe20000010000 */
[----:B---3--:R-:W-:Y:S01]  /*16e0*/  FFMA.FTZ R16, R20, R31, R16 ;  /* 0x0000001f14107223 */ /* 0x008fe20000010010 */
[----:B------:R-:W-:Y:S01]  /*16f0*/  FFMA.FTZ R14, R21, R6, R14 ;  /* 0x00000006150e7223 */ /* 0x000fe2000001000e */
[----:B------:R-:W-:Y:S01]  /*1700*/  FFMA.FTZ R12, R23, R7, R12 ;  /* 0x00000007170c7223 */ /* 0x000fe2000001000c */
[----:B------:R-:W-:Y:S01]  /*1710*/  FFMA.FTZ R10, R22, R8, R10 ;  /* 0x00000008160a7223 */ /* 0x000fe2000001000a */
[----:B0-----:R-:W-:Y:S01]  /*1720*/  ISETP.GT.U32.AND P1, PT, R27, 0x1f, PT ;  /* 0x0000001f1b00780c */ /* 0x001fe20003f24070 */
[----:B------:R-:W-:Y:S01]  /*1730*/  FADD.FTZ R15, R15, R28 ;  /* 0x0000001c0f0f7221 */ /* 0x000fe20000010000 */
[----:B------:R-:W-:Y:S01]  /*1740*/  FADD.FTZ R13, R13, R29 ;  /* 0x0000001d0d0d7221 */ /* 0x000fe20000010000 */
[----:B------:R-:W-:Y:S01]  /*1750*/  FADD.FTZ R11, R11, R30 ;  /* 0x0000001e0b0b7221 */ /* 0x000fe20000010000 */
[----:B------:R-:W-:Y:S01]  /*1760*/  FFMA.FTZ R12, R26, R29, R12 ;  /* 0x0000001d1a0c7223 */ /* 0x000fe2000001000c */
[----:B------:R-:W-:Y:S01]  /*1770*/  FFMA.FTZ R10, R35, R30, R10 ;  /* 0x0000001e230a7223 */ /* 0x000fe2000001000a */
[----:B----4-:R-:W-:Y:S01]  /*1780*/  FADD.FTZ R17, R17, R9 ;  /* 0x0000000911117221 */ /* 0x010fe20000010000 */
[----:B------:R-:W-:Y:S01]  /*1790*/  FFMA.FTZ R16, R24, R9, R16 ;  /* 0x0000000918107223 */ /* 0x000fe20000010010 */
[----:B-----5:R-:W-:Y:S01]  /*17a0*/  FFMA.FTZ R14, R25, R28, R14 ;  /* 0x0000001c190e7223 */ /* 0x020fe2000001000e */
[----:B------:R-:W-:Y:S06]  /*17b0*/  @!P0 BRA `(.L_x_1118) ;  /* 0x0000000000e48947 */ /* 0x000fec0003800000 */
[----:B------:R-:W2:Y:S04]  /*17c0*/  LDL R23, [R1+0x7c] ;  /* 0x00007c0001177983 */ /* 0x000ea80000100800 */
[----:B------:R-:W3:Y:S01]  /*17d0*/  LDL R22, [R1+0x78] ;  /* 0x0000780001167983 */ /* 0x000ee20000100800 */
[----:B------:R-:W0:Y:S01]  /*17e0*/  S2UR UR10, SR_CgaCtaId ;  /* 0x00000000000a79c3 */ /* 0x000e220000008800 */
[----:B------:R-:W-:Y:S01]  /*17f0*/  UMOV UR5, 0x400 ;  /* 0x0000040000057882 */ /* 0x000fe20000000000 */
[----:B------:R-:W-:Y:S01]  /*1800*/  IMAD.SHL.U32 R18, R27, 0x2, RZ ;  /* 0x000000021b127824 */ /* 0x000fe200078e00ff */
[----:B------:R-:W1:Y:S04]  /*1810*/  S2R R26, SR_TID.X ;  /* 0x00000000001a7919 */ /* 0x000e680000002100 */
[----:B------:R-:W-:-:S04]  /*1820*/  LOP3.LUT R18, R18, 0x18, RZ, 0xc0, !PT ;  /* 0x0000001812127812 */ /* 0x000fc800078ec0ff */
[----:B------:R-:W-:Y:S01]  /*1830*/  LOP3.LUT R21, R18, 0x8, RZ, 0x3c, !PT ;  /* 0x0000000812157812 */ /* 0x000fe200078e3cff */
[----:B0-----:R-:W-:-:S06]  /*1840*/  ULEA UR5, UR10, UR5, 0x18 ;  /* 0x000000050a057291 */ /* 0x001fcc000f8ec03f */
[----:B------:R-:W-:-:S04]  /*1850*/  LEA R19, R27, UR5, 0x5 ;  /* 0x000000051b137c11 */ /* 0x000fc8000f8e28ff */
[C---:B------:R-:W-:Y:S02]  /*1860*/  IADD3 R20, R19.reuse, R18, RZ ;  /* 0x0000001213147210 */ /* 0x040fe40007ffe0ff */
[----:B------:R-:W-:Y:S02]  /*1870*/  IADD3 R21, R19, R21, RZ ;  /* 0x0000001513157210 */ /* 0x000fe40007ffe0ff */
[----:B-1----:R-:W-:Y:S01]  /*1880*/  SHF.R.S32.HI R24, RZ, 0x1f, R26 ;  /* 0x0000001fff187819 */ /* 0x002fe2000001141a */
[----:B------:R0:W-:Y:S03]  /*1890*/  STS.64 [R20], R16 ;  /* 0x0000001014007388 */ /* 0x0001e60000000a00 */
[----:B------:R-:W-:Y:S01]  /*18a0*/  LEA.HI R24, R24, R26, RZ, 0x2 ;  /* 0x0000001a18187211 */ /* 0x000fe200078f10ff */
[----:B------:R-:W-:Y:S03]  /*18b0*/  STS.64 [R21], R14 ;  /* 0x0000000e15007388 */ /* 0x000fe60000000a00 */
[----:B------:R-:W-:Y:S01]  /*18c0*/  SHF.R.S32.HI R24, RZ, 0x2, R24 ;  /* 0x00000002ff187819 */ /* 0x000fe20000011418 */
[----:B------:R-:W-:Y:S01]  /*18d0*/  USHF.R.U32.HI UR10, URZ, 0x1, UR6 ;  /* 0x000000013f0a7899 */ /* 0x000fe20008011606 */
[----:B------:R-:W4:Y:S01]  /*18e0*/  LDL R26, [R1+0x70] ;  /* 0x00007000011a7983 */ /* 0x000f220000100800 */
[----:B0-----:R-:W-:-:S02]  /*18f0*/  LOP3.LUT R20, R18, 0x10, RZ, 0x3c, !PT ;  /* 0x0000001012147812 */ /* 0x001fc400078e3cff */
[----:B------:R-:W-:-:S03]  /*1900*/  LOP3.LUT R18, R18, 0x18, RZ, 0x3c, !PT ;  /* 0x0000001812127812 */ /* 0x000fc600078e3cff */
[C---:B------:R-:W-:Y:S01]  /*1910*/  IMAD.IADD R20, R19.reuse, 0x1, R20 ;  /* 0x0000000113147824 */ /* 0x040fe200078e0214 */
[----:B------:R-:W-:-:S04]  /*1920*/  IADD3 R18, R19, R18, RZ ;  /* 0x0000001213127210 */ /* 0x000fc80007ffe0ff */
[----:B------:R0:W-:Y:S04]  /*1930*/  STS.64 [R20], R12 ;  /* 0x0000000c14007388 */ /* 0x0001e80000000a00 */
[----:B------:R2:W-:Y:S01]  /*1940*/  STS.64 [R18], R10 ;  /* 0x0000000a12007388 */ /* 0x0005e20000000a00 */
[----:B0-----:R-:W-:Y:S01]  /*1950*/  LEA R20, R24, UR5, 0x5 ;  /* 0x0000000518147c11 */ /* 0x001fe2000f8e28ff */
[----:B------:R-:W-:Y:S01]  /*1960*/  USHF.L.U32 UR10, UR10, 0x7, URZ ;  /* 0x000000070a0a7899 */ /* 0x000fe2000800063f */
[----:B------:R-:W0:Y:S03]  /*1970*/  LDC.64 R24, c[0x0][0x260] ;  /* 0x00009800ff187b82 */ /* 0x000e260000000a00 */
[----:B------:R-:W-:-:S04]  /*1980*/  ULOP3.LUT UR10, UR10, 0xffffff80, UR17, 0xe2, !UPT ;  /* 0xffffff800a0a7892 */ /* 0x000fc8000f8ee211 */
[----:B------:R-:W-:Y:S01]  /*1990*/  UIMAD UR10, UR10, 0x780, UR15 ;  /* 0x000007800a0a78a4 */ /* 0x000fe2000f8e020f */
[----:B------:R-:W-:Y:S01]  /*19a0*/  BAR.SYNC.DEFER_BLOCKING 0x0 ;  /* 0x0000000000007b1d */ /* 0x000fe20000010000 */
[----:B--2---:R-:W-:Y:S01]  /*19b0*/  LEA R18, R23, R20, 0x3 ;  /* 0x0000001417127211 */ /* 0x004fe200078e18ff */
[----:B---3--:R-:W-:-:S05]  /*19c0*/  IMAD R20, R22, 0x8, R20 ;  /* 0x0000000816147824 */ /* 0x008fca00078e0214 */
[----:B------:R-:W1:Y:S04]  /*19d0*/  LDS.64 R18, [R18] ;  /* 0x0000000012127984 */ /* 0x000e680000000a00 */
        /* <DEDUP_REMOVED lines=10> */
[----:B------:R-:W3:Y:S01]  /*1a80*/  LDL R19, [R1+0x74] ;  /* 0x0000740001137983 */ /* 0x000ee20000100800 */
[----:B------:R-:W-:-:S04]  /*1a90*/  VIADD R22, R22, 0x3c0 ;  /* 0x000003c016167836 */ /* 0x000fc80000000000 */
[----:B------:R-:W-:Y:S01]  /*1aa0*/  IMAD.WIDE.U32 R22, R22, 0x4, R24 ;  /* 0x0000000416167825 */ /* 0x000fe200078e0018 */
[----:B--2---:R-:W-:-:S04]  /*1ab0*/  LEA R20, R18, UR5, 0x5 ;  /* 0x0000000512147c11 */ /* 0x004fc8000f8e28ff */
[-C--:B---3--:R-:W-:Y:S02]  /*1ac0*/  LEA R18, R19, R20.reuse, 0x3 ;  /* 0x0000001413127211 */ /* 0x088fe400078e18ff */
[----:B----4-:R-:W-:-:S04]  /*1ad0*/  LEA R20, R26, R20, 0x3 ;  /* 0x000000141a147211 */ /* 0x010fc800078e18ff */
[----:B------:R-:W0:Y:S04]  /*1ae0*/  LDS.64 R18, [R18] ;  /* 0x0000000012127984 */ /* 0x000e280000000a00 */
[----:B------:R-:W1:Y:S01]  /*1af0*/  LDS.64 R20, [R20+0x1e00] ;  /* 0x001e000014147984 */ /* 0x000e620000000a00 */
[----:B0-----:R-:W-:Y:S01]  /*1b00*/  FADD.FTZ R19, RZ, R19 ;  /* 0x00000013ff137221 */ /* 0x001fe20000010000 */
[----:B------:R-:W-:-:S03]  /*1b10*/  FADD.FTZ R18, RZ, R18 ;  /* 0x00000012ff127221 */ /* 0x000fc60000010000 */
[----:B-1----:R-:W-:Y:S01]  /*1b20*/  FADD.FTZ R21, R19, R21 ;  /* 0x0000001513157221 */ /* 0x002fe20000010000 */
[----:B------:R-:W-:-:S05]  /*1b30*/  FADD.FTZ R20, R18, R20 ;  /* 0x0000001412147221 */ /* 0x000fca0000010000 */
[----:B------:R0:W-:Y:S02]  /*1b40*/  STG.E.64 desc[UR12][R22.64+0x10000], R20 ;  /* 0x0100001416007986 */ /* 0x0001e4000c101b0c */
.L_x_1118:
[----:B------:R-:W-:Y:S01]  /*1b50*/  BSSY B0, `(.L_x_1119) ;  /* 0x000009f000007945 */ /* 0x000fe20003800000 */
[----:B------:R-:W-:-:S03]  /*1b60*/  CS2R R18, SRZ ;  /* 0x0000000000127805 */ /* 0x000fc6000001ff00 */
[----:B------:R-:W-:Y:S05]  /*1b70*/  @P1 BRA `(.L_x_1120) ;  /* 0x0000000800701947 */ /* 0x000fea0003800000 */
[----:B------:R-:W-:Y:S01]  /*1b80*/  USHF.L.U32 UR5, UR9, 0x4, URZ ;  /* 0x0000000409057899 */ /* 0x000fe2000800063f */
[----:B------:R-:W-:Y:S01]  /*1b90*/  IMAD.MOV.U32 R18, RZ, RZ, 0x3c ;  /* 0x0000003cff127424 */ /* 0x000fe200078e00ff */
[----:B------:R-:W-:Y:S02]  /*1ba0*/  MOV R19, 0x18 ;  /* 0x0000001800137802 */ /* 0x000fe40000000f00 */
[----:B------:R-:W-:Y:S01]  /*1bb0*/  ULOP3.LUT UR5, UR5, 0x10, URZ, 0xc0, !UPT ;  /* 0x0000001005057892 */ /* 0x000fe2000f8ec03f */
[----:B0-----:R-:W-:-:S04]  /*1bc0*/  SHF.L.U32 R23, R27, 0x3, RZ ;  /* 0x000000031b177819 */ /* 0x001fc800000006ff */
[----:B------:R-:W-:Y:S02]  /*1bd0*/  LOP3.LUT R23, R23, 0x8, RZ, 0xc0, !PT ;  /* 0x0000000817177812 */ /* 0x000fe400078ec0ff */
[----:B------:R-:W-:-:S05]  /*1be0*/  LEA.HI R22, R27, UR5, RZ, 0x1f ;  /* 0x000000051b167c11 */ /* 0x000fca000f8ff8ff */
        /* <DEDUP_REMOVED lines=14> */
[----:B------:R-:W1:Y:S01]  /*1cd0*/  LDS.64 R20, [R20] ;  /* 0x0000000014147984 */ /* 0x000e620000000a00 */
[----:B0-----:R-:W-:Y:S01]  /*1ce0*/  FADD.FTZ R18, RZ, R18 ;  /* 0x00000012ff127221 */ /* 0x001fe20000010000 */
[----:B------:R-:W-:-:S03]  /*1cf0*/  FADD.FTZ R19, RZ, R19 ;  /* 0x00000013ff137221 */ /* 0x000fc60000010000 */
[----:B-1----:R-:W-:Y:S01]  /*1d00*/  FADD.FTZ R20, R18, R20 ;  /* 0x0000001412147221 */ /* 0x002fe20000010000 */
        /* <DEDUP_REMOVED lines=110> */
[C---:B------:R-:W-:Y:S01]  /*23f0*/  IADD3 R18, R22.reuse, 0x34, RZ ;  /* 0x0000003416127810 */ /* 0x040fe20007ffe0ff */
        /* <DEDUP_REMOVED lines=11> */
[----:B------:R-:W-:Y:S01]  /*24b0*/  FADD.FTZ R21, R21, R19 ;  /* 0x0000001315157221 */ /* 0x000fe20000010000 */
[----:B------:R-:W-:Y:S02]  /*24c0*/  HFMA2.MMA R19, -RZ, RZ, 0, 1.430511474609375e-06 ;  /* 0x00000018ff137435 */ /* 0x000fe400000001ff */
[----:B------:R-:W-:-:S04]  /*24d0*/  LEA.HI R18, R18, R22, RZ, 0x2 ;  /* 0x0000001612127211 */ /* 0x000fc800078f10ff */
[----:B------:R-:W-:-:S05]  /*24e0*/  SHF.R.S32.HI R18, RZ, 0x2, R18 ;  /* 0x00000002ff127819 */ /* 0x000fca0000011412 */
[----:B------:R-:W-:-:S04]  /*24f0*/  IMAD R18, R18, R19, UR8 ;  /* 0x0000000812127e24 */ /* 0x000fc8000f8e0213 */
[----:B------:R-:W-:-:S06]  /*2500*/  IMAD.IADD R18, R23, 0x1, R18 ;  /* 0x0000000117127824 */ /* 0x000fcc00078e0212 */
[----:B------:R-:W0:Y:S02]  /*2510*/  LDS.64 R18, [R18] ;  /* 0x0000000012127984 */ /* 0x000e240000000a00 */
[----:B0-----:R-:W-:Y:S01]  /*2520*/  FADD.FTZ R18, R20, R18 ;  /* 0x0000001214127221 */ /* 0x001fe20000010000 */
[----:B------:R-:W-:-:S07]  /*2530*/  FADD.FTZ R19, R21, R19 ;  /* 0x0000001315137221 */ /* 0x000fce0000010000 */
.L_x_1120:
[----:B------:R-:W-:Y:S05]  /*2540*/  BSYNC B0 ;  /* 0x0000000000007941 */ /* 0x000fea0003800000 */
.L_x_1119:
[----:B0-----:R-:W0:Y:S01]  /*2550*/  SHFL.BFLY PT, R21, R18, 0x1, 0x1f ;  /* 0x0c201f0012157f89 */ /* 0x001e2200000e0000 */
[----:B------:R-:W-:Y:S01]  /*2560*/  LOP3.LUT P1, RZ, R27, 0xffffffe1, RZ, 0xc0, !PT ;  /* 0xffffffe11bff7812 */ /* 0x000fe2000782c0ff */
[----:B------:R-:W-:Y:S02]  /*2570*/  BSSY B0, `(.L_x_1121) ;  /* 0x0000011000007945 */ /* 0x000fe40003800000 */
[----:B------:R-:W1:Y:S01]  /*2580*/  SHFL.BFLY PT, R20, R19, 0x1, 0x1f ;  /* 0x0c201f0013147f89 */ /* 0x000e6200000e0000 */
[----:B0-----:R-:W-:Y:S01]  /*2590*/  FADD.FTZ R18, R21, R18 ;  /* 0x0000001215127221 */ /* 0x001fe20000010000 */
[----:B-1----:R-:W-:-:S08]  /*25a0*/  FADD.FTZ R19, R20, R19 ;  /* 0x0000001314137221 */ /* 0x002fd00000010000 */
[----:B------:R-:W-:Y:S05]  /*25b0*/  @P1 BRA `(.L_x_1122) ;  /* 0x0000000000301947 */ /* 0x000fea0003800000 */
[----:B------:R-:W0:Y:S01]  /*25c0*/  LDC.64 R22, c[0x0][0x260] ;  /* 0x00009800ff167b82 */ /* 0x000e220000000a00 */
[----:B------:R-:W-:Y:S01]  /*25d0*/  SHF.R.U32.HI R21, RZ, 0x1, R27 ;  /* 0x00000001ff157819 */ /* 0x000fe2000001161b */
[----:B------:R-:W-:Y:S01]  /*25e0*/  ULDC UR5, c[0x0][0x10] ;  /* 0x0000040000057ab9 */ /* 0x000fe20000000800 */
[----:B------:R-:W-:Y:S01]  /*25f0*/  MOV R20, UR17 ;  /* 0x0000001100147c02 */ /* 0x000fe20008000f00 */
[----:B------:R-:W-:Y:S01]  /*2600*/  UIMAD UR5, UR5, UR4, UR6 ;  /* 0x00000004050572a4 */ /* 0x000fe2000f8e0206 */
[----:B------:R-:W-:-:S04]  /*2610*/  SHF.L.U32 R21, R21, 0x7, RZ ;  /* 0x0000000715157819 */ /* 0x000fc800000006ff */
[----:B------:R-:W-:Y:S01]  /*2620*/  LOP3.LUT R20, R21, 0xffffff80, R20, 0xe2, !PT ;  /* 0xffffff8015147812 */ /* 0x000fe200078ee214 */
[----:B------:R-:W-:-:S05]  /*2630*/  IMAD.U32 R21, RZ, RZ, UR5 ;  /* 0x00000005ff157e24 */ /* 0x000fca000f8e00ff */
[----:B------:R-:W-:-:S04]  /*2640*/  LEA R20, R21, R20, 0xb ;  /* 0x0000001415147211 */ /* 0x000fc800078e58ff */
[----:B------:R-:W-:-:S05]  /*2650*/  SHF.L.U32 R20, R20, 0x1, RZ ;  /* 0x0000000114147819 */ /* 0x000fca00000006ff */
[----:B0-----:R-:W-:-:S05]  /*2660*/  IMAD.WIDE.U32 R20, R20, 0x4, R22 ;  /* 0x0000000414147825 */ /* 0x001fca00078e0016 */
[----:B------:R0:W-:Y:S02]  /*2670*/  STG.E.64 desc[UR12][R20.64], R18 ;  /* 0x0000001214007986 */ /* 0x0001e4000c101b0c */
.L_x_1122:
[----:B------:R-:W-:Y:S05]  /*2680*/  BSYNC B0 ;  /* 0x0000000000007941 */ /* 0x000fea0003800000 */
.L_x_1121:
[----:B------:R-:W-:-:S04]  /*2690*/  UISETP.GE.U32.AND UP0, UPT, UR11, UR16, UPT ;  /* 0x000000100b00728c */ /* 0x000fc8000bf06070 */
[----:B------:R-:W-:-:S06]  /*26a0*/  UISETP.GE.AND.EX UP0, UPT, UR14, UR7, UPT, UP0 ;  /* 0x000000070e00728c */ /* 0x000fcc000bf06300 */
[----:B------:R-:W-:-:S13]  /*26b0*/  PLOP3.LUT P1, PT, PT, PT, UP0, 0x80, 0x0 ;  /* 0x000000000000781c */ /* 0x000fda0003f2f008 */
[----:B------:R-:W-:Y:S05]  /*26c0*/  @P1 BRA `(.L_x_1123) ;  /* 0x0000000000581947 */ /* 0x000fea0003800000 */
[----:B------:R-:W-:Y:S01]  /*26d0*/  BAR.SYNC.DEFER_BLOCKING 0x0 ;  /* 0x0000000000007b1d */ /* 0x000fe20000010000 */
[----:B------:R-:W-:-:S13]  /*26e0*/  ISETP.NE.AND P1, PT, R27, RZ, PT ;  /* 0x000000ff1b00720c */ /* 0x000fda0003f25270 */
[----:B------:R-:W-:Y:S05]  /*26f0*/  @P1 BRA `(.L_x_1124) ;  /* 0x0000000000401947 */ /* 0x000fea0003800000 */
[----:B0-----:R-:W0:Y:S01]  /*2700*/  LDC.64 R20, c[0x0][0x268] ;  /* 0x00009a00ff147b82 */ /* 0x001e220000000a00 */
        /* <DEDUP_REMOVED lines=9> */
.L_x_1125:
[----:B------:R-:W2:Y:S04]  /*27a0*/  LD.E.STRONG.GPU R21, desc[UR12][R18.64] ;  /* 0x0000000c12157980 */ /* 0x000ea8000c10f900 */
[----:B--2---:R-:W-:Y:S01]  /*27b0*/  CCTL.IVALL ;  /* 0x00000000ff00798f */ /* 0x004fe20002000000 */
[----:B------:R-:W-:Y:S05]  /*27c0*/  YIELD ;  /* 0x0000000000007946 */ /* 0x000fea0003800000 */
[----:B-----5:R-:W-:-:S04]  /*27d0*/  LOP3.LUT R21, R21, R20, RZ, 0x3c, !PT ;  /* 0x0000001415157212 */ /* 0x020fc800078e3cff */
[----:B------:R-:W-:-:S13]  /*27e0*/  ISETP.GT.AND P1, PT, R21, -0x1, PT ;  /* 0xffffffff1500780c */ /* 0x000fda0003f24270 */
[----:B------:R-:W-:Y:S05]  /*27f0*/  @P1 BRA `(.L_x_1125) ;  /* 0xfffffffc00e81947 */ /* 0x000fea000383ffff */
.L_x_1124:
[----:B------:R-:W-:Y:S05]  /*2800*/  WARPSYNC.ALL ;  /* 0x0000000000007948 */ /* 0x000fea0003800000 */
[----:B------:R-:W-:Y:S06]  /*2810*/  BAR.SYNC.DEFER_BLOCKING 0x0 ;  /* 0x0000000000007b1d */ /* 0x000fec0000010000 */
[----:B------:R-:W-:Y:S05]  /*2820*/  BRA `(.L_x_1126) ;  /* 0x0000000000687947 */ /* 0x000fea0003800000 */
.L_x_1123:
[----:B0-----:R-:W0:Y:S01]  /*2830*/  S2R R18, SR_TID.X ;  /* 0x0000000000127919 */ /* 0x001e220000002100 */
        /* <DEDUP_REMOVED lines=17> */
.L_x_1128:
[----:B------:R-:W2:Y:S04]  /*2950*/  LD.E.STRONG.GPU R21, desc[UR12][R18.64] ;  /* 0x0000000c12157980 */ /* 0x000ea8000c10f900 */
[----:B--2---:R-:W-:Y:S01]  /*2960*/  CCTL.IVALL ;  /* 0x00000000ff00798f */ /* 0x004fe20002000000 */
[----:B------:R-:W-:Y:S05]  /*2970*/  YIELD ;  /* 0x0000000000007946 */ /* 0x000fea0003800000 */
[----:B-----5:R-:W-:-:S04]  /*2980*/  LOP3.LUT R21, R21, R20, RZ, 0x3c, !PT ;  /* 0x0000001415157212 */ /* 0x020fc800078e3cff */
[----:B------:R-:W-:-:S13]  /*2990*/  ISETP.GT.AND P1, PT, R21, -0x1, PT ;  /* 0xffffffff1500780c */ /* 0x000fda0003f24270 */
[----:B------:R-:W-:Y:S05]  /*29a0*/  @P1 BRA `(.L_x_1128) ;  /* 0xfffffffc00e81947 */ /* 0x000fea000383ffff */
.L_x_1127:
[----:B------:R-:W-:Y:S05]  /*29b0*/  WARPSYNC.ALL ;  /* 0x0000000000007948 */ /* 0x000fea0003800000 */
[----:B------:R-:W-:Y:S06]  /*29c0*/  BAR.SYNC.DEFER_BLOCKING 0x0 ;  /* 0x0000000000007b1d */ /* 0x000fec0000010000 */
.L_x_1126:
[----:B0-----:R-:W0:Y:S01]  /*29d0*/  S2R R21, SR_TID.X ;  /* 0x0000000000157919 */ /* 0x001e220000002100 */
[----:B------:R-:W-:Y:S01]  /*29e0*/  BSSY B0, `(.L_x_1129) ;  /* 0x000003a000007945 */ /* 0x000fe20003800000 */
[----:B------:R-:W-:Y:S01]  /*29f0*/  HFMA2.MMA R19, -RZ, RZ, 0, 0 ;  /* 0x00000000ff137435 */ /* 0x000fe200000001ff */
[----:B------:R-:W-:Y:S01]  /*2a00*/  IMAD.MOV.U32 R20, RZ, RZ, RZ ;  /* 0x000000ffff147224 */ /* 0x000fe200078e00ff */
[----:B0-----:R-:W-:-:S13]  /*2a10*/  ISETP.GT.U32.AND P1, PT, R21, 0xff, PT ;  /* 0x000000ff1500780c */ /* 0x001fda0003f24070 */
[----:B------:R-:W-:Y:S05]  /*2a20*/  @P1 BRA `(.L_x_1130) ;  /* 0x0000000000d41947 */ /* 0x000fea0003800000 */
[----:B------:R-:W-:Y:S01]  /*2a30*/  ULDC UR5, c[0x0][0x10] ;  /* 0x0000040000057ab9 */ /* 0x000fe20000000800 */
[----:B------:R0:W-:Y:S01]  /*2a40*/  STL.64 [R1+0x88], R2 ;  /* 0x0000880201007387 */ /* 0x0001e20000100a00 */
[----:B------:R-:W-:Y:S01]  /*2a50*/  UIMAD UR5, UR5, UR4, UR6 ;  /* 0x00000004050572a4 */ /* 0x000fe2000f8e0206 */
[C---:B------:R-:W-:Y:S02]  /*2a60*/  SHF.L.U32 R19, R21.reuse, 0x3, RZ ;  /* 0x0000000315137819 */ /* 0x040fe400000006ff */
[----:B------:R-:W-:Y:S01]  /*2a70*/  LOP3.LUT R20, R21, 0xf, RZ, 0xc0, !PT ;  /* 0x0000000f15147812 */ /* 0x000fe200078ec0ff */
[----:B------:R1:W-:Y:S01]  /*2a80*/  STL [R1+0x80], R0 ;  /* 0x0000800001007387 */ /* 0x0003e20000100800 */
        /* <DEDUP_REMOVED lines=20> */
[----:B------:R-:W-:Y:S01]  /*2bd0*/  FADD.FTZ R21, R23, R21 ;  /* 0x0000001517157221 */ /* 0x000fe20000010000 */
[----:B------:R-:W-:Y:S02]  /*2be0*/  IADD3 R20, R26, 0x80, RZ ;  /* 0x000000801a147810 */ /* 0x000fe40007ffe0ff */
[----:B----4-:R-:W-:Y:S01]  /*2bf0*/  FADD.FTZ R22, R24, R22 ;  /* 0x0000001618167221 */ /* 0x010fe20000010000 */
[----:B-1----:R-:W-:Y:S01]  /*2c00*/  FADD.FTZ R0, R25, R21 ;  /* 0x0000001519007221 */ /* 0x002fe20000010000 */
[----:B------:R-:W-:Y:S01]  /*2c10*/  IADD3 R24, R26, 0xc0, RZ ;  /* 0x000000c01a187810 */ /* 0x000fe20007ffe0ff */
[----:B------:R-:W-:-:S04]  /*2c20*/  IMAD.WIDE.U32 R20, R20, 0x4, R2 ;  /* 0x0000000414147825 */ /* 0x000fc800078e0002 */
[----:B------:R-:W-:Y:S01]  /*2c30*/  FADD.FTZ R18, R18, R22 ;  /* 0x0000001612127221 */ /* 0x000fe20000010000 */
[C---:B------:R-:W-:Y:S01]  /*2c40*/  VIADD R22, R26.reuse, 0xa0 ;  /* 0x000000a01a167836 */ /* 0x040fe20000000000 */
[----:B------:R-:W-:Y:S01]  /*2c50*/  IADD3 R26, R26, 0xe0, RZ ;  /* 0x000000e01a1a7810 */ /* 0x000fe20007ffe0ff */
[----:B------:R-:W2:Y:S02]  /*2c60*/  LDG.E.64 R20, desc[UR12][R20.64] ;  /* 0x0000000c14147981 */ /* 0x000ea4000c1e1b00 */
[----:B------:R-:W-:-:S04]  /*2c70*/  IMAD.WIDE.U32 R22, R22, 0x4, R2 ;  /* 0x0000000416167825 */ /* 0x000fc800078e0002 */
[--C-:B------:R-:W-:Y:S02]  /*2c80*/  IMAD.WIDE.U32 R24, R24, 0x4, R2.reuse ;  /* 0x0000000418187825 */ /* 0x100fe400078e0002 */
[----:B------:R-:W3:Y:S02]  /*2c90*/  LDG.E.64 R22, desc[UR12][R22.64] ;  /* 0x0000000c16167981 */ /* 0x000ee4000c1e1b00 */
[----:B------:R-:W-:Y:S02]  /*2ca0*/  IMAD.WIDE.U32 R26, R26, 0x4, R2 ;  /* 0x000000041a1a7825 */ /* 0x000fe400078e0002 */
[----:B------:R-:W4:Y:S02]  /*2cb0*/  LDG.E.64 R24, desc[UR12][R24.64] ;  /* 0x0000000c18187981 */ /* 0x000f24000c1e1b00 */
[----:B------:R-:W-:Y:S02]  /*2cc0*/  FADD.FTZ R19, R19, R0 ;  /* 0x0000000013137221 */ /* 0x000fe40000010000 */
[----:B------:R-:W4:Y:S04]  /*2cd0*/  LDG.E.64 R26, desc[UR12][R26.64] ;  /* 0x0000000c1a1a7981 */ /* 0x000f28000c1e1b00 */
[----:B------:R0:W5:Y:S04]  /*2ce0*/  LDL.LU.64 R2, [R1+0x88] ;  /* 0x0000880001027983 */ /* 0x0001680000300a00 */
[----:B------:R0:W5:Y:S01]  /*2cf0*/  LDL.LU R0, [R1+0x80] ;  /* 0x0000800001007983 */ /* 0x0001620000300800 */
[----:B--2---:R-:W-:Y:S01]  /*2d00*/  FADD.FTZ R20, R20, R18 ;  /* 0x0000001214147221 */ /* 0x004fe20000010000 */
[----:B------:R-:W-:-:S03]  /*2d10*/  FADD.FTZ R19, R21, R19 ;  /* 0x0000001315137221 */ /* 0x000fc60000010000 */
[----:B---3--:R-:W-:Y:S01]  /*2d20*/  FADD.FTZ R20, R22, R20 ;  /* 0x0000001416147221 */ /* 0x008fe20000010000 */
[----:B------:R-:W-:-:S03]  /*2d30*/  FADD.FTZ R19, R23, R19 ;  /* 0x0000001317137221 */ /* 0x000fc60000010000 */
[----:B----4-:R-:W-:Y:S01]  /*2d40*/  FADD.FTZ R20, R24, R20 ;  /* 0x0000001418147221 */ /* 0x010fe20000010000 */
[----:B------:R-:W-:-:S03]  /*2d50*/  FADD.FTZ R19, R25, R19 ;  /* 0x0000001319137221 */ /* 0x000fc60000010000 */
[----:B------:R-:W-:Y:S01]  /*2d60*/  FADD.FTZ R20, R26, R20 ;  /* 0x000000141a147221 */ /* 0x000fe20000010000 */
[----:B0-----:R-:W-:-:S07]  /*2d70*/  FADD.FTZ R19, R27, R19 ;  /* 0x000000131b137221 */ /* 0x001fce0000010000 */
.L_x_1130:
[----:B------:R-:W-:Y:S05]  /*2d80*/  BSYNC B0 ;  /* 0x0000000000007941 */ /* 0x000fea0003800000 */
.L_x_1129:
        /* <DEDUP_REMOVED lines=29> */
.L_x_1132:
[----:B------:R-:W-:Y:S05]  /*2f60*/  BSYNC B0 ;  /* 0x0000000000007941 */ /* 0x000fea0003800000 */
.L_x_1131:
[----:B0-----:R-:W2:Y:S01]  /*2f70*/  LDL.LU R18, [R1+0x68] ;  /* 0x0000680001127983 */ /* 0x001ea20000300800 */
[----:B------:R-:W0:Y:S01]  /*2f80*/  S2UR UR10, SR_CgaCtaId ;  /* 0x00000000000a79c3 */ /* 0x000e220000008800 */
[----:B------:R-:W-:Y:S02]  /*2f90*/  USHF.L.U32 UR5, UR9, 0x4, URZ ;  /* 0x0000000409057899 */ /* 0x000fe4000800063f */
[----:B------:R-:W3:Y:S01]  /*2fa0*/  LDL.LU R20, [R1+0x8] ;  /* 0x0000080001147983 */ /* 0x000ee20000300800 */
[----:B------:R-:W-:-:S03]  /*2fb0*/  ULDC.64 UR18, c[0x0][0x210] ;  /* 0x0000840000127ab9 */ /* 0x000fc60000000a00 */
[----:B------:R-:W4:Y:S04]  /*2fc0*/  LDL.LU R26, [R1+0x28] ;  /* 0x00002800011a7983 */ /* 0x000f280000300800 */
[----:B------:R-:W3:Y:S04]  /*2fd0*/  LDL.LU R21, [R1+0x4] ;  /* 0x0000040001157983 */ /* 0x000ee80000300800 */
[----:B------:R-:W4:Y:S04]  /*2fe0*/  LDL.LU R25, [R1+0x38] ;  /* 0x0000380001197983 */ /* 0x000f280000300800 */
[----:B------:R-:W4:Y:S01]  /*2ff0*/  LDL.LU R24, [R1] ;  /* 0x0000000001187983 */ /* 0x000f220000300800 */
[----:B------:R-:W-:Y:S01]  /*3000*/  UMOV UR9, 0x400 ;  /* 0x0000040000097882 */ /* 0x000fe20000000000 */
[----:B------:R-:W-:-:S02]  /*3010*/  ULOP3.LUT UR5, UR5, 0x10, URZ, 0xc0, !UPT ;  /* 0x0000001005057892 */ /* 0x000fc4000f8ec03f */
[----:B------:R-:W-:Y:S01]  /*3020*/  UIADD3 UR9, UR9, 0x5280, URZ ;  /* 0x0000528009097890 */ /* 0x000fe2000fffe03f */
[----:B------:R-:W-:Y:S03]  /*3030*/  STL [R1+0x8c], R13 ;  /* 0x00008c0d01007387 */ /* 0x000fe60000100800 */
[----:B0-----:R-:W-:Y:S01]  /*3040*/  ULEA UR9, UR10, UR9, 0x18 ;  /* 0x000000090a097291 */ /* 0x001fe2000f8ec03f */
[----:B------:R-:W-:Y:S04]  /*3050*/  STL [R1+0x88], R12 ;  /* 0x0000880c01007387 */ /* 0x000fe80000100800 */
[----:B------:R-:W-:Y:S04]  /*3060*/  STL [R1+0x84], R11 ;  /* 0x0000840b01007387 */ /* 0x000fe80000100800 */
[----:B------:R-:W-:Y:S01]  /*3070*/  STL [R1+0x80], R10 ;  /* 0x0000800a01007387 */ /* 0x000fe20000100800 */
[----:B------:R-:W-:Y:S01]  /*3080*/  BAR.SYNC.DEFER_BLOCKING 0x0 ;  /* 0x0000000000007b1d */ /* 0x000fe20000010000 */
[----:B--2---:R-:W-:-:S04]  /*3090*/  IADD3 R18, R18, -UR5, RZ ;  /* 0x8000000512127c10 */ /* 0x004fc8000fffe0ff */
[----:B------:R-:W-:-:S06]  /*30a0*/  LEA R18, R18, UR9, 0x3 ;  /* 0x0000000912127c11 */ /* 0x000fcc000f8e18ff */
[----:B------:R-:W3:Y:S02]  /*30b0*/  LDS.64 R18, [R18] ;  /* 0x0000000012127984 */ /* 0x000ee40000000a00 */
[--C-:B---3-5:R-:W-:Y:S01]  /*30c0*/  FFMA.FTZ R21, R21, R3, -R18.reuse ;  /* 0x0000000315157223 */ /* 0x128fe20000010812 */
[--C-:B------:R-:W-:Y:S01]  /*30d0*/  FFMA.FTZ R20, R20, R2, -R18.reuse ;  /* 0x0000000214147223 */ /* 0x100fe20000010812 */
[C-C-:B------:R-:W-:Y:S02]  /*30e0*/  FFMA.FTZ R36, R2.reuse, R36, -R18.reuse ;  /* 0x0000002402247223 */ /* 0x140fe40000010812 */
[----:B----4-:R-:W-:Y:S01]  /*30f0*/  FFMA.FTZ R21, R25, -R19, R21 ;  /* 0x8000001319157223 */ /* 0x010fe20000010015 */
[C-C-:B------:R-:W-:Y:S01]  /*3100*/  FFMA.FTZ R31, R2.reuse, R31, -R18.reuse ;  /* 0x0000001f021f7223 */ /* 0x140fe20000010812 */
[----:B------:R-:W2:Y:S01]  /*3110*/  LDL.LU R25, [R1+0x44] ;  /* 0x0000440001197983 */ /* 0x000ea20000300800 */
[--C-:B------:R-:W-:Y:S01]  /*3120*/  FFMA.FTZ R2, R2, R9, -R18.reuse ;  /* 0x0000000902027223 */ /* 0x100fe20000010812 */
[--C-:B------:R-:W-:Y:S01]  /*3130*/  FFMA.FTZ R9, R24, R4, -R18.reuse ;  /* 0x0000000418097223 */ /* 0x100fe20000010812 */
[C-C-:B------:R-:W-:Y:S01]  /*3140*/  FFMA.FTZ R34, R3.reuse, R34, -R18.reuse ;  /* 0x0000002203227223 */ /* 0x140fe20000010812 */
[----:B------:R-:W3:Y:S01]  /*3150*/  LDL.LU R13, [R1+0x40] ;  /* 0x00004000010d7983 */ /* 0x000ee20000300800 */
[--C-:B------:R-:W-:Y:S01]  /*3160*/  FFMA.FTZ R6, R3, R6, -R18.reuse ;  /* 0x0000000603067223 */ /* 0x100fe20000010812 */
[C-C-:B------:R-:W-:Y:S01]  /*3170*/  FFMA.FTZ R33, R4.reuse, R33, -R18.reuse ;  /* 0x0000002104217223 */ /* 0x140fe20000010812 */
[----:B------:R-:W-:Y:S01]  /*3180*/  FFMA.FTZ R7, R4, R7, -R18 ;  /* 0x0000000704077223 */ /* 0x000fe20000010812 */
[----:B------:R-:W4:Y:S01]  /*3190*/  LDL.LU R12, [R1+0x3c] ;  /* 0x00003c00010c7983 */ /* 0x000f220000300800 */
[----:B------:R-:W-:-:S03]  /*31a0*/  FFMA.FTZ R20, R26, -R19, R20 ;  /* 0x800000131a147223 */ /* 0x000fc60000010014 */
[----:B------:R-:W4:Y:S04]  /*31b0*/  LDL.LU R11, [R1+0x34] ;  /* 0x00003400010b7983 */ /* 0x000f280000300800 */
[----:B------:R-:W4:Y:S01]  /*31c0*/  LDL.LU R24, [R1+0x30] ;  /* 0x0000300001187983 */ /* 0x000f220000300800 */
[--C-:B------:R-:W-:Y:S01]  /*31d0*/  FFMA.FTZ R3, R3, R28, -R18.reuse ;  /* 0x0000001c03037223 */ /* 0x100fe20000010812 */
[--C-:B------:R-:W-:Y:S02]  /*31e0*/  FFMA.FTZ R4, R4, R29, -R18.reuse ;  /* 0x0000001d04047223 */ /* 0x100fe40000010812 */
[----:B------:R-:W4:Y:S04]  /*31f0*/  LDL.LU R10, [R1+0x2c] ;  /* 0x00002c00010a7983 */ /* 0x000f280000300800 */
[----:B------:R-:W4:Y:S01]  /*3200*/  LDL.LU R28, [R1+0x18] ;  /* 0x00001800011c7983 */ /* 0x000f220000300800 */
[----:B------:R-:W-:-:S03]  /*3210*/  FFMA.FTZ R37, R37, R5, -R18 ;  /* 0x0000000525257223 */ /* 0x000fc60000010812 */
[----:B------:R-:W4:Y:S01]  /*3220*/  LDL.LU R27, [R1+0x14] ;  /* 0x00001400011b7983 */ /* 0x000f220000300800 */
[C-C-:B------:R-:W-:Y:S01]  /*3230*/  FFMA.FTZ R32, R5.reuse, R32, -R18.reuse ;  /* 0x0000002005207223 */ /* 0x140fe20000010812 */
[C-C-:B------:R-:W-:Y:S02]  /*3240*/  FFMA.FTZ R8, R5.reuse, R8, -R18.reuse ;  /* 0x0000000805087223 */ /* 0x140fe40000010812 */
[----:B------:R-:W4:Y:S01]  /*3250*/  LDL.LU R29, [R1+0x1c] ;  /* 0x00001c00011d7983 */ /* 0x000f220000300800 */
[C---:B------:R-:W-:Y:S01]  /*3260*/  FMUL.FTZ R20, R0.reuse, R20 ;  /* 0x0000001400147220 */ /* 0x040fe20000410000 */
[----:B------:R-:W-:Y:S01]  /*3270*/  FMUL.FTZ R21, R0, R21 ;  /* 0x0000001500157220 */ /* 0x000fe20000410000 */
[----:B------:R-:W-:Y:S02]  /*3280*/  FFMA.FTZ R5, R5, R30, -R18 ;  /* 0x0000001e05057223 */ /* 0x000fe40000010812 */
[----:B------:R-:W4:Y:S04]  /*3290*/  LDL.LU R30, [R1+0x24] ;  /* 0x00002400011e7983 */ /* 0x000f280000300800 */
[----:B------:R-:W4:Y:S01]  /*32a0*/  LDL.LU R18, [R1+0x20] ;  /* 0x0000200001127983 */ /* 0x000f220000300800 */
[----:B------:R-:W-:-:S03]  /*32b0*/  F2FP.F16.F32.PACK_AB R20, R21, R20 ;  /* 0x000000141514723e */ /* 0x000fc600000000ff */
[----:B------:R-:W4:Y:S04]  /*32c0*/  LDL.LU R21, [R1+0x10] ;  /* 0x0000100001157983 */ /* 0x000f280000300800 */
[----:B------:R-:W4:Y:S01]  /*32d0*/  LDL.LU R26, [R1+0x50] ;  /* 0x00005000011a7983 */ /* 0x000f220000300800 */
[----:B--2---:R-:W-:-:S03]  /*32e0*/  FFMA.FTZ R9, R25, -R19, R9 ;  /* 0x8000001319097223 */ /* 0x004fc60000010009 */
[----:B------:R-:W2:Y:S01]  /*32f0*/  LDL.LU R25, [R1+0xc] ;  /* 0x00000c0001197983 */ /* 0x000ea20000300800 */
[----:B---3--:R-:W-:-:S03]  /*3300*/  FFMA.FTZ R37, R13, -R19, R37 ;  /* 0x800000130d257223 */ /* 0x008fc60000010025 */
[----:B------:R3:W5:Y:S01]  /*3310*/  LDL.LU R13, [R1+0x8c] ;  /* 0x00008c00010d7983 */ /* 0x0007620000300800 */
[----:B----4-:R-:W-:-:S03]  /*3320*/  FFMA.FTZ R36, R12, -R19, R36 ;  /* 0x800000130c247223 */ /* 0x010fc60000010024 */
[----:B------:R3:W5:Y:S01]  /*3330*/  LDL.LU R12, [R1+0x88] ;  /* 0x00008800010c7983 */ /* 0x0007620000300800 */
[----:B------:R-:W-:-:S03]  /*3340*/  FFMA.FTZ R34, R11, -R19, R34 ;  /* 0x800000130b227223 */ /* 0x000fc60000010022 */
[----:B------:R3:W5:Y:S01]  /*3350*/  LDL.LU R11, [R1+0x84] ;  /* 0x00008400010b7983 */ /* 0x0007620000300800 */
[----:B------:R-:W-:-:S03]  /*3360*/  FFMA.FTZ R33, R24, -R19, R33 ;  /* 0x8000001318217223 */ /* 0x000fc60000010021 */
[----:B------:R-:W4:Y:S01]  /*3370*/  LDL.LU R24, [R1+0x64] ;  /* 0x0000640001187983 */ /* 0x000f220000300800 */
[----:B------:R-:W-:-:S03]  /*3380*/  FFMA.FTZ R32, R10, -R19, R32 ;  /* 0x800000130a207223 */ /* 0x000fc60000010020 */
[----:B------:R3:W5:Y:S01]  /*3390*/  LDL.LU R10, [R1+0x80] ;  /* 0x00008000010a7983 */ /* 0x0007620000300800 */
[-C--:B------:R-:W-:Y:S01]  /*33a0*/  FFMA.FTZ R8, R28, -R19.reuse, R8 ;  /* 0x800000131c087223 */ /* 0x080fe20000010008 */
[-C--:B------:R-:W-:Y:S02]  /*33b0*/  FFMA.FTZ R7, R29, -R19.reuse, R7 ;  /* 0x800000131d077223 */ /* 0x080fe40000010007 */
[----:B------:R-:W3:Y:S04]  /*33c0*/  LDL.LU R29, [R1+0x5c] ;  /* 0x00005c00011d7983 */ /* 0x000ee80000300800 */
[----:B------:R-:W3:Y:S01]  /*33d0*/  LDL.LU R28, [R1+0x60] ;  /* 0x00006000011c7983 */ /* 0x000ee20000300800 */
[-C--:B------:R-:W-:Y:S01]  /*33e0*/  FFMA.FTZ R6, R18, -R19.reuse, R6 ;  /* 0x8000001312067223 */ /* 0x080fe20000010006 */
[----:B------:R-:W-:-:S02]  /*33f0*/  FFMA.FTZ R18, R27, -R19, R2 ;  /* 0x800000131b127223 */ /* 0x000fc40000010002 */
[----:B------:R-:W3:Y:S01]  /*3400*/  LDL.LU R27, [R1+0x54] ;  /* 0x00005400011b7983 */ /* 0x000ee20000300800 */
[----:B------:R-:W-:-:S03]  /*3410*/  IADD3 R2, P1, R26, UR18, RZ ;  /* 0x000000121a027c10 */ /* 0x000fc6000ff3e0ff */
[----:B------:R-:W3:Y:S01]  /*3420*/  LDL.LU R26, [R1+0x58] ;  /* 0x00005800011a7983 */ /* 0x000ee20000300800 */
[-C--:B------:R-:W-:Y:S01]  /*3430*/  FFMA.FTZ R21, R21, -R19.reuse, R3 ;  /* 0x8000001315157223 */ /* 0x080fe20000010003 */
[----:B--2---:R-:W-:Y:S02]  /*3440*/  FFMA.FTZ R4, R25, -R19, R4 ;  /* 0x8000001319047223 */ /* 0x004fe40000010004 */
[----:B------:R-:W2:Y:S01]  /*3450*/  LDL.LU R25, [R1+0x48] ;  /* 0x0000480001197983 */ /* 0x000ea20000300800 */
[----:B----4-:R-:W-:-:S03]  /*3460*/  IADD3.X R3, R24, UR19, RZ, P1, !PT ;  /* 0x0000001318037c10 */ /* 0x010fc60008ffe4ff */
[----:B------:R-:W4:Y:S01]  /*3470*/  LDL.LU R24, [R1+0x4c] ;  /* 0x00004c0001187983 */ /* 0x000f220000300800 */
[C---:B------:R-:W-:Y:S01]  /*3480*/  FMUL.FTZ R9, R0.reuse, R9 ;  /* 0x0000000900097220 */ /* 0x040fe20000410000 */
[----:B------:R-:W-:Y:S01]  /*3490*/  FMUL.FTZ R37, R0, R37 ;  /* 0x0000002500257220 */ /* 0x000fe20000410000 */
[-C--:B------:R-:W-:Y:S01]  /*34a0*/  FFMA.FTZ R31, R30, -R19.reuse, R31 ;  /* 0x800000131e1f7223 */ /* 0x080fe2000001001f */
[----:B------:R-:W-:Y:S01]  /*34b0*/  FFMA.FTZ R5, R35, -R19, R5 ;  /* 0x8000001323057223 */ /* 0x000fe20000010005 */
[----:B------:R-:W-:Y:S01]  /*34c0*/  FMUL.FTZ R19, R0, R4 ;  /* 0x0000000400137220 */ /* 0x000fe20000410000 */
[----:B------:R-:W-:Y:S01]  /*34d0*/  PRMT R4, R20, 0x7632, R4 ;  /* 0x0000763214047816 */ /* 0x000fe20000000004 */
[C---:B------:R-:W-:Y:S01]  /*34e0*/  FMUL.FTZ R36, R0.reuse, R36 ;  /* 0x0000002400247220 */ /* 0x040fe20000410000 */
[C---:B------:R-:W-:Y:S01]  /*34f0*/  FMUL.FTZ R34, R0.reuse, R34 ;  /* 0x0000002200227220 */ /* 0x040fe20000410000 */
[C---:B------:R-:W-:Y:S01]  /*3500*/  FMUL.FTZ R33, R0.reuse, R33 ;  /* 0x0000002100217220 */ /* 0x040fe20000410000 */
[----:B------:R-:W-:Y:S01]  /*3510*/  FMUL.FTZ R32, R0, R32 ;  /* 0x0000002000207220 */ /* 0x000fe20000410000 */
[----:B------:R-:W-:Y:S01]  /*3520*/  F2FP.F16.F32.PACK_AB R9, R37, R9 ;  /* 0x000000092509723e */ /* 0x000fe200000000ff */
[----:B------:R3:W-:Y:S01]  /*3530*/  STG.E.U16 desc[UR12][R2.64+0x2], R4 ;  /* 0x0000020402007986 */ /* 0x0007e2000c10150c */
[----:B------:R-:W-:Y:S01]  /*3540*/  F2FP.F16.F32.PACK_AB R34, R34, R36 ;  /* 0x000000242222723e */ /* 0x000fe200000000ff */
[C---:B------:R-:W-:Y:S01]  /*3550*/  FMUL.FTZ R31, R0.reuse, R31 ;  /* 0x0000001f001f7220 */ /* 0x040fe20000410000 */
[----:B------:R-:W-:Y:S01]  /*3560*/  PRMT R22, R9, 0x7632, R22 ;  /* 0x0000763209167816 */ /* 0x000fe20000000016 */
[----:B------:R-:W-:Y:S01]  /*3570*/  FMUL.FTZ R6, R0, R6 ;  /* 0x0000000600067220 */ /* 0x000fe20000410000 */
[----:B------:R-:W-:Y:S01]  /*3580*/  F2FP.F16.F32.PACK_AB R32, R32, R33 ;  /* 0x000000212020723e */ /* 0x000fe200000000ff */
[C---:B------:R-:W-:Y:S01]  /*3590*/  FMUL.FTZ R7, R0.reuse, R7 ;  /* 0x0000000700077220 */ /* 0x040fe20000410000 */
[C---:B------:R-:W-:Y:S01]  /*35a0*/  FMUL.FTZ R8, R0.reuse, R8 ;  /* 0x0000000800087220 */ /* 0x040fe20000410000 */
[C---:B------:R-:W-:Y:S01]  /*35b0*/  FMUL.FTZ R18, R0.reuse, R18 ;  /* 0x0000001200127220 */ /* 0x040fe20000410000 */
[C---:B------:R-:W-:Y:S01]  /*35c0*/  FMUL.FTZ R21, R0.reuse, R21 ;  /* 0x0000001500157220 */ /* 0x040fe20000410000 */
[----:B---3--:R-:W-:Y:S01]  /*35d0*/  IADD3 R4, P1, R29, UR18, RZ ;  /* 0x000000121d047c10 */ /* 0x008fe2000ff3e0ff */
[----:B------:R-:W-:Y:S01]  /*35e0*/  FMUL.FTZ R0, R0, R5 ;  /* 0x0000000500007220 */ /* 0x000fe20000410000 */
[----:B------:R0:W-:Y:S01]  /*35f0*/  STG.E.U16 desc[UR12][R2.64+0x4], R9 ;  /* 0x0000040902007986 */ /* 0x0001e2000c10150c */
[----:B------:R-:W-:-:S02]  /*3600*/  PRMT R23, R34, 0x7632, R23 ;  /* 0x0000763222177816 */ /* 0x000fc40000000017 */
[----:B------:R-:W-:Y:S01]  /*3610*/  IADD3.X R5, R28, UR19, RZ, P1, !PT ;  /* 0x000000131c057c10 */ /* 0x000fe20008ffe4ff */
[----:B------:R1:W-:Y:S01]  /*3620*/  STG.E.U16 desc[UR12][R2.64], R20 ;  /* 0x0000001402007986 */ /* 0x0003e2000c10150c */
[----:B------:R-:W-:Y:S02]  /*3630*/  F2FP.F16.F32.PACK_AB R6, R6, R31 ;  /* 0x0000001f0606723e */ /* 0x000fe400000000ff */
[----:B------:R-:W-:Y:S01]  /*3640*/  F2FP.F16.F32.PACK_AB R7, R8, R7 ;  /* 0x000000070807723e */ /* 0x000fe200000000ff */
[----:B------:R3:W-:Y:S01]  /*3650*/  STG.E.U16 desc[UR12][R2.64+0x6], R22 ;  /* 0x0000061602007986 */ /* 0x0007e2000c10150c */
[----:B0-----:R-:W-:-:S03]  /*3660*/  PRMT R9, R32, 0x7632, R9 ;  /* 0x0000763220097816 */ /* 0x001fc60000000009 */
[----:B------:R-:W-:Y:S01]  /*3670*/  STG.E.U16 desc[UR12][R4.64], R34 ;  /* 0x0000002204007986 */ /* 0x000fe2000c10150c */
[----:B------:R-:W-:Y:S02]  /*3680*/  PRMT R8, R6, 0x7610, R8 ;  /* 0x0000761006087816 */ /* 0x000fe40000000008 */
[----:B-1----:R-:W-:Y:S01]  /*3690*/  PRMT R20, R7, 0x7632, R20 ;  /* 0x0000763207147816 */ /* 0x002fe20000000014 */
[----:B------:R-:W-:Y:S01]  /*36a0*/  STG.E.U16 desc[UR12][R4.64+0x2], R23 ;  /* 0x0000021704007986 */ /* 0x000fe2000c10150c */
[----:B---3--:R-:W-:-:S03]  /*36b0*/  IADD3 R2, P1, R27, UR18, RZ ;  /* 0x000000121b027c10 */ /* 0x008fc6000ff3e0ff */
[----:B------:R-:W-:Y:S01]  /*36c0*/  STG.E.U16 desc[UR12][R4.64+0x4], R32 ;  /* 0x0000042004007986 */ /* 0x000fe2000c10150c */
[----:B------:R-:W-:Y:S02]  /*36d0*/  F2FP.F16.F32.PACK_AB R18, R21, R18 ;  /* 0x000000121512723e */ /* 0x000fe400000000ff */
[----:B------:R-:W-:Y:S01]  /*36e0*/  IADD3.X R3, R26, UR19, RZ, P1, !PT ;  /* 0x000000131a037c10 */ /* 0x000fe20008ffe4ff */
[----:B------:R0:W-:Y:S01]  /*36f0*/  STG.E.U16 desc[UR12][R4.64+0x6], R9 ;  /* 0x0000060904007986 */ /* 0x0001e2000c10150c */
[----:B------:R-:W-:-:S03]  /*3700*/  F2FP.F16.F32.PACK_AB R0, R0, R19 ;  /* 0x000000130000723e */ /* 0x000fc600000000ff */
[----:B------:R-:W-:Y:S01]  /*3710*/  STG.E.U16 desc[UR12][R2.64], R8 ;  /* 0x0000000802007986 */ /* 0x000fe2000c10150c */
[----:B0-----:R-:W-:-:S03]  /*3720*/  PRMT R5, R6, 0x7632, R5 ;  /* 0x0000763206057816 */ /* 0x001fc60000000005 */
[----:B------:R-:W-:Y:S01]  /*3730*/  STG.E.U16 desc[UR12][R2.64+0x4], R7 ;  /* 0x0000040702007986 */ /* 0x000fe2000c10150c */
[----:B------:R-:W-:-:S03]  /*3740*/  PRMT R4, R0, 0x7632, R4 ;  /* 0x0000763200047816 */ /* 0x000fc60000000004 */
[----:B------:R-:W-:Y:S04]  /*3750*/  STG.E.U16 desc[UR12][R2.64+0x2], R5 ;  /* 0x0000020502007986 */ /* 0x000fe8000c10150c */
[----:B------:R0:W-:Y:S02]  /*3760*/  STG.E.U16 desc[UR12][R2.64+0x6], R20 ;  /* 0x0000061402007986 */ /* 0x0001e4000c10150c */
[----:B0-----:R-:W-:Y:S01]  /*3770*/  PRMT R3, R18, 0x7632, R3 ;  /* 0x0000763212037816 */ /* 0x001fe20000000003 */
[----:B------:R-:W-:Y:S01]  /*3780*/  ULOP3.LUT UR4, UR4, 0x1, URZ, 0x3c, !UPT ;  /* 0x0000000104047892 */ /* 0x000fe2000f8e3c3f */
[----:B------:R-:W-:Y:S01]  /*3790*/  UMOV UR5, UR14 ;  /* 0x0000000e00057c82 */ /* 0x000fe20008000000 */
[----:B------:R-:W-:Y:S01]  /*37a0*/  UMOV UR9, UR11 ;  /* 0x0000000b00097c82 */ /* 0x000fe20008000000 */
[----:B--2---:R-:W-:-:S04]  /*37b0*/  IADD3 R6, P1, R25, UR18, RZ ;  /* 0x0000001219067c10 */ /* 0x004fc8000ff3e0ff */
[----:B----4-:R-:W-:-:S05]  /*37c0*/  IADD3.X R7, R24, UR19, RZ, P1, !PT ;  /* 0x0000001318077c10 */ /* 0x010fca0008ffe4ff */
[----:B------:R2:W-:Y:S04]  /*37d0*/  STG.E.U16 desc[UR12][R6.64], R18 ;  /* 0x0000001206007986 */ /* 0x0005e8000c10150c */
[----:B------:R2:W-:Y:S04]  /*37e0*/  STG.E.U16 desc[UR12][R6.64+0x2], R3 ;  /* 0x0000020306007986 */ /* 0x0005e8000c10150c */
[----:B------:R2:W-:Y:S04]  /*37f0*/  STG.E.U16 desc[UR12][R6.64+0x4], R0 ;  /* 0x0000040006007986 */ /* 0x0005e8000c10150c */
[----:B------:R2:W-:Y:S01]  /*3800*/  STG.E.U16 desc[UR12][R6.64+0x6], R4 ;  /* 0x0000060406007986 */ /* 0x0005e2000c10150c */
[----:B------:R-:W-:Y:S05]  /*3810*/  @!P0 BRA `(.L_x_1133) ;  /* 0xffffffcc00448947 */ /* 0x000fea000383ffff */
.L_x_1117:
        /* <DEDUP_REMOVED lines=13> */
[----:B-1---5:R-:W-:Y:S02]  /*38f0*/  LOP3.LUT R13, RZ, R4, RZ, 0x33, !PT ;  /* 0x00000004ff0d7212 */ /* 0x022fe400078e33ff */
[----:B------:R-:W-:Y:S02]  /*3900*/  LOP3.LUT R0, RZ, R5, RZ, 0x33, !PT ;  /* 0x00000005ff007212 */ /* 0x000fe400078e33ff */
[----:B------:R-:W-:-:S04]  /*3910*/  ISETP.GT.U32.AND P0, PT, R13, -0x2, PT ;  /* 0xfffffffe0d00780c */ /* 0x000fc80003f04070 */
[C---:B------:R-:W-:Y:S02]  /*3920*/  ISETP.GT.AND.EX P0, PT, R0.reuse, -0x1, PT, P0 ;  /* 0xffffffff0000780c */ /* 0x040fe40003f04300 */
[--C-:B--2---:R-:W-:Y:S02]  /*3930*/  SHF.R.U32.HI R36, RZ, 0x5, R37.reuse ;  /* 0x00000005ff247819 */ /* 0x104fe40000011625 */
[----:B------:R-:W-:Y:S02]  /*3940*/  SEL R13, R13, 0xfffffffe, P0 ;  /* 0xfffffffe0d0d7807 */ /* 0x000fe40000000000 */
[----:B------:R-:W-:Y:S02]  /*3950*/  SEL R0, R0, 0xffffffff, P0 ;  /* 0xffffffff00007807 */ /* 0x000fe40000000000 */
[----:B------:R-:W-:Y:S01]  /*3960*/  SHF.R.U32.HI R2, RZ, 0x4, R37 ;  /* 0x00000004ff027819 */ /* 0x000fe20000011625 */
[C---:B------:R-:W-:Y:S01]  /*3970*/  IMAD.SHL.U32 R26, R13.reuse, 0x80, RZ ;  /* 0x000000800d1a7824 */ /* 0x040fe200078e00ff */
[----:B------:R-:W-:-:S02]  /*3980*/  SHF.L.U64.HI R13, R13, 0x7, R0 ;  /* 0x000000070d0d7819 */ /* 0x000fc40000010200 */
[----:B------:R-:W-:Y:S02]  /*3990*/  MOV R0, 0xffffffff ;  /* 0xffffffff00007802 */ /* 0x000fe40000000f00 */
[----:B------:R-:W-:Y:S02]  /*39a0*/  IADD3 R11, P0, P1, -R26, -0x81, -R36 ;  /* 0xffffff7f1a0b7810 */ /* 0x000fe4000791e924 */
[----:B------:R-:W-:Y:S02]  /*39b0*/  VIADDMNMX.U32 R3, R2, R3, 0x20, !PT ;  /* 0x0000002002037446 */ /* 0x000fe40007800003 */
[----:B------:R-:W-:Y:S02]  /*39c0*/  IADD3.X R15, ~R13, -0x1, R0, P0, P1 ;  /* 0xffffffff0d0f7810 */ /* 0x000fe400007e2500 */
[----:B------:R-:W-:Y:S02]  /*39d0*/  LOP3.LUT R0, RZ, R2, RZ, 0x33, !PT ;  /* 0x00000002ff007212 */ /* 0x000fe400078e33ff */
[----:B------:R-:W-:Y:S01]  /*39e0*/  IADD3 R35, P2, R36, 0x2d, RZ ;  /* 0x0000002d24237810 */ /* 0x000fe20007f5e0ff */
[----:B------:R-:W-:-:S03]  /*39f0*/  IMAD.WIDE.U32 R6, R15, -0x77777777, RZ ;  /* 0x888888890f067825 */ /* 0x000fc600078e00ff */
[----:B------:R-:W-:Y:S01]  /*3a00*/  IADD3.X R31, RZ, RZ, RZ, P2, !PT ;  /* 0x000000ffff1f7210 */ /* 0x000fe200017fe4ff */
[----:B------:R-:W-:Y:S02]  /*3a10*/  IMAD.IADD R3, R3, 0x1, R0 ;  /* 0x0000000103037824 */ /* 0x000fe400078e0200 */
        /* <DEDUP_REMOVED lines=24> */
.L_x_1150:
        /* <DEDUP_REMOVED lines=44> */
.L_x_1137:
[----:B------:R-:W-:Y:S05]  /*3e60*/  BSYNC B1 ;  /* 0x0000000000017941 */ /* 0x000fea0003800000 */
.L_x_1136:
        /* <DEDUP_REMOVED lines=14> */
[----:B------:R-:W-:-:S05]  /*3f50*/  IADD3 R18, P0, R18, 0x80800, RZ ;  /* 0x0008080012127810 */ /* 0x000fca0007f1e0ff */
[----:B------:R-:W-:Y:S01]  /*3f60*/  IMAD.X R19, RZ, RZ, R10, P0 ;  /* 0x000000ffff137224 */ /* 0x000fe200000e060a */
[----:B------:R-:W-:Y:S01]  /*3f70*/  PLOP3.LUT P0, PT, PT, PT, PT, 0x80, 0x0 ;  /* 0x000000000000781c */ /* 0x000fe20003f0f070 */
[----:B------:R-:W-:-:S12]  /*3f80*/  @!P1 BRA `(.L_x_1139) ;  /* 0x0000000000e89947 */ /* 0x000fd80003800000 */
[----:B------:R-:W-:Y:S02]  /*3f90*/  IADD3 R11, P1, R7, -0xb4, RZ ;  /* 0xffffff4c070b7810 */ /* 0x000fe40007f3e0ff */
[----:B------:R-:W-:Y:S02]  /*3fa0*/  PLOP3.LUT P0, PT, PT, PT, PT, 0x8, 0x0 ;  /* 0x000000000000781c */ /* 0x000fe40003f0e170 */
[----:B------:R-:W-:-:S11]  /*3fb0*/  IADD3.X R10, R6, -0x1, RZ, P1, !PT ;  /* 0xffffffff060a7810 */ /* 0x000fd60000ffe4ff */
.L_x_1140:
        /* <DEDUP_REMOVED lines=55> */
.L_x_1139:
[----:B------:R-:W-:Y:S05]  /*4330*/  BSYNC B1 ;  /* 0x0000000000017941 */ /* 0x000fea0003800000 */
.L_x_1138:
        /* <DEDUP_REMOVED lines=35> */
.L_x_1142:
[----:B------:R-:W-:Y:S05]  /*4570*/  BSYNC B1 ;  /* 0x0000000000017941 */ /* 0x000fea0003800000 */
.L_x_1141:
        /* <DEDUP_REMOVED lines=15> */
.L_x_1135:
[----:B------:R-:W-:Y:S05]  /*4670*/  BSYNC B0 ;  /* 0x0000000000007941 */ /* 0x000fea0003800000 */
.L_x_1134:
        /* <DEDUP_REMOVED lines=23> */
[----:B------:R-:W-:Y:S01]  /*47f0*/  @P0 LEA R11, R11, R10, 0x2 ;  /* 0x0000000a0b0b0211 */ /* 0x000fe200078e10ff */
[----:B------:R-:W-:-:S04]  /*4800*/  IMAD.MOV.U32 R10, RZ, RZ, RZ ;  /* 0x000000ffff0a7224 */ /* 0x000fc800078e00ff */
[----:B------:R0:W1:Y:S04]  /*4810*/  @P0 LDS R0, [R11] ;  /* 0x000000000b000984 */ /* 0x0000680000000800 */
[----:B------:R0:W2:Y:S01]  /*4820*/  @P0 LDS R10, [R11+0x780] ;  /* 0x000780000b0a0984 */ /* 0x0000a20000000800 */
[----:B------:R-:W-:Y:S05]  /*4830*/  BRA.DIV UR5, `(.L_x_1146) ;  /* 0x0000001205a87947 */ /* 0x000fea000b800000 */
[----:B------:R-:W-:Y:S01]  /*4840*/  MOV R17, 0xffff ;  /* 0x0000ffff00117802 */ /* 0x000fe20000000f00 */
[----:B------:R-:W-:Y:S01]  /*4850*/  IMAD.MOV.U32 R18, RZ, RZ, 0xffff ;  /* 0x0000ffffff127424 */ /* 0x000fe200078e00ff */
[----:B------:R-:W-:Y:S02]  /*4860*/  MOV R19, 0xffff ;  /* 0x0000ffff00137802 */ /* 0x000fe40000000f00 */
        /* <DEDUP_REMOVED lines=19> */
.L_x_1159:
[----:B------:R-:W0:Y:S01]  /*49a0*/  LDC.64 R10, c[0x0][0x218] ;  /* 0x00008600ff0a7b82 */ /* 0x000e220000000a00 */
[----:B------:R-:W-:Y:S01]  /*49b0*/  ISETP.NE.AND P1, PT, R5, RZ, PT ;  /* 0x000000ff0500720c */ /* 0x000fe20003f25270 */
[----:B--2---:R-:W-:Y:S01]  /*49c0*/  FADD.FTZ R12, R25, R23 ;  /* 0x00000017190c7221 */ /* 0x004fe20000010000 */
[----:B------:R-:W-:Y:S02]  /*49d0*/  LEA.HI R17, R37, R4, RZ, 0x1c ;  /* 0x0000000425117211 */ /* 0x000fe400078fe0ff */
[----:B------:R-:W-:-:S03]  /*49e0*/  ISETP.NE.AND P2, PT, R8, 0x1, PT ;  /* 0x000000010800780c */ /* 0x000fc60003f45270 */
[----:B------:R-:W1:Y:S06]  /*49f0*/  LDC.64 R14, c[0x0][0x220] ;  /* 0x00008800ff0e7b82 */ /* 0x000e6c0000000a00 */
[----:B------:R-:W-:Y:S02]  /*4a00*/  @!P1 F2FP.F16.F32.PACK_AB R12, RZ, R12 ;  /* 0x0000000cff0c923e */ /* 0x000fe400000000ff */
[----:B------:R-:W-:Y:S02]  /*4a10*/  @!P1 F2FP.F16.F32.PACK_AB R0, RZ, R0 ;  /* 0x00000000ff00923e */ /* 0x000fe400000000ff */
[----:B------:R-:W-:-:S02]  /*4a20*/  PRMT R16, R12, 0x7610, R16 ;  /* 0x000076100c107816 */ /* 0x000fc40000000010 */
[----:B------:R-:W-:Y:S01]  /*4a30*/  LEA.HI R12, R37, 0x1e, RZ, 0x1c ;  /* 0x0000001e250c7811 */ /* 0x000fe200078fe0ff */
[----:B0-----:R-:W-:-:S05]  /*4a40*/  IMAD.WIDE R10, R17, 0x2, R10 ;  /* 0x00000002110a7825 */ /* 0x001fca00078e020a */
[----:B------:R2:W-:Y:S01]  /*4a50*/  @!P1 STG.E.U16 desc[UR12][R10.64], R0 ;  /* 0x000000000a009986 */ /* 0x0005e2000c10150c */
[----:B-1----:R-:W-:-:S05]  /*4a60*/  IMAD.WIDE R14, R17, 0x2, R14 ;  /* 0x00000002110e7825 */ /* 0x002fca00078e020e */
[----:B------:R2:W-:Y:S01]  /*4a70*/  @!P1 STG.E.U16 desc[UR12][R14.64], R16 ;  /* 0x000000100e009986 */ /* 0x0005e2000c10150c */
[----:B------:R-:W-:Y:S05]  /*4a80*/  @!P2 BRA `(.L_x_1145) ;  /* 0x000000040040a947 */ /* 0x000fea0003800000 */
[C---:B------:R-:W-:Y:S01]  /*4a90*/  @P0 IMAD.SHL.U32 R17, R5.reuse, 0x2, RZ ;  /* 0x0000000205110824 */ /* 0x040fe200078e00ff */
[----:B------:R-:W-:Y:S01]  /*4aa0*/  @P0 LEA R19, R5, UR4, 0x7 ;  /* 0x0000000405130c11 */ /* 0x000fe2000f8e38ff */
[----:B------:R-:W-:-:S03]  /*4ab0*/  UMOV UR5, 0xffff ;  /* 0x0000ffff00057882 */ /* 0x000fc60000000000 */
[----:B--2---:R-:W-:Y:S01]  /*4ac0*/  @P0 LOP3.LUT R0, R12, R17, RZ, 0x3c, !PT ;  /* 0x000000110c000212 */ /* 0x004fe200078e3cff */
[----:B------:R-:W-:-:S03]  /*4ad0*/  HFMA2.MMA R12, -RZ, RZ, 0, 0 ;  /* 0x00000000ff0c7435 */ /* 0x000fc600000001ff */
[----:B------:R-:W-:Y:S02]  /*4ae0*/  @P0 LEA R16, R0, R19, 0x2 ;  /* 0x0000001300100211 */ /* 0x000fe400078e10ff */
[----:B------:R-:W-:-:S05]  /*4af0*/  MOV R0, RZ ;  /* 0x000000ff00007202 */ /* 0x000fca0000000f00 */
[----:B------:R0:W1:Y:S04]  /*4b00*/  @P0 LDS R12, [R16] ;  /* 0x00000000100c0984 */ /* 0x0000680000000800 */
[----:B------:R0:W2:Y:S01]  /*4b10*/  @P0 LDS R0, [R16+0x780] ;  /* 0x0007800010000984 */ /* 0x0000a20000000800 */
[----:B------:R-:W-:Y:S05]  /*4b20*/  BRA.DIV UR5, `(.L_x_1147) ;  /* 0x0000001205c07947 */ /* 0x000fea000b800000 */
[----:B------:R-:W-:Y:S01]  /*4b30*/  IMAD.MOV.U32 R19, RZ, RZ, 0xffff ;  /* 0x0000ffffff137424 */ /* 0x000fe200078e00ff */
[----:B------:R-:W-:Y:S01]  /*4b40*/  MOV R21, 0xffff ;  /* 0x0000ffff00157802 */ /* 0x000fe20000000f00 */
[----:B------:R-:W-:Y:S01]  /*4b50*/  IMAD.MOV.U32 R18, RZ, RZ, 0xffff ;  /* 0x0000ffffff127424 */ /* 0x000fe200078e00ff */
        /* <DEDUP_REMOVED lines=19> */
.L_x_1169:
[----:B--2---:R-:W-:Y:S01]  /*4c90*/  FADD.FTZ R12, R12, R23 ;  /* 0x000000170c0c7221 */ /* 0x004fe20000010000 */
[----:B------:R-:W-:Y:S02]  /*4ca0*/  @!P1 F2FP.F16.F32.PACK_AB R0, RZ, R24 ;  /* 0x00000018ff00923e */ /* 0x000fe400000000ff */
[----:B------:R-:W-:Y:S02]  /*4cb0*/  ISETP.NE.AND P2, PT, R8, 0x2, PT ;  /* 0x000000020800780c */ /* 0x000fe40003f45270 */
[----:B------:R-:W-:Y:S01]  /*4cc0*/  @!P1 F2FP.F16.F32.PACK_AB R12, RZ, R12 ;  /* 0x0000000cff0c923e */ /* 0x000fe200000000ff */
        /* <DEDUP_REMOVED lines=37> */
.L_x_1179:
[----:B--2---:R-:W-:Y:S01]  /*4f20*/  FADD.FTZ R12, R12, R23 ;  /* 0x000000170c0c7221 */ /* 0x004fe20000010000 */
[----:B------:R-:W-:-:S04]  /*4f30*/  @!P1 F2FP.F16.F32.PACK_AB R0, RZ, R24 ;  /* 0x00000018ff00923e */ /* 0x000fc800000000ff */
[----:B------:R-:W-:Y:S01]  /*4f40*/  @!P1 F2FP.F16.F32.PACK_AB R12, RZ, R12 ;  /* 0x0000000cff0c923e */ /* 0x000fe200000000ff */
[----:B------:R3:W-:Y:S03]  /*4f50*/  @!P1 STG.E.U16 desc[UR12][R10.64+0x78], R0 ;  /* 0x000078000a009986 */ /* 0x0007e6000c10150c */
[----:B------:R-:W-:Y:S02]  /*4f60*/  PRMT R16, R12, 0x7610, R16 ;  /* 0x000076100c107816 */ /* 0x000fe40000000010 */
[----:B------:R-:W-:-:S03]  /*4f70*/  LEA.HI R12, R37, 0x5a, RZ, 0x1c ;  /* 0x0000005a250c7811 */ /* 0x000fc600078fe0ff */
[----:B------:R3:W-:Y:S04]  /*4f80*/  @!P1 STG.E.U16 desc[UR12][R14.64+0x78], R16 ;  /* 0x000078100e009986 */ /* 0x0007e8000c10150c */
.L_x_1145:
[----:B------:R-:W-:Y:S05]  /*4f90*/  BSYNC B0 ;  /* 0x0000000000007941 */ /* 0x000fea0003800000 */
.L_x_1144:
[----:B------:R-:W-:-:S13]  /*4fa0*/  ISETP.GE.U32.AND P0, PT, R3, 0x5a, PT ;  /* 0x0000005a0300780c */ /* 0x000fda0003f06070 */
[----:B------:R-:W-:Y:S05]  /*4fb0*/  @!P0 BRA `(.L_x_1143) ;  /* 0x0000000800a88947 */ /* 0x000fea0003800000 */
[----:B------:R-:W-:Y:S01]  /*4fc0*/  ISETP.NE.AND P0, PT, R5, 0xf, PT ;  /* 0x0000000f0500780c */ /* 0x000fe20003f05270 */
[----:B------:R-:W-:-:S12]  /*4fd0*/  UMOV UR5, 0xffff ;  /* 0x0000ffff00057882 */ /* 0x000fd80000000000 */
[C---:B-123--:R-:W-:Y:S02]  /*4fe0*/  @P0 SHF.L.U32 R11, R5.reuse, 0x1, RZ ;  /* 0x00000001050b0819 */ /* 0x04efe400000006ff */
[----:B------:R-:W-:Y:S02]  /*4ff0*/  @P0 LEA R15, R5, UR4, 0x7 ;  /* 0x00000004050f0c11 */ /* 0x000fe4000f8e38ff */
[----:B0-----:R-:W-:Y:S01]  /*5000*/  @P0 LOP3.LUT R0, R12, R11, RZ, 0x3c, !PT ;  /* 0x0000000b0c000212 */ /* 0x001fe200078e3cff */
        /* <DEDUP_REMOVED lines=8> */
[----:B------:R-:W-:Y:S01]  /*5090*/  MOV R15, 0xffff ;  /* 0x0000ffff000f7802 */ /* 0x000fe20000000f00 */
[----:B------:R-:W-:Y:S01]  /*50a0*/  IMAD.MOV.U32 R19, RZ, RZ, 0xffff ;  /* 0x0000ffffff137424 */ /* 0x000fe200078e00ff */
[C---:B------:R-:W-:Y:S01]  /*50b0*/  @P0 SHF.L.U32 R17, R5.reuse, 0x1, RZ ;  /* 0x0000000105110819 */ /* 0x040fe200000006ff */
[----:B01----:R-:W0:Y:S01]  /*50c0*/  SHFL.BFLY PT, R10, R11, 0x8, 0x101f ;  /* 0x0d101f000b0a7f89 */ /* 0x003e2200000e0000 */
[----:B------:R-:W-:Y:S02]  /*50d0*/  @P0 IADD3 R14, R12, 0x1e, RZ ;  /* 0x0000001e0c0e0810 */ /* 0x000fe40007ffe0ff */
[----:B------:R-:W-:Y:S01]  /*50e0*/  @P0 SHF.L.U32 R22, R5, 0x1, RZ ;  /* 0x0000000105160819 */ /* 0x000fe200000006ff */
        /* <DEDUP_REMOVED lines=19> */
[----:B------:R-:W-:Y:S02]  /*5220*/  @P0 VIADD R10, R12, 0x5a ;  /* 0x0000005a0c0a0836 */ /* 0x000fe40000000000 */
[----:B------:R0:W-:Y:S01]  /*5230*/  @P0 LDS R25, [R20+0x780] ;  /* 0x0007800014190984 */ /* 0x0001e20000000800 */
[----:B-1----:R-:W-:Y:S01]  /*5240*/  FADD.FTZ R0, R24, R17 ;  /* 0x0000001118007221 */ /* 0x002fe20000010000 */
[----:B------:R-:W-:Y:S02]  /*5250*/  IMAD.MOV.U32 R24, RZ, RZ, RZ ;  /* 0x000000ffff187224 */ /* 0x000fe400078e00ff */
[----:B------:R-:W1:Y:S01]  /*5260*/  SHFL.BFLY PT, R32, R11, 0x2, 0x101f ;  /* 0x0c501f000b207f89 */ /* 0x000e6200000e0000 */
[----:B------:R-:W-:-:S03]  /*5270*/  @P0 MOV R24, R14 ;  /* 0x0000000e00180202 */ /* 0x000fc60000000f00 */
[----:B------:R-:W-:Y:S01]  /*5280*/  @P0 LDS R17, [R15+0x780] ;  /* 0x000780000f110984 */ /* 0x000fe20000000800 */
[----:B0-----:R-:W-:-:S03]  /*5290*/  MOV R20, RZ ;  /* 0x000000ff00147202 */ /* 0x001fc60000000f00 */
        /* <DEDUP_REMOVED lines=8> */
[----:B------:R-:W-:Y:S01]  /*5320*/  MOV R33, 0xffff ;  /* 0x0000ffff00217802 */ /* 0x000fe20000000f00 */
[----:B------:R-:W-:Y:S01]  /*5330*/  @P0 IMAD.MOV.U32 R20, RZ, RZ, R25 ;  /* 0x000000ffff140224 */ /* 0x000fe200078e0019 */
[----:B------:R-:W-:Y:S01]  /*5340*/  @P0 LEA R16, R10, R11, 0x2 ;  /* 0x0000000b0a100211 */ /* 0x000fe200078e10ff */
[----:B------:R-:W-:Y:S02]  /*5350*/  IMAD.MOV.U32 R25, RZ, RZ, 0xffff ;  /* 0x0000ffffff197424 */ /* 0x000fe400078e00ff */
[----:B--2---:R-:W-:Y:S01]  /*5360*/  FADD.FTZ R21, R0, R14 ;  /* 0x0000000e00157221 */ /* 0x004fe20000010000 */
[----:B------:R-:W-:Y:S01]  /*5370*/  CS2R R14, SRZ ;  /* 0x00000000000e7805 */ /* 0x000fe2000001ff00 */
[----:B------:R-:W0:Y:S01]  /*5380*/  @!P1 LDC.64 R10, c[0x0][0x218] ;  /* 0x00008600ff0a9b82 */ /* 0x000e220000000a00 */
[----:B------:R-:W-:Y:S01]  /*5390*/  @P0 MOV R14, R22 ;  /* 0x00000016000e0202 */ /* 0x000fe20000000f00 */
[----:B------:R-:W-:Y:S01]  /*53a0*/  @P0 LDS R18, [R16+0x780] ;  /* 0x0007800010120984 */ /* 0x000fe20000000800 */
[----:B------:R-:W-:Y:S01]  /*53b0*/  @P0 MOV R15, R17 ;  /* 0x00000011000f0202 */ /* 0x000fe20000000f00 */
[----:B------:R-:W-:Y:S01]  /*53c0*/  IMAD.IADD R0, R12, 0x1, R4 ;  /* 0x000000010c007824 */ /* 0x000fe200078e0204 */
[----:B------:R-:W-:Y:S01]  /*53d0*/  MOV R17, 0xffff ;  /* 0x0000ffff00117802 */ /* 0x000fe20000000f00 */
[----:B------:R-:W2:Y:S01]  /*53e0*/  SHFL.BFLY PT, R25, R24, 0x4, 0x101f ;  /* 0x0c901f0018197f89 */ /* 0x000ea200000e0000 */
[----:B------:R-:W-:-:S03]  /*53f0*/  MOV R12, 0xffff ;  /* 0x0000ffff000c7802 */ /* 0x000fc60000000f00 */
[----:B------:R-:W-:Y:S01]  /*5400*/  @P0 LDS R19, [R16] ;  /* 0x0000000010130984 */ /* 0x000fe20000000800 */
[----:B-1----:R-:W-:Y:S01]  /*5410*/  FADD.FTZ R23, R32, R23 ;  /* 0x0000001720177221 */ /* 0x002fe20000010000 */
[----:B------:R-:W-:Y:S02]  /*5420*/  MOV R32, 0xffff ;  /* 0x0000ffff00207802 */ /* 0x000fe40000000f00 */
[----:B------:R-:W1:Y:S02]  /*5430*/  SHFL.BFLY PT, R22, R20, 0x8, 0x101f ;  /* 0x0d101f0014167f89 */ /* 0x000e6400000e0000 */
[----:B------:R-:W-:Y:S02]  /*5440*/  @!P1 F2FP.F16.F32.PACK_AB R23, RZ, R23 ;  /* 0x00000017ff17923e */ /* 0x000fe400000000ff */
[----:B------:R-:W3:Y:S04]  /*5450*/  SHFL.BFLY PT, R16, R14, 0x8, 0x101f ;  /* 0x0d101f000e107f89 */ /* 0x000ee800000e0000 */
[----:B------:R-:W4:Y:S01]  /*5460*/  SHFL.BFLY PT, R17, R15, 0x8, 0x101f ;  /* 0x0d101f000f117f89 */ /* 0x000f2200000e0000 */
[----:B0-----:R-:W-:-:S03]  /*5470*/  @!P1 IMAD.WIDE R10, R0, 0x2, R10 ;  /* 0x00000002000a9825 */ /* 0x001fc600078e020a */
[----:B------:R-:W0:Y:S01]  /*5480*/  SHFL.BFLY PT, R32, R21, 0x1, 0x101f ;  /* 0x0c301f0015207f89 */ /* 0x000e2200000e0000 */
[----:B--2---:R-:W-:Y:S01]  /*5490*/  FADD.FTZ R24, R24, R25 ;  /* 0x0000001918187221 */ /* 0x004fe20000010000 */
[----:B------:R-:W-:Y:S02]  /*54a0*/  MOV R25, 0xffff ;  /* 0x0000ffff00197802 */ /* 0x000fe40000000f00 */
        /* <DEDUP_REMOVED lines=10> */
[----:B------:R-:W-:Y:S01]  /*5550*/  IMAD.MOV.U32 R18, RZ, RZ, 0xffff ;  /* 0x0000ffffff127424 */ /* 0x000fe200078e00ff */
[----:B------:R-:W-:Y:S01]  /*5560*/  MOV R19, 0xffff ;  /* 0x0000ffff00137802 */ /* 0x000fe20000000f00 */
[----:B0-----:R-:W-:Y:S01]  /*5570*/  FADD.FTZ R21, R21, R32 ;  /* 0x0000002015157221 */ /* 0x001fe20000010000 */
[----:B------:R-:W-:Y:S01]  /*5580*/  MOV R32, 0xffff ;  /* 0x0000ffff00207802 */ /* 0x000fe20000000f00 */
[----:B------:R-:W0:Y:S03]  /*5590*/  SHFL.BFLY PT, R16, R22, 0x4, 0x101f ;  /* 0x0c901f0016107f89 */ /* 0x000e2600000e0000 */
[----:B------:R-:W-:Y:S01]  /*55a0*/  @!P1 F2FP.F16.F32.PACK_AB R21, RZ, R21 ;  /* 0x00000015ff15923e */ /* 0x000fe200000000ff */
        /* <DEDUP_REMOVED lines=12> */
[----:B------:R-:W-:Y:S01]  /*5670*/  MOV R33, 0xffff ;  /* 0x0000ffff00217802 */ /* 0x000fe20000000f00 */
[----:B----4-:R-:W-:Y:S01]  /*5680*/  FADD.FTZ R17, R18, R15 ;  /* 0x0000000f12117221 */ /* 0x010fe20000010000 */
[----:B------:R-:W-:Y:S02]  /*5690*/  IMAD.MOV.U32 R15, RZ, RZ, 0xffff ;  /* 0x0000ffffff0f7424 */ /* 0x000fe400078e00ff */
[----:B-----5:R-:W-:Y:S01]  /*56a0*/  FADD.FTZ R24, R24, R19 ;  /* 0x0000001318187221 */ /* 0x020fe20000010000 */
[----:B0-----:R-:W-:Y:S01]  /*56b0*/  MOV R21, 0xffff ;  /* 0x0000ffff00157802 */ /* 0x001fe20000000f00 */
[----:B------:R-:W-:Y:S01]  /*56c0*/  SHFL.BFLY PT, R16, R17, 0x4, 0x101f ;  /* 0x0c901f0011107f89 */ /* 0x000fe200000e0000 */
[----:B------:R-:W-:Y:S01]  /*56d0*/  MOV R19, 0xffff ;  /* 0x0000ffff00137802 */ /* 0x000fe20000000f00 */
[----:B-1----:R-:W-:Y:S01]  /*56e0*/  FADD.FTZ R32, R32, R14 ;  /* 0x0000000e20207221 */ /* 0x002fe20000010000 */
[----:B------:R-:W0:Y:S01]  /*56f0*/  @!P1 LDC.64 R10, c[0x0][0x218] ;  /* 0x00008600ff0a9b82 */ /* 0x000e220000000a00 */
[----:B------:R-:W1:Y:S01]  /*5700*/  SHFL.BFLY PT, R15, R22, 0x2, 0x101f ;  /* 0x0c501f00160f7f89 */ /* 0x000e6200000e0000 */
[----:B--2---:R-:W-:-:S03]  /*5710*/  FADD.FTZ R14, R25, R20 ;  /* 0x00000014190e7221 */ /* 0x004fc60000010000 */
[----:B------:R-:W2:Y:S04]  /*5720*/  SHFL.BFLY PT, R21, R24, 0x1, 0x101f ;  /* 0x0c301f0018157f89 */ /* 0x000ea800000e0000 */
[----:B------:R-:W3:Y:S04]  /*5730*/  SHFL.BFLY PT, R19, R34, 0x2, 0x101f ;  /* 0x0c501f0022137f89 */ /* 0x000ee800000e0000 */
[----:B------:R-:W4:Y:S04]  /*5740*/  SHFL.BFLY PT, R33, R32, 0x4, 0x101f ;  /* 0x0c901f0020217f89 */ /* 0x000f2800000e0000 */
[----:B------:R-:W5:Y:S01]  /*5750*/  SHFL.BFLY PT, R23, R14, 0x1, 0x101f ;  /* 0x0c301f000e177f89 */ /* 0x000f6200000e0000 */
[----:B0-----:R-:W-:-:S04]  /*5760*/  @!P1 IMAD.WIDE R10, R0, 0x2, R10 ;  /* 0x00000002000a9825 */ /* 0x001fc800078e020a */
[----:B-1----:R-:W-:Y:S01]  /*5770*/  FADD.FTZ R12, R22, R15 ;  /* 0x0000000f160c7221 */ /* 0x002fe20000010000 */
[----:B------:R-:W-:Y:S01]  /*5780*/  MOV R22, 0xffff ;  /* 0x0000ffff00167802 */ /* 0x000fe20000000f00 */
[----:B--2---:R-:W-:Y:S01]  /*5790*/  FADD.FTZ R18, R24, R21 ;  /* 0x0000001518127221 */ /* 0x004fe20000010000 */
[----:B------:R-:W-:Y:S02]  /*57a0*/  IMAD.MOV.U32 R21, RZ, RZ, 0xffff ;  /* 0x0000ffffff157424 */ /* 0x000fe400078e00ff */
[----:B------:R-:W-:Y:S02]  /*57b0*/  FADD.FTZ R24, R17, R16 ;  /* 0x0000001011187221 */ /* 0x000fe40000010000 */
[----:B------:R-:W-:Y:S01]  /*57c0*/  SHFL.BFLY PT, R22, R12, 0x1, 0x101f ;  /* 0x0c301f000c167f89 */ /* 0x000fe200000e0000 */
[----:B---3--:R-:W-:Y:S01]  /*57d0*/  FADD.FTZ R20, R34, R19 ;  /* 0x0000001322147221 */ /* 0x008fe20000010000 */
[----:B------:R-:W-:Y:S01]  /*57e0*/  MOV R19, 0xffff ;  /* 0x0000ffff00137802 */ /* 0x000fe20000000f00 */
[----:B------:R-:W0:Y:S01]  /*57f0*/  @!P1 LDC.64 R16, c[0x0][0x218] ;  /* 0x00008600ff109b82 */ /* 0x000e220000000a00 */
[----:B----4-:R-:W-:Y:S01]  /*5800*/  FADD.FTZ R25, R32, R33 ;  /* 0x0000002120197221 */ /* 0x010fe20000010000 */
[----:B------:R-:W-:-:S02]  /*5810*/  MOV R32, 0xffff ;  /* 0x0000ffff00207802 */ /* 0x000fc40000000f00 */
[----:B------:R-:W-:Y:S01]  /*5820*/  @!P1 F2FP.F16.F32.PACK_AB R33, RZ, R18 ;  /* 0x00000012ff21923e */ /* 0x000fe200000000ff */
[----:B------:R-:W-:Y:S01]  /*5830*/  SHFL.BFLY PT, R19, R24, 0x2, 0x101f ;  /* 0x0c501f0018137f89 */ /* 0x000fe200000e0000 */
[----:B-----5:R-:W-:Y:S02]  /*5840*/  FADD.FTZ R23, R14, R23 ;  /* 0x000000170e177221 */ /* 0x020fe40000010000 */
[----:B------:R-:W1:Y:S01]  /*5850*/  @!P1 LDC.64 R14, c[0x0][0x220] ;  /* 0x00008800ff0e9b82 */ /* 0x000e620000000a00 */
[----:B------:R-:W2:Y:S02]  /*5860*/  SHFL.BFLY PT, R18, R20, 0x1, 0x101f ;  /* 0x0c301f0014127f89 */ /* 0x000ea400000e0000 */
[----:B------:R-:W-:Y:S02]  /*5870*/  @!P1 F2FP.F16.F32.PACK_AB R23, RZ, R23 ;  /* 0x00000017ff17923e */ /* 0x000fe400000000ff */
        /* <DEDUP_REMOVED lines=11> */
[----:B------:R-:W-:Y:S01]  /*5930*/  @!P1 F2FP.F16.F32.PACK_AB R20, RZ, R20 ;  /* 0x00000014ff14923e */ /* 0x000fe200000000ff */
[----:B------:R-:W-:Y:S01]  /*5940*/  IMAD.MOV.U32 R19, RZ, RZ, 0xffff ;  /* 0x0000ffffff137424 */ /* 0x000fe200078e00ff */
[----:B------:R-:W-:Y:S02]  /*5950*/  @!P1 F2FP.F16.F32.PACK_AB R18, RZ, R18 ;  /* 0x00000012ff12923e */ /* 0x000fe400000000ff */
[----:B------:R-:W1:Y:S04]  /*5960*/  SHFL.BFLY PT, R22, R25, 0x1, 0x101f ;  /* 0x0c301f0019167f89 */ /* 0x000e6800000e0000 */
[----:B------:R2:W3:Y:S01]  /*5970*/  SHFL.BFLY PT, R23, R12, 0x1, 0x101f ;  /* 0x0c301f000c177f89 */ /* 0x0004e200000e0000 */
[----:B0-----:R-:W-:-:S05]  /*5980*/  @!P1 IMAD.WIDE R10, R0, 0x2, R10 ;  /* 0x00000002000a9825 */ /* 0x001fca00078e020a */
[----:B------:R2:W-:Y:S04]  /*5990*/  @!P1 STG.E.U16 desc[UR12][R10.64+0x3c], R21 ;  /* 0x00003c150a009986 */ /* 0x0005e8000c10150c */
[----:B------:R2:W-:Y:S04]  /*59a0*/  @!P1 STG.E.U16 desc[UR12][R16.64+0x78], R20 ;  /* 0x0000781410009986 */ /* 0x0005e8000c10150c */
[----:B------:R2:W-:Y:S01]  /*59b0*/  @!P1 STG.E.U16 desc[UR12][R14.64+0x78], R18 ;  /* 0x000078120e009986 */ /* 0x0005e2000c10150c */
[----:B-1-3--:R-:W-:-:S07]  /*59c0*/  FADD.FTZ R22, R25, R22 ;  /* 0x0000001619167221 */ /* 0x00afce0000010000 */
.L_x_1213:
[----:B--2---:R-:W0:Y:S01]  /*59d0*/  @!P1 LDC.64 R10, c[0x0][0x218] ;  /* 0x00008600ff0a9b82 */ /* 0x004e220000000a00 */
[----:B------:R-:W-:Y:S01]  /*59e0*/  FADD.FTZ R16, R12, R23 ;  /* 0x000000170c107221 */ /* 0x000fe20000010000 */
[----:B------:R-:W-:-:S04]  /*59f0*/  @!P1 F2FP.F16.F32.PACK_AB R12, RZ, R22 ;  /* 0x00000016ff0c923e */ /* 0x000fc800000000ff */
[----:B------:R-:W-:Y:S02]  /*5a00*/  @!P1 F2FP.F16.F32.PACK_AB R16, RZ, R16 ;  /* 0x00000010ff10923e */ /* 0x000fe400000000ff */
[----:B------:R-:W1:Y:S01]  /*5a10*/  @!P1 LDC.64 R14, c[0x0][0x220] ;  /* 0x00008800ff0e9b82 */ /* 0x000e620000000a00 */
[----:B0-----:R-:W-:-:S05]  /*5a20*/  @!P1 IMAD.WIDE R10, R0, 0x2, R10 ;  /* 0x00000002000a9825 */ /* 0x001fca00078e020a */
[----:B------:R4:W-:Y:S01]  /*5a30*/  @!P1 STG.E.U16 desc[UR12][R10.64+0xb4], R12 ;  /* 0x0000b40c0a009986 */ /* 0x0009e2000c10150c */
[----:B-1----:R-:W-:-:S05]  /*5a40*/  @!P1 IMAD.WIDE R14, R0, 0x2, R14 ;  /* 0x00000002000e9825 */ /* 0x002fca00078e020e */
[----:B------:R4:W-:Y:S02]  /*5a50*/  @!P1 STG.E.U16 desc[UR12][R14.64+0xb4], R16 ;  /* 0x0000b4100e009986 */ /* 0x0009e4000c10150c */
.L_x_1143:
        /* <DEDUP_REMOVED lines=8> */
.L_x_1146:
[----:B-1----:R-:W-:Y:S01]  /*5ae0*/  MOV R21, R0 ;  /* 0x0000000000157202 */ /* 0x002fe20000000f00 */
[----:B------:R-:W-:Y:S01]  /*5af0*/  IMAD.MOV.U32 R19, RZ, RZ, 0x101f ;  /* 0x0000101fff137424 */ /* 0x000fe200078e00ff */
[----:B------:R-:W-:Y:S02]  /*5b00*/  MOV R18, 0x8 ;  /* 0x0000000800127802 */ /* 0x000fe40000000f00 */
[----:B------:R-:W-:-:S07]  /*5b10*/  MOV R16, 0xffff ;  /* 0x0000ffff00107802 */ /* 0x000fce0000000f00 */
[----:B0-2---:R-:W-:Y:S05]  /*5b20*/  WARPSYNC.COLLECTIVE R16, `(.L_x_1151) ;  /* 0x0000000010087348 */ /* 0x005fea0003c00000 */
[----:B------:R1:W3:Y:S02]  /*5b30*/  SHFL.BFLY P2, R23, R21, R18, R19 ;  /* 0x0c00001215177389 */ /* 0x0002e40000040013 */
[----:B0123--:R-:W-:Y:S01]  /*5b40*/  ENDCOLLECTIVE ;  /* 0x000000000000791b */ /* 0x00ffe20003800000 */
.L_x_1151:
[----:B------:R-:W-:Y:S02]  /*5b50*/  MOV R21, R10 ;  /* 0x0000000a00157202 */ /* 0x000fe40000000f00 */
[----:B------:R-:W-:-:S07]  /*5b60*/  MOV R11, R23 ;  /* 0x00000017000b7202 */ /* 0x000fce0000000f00 */
[----:B------:R-:W-:Y:S05]  /*5b70*/  WARPSYNC.COLLECTIVE R16, `(.L_x_1152) ;  /* 0x0000000010087348 */ /* 0x000fea0003c00000 */
[----:B------:R0:W1:Y:S02]  /*5b80*/  SHFL.BFLY P2, R23, R21, R18, R19 ;  /* 0x0c00001215177389 */ /* 0x0000640000040013 */
[----:B01----:R-:W-:Y:S01]  /*5b90*/  ENDCOLLECTIVE ;  /* 0x000000000000791b */ /* 0x003fe20003800000 */
.L_x_1152:
[----:B------:R-:W-:-:S05]  /*5ba0*/  FADD.FTZ R11, R11, R0 ;  /* 0x000000000b0b7221 */ /* 0x000fca0000010000 */
[----:B------:R-:W-:Y:S02]  /*5bb0*/  MOV R21, R11 ;  /* 0x0000000b00157202 */ /* 0x000fe40000000f00 */
[----:B------:R-:W-:Y:S01]  /*5bc0*/  MOV R18, 0x4 ;  /* 0x0000000400127802 */ /* 0x000fe20000000f00 */
[----:B------:R-:W-:-:S07]  /*5bd0*/  IMAD.MOV.U32 R15, RZ, RZ, R23 ;  /* 0x000000ffff0f7224 */ /* 0x000fce00078e0017 */
[----:B------:R-:W-:Y:S05]  /*5be0*/  WARPSYNC.COLLECTIVE R16, `(.L_x_1153) ;  /* 0x0000000010087348 */ /* 0x000fea0003c00000 */
[----:B------:R0:W1:Y:S02]  /*5bf0*/  SHFL.BFLY P2, R23, R21, R18, R19 ;  /* 0x0c00001215177389 */ /* 0x0000640000040013 */
[----:B01----:R-:W-:Y:S01]  /*5c00*/  ENDCOLLECTIVE ;  /* 0x000000000000791b */ /* 0x003fe20003800000 */
.L_x_1153:
[----:B------:R-:W-:-:S04]  /*5c10*/  FADD.FTZ R15, R15, R10 ;  /* 0x0000000a0f0f7221 */ /* 0x000fc80000010000 */
[----:B------:R-:W-:Y:S01]  /*5c20*/  IMAD.MOV.U32 R21, RZ, RZ, R15 ;  /* 0x000000ffff157224 */ /* 0x000fe200078e000f */
[----:B------:R-:W-:-:S07]  /*5c30*/  MOV R12, R23 ;  /* 0x00000017000c7202 */ /* 0x000fce0000000f00 */
[----:B------:R-:W-:Y:S05]  /*5c40*/  WARPSYNC.COLLECTIVE R16, `(.L_x_1154) ;  /* 0x0000000010087348 */ /* 0x000fea0003c00000 */
[----:B------:R0:W1:Y:S02]  /*5c50*/  SHFL.BFLY P2, R23, R21, R18, R19 ;  /* 0x0c00001215177389 */ /* 0x0000640000040013 */
[----:B01----:R-:W-:Y:S01]  /*5c60*/  ENDCOLLECTIVE ;  /* 0x000000000000791b */ /* 0x003fe20003800000 */
.L_x_1154:
[----:B------:R-:W-:-:S05]  /*5c70*/  FADD.FTZ R12, R11, R12 ;  /* 0x0000000c0b0c7221 */ /* 0x000fca0000010000 */
[----:B------:R-:W-:Y:S02]  /*5c80*/  MOV R21, R12 ;  /* 0x0000000c00157202 */ /* 0x000fe40000000f00 */
[----:B------:R-:W-:Y:S02]  /*5c90*/  MOV R18, 0x2 ;  /* 0x0000000200127802 */ /* 0x000fe40000000f00 */
[----:B------:R-:W-:-:S07]  /*5ca0*/  MOV R14, R23 ;  /* 0x00000017000e7202 */ /* 0x000fce0000000f00 */
[----:B------:R-:W-:Y:S05]  /*5cb0*/  WARPSYNC.COLLECTIVE R16, `(.L_x_1155) ;  /* 0x0000000010087348 */ /* 0x000fea0003c00000 */
[----:B------:R0:W1:Y:S02]  /*5cc0*/  SHFL.BFLY P2, R23, R21, R18, R19 ;  /* 0x0c00001215177389 */ /* 0x0000640000040013 */
[----:B01----:R-:W-:Y:S01]  /*5cd0*/  ENDCOLLECTIVE ;  /* 0x000000000000791b */ /* 0x003fe20003800000 */
.L_x_1155:
[----:B------:R-:W-:-:S05]  /*5ce0*/  FADD.FTZ R14, R15, R14 ;  /* 0x0000000e0f0e7221 */ /* 0x000fca0000010000 */
[----:B------:R-:W-:Y:S01]  /*5cf0*/  MOV R21, R14 ;  /* 0x0000000e00157202 */ /* 0x000fe20000000f00 */
[----:B------:R-:W-:-:S07]  /*5d00*/  IMAD.MOV.U32 R17, RZ, RZ, R23 ;  /* 0x000000ffff117224 */ /* 0x000fce00078e0017 */
[----:B------:R-:W-:Y:S05]  /*5d10*/  WARPSYNC.COLLECTIVE R16, `(.L_x_1156) ;  /* 0x0000000010087348 */ /* 0x000fea0003c00000 */
[----:B------:R0:W1:Y:S02]  /*5d20*/  SHFL.BFLY P2, R23, R21, R18, R19 ;  /* 0x0c00001215177389 */ /* 0x0000640000040013 */
[----:B01----:R-:W-:Y:S01]  /*5d30*/  ENDCOLLECTIVE ;  /* 0x000000000000791b */ /* 0x003fe20003800000 */
.L_x_1156:
[----:B------:R-:W-:-:S05]  /*5d40*/  FADD.FTZ R17, R12, R17 ;  /* 0x000000110c117221 */ /* 0x000fca0000010000 */
[----:B------:R-:W-:Y:S01]  /*5d50*/  MOV R21, R17 ;  /* 0x0000001100157202 */ /* 0x000fe20000000f00 */
[----:B------:R-:W-:Y:S01]  /*5d60*/  IMAD.MOV.U32 R18, RZ, RZ, 0x1 ;  /* 0x00000001ff127424 */ /* 0x000fe200078e00ff */
[----:B------:R-:W-:-:S07]  /*5d70*/  MOV R25, R23 ;  /* 0x0000001700197202 */ /* 0x000fce0000000f00 */
[----:B------:R-:W-:Y:S05]  /*5d80*/  WARPSYNC.COLLECTIVE R16, `(.L_x_1157) ;  /* 0x0000000010087348 */ /* 0x000fea0003c00000 */
[----:B------:R0:W1:Y:S02]  /*5d90*/  SHFL.BFLY P2, R23, R21, R18, R19 ;  /* 0x0c00001215177389 */ /* 0x0000640000040013 */
[----:B01----:R-:W-:Y:S01]  /*5da0*/  ENDCOLLECTIVE ;  /* 0x000000000000791b */ /* 0x003fe20003800000 */
.L_x_1157:
[----:B------:R-:W-:-:S05]  /*5db0*/  FADD.FTZ R25, R14, R25 ;  /* 0x000000190e197221 */ /* 0x000fca0000010000 */
[----:B------:R-:W-:Y:S02]  /*5dc0*/  MOV R21, R25 ;  /* 0x0000001900157202 */ /* 0x000fe40000000f00 */
[----:B------:R-:W-:-:S07]  /*5dd0*/  MOV R0, R23 ;  /* 0x0000001700007202 */ /* 0x000fce0000000f00 */
[----:B------:R-:W-:Y:S05]  /*5de0*/  WARPSYNC.COLLECTIVE R16, `(.L_x_1158) ;  /* 0x0000000010087348 */ /* 0x000fea0003c00000 */
[----:B------:R0:W1:Y:S02]  /*5df0*/  SHFL.BFLY P2, R23, R21, R18, R19 ;  /* 0x0c00001215177389 */ /* 0x0000640000040013 */
[----:B01----:R-:W-:Y:S01]  /*5e00*/  ENDCOLLECTIVE ;  /* 0x000000000000791b */ /* 0x003fe20003800000 */
.L_x_1158:
[----:B------:R-:W-:Y:S01]  /*5e10*/  FADD.FTZ R0, R17, R0 ;  /* 0x0000000011007221 */ /* 0x000fe20000010000 */
[----:B------:R-:W-:Y:S06]  /*5e20*/  BRA `(.L_x_1159) ;  /* 0xffffffe800dc7947 */ /* 0x000fec000383ffff */
.L_x_1147:
        /* <DEDUP_REMOVED lines=8> */
.L_x_1161:
[----:B------:R-:W-:Y:S05]  /*5eb0*/  BSYNC B1 ;  /* 0x0000000000017941 */ /* 0x000fea0003800000 */
.L_x_1160:
[----:B------:R-:W-:Y:S01]  /*5ec0*/  HFMA2.MMA R18, -RZ, RZ, 0, 4.76837158203125e-07 ;  /* 0x00000008ff127435 */ /* 0x000fe200000001ff */
[----:B------:R-:W-:Y:S01]  /*5ed0*/  IMAD.MOV.U32 R21, RZ, RZ, R0 ;  /* 0x000000ffff157224 */ /* 0x000fe200078e0000 */
[----:B------:R-:W-:Y:S02]  /*5ee0*/  MOV R19, 0x101f ;  /* 0x0000101f00137802 */ /* 0x000fe40000000f00 */
[----:B------:R-:W-:Y:S02]  /*5ef0*/  MOV R16, 0xffff ;  /* 0x0000ffff00107802 */ /* 0x000fe40000000f00 */
[----:B------:R-:W-:-:S07]  /*5f00*/  MOV R17, R23 ;  /* 0x0000001700117202 */ /* 0x000fce0000000f00 */
[----:B------:R-:W-:Y:S05]  /*5f10*/  WARPSYNC.COLLECTIVE R16, `(.L_x_1162) ;  /* 0x0000000010087348 */ /* 0x000fea0003c00000 */
[----:B------:R0:W1:Y:S02]  /*5f20*/  SHFL.BFLY P2, R23, R21, R18, R19 ;  /* 0x0c00001215177389 */ /* 0x0000640000040013 */
[----:B01----:R-:W-:Y:S01]  /*5f30*/  ENDCOLLECTIVE ;  /* 0x000000000000791b */ /* 0x003fe20003800000 */
.L_x_1162:
[----:B------:R-:W-:Y:S01]  /*5f40*/  FADD.FTZ R17, R17, R12 ;  /* 0x0000000c11117221 */ /* 0x000fe20000010000 */
[----:B------:R-:W-:-:S03]  /*5f50*/  HFMA2.MMA R18, -RZ, RZ, 0, 2.384185791015625e-07 ;  /* 0x00000004ff127435 */ /* 0x000fc600000001ff */
[----:B------:R-:W-:Y:S02]  /*5f60*/  IMAD.MOV.U32 R21, RZ, RZ, R17 ;  /* 0x000000ffff157224 */ /* 0x000fe400078e0011 */
[----:B------:R-:W-:-:S07]  /*5f70*/  FADD.FTZ R20, R23, R0 ;  /* 0x0000000017147221 */ /* 0x000fce0000010000 */
[----:B------:R-:W-:Y:S05]  /*5f80*/  WARPSYNC.COLLECTIVE R16, `(.L_x_1163) ;  /* 0x0000000010087348 */ /* 0x000fea0003c00000 */
[----:B------:R0:W1:Y:S02]  /*5f90*/  SHFL.BFLY P2, R23, R21, R18, R19 ;  /* 0x0c00001215177389 */ /* 0x0000640000040013 */
[----:B01----:R-:W-:Y:S01]  /*5fa0*/  ENDCOLLECTIVE ;  /* 0x000000000000791b */ /* 0x003fe20003800000 */
.L_x_1163:
[----:B------:R-:W-:Y:S02]  /*5fb0*/  MOV R21, R20 ;  /* 0x0000001400157202 */ /* 0x000fe40000000f00 */
[----:B------:R-:W-:-:S07]  /*5fc0*/  MOV R22, R23 ;  /* 0x0000001700167202 */ /* 0x000fce0000000f00 */
[----:B------:R-:W-:Y:S05]  /*5fd0*/  WARPSYNC.COLLECTIVE R16, `(.L_x_1164) ;  /* 0x0000000010087348 */ /* 0x000fea0003c00000 */
[----:B------:R0:W1:Y:S02]  /*5fe0*/  SHFL.BFLY P2, R23, R21, R18, R19 ;  /* 0x0c00001215177389 */ /* 0x0000640000040013 */
[----:B01----:R-:W-:Y:S01]  /*5ff0*/  ENDCOLLECTIVE ;  /* 0x000000000000791b */ /* 0x003fe20003800000 */
.L_x_1164:
[----:B------:R-:W-:Y:S01]  /*6000*/  FADD.FTZ R22, R17, R22 ;  /* 0x0000001611167221 */ /* 0x000fe20000010000 */
[----:B------:R-:W-:-:S03]  /*6010*/  HFMA2.MMA R18, -RZ, RZ, 0, 1.1920928955078125e-07 ;  /* 0x00000002ff127435 */ /* 0x000fc600000001ff */
[----:B------:R-:W-:Y:S02]  /*6020*/  IMAD.MOV.U32 R21, RZ, RZ, R22 ;  /* 0x000000ffff157224 */ /* 0x000fe400078e0016 */
[----:B------:R-:W-:-:S07]  /*6030*/  FADD.FTZ R0, R20, R23 ;  /* 0x0000001714007221 */ /* 0x000fce0000010000 */
[----:B------:R-:W-:Y:S05]  /*6040*/  WARPSYNC.COLLECTIVE R16, `(.L_x_1165) ;  /* 0x0000000010087348 */ /* 0x000fea0003c00000 */
[----:B------:R0:W1:Y:S02]  /*6050*/  SHFL.BFLY P2, R23, R21, R18, R19 ;  /* 0x0c00001215177389 */ /* 0x0000640000040013 */
[----:B01----:R-:W-:Y:S01]  /*6060*/  ENDCOLLECTIVE ;  /* 0x000000000000791b */ /* 0x003fe20003800000 */
.L_x_1165:
[----:B------:R-:W-:Y:S02]  /*6070*/  MOV R21, R0 ;  /* 0x0000000000157202 */ /* 0x000fe40000000f00 */
[----:B------:R-:W-:-:S07]  /*6080*/  MOV R25, R23 ;  /* 0x0000001700197202 */ /* 0x000fce0000000f00 */
[----:B------:R-:W-:Y:S05]  /*6090*/  WARPSYNC.COLLECTIVE R16, `(.L_x_1166) ;  /* 0x0000000010087348 */ /* 0x000fea0003c00000 */
[----:B------:R0:W1:Y:S02]  /*60a0*/  SHFL.BFLY P2, R23, R21, R18, R19 ;  /* 0x0c00001215177389 */ /* 0x0000640000040013 */
[----:B01----:R-:W-:Y:S01]  /*60b0*/  ENDCOLLECTIVE ;  /* 0x000000000000791b */ /* 0x003fe20003800000 */
.L_x_1166:
[----:B------:R-:W-:Y:S01]  /*60c0*/  FADD.FTZ R25, R22, R25 ;  /* 0x0000001916197221 */ /* 0x000fe20000010000 */
[----:B------:R-:W-:-:S03]  /*60d0*/  HFMA2.MMA R18, -RZ, RZ, 0, 5.9604644775390625e-08 ;  /* 0x00000001ff127435 */ /* 0x000fc600000001ff */
[----:B------:R-:W-:Y:S02]  /*60e0*/  IMAD.MOV.U32 R21, RZ, RZ, R25 ;  /* 0x000000ffff157224 */ /* 0x000fe400078e0019 */
[----:B------:R-:W-:-:S07]  /*60f0*/  FADD.FTZ R12, R0, R23 ;  /* 0x00000017000c7221 */ /* 0x000fce0000010000 */
[----:B------:R-:W-:Y:S05]  /*6100*/  WARPSYNC.COLLECTIVE R16, `(.L_x_1167) ;  /* 0x0000000010087348 */ /* 0x000fea0003c00000 */
[----:B------:R0:W1:Y:S02]  /*6110*/  SHFL.BFLY P2, R23, R21, R18, R19 ;  /* 0x0c00001215177389 */ /* 0x0000640000040013 */
[----:B01----:R-:W-:Y:S01]  /*6120*/  ENDCOLLECTIVE ;  /* 0x000000000000791b */ /* 0x003fe20003800000 */
.L_x_1167:
[----:B------:R-:W-:Y:S02]  /*6130*/  MOV R21, R12 ;  /* 0x0000000c00157202 */ /* 0x000fe40000000f00 */
[----:B------:R-:W-:-:S07]  /*6140*/  MOV R24, R23 ;  /* 0x0000001700187202 */ /* 0x000fce0000000f00 */
[----:B------:R-:W-:Y:S05]  /*6150*/  WARPSYNC.COLLECTIVE R16, `(.L_x_1168) ;  /* 0x0000000010087348 */ /* 0x000fea0003c00000 */
[----:B------:R0:W1:Y:S02]  /*6160*/  SHFL.BFLY P2, R23, R21, R18, R19 ;  /* 0x0c00001215177389 */ /* 0x0000640000040013 */
[----:B01----:R-:W-:Y:S01]  /*6170*/  ENDCOLLECTIVE ;  /* 0x000000000000791b */ /* 0x003fe20003800000 */
.L_x_1168:
[----:B------:R-:W-:Y:S01]  /*6180*/  FADD.FTZ R24, R25, R24 ;  /* 0x0000001819187221 */ /* 0x000fe20000010000 */
[----:B------:R-:W-:Y:S06]  /*6190*/  BRA `(.L_x_1169) ;  /* 0xffffffe800bc7947 */ /* 0x000fec000383ffff */
.L_x_1148:
[----:B------:R-:W-:Y:S01]  /*61a0*/  BSSY B1, `(.L_x_1170) ;  /* 0x0000008000017945 */ /* 0x000fe20003800000 */
[----:B-1----:R-:W-:Y:S01]  /*61b0*/  IMAD.MOV.U32 R21, RZ, RZ, R12 ;  /* 0x000000ffff157224 */ /* 0x002fe200078e000c */
[----:B------:R-:W-:Y:S02]  /*61c0*/  MOV R18, 0x8 ;  /* 0x0000000800127802 */ /* 0x000fe40000000f00 */
[----:B------:R-:W-:Y:S02]  /*61d0*/  MOV R19, 0x101f ;  /* 0x0000101f00137802 */ /* 0x000fe40000000f00 */
[----:B0-----:R-:W-:-:S07]  /*61e0*/  MOV R16, 0xffff ;  /* 0x0000ffff00107802 */ /* 0x001fce0000000f00 */
[----:B--2---:R-:W-:Y:S05]  /*61f0*/  WARPSYNC.COLLECTIVE R16, `(.L_x_1171) ;  /* 0x0000000010087348 */ /* 0x004fea0003c00000 */
[----:B------:R0:W1:Y:S02]  /*6200*/  SHFL.BFLY P2, R23, R21, R18, R19 ;  /* 0x0c00001215177389 */ /* 0x0000640000040013 */
[----:B012---:R-:W-:Y:S01]  /*6210*/  ENDCOLLECTIVE ;  /* 0x000000000000791b */ /* 0x007fe20003800000 */
.L_x_1171:
[----:B------:R-:W-:Y:S05]  /*6220*/  BSYNC B1 ;  /* 0x0000000000017941 */ /* 0x000fea0003800000 */
.L_x_1170:
        /* <DEDUP_REMOVED lines=8> */
.L_x_1172:
[----:B------:R-:W-:Y:S01]  /*62b0*/  FADD.FTZ R17, R17, R12 ;  /* 0x0000000c11117221 */ /* 0x000fe20000010000 */
[----:B------:R-:W-:-:S04]  /*62c0*/  HFMA2.MMA R18, -RZ, RZ, 0, 2.384185791015625e-07 ;  /* 0x00000004ff127435 */ /* 0x000fc800000001ff */
[----:B------:R-:W-:Y:S01]  /*62d0*/  MOV R21, R17 ;  /* 0x0000001100157202 */ /* 0x000fe20000000f00 */
[----:B------:R-:W-:-:S07]  /*62e0*/  FADD.FTZ R20, R23, R0 ;  /* 0x0000000017147221 */ /* 0x000fce0000010000 */
[----:B------:R-:W-:Y:S05]  /*62f0*/  WARPSYNC.COLLECTIVE R16, `(.L_x_1173) ;  /* 0x0000000010087348 */ /* 0x000fea0003c00000 */
[----:B------:R0:W1:Y:S02]  /*6300*/  SHFL.BFLY P2, R23, R21, R18, R19 ;  /* 0x0c00001215177389 */ /* 0x0000640000040013 */
[----:B01----:R-:W-:Y:S01]  /*6310*/  ENDCOLLECTIVE ;  /* 0x000000000000791b */ /* 0x003fe20003800000 */
.L_x_1173:
[----:B------:R-:W-:Y:S01]  /*6320*/  IMAD.MOV.U32 R21, RZ, RZ, R20 ;  /* 0x000000ffff157224 */ /* 0x000fe200078e0014 */
[----:B------:R-:W-:-:S07]  /*6330*/  MOV R22, R23 ;  /* 0x0000001700167202 */ /* 0x000fce0000000f00 */
[----:B------:R-:W-:Y:S05]  /*6340*/  WARPSYNC.COLLECTIVE R16, `(.L_x_1174) ;  /* 0x0000000010087348 */ /* 0x000fea0003c00000 */
[----:B------:R0:W1:Y:S02]  /*6350*/  SHFL.BFLY P2, R23, R21, R18, R19 ;  /* 0x0c00001215177389 */ /* 0x0000640000040013 */
[----:B01----:R-:W-:Y:S01]  /*6360*/  ENDCOLLECTIVE ;  /* 0x000000000000791b */ /* 0x003fe20003800000 */
.L_x_1174:
[----:B------:R-:W-:Y:S01]  /*6370*/  FADD.FTZ R22, R17, R22 ;  /* 0x0000001611167221 */ /* 0x000fe20000010000 */
[----:B------:R-:W-:-:S04]  /*6380*/  HFMA2.MMA R18, -RZ, RZ, 0, 1.1920928955078125e-07 ;  /* 0x00000002ff127435 */ /* 0x000fc800000001ff */
[----:B------:R-:W-:Y:S01]  /*6390*/  MOV R21, R22 ;  /* 0x0000001600157202 */ /* 0x000fe20000000f00 */
[----:B------:R-:W-:-:S07]  /*63a0*/  FADD.FTZ R0, R20, R23 ;  /* 0x0000001714007221 */ /* 0x000fce0000010000 */
[----:B------:R-:W-:Y:S05]  /*63b0*/  WARPSYNC.COLLECTIVE R16, `(.L_x_1175) ;  /* 0x0000000010087348 */ /* 0x000fea0003c00000 */
[----:B------:R0:W1:Y:S02]  /*63c0*/  SHFL.BFLY P2, R23, R21, R18, R19 ;  /* 0x0c00001215177389 */ /* 0x0000640000040013 */
[----:B01----:R-:W-:Y:S01]  /*63d0*/  ENDCOLLECTIVE ;  /* 0x000000000000791b */ /* 0x003fe20003800000 */
.L_x_1175:
[----:B------:R-:W-:Y:S01]  /*63e0*/  IMAD.MOV.U32 R21, RZ, RZ, R0 ;  /* 0x000000ffff157224 */ /* 0x000fe200078e0000 */
[----:B------:R-:W-:-:S07]  /*63f0*/  MOV R25, R23 ;  /* 0x0000001700197202 */ /* 0x000fce0000000f00 */
[----:B------:R-:W-:Y:S05]  /*6400*/  WARPSYNC.COLLECTIVE R16, `(.L_x_1176) ;  /* 0x0000000010087348 */ /* 0x000fea0003c00000 */
[----:B------:R0:W1:Y:S02]  /*6410*/  SHFL.BFLY P2, R23, R21, R18, R19 ;  /* 0x0c00001215177389 */ /* 0x0000640000040013 */
[----:B01----:R-:W-:Y:S01]  /*6420*/  ENDCOLLECTIVE ;  /* 0x000000000000791b */ /* 0x003fe20003800000 */
.L_x_1176:
[----:B------:R-:W-:Y:S01]  /*6430*/  FADD.FTZ R25, R22, R25 ;  /* 0x0000001916197221 */ /* 0x000fe20000010000 */
[----:B------:R-:W-:-:S04]  /*6440*/  HFMA2.MMA R18, -RZ, RZ, 0, 5.9604644775390625e-08 ;  /* 0x00000001ff127435 */ /* 0x000fc800000001ff */
[----:B------:R-:W-:Y:S01]  /*6450*/  MOV R21, R25 ;  /* 0x0000001900157202 */ /* 0x000fe20000000f00 */
[----:B------:R-:W-:-:S07]  /*6460*/  FADD.FTZ R12, R0, R23 ;  /* 0x00000017000c7221 */ /* 0x000fce0000010000 */
[----:B------:R-:W-:Y:S05]  /*6470*/  WARPSYNC.COLLECTIVE R16, `(.L_x_1177) ;  /* 0x0000000010087348 */ /* 0x000fea0003c00000 */
[----:B------:R0:W1:Y:S02]  /*6480*/  SHFL.BFLY P2, R23, R21, R18, R19 ;  /* 0x0c00001215177389 */ /* 0x0000640000040013 */
[----:B01----:R-:W-:Y:S01]  /*6490*/  ENDCOLLECTIVE ;  /* 0x000000000000791b */ /* 0x003fe20003800000 */
.L_x_1177:
[----:B------:R-:W-:Y:S01]  /*64a0*/  IMAD.MOV.U32 R21, RZ, RZ, R12 ;  /* 0x000000ffff157224 */ /* 0x000fe200078e000c */
[----:B------:R-:W-:-:S07]  /*64b0*/  MOV R24, R23 ;  /* 0x0000001700187202 */ /* 0x000fce0000000f00 */
[----:B------:R-:W-:Y:S05]  /*64c0*/  WARPSYNC.COLLECTIVE R16, `(.L_x_1178) ;  /* 0x0000000010087348 */ /* 0x000fea0003c00000 */
[----:B------:R0:W1:Y:S02]  /*64d0*/  SHFL.BFLY P2, R23, R21, R18, R19 ;  /* 0x0c00001215177389 */ /* 0x0000640000040013 */
[----:B01----:R-:W-:Y:S01]  /*64e0*/  ENDCOLLECTIVE ;  /* 0x000000000000791b */ /* 0x003fe20003800000 */
.L_x_1178:
[----:B------:R-:W-:Y:S01]  /*64f0*/  FADD.FTZ R24, R25, R24 ;  /* 0x0000001819187221 */ /* 0x000fe20000010000 */
[----:B------:R-:W-:Y:S06]  /*6500*/  BRA `(.L_x_1179) ;  /* 0xffffffe800847947 */ /* 0x000fec000383ffff */
.L_x_1149:
        /* <DEDUP_REMOVED lines=8> */
.L_x_1181:
[----:B------:R-:W-:Y:S05]  /*6590*/  BSYNC B0 ;  /* 0x0000000000007941 */ /* 0x000fea0003800000 */
.L_x_1180:
[----:B------:R-:W-:Y:S01]  /*65a0*/  HFMA2.MMA R18, -RZ, RZ, 0, 4.76837158203125e-07 ;  /* 0x00000008ff127435 */ /* 0x000fe200000001ff */
        /* <DEDUP_REMOVED lines=8> */
.L_x_1182:
[----:B------:R-:W-:-:S05]  /*6630*/  FADD.FTZ R10, R10, R11 ;  /* 0x0000000b0a0a7221 */ /* 0x000fca0000010000 */
[----:B------:R-:W-:Y:S01]  /*6640*/  MOV R21, R10 ;  /* 0x0000000a00157202 */ /* 0x000fe20000000f00 */
[----:B------:R-:W-:Y:S01]  /*6650*/  IMAD.MOV.U32 R18, RZ, RZ, 0x4 ;  /* 0x00000004ff127424 */ /* 0x000fe200078e00ff */
[----:B------:R-:W-:-:S07]  /*6660*/  MOV R15, R23 ;  /* 0x00000017000f7202 */ /* 0x000fce0000000f00 */
[----:B------:R-:W-:Y:S05]  /*6670*/  WARPSYNC.COLLECTIVE R16, `(.L_x_1183) ;  /* 0x0000000010087348 */ /* 0x000fea0003c00000 */
[----:B------:R0:W1:Y:S02]  /*6680*/  SHFL.BFLY P2, R23, R21, R18, R19 ;  /* 0x0c00001215177389 */ /* 0x0000640000040013 */
[----:B01----:R-:W-:Y:S01]  /*6690*/  ENDCOLLECTIVE ;  /* 0x000000000000791b */ /* 0x003fe20003800000 */
.L_x_1183:
[----:B------:R-:W-:-:S05]  /*66a0*/  FADD.FTZ R24, R15, R0 ;  /* 0x000000000f187221 */ /* 0x000fca0000010000 */
[----:B------:R-:W-:Y:S02]  /*66b0*/  MOV R21, R24 ;  /* 0x0000001800157202 */ /* 0x000fe40000000f00 */
[----:B------:R-:W-:-:S07]  /*66c0*/  MOV R25, R23 ;  /* 0x0000001700197202 */ /* 0x000fce0000000f00 */
[----:B------:R-:W-:Y:S05]  /*66d0*/  WARPSYNC.COLLECTIVE R16, `(.L_x_1184) ;  /* 0x0000000010087348 */ /* 0x000fea0003c00000 */
[----:B------:R0:W1:Y:S02]  /*66e0*/  SHFL.BFLY P2, R23, R21, R18, R19 ;  /* 0x0c00001215177389 */ /* 0x0000640000040013 */
[----:B01----:R-:W-:Y:S01]  /*66f0*/  ENDCOLLECTIVE ;  /* 0x000000000000791b */ /* 0x003fe20003800000 */
.L_x_1184:
[----:B------:R-:W-:Y:S01]  /*6700*/  FADD.FTZ R11, R10, R25 ;  /* 0x000000190a0b7221 */ /* 0x000fe20000010000 */
[----:B------:R-:W-:-:S03]  /*6710*/  HFMA2.MMA R18, -RZ, RZ, 0, 1.1920928955078125e-07 ;  /* 0x00000002ff127435 */ /* 0x000fc600000001ff */
[----:B------:R-:W-:Y:S01]  /*6720*/  IMAD.MOV.U32 R21, RZ, RZ, R11 ;  /* 0x000000ffff157224 */ /* 0x000fe200078e000b */
[----:B------:R-:W-:-:S07]  /*6730*/  MOV R17, R23 ;  /* 0x0000001700117202 */ /* 0x000fce0000000f00 */
[----:B------:R-:W-:Y:S05]  /*6740*/  WARPSYNC.COLLECTIVE R16, `(.L_x_1185) ;  /* 0x0000000010087348 */ /* 0x000fea0003c00000 */
[----:B------:R0:W1:Y:S02]  /*6750*/  SHFL.BFLY P2, R23, R21, R18, R19 ;  /* 0x0c00001215177389 */ /* 0x0000640000040013 */
[----:B01----:R-:W-:Y:S01]  /*6760*/  ENDCOLLECTIVE ;  /* 0x000000000000791b */ /* 0x003fe20003800000 */
.L_x_1185:
[----:B------:R-:W-:Y:S01]  /*6770*/  FADD.FTZ R0, R24, R17 ;  /* 0x0000001118007221 */ /* 0x000fe20000010000 */
[----:B------:R-:W-:Y:S01]  /*6780*/  @P0 SHF.L.U32 R17, R5, 0x1, RZ ;  /* 0x0000000105110819 */ /* 0x000fe200000006ff */
[----:B------:R-:W-:-:S03]  /*6790*/  IMAD.MOV.U32 R24, RZ, RZ, RZ ;  /* 0x000000ffff187224 */ /* 0x000fc600078e00ff */
[----:B------:R-:W-:Y:S02]  /*67a0*/  MOV R21, R0 ;  /* 0x0000000000157202 */ /* 0x000fe40000000f00 */
[----:B------:R-:W-:-:S07]  /*67b0*/  MOV R32, R23 ;  /* 0x0000001700207202 */ /* 0x000fce0000000f00 */
[----:B------:R-:W-:Y:S05]  /*67c0*/  WARPSYNC.COLLECTIVE R16, `(.L_x_1186) ;  /* 0x0000000010087348 */ /* 0x000fea0003c00000 */
[----:B------:R0:W1:Y:S02]  /*67d0*/  SHFL.BFLY P2, R23, R21, R18, R19 ;  /* 0x0c00001215177389 */ /* 0x0000640000040013 */
[----:B01----:R-:W-:Y:S01]  /*67e0*/  ENDCOLLECTIVE ;  /* 0x000000000000791b */ /* 0x003fe20003800000 */
.L_x_1186:
[----:B------:R-:W-:Y:S02]  /*67f0*/  FADD.FTZ R32, R11, R32 ;  /* 0x000000200b207221 */ /* 0x000fe40000010000 */
[----:B------:R-:W0:Y:S01]  /*6800*/  @!P1 LDC.64 R10, c[0x0][0x218] ;  /* 0x00008600ff0a9b82 */ /* 0x000e220000000a00 */
[----:B------:R-:W-:Y:S02]  /*6810*/  HFMA2.MMA R18, -RZ, RZ, 0, 5.9604644775390625e-08 ;  /* 0x00000001ff127435 */ /* 0x000fe400000001ff */
[----:B------:R-:W-:Y:S01]  /*6820*/  MOV R21, R32 ;  /* 0x0000002000157202 */ /* 0x000fe20000000f00 */
[----:B------:R-:W-:-:S08]  /*6830*/  IMAD.MOV.U32 R14, RZ, RZ, R23 ;  /* 0x000000ffff0e7224 */ /* 0x000fd000078e0017 */
[----:B0-----:R-:W-:Y:S05]  /*6840*/  WARPSYNC.COLLECTIVE R16, `(.L_x_1187) ;  /* 0x0000000010087348 */ /* 0x001fea0003c00000 */
[----:B------:R1:W2:Y:S02]  /*6850*/  SHFL.BFLY P2, R23, R21, R18, R19 ;  /* 0x0c00001215177389 */ /* 0x0002a40000040013 */
[----:B012---:R-:W-:Y:S01]  /*6860*/  ENDCOLLECTIVE ;  /* 0x000000000000791b */ /* 0x007fe20003800000 */
.L_x_1187:
[----:B------:R-:W-:Y:S01]  /*6870*/  FADD.FTZ R21, R0, R14 ;  /* 0x0000000e00157221 */ /* 0x000fe20000010000 */
[C---:B------:R-:W-:Y:S01]  /*6880*/  @P0 VIADD R14, R12.reuse, 0x1e ;  /* 0x0000001e0c0e0836 */ /* 0x040fe20000000000 */
[----:B------:R-:W-:-:S04]  /*6890*/  IADD3 R0, R12, R4, RZ ;  /* 0x000000040c007210 */ /* 0x000fc80007ffe0ff */
[----:B------:R-:W-:Y:S01]  /*68a0*/  @P0 LOP3.LUT R14, R14, R17, RZ, 0x3c, !PT ;  /* 0x000000110e0e0212 */ /* 0x000fe200078e3cff */
[----:B------:R-:W-:Y:S01]  /*68b0*/  @!P1 IMAD.WIDE R10, R0, 0x2, R10 ;  /* 0x00000002000a9825 */ /* 0x000fe200078e020a */
[----:B------:R-:W-:-:S03]  /*68c0*/  @P0 LEA R17, R5, UR4, 0x7 ;  /* 0x0000000405110c11 */ /* 0x000fc6000f8e38ff */
[----:B------:R-:W-:Y:S01]  /*68d0*/  FADD.FTZ R23, R32, R23 ;  /* 0x0000001720177221 */ /* 0x000fe20000010000 */
[----:B------:R-:W-:-:S04]  /*68e0*/  @P0 LEA R20, R14, R17, 0x2 ;  /* 0x000000110e140211 */ /* 0x000fc800078e10ff */
[----:B------:R-:W-:Y:S01]  /*68f0*/  @!P1 F2FP.F16.F32.PACK_AB R23, RZ, R23 ;  /* 0x00000017ff17923e */ /* 0x000fe200000000ff */
[----:B------:R0:W1:Y:S03]  /*6900*/  @P0 LDS R14, [R20] ;  /* 0x00000000140e0984 */ /* 0x0000660000000800 */
[----:B------:R-:W-:-:S07]  /*6910*/  PRMT R15, R23, 0x7610, R15 ;  /* 0x00007610170f7816 */ /* 0x000fce000000000f */
[----:B01----:R-:W-:Y:S05]  /*6920*/  WARPSYNC.COLLECTIVE R16, `(.L_x_1188) ;  /* 0x0000000010087348 */ /* 0x003fea0003c00000 */
[----:B------:R2:W3:Y:S02]  /*6930*/  SHFL.BFLY P2, R23, R21, R18, R19 ;  /* 0x0c00001215177389 */ /* 0x0004e40000040013 */
[----:B0123--:R-:W-:Y:S01]  /*6940*/  ENDCOLLECTIVE ;  /* 0x000000000000791b */ /* 0x00ffe20003800000 */
.L_x_1188:
[----:B------:R0:W1:Y:S04]  /*6950*/  @P0 LDS R25, [R20+0x780] ;  /* 0x0007800014190984 */ /* 0x0000680000000800 */
[----:B------:R2:W-:Y:S01]  /*6960*/  @!P1 STG.E.U16 desc[UR12][R10.64], R15 ;  /* 0x0000000f0a009986 */ /* 0x0005e2000c10150c */
[----:B0-----:R-:W-:Y:S01]  /*6970*/  MOV R20, RZ ;  /* 0x000000ff00147202 */ /* 0x001fe20000000f00 */
[----:B------:R-:W-:Y:S01]  /*6980*/  HFMA2.MMA R18, -RZ, RZ, 0, 4.76837158203125e-07 ;  /* 0x00000008ff127435 */ /* 0x000fe200000001ff */
[----:B--2---:R-:W0:Y:S01]  /*6990*/  @!P1 LDC.64 R10, c[0x0][0x220] ;  /* 0x00008800ff0a9b82 */ /* 0x004e220000000a00 */
[----:B------:R-:W-:Y:S01]  /*69a0*/  @P0 VIADD R15, R12, 0x3c ;  /* 0x0000003c0c0f0836 */ /* 0x000fe20000000000 */
[----:B------:R-:W-:-:S05]  /*69b0*/  MOV R32, R23 ;  /* 0x0000001700207202 */ /* 0x000fca0000000f00 */
[----:B------:R-:W-:Y:S01]  /*69c0*/  FADD.FTZ R32, R21, R32 ;  /* 0x0000002015207221 */ /* 0x000fe20000010000 */
[----:B------:R-:W-:-:S04]  /*69d0*/  @P0 MOV R24, R14 ;  /* 0x0000000e00180202 */ /* 0x000fc80000000f00 */
[----:B------:R-:W-:Y:S02]  /*69e0*/  MOV R21, R24 ;  /* 0x0000001800157202 */ /* 0x000fe40000000f00 */
[----:B-1----:R-:W-:-:S07]  /*69f0*/  @P0 MOV R20, R25 ;  /* 0x0000001900140202 */ /* 0x002fce0000000f00 */
[----:B0-----:R-:W-:Y:S05]  /*6a00*/  WARPSYNC.COLLECTIVE R16, `(.L_x_1189) ;  /* 0x0000000010087348 */ /* 0x001fea0003c00000 */
[----:B------:R1:W2:Y:S02]  /*6a10*/  SHFL.BFLY P2, R23, R21, R18, R19 ;  /* 0x0c00001215177389 */ /* 0x0002a40000040013 */
[----:B012---:R-:W-:Y:S01]  /*6a20*/  ENDCOLLECTIVE ;  /* 0x000000000000791b */ /* 0x007fe20003800000 */
.L_x_1189:
[----:B------:R-:W-:Y:S01]  /*6a30*/  @!P1 IMAD.WIDE R10, R0, 0x2, R10 ;  /* 0x00000002000a9825 */ /* 0x000fe200078e020a */
[----:B------:R-:W-:-:S04]  /*6a40*/  @!P1 F2FP.F16.F32.PACK_AB R21, RZ, R32 ;  /* 0x00000020ff15923e */ /* 0x000fc800000000ff */
[----:B------:R-:W-:Y:S02]  /*6a50*/  PRMT R14, R21, 0x7610, R14 ;  /* 0x00007610150e7816 */ /* 0x000fe4000000000e */
[----:B------:R-:W-:-:S03]  /*6a60*/  MOV R21, R20 ;  /* 0x0000001400157202 */ /* 0x000fc60000000f00 */
[----:B------:R0:W-:Y:S01]  /*6a70*/  @!P1 STG.E.U16 desc[UR12][R10.64], R14 ;  /* 0x0000000e0a009986 */ /* 0x0001e2000c10150c */
[----:B------:R-:W-:-:S07]  /*6a80*/  IMAD.MOV.U32 R33, RZ, RZ, R23 ;  /* 0x000000ffff217224 */ /* 0x000fce00078e0017 */
[----:B0-----:R-:W-:Y:S05]  /*6a90*/  WARPSYNC.COLLECTIVE R16, `(.L_x_1190) ;  /* 0x0000000010087348 */ /* 0x001fea0003c00000 */
[----:B------:R1:W2:Y:S02]  /*6aa0*/  SHFL.BFLY P2, R23, R21, R18, R19 ;  /* 0x0c00001215177389 */ /* 0x0002a40000040013 */
[----:B012---:R-:W-:Y:S01]  /*6ab0*/  ENDCOLLECTIVE ;  /* 0x000000000000791b */ /* 0x007fe20003800000 */
.L_x_1190:
[----:B------:R-:W-:Y:S01]  /*6ac0*/  FADD.FTZ R24, R33, R24 ;  /* 0x0000001821187221 */ /* 0x000fe20000010000 */
[----:B------:R-:W0:Y:S01]  /*6ad0*/  @!P1 LDC.64 R10, c[0x0][0x218] ;  /* 0x00008600ff0a9b82 */ /* 0x000e220000000a00 */
[----:B------:R-:W-:-:S03]  /*6ae0*/  HFMA2.MMA R18, -RZ, RZ, 0, 2.384185791015625e-07 ;  /* 0x00000004ff127435 */ /* 0x000fc600000001ff */
[----:B------:R-:W-:Y:S01]  /*6af0*/  MOV R21, R24 ;  /* 0x0000001800157202 */ /* 0x000fe20000000f00 */
[----:B------:R-:W-:-:S07]  /*6b00*/  IMAD.MOV.U32 R22, RZ, RZ, R23 ;  /* 0x000000ffff167224 */ /* 0x000fce00078e0017 */
[----:B0-----:R-:W-:Y:S05]  /*6b10*/  WARPSYNC.COLLECTIVE R16, `(.L_x_1191) ;  /* 0x0000000010087348 */ /* 0x001fea0003c00000 */
[----:B------:R1:W2:Y:S02]  /*6b20*/  SHFL.BFLY P2, R23, R21, R18, R19 ;  /* 0x0c00001215177389 */ /* 0x0002a40000040013 */
[----:B012---:R-:W-:Y:S01]  /*6b30*/  ENDCOLLECTIVE ;  /* 0x000000000000791b */ /* 0x007fe20003800000 */
.L_x_1191:
[----:B------:R-:W-:Y:S01]  /*6b40*/  FADD.FTZ R20, R22, R20 ;  /* 0x0000001416147221 */ /* 0x000fe20000010000 */
[----:B------:R-:W-:Y:S01]  /*6b50*/  @P0 SHF.L.U32 R22, R5, 0x1, RZ ;  /* 0x0000000105160819 */ /* 0x000fe200000006ff */
[----:B------:R-:W-:-:S03]  /*6b60*/  @!P1 IMAD.WIDE R10, R0, 0x2, R10 ;  /* 0x00000002000a9825 */ /* 0x000fc600078e020a */
[----:B------:R-:W-:Y:S02]  /*6b70*/  @P0 LOP3.LUT R15, R15, R22, RZ, 0x3c, !PT ;  /* 0x000000160f0f0212 */ /* 0x000fe400078e3cff */
[----:B------:R-:W-:-:S04]  /*6b80*/  @P0 LEA R22, R5, UR4, 0x7 ;  /* 0x0000000405160c11 */ /* 0x000fc8000f8e38ff */
[----:B------:R-:W-:Y:S01]  /*6b90*/  @P0 LEA R15, R15, R22, 0x2 ;  /* 0x000000160f0f0211 */ /* 0x000fe200078e10ff */
[----:B------:R-:W-:-:S04]  /*6ba0*/  IMAD.MOV.U32 R21, RZ, RZ, R20 ;  /* 0x000000ffff157224 */ /* 0x000fc800078e0014 */
[----:B------:R0:W1:Y:S04]  /*6bb0*/  @P0 LDS R22, [R15] ;  /* 0x000000000f160984 */ /* 0x0000680000000800 */
[----:B------:R0:W2:Y:S01]  /*6bc0*/  @P0 LDS R17, [R15+0x780] ;  /* 0x000780000f110984 */ /* 0x0000a20000000800 */
[----:B------:R-:W-:-:S07]  /*6bd0*/  MOV R25, R23 ;  /* 0x0000001700197202 */ /* 0x000fce0000000f00 */
[----:B012---:R-:W-:Y:S05]  /*6be0*/  WARPSYNC.COLLECTIVE R16, `(.L_x_1192) ;  /* 0x0000000010087348 */ /* 0x007fea0003c00000 */
[----:B------:R3:W4:Y:S02]  /*6bf0*/  SHFL.BFLY P2, R23, R21, R18, R19 ;  /* 0x0c00001215177389 */ /* 0x0007240000040013 */
[----:B01234-:R-:W-:Y:S01]  /*6c00*/  ENDCOLLECTIVE ;  /* 0x000000000000791b */ /* 0x01ffe20003800000 */
.L_x_1192:
[----:B------:R-:W-:Y:S01]  /*6c10*/  FADD.FTZ R24, R24, R25 ;  /* 0x0000001918187221 */ /* 0x000fe20000010000 */
[----:B------:R-:W-:-:S04]  /*6c20*/  HFMA2.MMA R18, -RZ, RZ, 0, 1.1920928955078125e-07 ;  /* 0x00000002ff127435 */ /* 0x000fc800000001ff */
[----:B------:R-:W-:Y:S02]  /*6c30*/  MOV R21, R24 ;  /* 0x0000001800157202 */ /* 0x000fe40000000f00 */
[----:B------:R-:W-:-:S07]  /*6c40*/  MOV R25, R23 ;  /* 0x0000001700197202 */ /* 0x000fce0000000f00 */
[----:B------:R-:W-:Y:S05]  /*6c50*/  WARPSYNC.COLLECTIVE R16, `(.L_x_1193) ;  /* 0x0000000010087348 */ /* 0x000fea0003c00000 */
[----:B------:R0:W1:Y:S02]  /*6c60*/  SHFL.BFLY P2, R23, R21, R18, R19 ;  /* 0x0c00001215177389 */ /* 0x0000640000040013 */
[----:B01----:R-:W-:Y:S01]  /*6c70*/  ENDCOLLECTIVE ;  /* 0x000000000000791b */ /* 0x003fe20003800000 */
.L_x_1193:
        /* <DEDUP_REMOVED lines=8> */
.L_x_1194:
[----:B------:R-:W-:Y:S01]  /*6d00*/  HFMA2.MMA R18, -RZ, RZ, 0, 5.9604644775390625e-08 ;  /* 0x00000001ff127435 */ /* 0x000fe200000001ff */
[----:B------:R-:W-:Y:S01]  /*6d10*/  IMAD.MOV.U32 R21, RZ, RZ, R24 ;  /* 0x000000ffff157224 */ /* 0x000fe200078e0018 */
[----:B------:R-:W-:-:S09]  /*6d20*/  MOV R20, R23 ;  /* 0x0000001700147202 */ /* 0x000fd20000000f00 */
[----:B------:R-:W-:Y:S05]  /*6d30*/  WARPSYNC.COLLECTIVE R16, `(.L_x_1195) ;  /* 0x0000000010087348 */ /* 0x000fea0003c00000 */
[----:B------:R0:W1:Y:S02]  /*6d40*/  SHFL.BFLY P2, R23, R21, R18, R19 ;  /* 0x0c00001215177389 */ /* 0x0000640000040013 */
[----:B01----:R-:W-:Y:S01]  /*6d50*/  ENDCOLLECTIVE ;  /* 0x000000000000791b */ /* 0x003fe20003800000 */
.L_x_1195:
[----:B------:R-:W-:Y:S01]  /*6d60*/  FADD.FTZ R14, R25, R20 ;  /* 0x00000014190e7221 */ /* 0x000fe20000010000 */
[----:B------:R-:W-:-:S05]  /*6d70*/  MOV R21, R23 ;  /* 0x0000001700157202 */ /* 0x000fca0000000f00 */
[----:B------:R-:W-:Y:S01]  /*6d80*/  FADD.FTZ R18, R24, R21 ;  /* 0x0000001518127221 */ /* 0x000fe20000010000 */
[----:B------:R-:W-:-:S04]  /*6d90*/  MOV R21, R14 ;  /* 0x0000000e00157202 */ /* 0x000fc80000000f00 */
[----:B------:R-:W-:Y:S01]  /*6da0*/  @!P1 F2FP.F16.F32.PACK_AB R33, RZ, R18 ;  /* 0x00000012ff21923e */ /* 0x000fe200000000ff */
[----:B------:R-:W-:-:S04]  /*6db0*/  HFMA2.MMA R18, -RZ, RZ, 0, 5.9604644775390625e-08 ;  /* 0x00000001ff127435 */ /* 0x000fc800000001ff */
[----:B------:R0:W-:Y:S07]  /*6dc0*/  @!P1 STG.E.U16 desc[UR12][R10.64+0x3c], R33 ;  /* 0x00003c210a009986 */ /* 0x0001ee000c10150c */
[----:B0-----:R-:W-:Y:S05]  /*6dd0*/  WARPSYNC.COLLECTIVE R16, `(.L_x_1196) ;  /* 0x0000000010087348 */ /* 0x001fea0003c00000 */
[----:B------:R1:W2:Y:S02]  /*6de0*/  SHFL.BFLY P2, R23, R21, R18, R19 ;  /* 0x0c00001215177389 */ /* 0x0002a40000040013 */
[----:B012---:R-:W-:Y:S01]  /*6df0*/  ENDCOLLECTIVE ;  /* 0x000000000000791b */ /* 0x007fe20003800000 */
.L_x_1196:
[----:B------:R-:W0:Y:S01]  /*6e00*/  @!P1 LDC.64 R10, c[0x0][0x220] ;  /* 0x00008800ff0a9b82 */ /* 0x000e220000000a00 */
[----:B------:R-:W-:Y:S01]  /*6e10*/  HFMA2.MMA R18, -RZ, RZ, 0, 4.76837158203125e-07 ;  /* 0x00000008ff127435 */ /* 0x000fe200000001ff */
[----:B------:R-:W-:Y:S01]  /*6e20*/  FADD.FTZ R20, R14, R23 ;  /* 0x000000170e147221 */ /* 0x000fe20000010000 */
[----:B------:R-:W-:Y:S02]  /*6e30*/  CS2R R14, SRZ ;  /* 0x00000000000e7805 */ /* 0x000fe4000001ff00 */
[----:B------:R-:W-:Y:S02]  /*6e40*/  @P0 IMAD.MOV.U32 R14, RZ, RZ, R22 ;  /* 0x000000ffff0e0224 */ /* 0x000fe400078e0016 */
[----:B------:R-:W-:-:S03]  /*6e50*/  @P0 IMAD.MOV.U32 R15, RZ, RZ, R17 ;  /* 0x000000ffff0f0224 */ /* 0x000fc600078e0011 */
[----:B------:R-:W-:Y:S01]  /*6e60*/  MOV R21, R14 ;  /* 0x0000000e00157202 */ /* 0x000fe20000000f00 */
[----:B0-----:R-:W-:-:S07]  /*6e70*/  @!P1 IMAD.WIDE R10, R0, 0x2, R10 ;  /* 0x00000002000a9825 */ /* 0x001fce00078e020a */
[----:B------:R-:W-:Y:S05]  /*6e80*/  WARPSYNC.COLLECTIVE R16, `(.L_x_1197) ;  /* 0x0000000010087348 */ /* 0x000fea0003c00000 */
[----:B------:R0:W1:Y:S02]  /*6e90*/  SHFL.BFLY P2, R23, R21, R18, R19 ;  /* 0x0c00001215177389 */ /* 0x0000640000040013 */
[----:B01----:R-:W-:Y:S01]  /*6ea0*/  ENDCOLLECTIVE ;  /* 0x000000000000791b */ /* 0x003fe20003800000 */
.L_x_1197:
[----:B------:R-:W-:Y:S02]  /*6eb0*/  MOV R21, R15 ;  /* 0x0000000f00157202 */ /* 0x000fe40000000f00 */
[----:B------:R-:W-:Y:S02]  /*6ec0*/  MOV R16, R23 ;  /* 0x0000001700107202 */ /* 0x000fe40000000f00 */
[----:B------:R-:W-:-:S03]  /*6ed0*/  @!P1 F2FP.F16.F32.PACK_AB R23, RZ, R20 ;  /* 0x00000014ff17923e */ /* 0x000fc600000000ff */
[----:B------:R-:W-:Y:S01]  /*6ee0*/  FADD.FTZ R22, R16, R14 ;  /* 0x0000000e10167221 */ /* 0x000fe20000010000 */
[----:B------:R-:W-:Y:S01]  /*6ef0*/  MOV R16, 0xffff ;  /* 0x0000ffff00107802 */ /* 0x000fe20000000f00 */
[----:B------:R-:W-:Y:S01]  /*6f00*/  HFMA2.MMA R14, -RZ, RZ, 0, 0 ;  /* 0x00000000ff0e7435 */ /* 0x000fe200000001ff */
[----:B------:R-:W-:-:S10]  /*6f10*/  PRMT R20, R23, 0x7610, R20 ;  /* 0x0000761017147816 */ /* 0x000fd40000000014 */
[----:B------:R-:W-:Y:S05]  /*6f20*/  WARPSYNC.COLLECTIVE R16, `(.L_x_1198) ;  /* 0x0000000010087348 */ /* 0x000fea0003c00000 */
[----:B------:R0:W1:Y:S02]  /*6f30*/  SHFL.BFLY P2, R23, R21, R18, R19 ;  /* 0x0c00001215177389 */ /* 0x0000640000040013 */
[----:B01----:R-:W-:Y:S01]  /*6f40*/  ENDCOLLECTIVE ;  /* 0x000000000000791b */ /* 0x003fe20003800000 */
.L_x_1198:
[----:B------:R0:W-:Y:S01]  /*6f50*/  @!P1 STG.E.U16 desc[UR12][R10.64+0x3c], R20 ;  /* 0x00003c140a009986 */ /* 0x0001e2000c10150c */
[----:B------:R-:W-:Y:S01]  /*6f60*/  HFMA2.MMA R18, -RZ, RZ, 0, 2.384185791015625e-07 ;  /* 0x00000004ff127435 */ /* 0x000fe200000001ff */
[----:B------:R-:W-:Y:S01]  /*6f70*/  IMAD.MOV.U32 R21, RZ, RZ, R22 ;  /* 0x000000ffff157224 */ /* 0x000fe200078e0016 */
[----:B0-----:R-:W-:Y:S01]  /*6f80*/  @P0 IADD3 R10, R12, 0x5a, RZ ;  /* 0x0000005a0c0a0810 */ /* 0x001fe20007ffe0ff */
[----:B------:R-:W-:-:S05]  /*6f90*/  @P0 IMAD.SHL.U32 R11, R5, 0x2, RZ ;  /* 0x00000002050b0824 */ /* 0x000fca00078e00ff */
[----:B------:R-:W-:Y:S02]  /*6fa0*/  @P0 LOP3.LUT R10, R10, R11, RZ, 0x3c, !PT ;  /* 0x0000000b0a0a0212 */ /* 0x000fe400078e3cff */
[----:B------:R-:W-:-:S07]  /*6fb0*/  MOV R17, R23 ;  /* 0x0000001700117202 */ /* 0x000fce0000000f00 */
[----:B------:R-:W-:Y:S05]  /*6fc0*/  WARPSYNC.COLLECTIVE R16, `(.L_x_1199) ;  /* 0x0000000010087348 */ /* 0x000fea0003c00000 */
[----:B------:R0:W1:Y:S02]  /*6fd0*/  SHFL.BFLY P2, R23, R21, R18, R19 ;  /* 0x0c00001215177389 */ /* 0x0000640000040013 */
[----:B01----:R-:W-:Y:S01]  /*6fe0*/  ENDCOLLECTIVE ;  /* 0x000000000000791b */ /* 0x003fe20003800000 */
.L_x_1199:
[----:B------:R-:W-:Y:S01]  /*6ff0*/  @P0 LEA R11, R5, UR4, 0x7 ;  /* 0x00000004050b0c11 */ /* 0x000fe2000f8e38ff */
        /* <DEDUP_REMOVED lines=8> */
.L_x_1200:
[----:B------:R-:W-:Y:S01]  /*7080*/  HFMA2.MMA R18, -RZ, RZ, 0, 1.1920928955078125e-07 ;  /* 0x00000002ff127435 */ /* 0x000fe200000001ff */
[----:B------:R-:W-:Y:S02]  /*7090*/  MOV R21, R34 ;  /* 0x0000002200157202 */ /* 0x000fe40000000f00 */
[----:B------:R-:W-:-:S08]  /*70a0*/  MOV R33, R23 ;  /* 0x0000001700217202 */ /* 0x000fd00000000f00 */
[----:B------:R-:W-:Y:S05]  /*70b0*/  WARPSYNC.COLLECTIVE R16, `(.L_x_1201) ;  /* 0x0000000010087348 */ /* 0x000fea0003c00000 */
[----:B------:R0:W1:Y:S02]  /*70c0*/  SHFL.BFLY P2, R23, R21, R18, R19 ;  /* 0x0c00001215177389 */ /* 0x0000640000040013 */
[----:B01----:R-:W-:Y:S01]  /*70d0*/  ENDCOLLECTIVE ;  /* 0x000000000000791b */ /* 0x003fe20003800000 */
.L_x_1201:
        /* <DEDUP_REMOVED lines=8> */
.L_x_1202:
[----:B------:R-:W-:Y:S01]  /*7160*/  HFMA2.MMA R18, -RZ, RZ, 0, 5.9604644775390625e-08 ;  /* 0x00000001ff127435 */ /* 0x000fe200000001ff */
[----:B------:R-:W-:Y:S01]  /*7170*/  IMAD.MOV.U32 R21, RZ, RZ, R20 ;  /* 0x000000ffff157224 */ /* 0x000fe200078e0014 */
[----:B------:R-:W-:-:S09]  /*7180*/  MOV R15, R23 ;  /* 0x00000017000f7202 */ /* 0x000fd20000000f00 */
[----:B------:R-:W-:Y:S05]  /*7190*/  WARPSYNC.COLLECTIVE R16, `(.L_x_1203) ;  /* 0x0000000010087348 */ /* 0x000fea0003c00000 */
[----:B------:R0:W1:Y:S02]  /*71a0*/  SHFL.BFLY P2, R23, R21, R18, R19 ;  /* 0x0c00001215177389 */ /* 0x0000640000040013 */
[----:B01----:R-:W-:Y:S01]  /*71b0*/  ENDCOLLECTIVE ;  /* 0x000000000000791b */ /* 0x003fe20003800000 */
.L_x_1203:
[----:B------:R-:W-:Y:S01]  /*71c0*/  FADD.FTZ R12, R22, R15 ;  /* 0x0000000f160c7221 */ /* 0x000fe20000010000 */
[----:B------:R-:W-:Y:S01]  /*71d0*/  IMAD.MOV.U32 R15, RZ, RZ, RZ ;  /* 0x000000ffff0f7224 */ /* 0x000fe200078e00ff */
[----:B------:R-:W-:-:S03]  /*71e0*/  @P0 LEA R16, R10, R11, 0x2 ;  /* 0x0000000b0a100211 */ /* 0x000fc600078e10ff */
[----:B------:R-:W-:Y:S02]  /*71f0*/  MOV R21, R12 ;  /* 0x0000000c00157202 */ /* 0x000fe40000000f00 */
[----:B------:R-:W0:Y:S01]  /*7200*/  @P0 LDS R19, [R16] ;  /* 0x0000000010130984 */ /* 0x000e220000000800 */
[----:B------:R-:W-:-:S05]  /*7210*/  MOV R18, R23 ;  /* 0x0000001700127202 */ /* 0x000fca0000000f00 */
[----:B------:R-:W-:Y:S02]  /*7220*/  FADD.FTZ R20, R20, R18 ;  /* 0x0000001214147221 */ /* 0x000fe40000010000 */
[----:B------:R1:W2:Y:S03]  /*7230*/  @P0 LDS R18, [R16+0x780] ;  /* 0x0007800010120984 */ /* 0x0002a60000000800 */
[----:B------:R-:W-:Y:S01]  /*7240*/  @!P1 F2FP.F16.F32.PACK_AB R20, RZ, R20 ;  /* 0x00000014ff14923e */ /* 0x000fe200000000ff */
[----:B-1----:R-:W1:Y:S01]  /*7250*/  @!P1 LDC.64 R16, c[0x0][0x218] ;  /* 0x00008600ff109b82 */ /* 0x002e620000000a00 */
[----:B0-----:R-:W-:Y:S01]  /*7260*/  @P0 MOV R14, R19 ;  /* 0x00000013000e0202 */ /* 0x001fe20000000f00 */
[----:B------:R-:W-:Y:S02]  /*7270*/  IMAD.MOV.U32 R19, RZ, RZ, 0x101f ;  /* 0x0000101fff137424 */ /* 0x000fe400078e00ff */
[----:B-1----:R-:W-:-:S05]  /*7280*/  @!P1 IMAD.WIDE R16, R0, 0x2, R16 ;  /* 0x0000000200109825 */ /* 0x002fca00078e0210 */
[----:B------:R0:W-:Y:S01]  /*7290*/  @!P1 STG.E.U16 desc[UR12][R16.64+0x78], R20 ;  /* 0x0000781410009986 */ /* 0x0001e2000c10150c */
[----:B--2---:R-:W-:Y:S01]  /*72a0*/  @P0 MOV R15, R18 ;  /* 0x00000012000f0202 */ /* 0x004fe20000000f00 */
[----:B------:R-:W-:Y:S01]  /*72b0*/  HFMA2.MMA R18, -RZ, RZ, 0, 5.9604644775390625e-08 ;  /* 0x00000001ff127435 */ /* 0x000fe200000001ff */
[----:B0-----:R-:W-:-:S10]  /*72c0*/  MOV R16, 0xffff ;  /* 0x0000ffff00107802 */ /* 0x001fd40000000f00 */
[----:B------:R-:W-:Y:S05]  /*72d0*/  WARPSYNC.COLLECTIVE R16, `(.L_x_1204) ;  /* 0x0000000010087348 */ /* 0x000fea0003c00000 */
[----:B------:R0:W1:Y:S02]  /*72e0*/  SHFL.BFLY P2, R23, R21, R18, R19 ;  /* 0x0c00001215177389 */ /* 0x0000640000040013 */
[----:B01----:R-:W-:Y:S01]  /*72f0*/  ENDCOLLECTIVE ;  /* 0x000000000000791b */ /* 0x003fe20003800000 */
.L_x_1204:
[----:B------:R-:W-:Y:S01]  /*7300*/  MOV R21, R14 ;  /* 0x0000000e00157202 */ /* 0x000fe20000000f00 */
[----:B------:R-:W-:Y:S01]  /*7310*/  IMAD.MOV.U32 R18, RZ, RZ, 0x8 ;  /* 0x00000008ff127424 */ /* 0x000fe200078e00ff */
[----:B------:R-:W-:-:S07]  /*7320*/  MOV R22, R23 ;  /* 0x0000001700167202 */ /* 0x000fce0000000f00 */
[----:B------:R-:W-:Y:S05]  /*7330*/  WARPSYNC.COLLECTIVE R16, `(.L_x_1205) ;  /* 0x0000000010087348 */ /* 0x000fea0003c00000 */
[----:B------:R0:W1:Y:S02]  /*7340*/  SHFL.BFLY P2, R23, R21, R18, R19 ;  /* 0x0c00001215177389 */ /* 0x0000640000040013 */
[----:B01----:R-:W-:Y:S01]  /*7350*/  ENDCOLLECTIVE ;  /* 0x000000000000791b */ /* 0x003fe20003800000 */
.L_x_1205:
[----:B------:R-:W-:Y:S01]  /*7360*/  FADD.FTZ R12, R12, R22 ;  /* 0x000000160c0c7221 */ /* 0x000fe20000010000 */
[----:B------:R-:W-:Y:S02]  /*7370*/  MOV R21, R15 ;  /* 0x0000000f00157202 */ /* 0x000fe40000000f00 */
[----:B------:R-:W-:-:S07]  /*7380*/  MOV R32, R23 ;  /* 0x0000001700207202 */ /* 0x000fce0000000f00 */
[----:B------:R-:W-:Y:S05]  /*7390*/  WARPSYNC.COLLECTIVE R16, `(.L_x_1206) ;  /* 0x0000000010087348 */ /* 0x000fea0003c00000 */
[----:B------:R0:W1:Y:S02]  /*73a0*/  SHFL.BFLY P2, R23, R21, R18, R19 ;  /* 0x0c00001215177389 */ /* 0x0000640000040013 */
[----:B01----:R-:W-:Y:S01]  /*73b0*/  ENDCOLLECTIVE ;  /* 0x000000000000791b */ /* 0x003fe20003800000 */
.L_x_1206:
[----:B------:R-:W-:-:S04]  /*73c0*/  FADD.FTZ R32, R32, R14 ;  /* 0x0000000e20207221 */ /* 0x000fc80000010000 */
[----:B------:R-:W-:Y:S01]  /*73d0*/  IMAD.MOV.U32 R21, RZ, RZ, R32 ;  /* 0x000000ffff157224 */ /* 0x000fe200078e0020 */
[----:B------:R-:W-:-:S05]  /*73e0*/  MOV R18, R23 ;  /* 0x0000001700127202 */ /* 0x000fca0000000f00 */
[----:B------:R-:W-:Y:S01]  /*73f0*/  FADD.FTZ R17, R18, R15 ;  /* 0x0000000f12117221 */ /* 0x000fe20000010000 */
[----:B------:R-:W-:Y:S01]  /*7400*/  HFMA2.MMA R18, -RZ, RZ, 0, 2.384185791015625e-07 ;  /* 0x00000004ff127435 */ /* 0x000fe200000001ff */
[----:B------:R-:W0:Y:S10]  /*7410*/  @!P1 LDC.64 R14, c[0x0][0x220] ;  /* 0x00008800ff0e9b82 */ /* 0x000e340000000a00 */
[----:B0-----:R-:W-:Y:S05]  /*7420*/  WARPSYNC.COLLECTIVE R16, `(.L_x_1207) ;  /* 0x0000000010087348 */ /* 0x001fea0003c00000 */
[----:B------:R1:W2:Y:S02]  /*7430*/  SHFL.BFLY P2, R23, R21, R18, R19 ;  /* 0x0c00001215177389 */ /* 0x0002a40000040013 */
[----:B012---:R-:W-:Y:S01]  /*7440*/  ENDCOLLECTIVE ;  /* 0x000000000000791b */ /* 0x007fe20003800000 */
.L_x_1207:
[----:B------:R-:W-:Y:S01]  /*7450*/  MOV R21, R17 ;  /* 0x0000001100157202 */ /* 0x000fe20000000f00 */
[----:B------:R-:W-:Y:S01]  /*7460*/  @!P1 IMAD.WIDE R14, R0, 0x2, R14 ;  /* 0x00000002000e9825 */ /* 0x000fe200078e020e */
[----:B------:R-:W-:-:S07]  /*7470*/  MOV R33, R23 ;  /* 0x0000001700217202 */ /* 0x000fce0000000f00 */
[----:B------:R-:W-:Y:S05]  /*7480*/  WARPSYNC.COLLECTIVE R16, `(.L_x_1208) ;  /* 0x0000000010087348 */ /* 0x000fea0003c00000 */
[----:B------:R0:W1:Y:S02]  /*7490*/  SHFL.BFLY P2, R23, R21, R18, R19 ;  /* 0x0c00001215177389 */ /* 0x0000640000040013 */
[----:B01----:R-:W-:Y:S01]  /*74a0*/  ENDCOLLECTIVE ;  /* 0x000000000000791b */ /* 0x003fe20003800000 */
.L_x_1208:
[----:B------:R-:W-:Y:S01]  /*74b0*/  FADD.FTZ R25, R32, R33 ;  /* 0x0000002120197221 */ /* 0x000fe20000010000 */
[----:B------:R-:W-:-:S04]  /*74c0*/  HFMA2.MMA R18, -RZ, RZ, 0, 1.1920928955078125e-07 ;  /* 0x00000002ff127435 */ /* 0x000fc800000001ff */
[----:B------:R-:W-:Y:S01]  /*74d0*/  MOV R21, R25 ;  /* 0x0000001900157202 */ /* 0x000fe20000000f00 */
[----:B------:R-:W-:-:S04]  /*74e0*/  IMAD.MOV.U32 R16, RZ, RZ, R23 ;  /* 0x000000ffff107224 */ /* 0x000fc800078e0017 */
[----:B------:R-:W-:Y:S01]  /*74f0*/  FADD.FTZ R24, R17, R16 ;  /* 0x0000001011187221 */ /* 0x000fe20000010000 */
[----:B------:R-:W-:-:S07]  /*7500*/  MOV R16, 0xffff ;  /* 0x0000ffff00107802 */ /* 0x000fce0000000f00 */
[----:B------:R-:W-:Y:S05]  /*7510*/  WARPSYNC.COLLECTIVE R16, `(.L_x_1209) ;  /* 0x0000000010087348 */ /* 0x000fea0003c00000 */
[----:B------:R0:W1:Y:S02]  /*7520*/  SHFL.BFLY P2, R23, R21, R18, R19 ;  /* 0x0c00001215177389 */ /* 0x0000640000040013 */
[----:B01----:R-:W-:Y:S01]  /*7530*/  ENDCOLLECTIVE ;  /* 0x000000000000791b */ /* 0x003fe20003800000 */
.L_x_1209:
[----:B------:R-:W-:Y:S01]  /*7540*/  MOV R21, R24 ;  /* 0x0000001800157202 */ /* 0x000fe20000000f00 */
[----:B------:R-:W-:-:S07]  /*7550*/  IMAD.MOV.U32 R32, RZ, RZ, R23 ;  /* 0x000000ffff207224 */ /* 0x000fce00078e0017 */
[----:B------:R-:W-:Y:S05]  /*7560*/  WARPSYNC.COLLECTIVE R16, `(.L_x_1210) ;  /* 0x0000000010087348 */ /* 0x000fea0003c00000 */
[----:B------:R0:W1:Y:S02]  /*7570*/  SHFL.BFLY P2, R23, R21, R18, R19 ;  /* 0x0c00001215177389 */ /* 0x0000640000040013 */
[----:B01----:R-:W-:Y:S01]  /*7580*/  ENDCOLLECTIVE ;  /* 0x000000000000791b */ /* 0x003fe20003800000 */
.L_x_1210:
[----:B------:R-:W-:Y:S01]  /*7590*/  FADD.FTZ R25, R25, R32 ;  /* 0x0000002019197221 */ /* 0x000fe20000010000 */
[----:B------:R-:W-:-:S04]  /*75a0*/  @!P1 F2FP.F16.F32.PACK_AB R18, RZ, R12 ;  /* 0x0000000cff12923e */ /* 0x000fc800000000ff */
[----:B------:R-:W-:Y:S02]  /*75b0*/  MOV R21, R25 ;  /* 0x0000001900157202 */ /* 0x000fe40000000f00 */
[----:B------:R-:W-:Y:S01]  /*75c0*/  PRMT R10, R18, 0x7610, R10 ;  /* 0x00007610120a7816 */ /* 0x000fe2000000000a */
[----:B------:R-:W-:-:S04]  /*75d0*/  IMAD.MOV.U32 R18, RZ, RZ, 0x1 ;  /* 0x00000001ff127424 */ /* 0x000fc800078e00ff */
[----:B------:R0:W-:Y:S01]  /*75e0*/  @!P1 STG.E.U16 desc[UR12][R14.64+0x78], R10 ;  /* 0x0000780a0e009986 */ /* 0x0001e2000c10150c */
[----:B------:R-:W-:-:S05]  /*75f0*/  MOV R19, R23 ;  /* 0x0000001700137202 */ /* 0x000fca0000000f00 */
[----:B------:R-:W-:Y:S01]  /*7600*/  FADD.FTZ R12, R24, R19 ;  /* 0x00000013180c7221 */ /* 0x000fe20000010000 */
[----:B------:R-:W-:-:S11]  /*7610*/  HFMA2.MMA R19, -RZ, RZ, 0, 0.000503063201904296875 ;  /* 0x0000101fff137435 */ /* 0x000fd600000001ff */
[----:B0-----:R-:W-:Y:S05]  /*7620*/  WARPSYNC.COLLECTIVE R16, `(.L_x_1211) ;  /* 0x0000000010087348 */ /* 0x001fea0003c00000 */
[----:B------:R1:W2:Y:S02]  /*7630*/  SHFL.BFLY P2, R23, R21, R18, R19 ;  /* 0x0c00001215177389 */ /* 0x0002a40000040013 */
[----:B012---:R-:W-:Y:S01]  /*7640*/  ENDCOLLECTIVE ;  /* 0x000000000000791b */ /* 0x007fe20003800000 */
.L_x_1211:
[----:B------:R-:W-:Y:S02]  /*7650*/  MOV R21, R12 ;  /* 0x0000000c00157202 */ /* 0x000fe40000000f00 */
[----:B------:R-:W-:-:S07]  /*7660*/  MOV R22, R23 ;  /* 0x0000001700167202 */ /* 0x000fce0000000f00 */
[----:B------:R-:W-:Y:S05]  /*7670*/  WARPSYNC.COLLECTIVE R16, `(.L_x_1212) ;  /* 0x0000000010087348 */ /* 0x000fea0003c00000 */
[----:B------:R0:W1:Y:S02]  /*7680*/  SHFL.BFLY P2, R23, R21, R18, R19 ;  /* 0x0c00001215177389 */ /* 0x0000640000040013 */
[----:B01----:R-:W-:Y:S01]  /*7690*/  ENDCOLLECTIVE ;  /* 0x000000000000791b */ /* 0x003fe20003800000 */
.L_x_1212:
[----:B------:R-:W-:Y:S01]  /*76a0*/  FADD.FTZ R22, R25, R22 ;  /* 0x0000001619167221 */ /* 0x000fe20000010000 */
[----:B------:R-:W-:Y:S06]  /*76b0*/  BRA `(.L_x_1213) ;  /* 0xffffffe000c47947 */ /* 0x000fec000383ffff */
.L_x_1214:
        /* <DEDUP_REMOVED lines=12> */
.L_x_2252:


//--------------------- .text._ZN13group_norm_v218gn_bwd_cuda_kernelI6__halfLi480ELi1ELi32ELi60ELi1024ELb0ELb1ELi16ELi960ELi960ELi4ELb1ELi2ELb0ELb0ELNS_15WgradSyncMethodE3ENS_16CompileConditionILi900EEEEEvPT_S6_S6_PKS5_S8_S8_S8_PKfflPfPj --------------------------
	.section	.text._ZN13group_norm_v218gn_bwd_cuda_kernelI6__halfLi480ELi1ELi32ELi60ELi1024ELb0ELb1ELi16ELi960ELi960ELi4ELb1ELi2ELb0ELb0ELNS_15WgradSyncMethodE3ENS_16CompileConditionILi900EEEEEvPT_S6_S6_PKS5_S8_S8_S8_PKfflPfPj,"ax",@progbits
	.align	128
        .global         _ZN13group_norm_v218gn_bwd_cuda_kernelI6__halfLi480ELi1ELi32ELi60ELi1024ELb0ELb1ELi16ELi960ELi960ELi4ELb1ELi2ELb0ELb0ELNS_15WgradSyncMethodE3ENS_16CompileConditionILi900EEEEEvPT_S6_S6_PKS5_S8_S8_S8_PKfflPfPj
        .type           _ZN13group_norm_v218gn_bwd_cuda_kernelI6__halfLi480ELi1ELi32ELi60ELi1024ELb0ELb1ELi16ELi960ELi960ELi4ELb1ELi2ELb0ELb0ELNS_15WgradSyncMethodE3ENS_16CompileConditionILi900EEEEEvPT_S6_S6_PKS5_S8_S8_S8_PKfflPfPj,@function
        .size           _ZN13group_norm_v218gn_bwd_cuda_kernelI6__halfLi480ELi1ELi32ELi60ELi1024ELb0ELb1ELi16ELi960ELi960ELi4ELb1ELi2ELb0ELb0ELNS_15WgradSyncMethodE3ENS_16CompileConditionILi900EEEEEvPT_S6_S6_PKS5_S8_S8_S8_PKfflPfPj,(.L_x_2253 - _ZN13group_norm_v218gn_bwd_cuda_kernelI6__halfLi480ELi1ELi32ELi60ELi1024ELb0ELb1ELi16ELi960ELi960ELi4ELb1ELi2ELb0ELb0ELNS_15WgradSyncMethodE3ENS_16CompileConditionILi900EEEEEvPT_S6_S6_PKS5_S8_S8_S8_PKfflPfPj)
        .other          _ZN13group_norm_v218gn_bwd_cuda_kernelI6__halfLi480ELi1ELi32ELi60ELi1024ELb0ELb1ELi16ELi960ELi960ELi4ELb1ELi2ELb0ELb0ELNS_15WgradSyncMethodE3ENS_16CompileConditionILi900EEEEEvPT_S6_S6_PKS5_S8_S8_S8_PKfflPfPj,@"STO_CUDA_ENTRY STV_DEFAULT"
_ZN13group_norm_v218gn_bwd_cuda_kernelI6__halfLi480ELi1ELi32ELi60ELi1024ELb0ELb1ELi16ELi960ELi960ELi4ELb1ELi2ELb0ELb0ELNS_15WgradSyncMethodE3ENS_16CompileConditionILi900EEEEEvPT_S6_S6_PKS5_S8_S8_S8_PKfflPfPj:
.text._ZN13group_norm_v218gn_bwd_cuda_kernelI6__halfLi480ELi1ELi32ELi60ELi1024ELb0ELb1ELi16ELi960ELi960ELi4ELb1ELi2ELb0ELb0ELNS_15WgradSyncMethodE3ENS_16CompileConditionILi900EEEEEvPT_S6_S6_PKS5_S8_S8_S8_PKfflPfPj:
        /* <DEDUP_REMOVED lines=31> */
.L_x_1217:
[----:B------:R-:W2:Y:S04]  /*01f0*/  LD.E.STRONG.GPU R0, desc[UR14][R2.64] ;  /* 0x0000000e02007980 */ /* 0x000ea8000c10f900 */
[----:B--2---:R-:W-:Y:S01]  /*0200*/  CCTL.IVALL ;  /* 0x00000000ff00798f */ /* 0x004fe20002000000 */
[----:B------:R-:W-:Y:S05]  /*0210*/  YIELD ;  /* 0x0000000000007946 */ /* 0x000fea0003800000 */
[----:B-----5:R-:W-:-:S04]  /*0220*/  LOP3.LUT R0, R0, R5, RZ, 0x3c, !PT ;  /* 0x0000000500007212 */ /* 0x020fc800078e3cff */
[----:B------:R-:W-:-:S13]  /*0230*/  ISETP.GT.AND P0, PT, R0, -0x1, PT ;  /* 0xffffffff0000780c */ /* 0x000fda0003f04270 */
[----:B------:R-:W-:Y:S05]  /*0240*/  @P0 BRA `(.L_x_1217) ;  /* 0xfffffffc00e80947 */ /* 0x000fea000383ffff */
.L_x_1216:
[----:B------:R-:W-:Y:S05]  /*0250*/  WARPSYNC.ALL ;  /* 0x0000000000007948 */ /* 0x000fea0003800000 */
[----:B------:R-:W-:Y:S06]  /*0260*/  BAR.SYNC.DEFER_BLOCKING 0x0 ;  /* 0x0000000000007b1d */ /* 0x000fec0000010000 */
[----:B------:R-:W-:Y:S05]  /*0270*/  BRA `(.L_x_1218) ;  /* 0x0000003c00687947 */ /* 0x000fea0003800000 */
.L_x_1215:
[----:B------:R-:W0:Y:S01]  /*0280*/  S2R R10, SR_TID.X ;  /* 0x00000000000a7919 */ /* 0x000e220000002100 */
[----:B------:R-:W-:Y:S01]  /*0290*/  MOV R2, 0x400 ;  /* 0x0000040000027802 */ /* 0x000fe20000000f00 */
[----:B------:R-:W-:Y:S01]  /*02a0*/  ULOP3.LUT UR4, UR19, 0x3f, URZ, 0xc0, !UPT ;  /* 0x0000003f13047892 */ /* 0x000fe2000f8ec03f */
[----:B------:R-:W-:Y:S01]  /*02b0*/  CS2R R54, SRZ ;  /* 0x0000000000367805 */ /* 0x000fe2000001ff00 */
[----:B------:R-:W1:Y:S01]  /*02c0*/  S2R R3, SR_CgaCtaId ;  /* 0x0000000000037919 */ /* 0x000e620000008800 */
[----:B------:R-:W-:Y:S01]  /*02d0*/  IADD3 R4, R2, 0x3c00, RZ ;  /* 0x00003c0002047810 */ /* 0x000fe20007ffe0ff */
[----:B------:R-:W-:Y:S01]  /*02e0*/  ULDC.64 UR6, c[0x0][0x268] ;  /* 0x00009a0000067ab9 */ /* 0x000fe20000000a00 */
[----:B------:R-:W-:Y:S01]  /*02f0*/  ULOP3.LUT UR16, UR20, 0x2, URZ, 0xfc, !UPT ;  /* 0x0000000214107892 */ /* 0x000fe2000f8efc3f */
[----:B------:R-:W-:Y:S01]  /*0300*/  MOV R6, UR4 ;  /* 0x0000000400067c02 */ /* 0x000fe20008000f00 */
[----:B------:R-:W-:Y:S01]  /*0310*/  ULEA UR11, UP0, UR10, UR6, 0x2 ;  /* 0x000000060a0b7291 */ /* 0x000fe2000f80103f */
[----:B------:R-:W-:Y:S01]  /*0320*/  CS2R R52, SRZ ;  /* 0x0000000000347805 */ /* 0x000fe2000001ff00 */
[----:B------:R-:W-:Y:S01]  /*0330*/  USHF.R.U32.HI UR13, URZ, 0x1, UR10 ;  /* 0x000000013f0d7899 */ /* 0x000fe2000801160a */
[----:B------:R-:W-:Y:S01]  /*0340*/  CS2R R50, SRZ ;  /* 0x0000000000327805 */ /* 0x000fe2000001ff00 */
[----:B------:R-:W-:Y:S01]  /*0350*/  ULEA.HI.X UR12, UR10, UR7, UR5, 0x2, UP0 ;  /* 0x000000070a0c7291 */ /* 0x000fe200080f1405 */
[----:B------:R-:W-:-:S02]  /*0360*/  CS2R R48, SRZ ;  /* 0x0000000000307805 */ /* 0x000fc4000001ff00 */
[----:B------:R-:W-:Y:S01]  /*0370*/  MOV R124, UR11 ;  /* 0x0000000b007c7c02 */ /* 0x000fe20008000f00 */
[----:B------:R-:W-:Y:S01]  /*0380*/  ULDC.64 UR6, c[0x0][0x268] ;  /* 0x00009a0000067ab9 */ /* 0x000fe20000000a00 */
[----:B------:R-:W-:Y:S01]  /*0390*/  UMOV UR17, 0x7fffffc1 ;  /* 0x7fffffc100117882 */ /* 0x000fe20000000000 */
[----:B------:R-:W-:Y:S01]  /*03a0*/  UIMAD.WIDE.U32 UR6, UR16, 0x4, UR6 ;  /* 0x00000004100678a5 */ /* 0x000fe2000f8e0006 */
[----:B------:R-:W-:Y:S01]  /*03b0*/  MOV R125, UR12 ;  /* 0x0000000c007d7c02 */ /* 0x000fe20008000f00 */
[----:B------:R-:W-:Y:S02]  /*03c0*/  UIADD3 UR16, -UR13, URZ, URZ ;  /* 0x0000003f0d107290 */ /* 0x000fe4000fffe13f */
[----:B------:R-:W-:Y:S02]  /*03d0*/  USHF.L.U32 UR13, UR13, 0x6, URZ ;  /* 0x000000060d0d7899 */ /* 0x000fe4000800063f */
[----:B------:R-:W-:Y:S02]  /*03e0*/  UISETP.NE.AND UP0, UPT, UR19, UR16, UPT ;  /* 0x000000101300728c */ /* 0x000fe4000bf05270 */
[----:B------:R-:W-:-:S02]  /*03f0*/  ULOP3.LUT UR13, UR13, 0xffffffc0, UR4, 0xe2, !UPT ;  /* 0xffffffc00d0d7892 */ /* 0x000fc4000f8ee204 */
[----:B------:R-:W-:Y:S01]  /*0400*/  USEL UR17, UR17, 0x1, !UP0 ;  /* 0x0000000111117887 */ /* 0x000fe2000c000000 */
[----:B------:R-:W-:Y:S01]  /*0410*/  UMOV UR4, URZ ;  /* 0x0000003f00047c82 */ /* 0x000fe20008000000 */
[--C-:B0-----:R-:W-:Y:S02]  /*0420*/  SHF.R.S32.HI R5, RZ, 0x1f, R10.reuse ;  /* 0x0000001fff057819 */ /* 0x101fe4000001140a */
[----:B------:R-:W-:Y:S02]  /*0430*/  SHF.R.U32.HI R0, RZ, 0x1, R10 ;  /* 0x00000001ff007819 */ /* 0x000fe4000001160a */
[----:B------:R-:W-:Y:S02]  /*0440*/  LEA.HI R9, R5, R10, RZ, 0x2 ;  /* 0x0000000a05097211 */ /* 0x000fe400078f10ff */
[----:B------:R-:W-:Y:S02]  /*0450*/  SHF.L.U32 R7, R0, 0x6, RZ ;  /* 0x0000000600077819 */ /* 0x000fe400000006ff */
[----:B-1----:R-:W-:-:S02]  /*0460*/  LEA R2, R3, R2, 0x18 ;  /* 0x0000000203027211 */ /* 0x002fc400078ec0ff */
[----:B------:R-:W-:Y:S02]  /*0470*/  LEA R4, R3, R4, 0x18 ;  /* 0x0000000403047211 */ /* 0x000fe400078ec0ff */
[C---:B------:R-:W-:Y:S02]  /*0480*/  SHF.L.U32 R3, R10.reuse, 0x1, RZ ;  /* 0x000000010a037819 */ /* 0x040fe400000006ff */
[----:B------:R-:W-:Y:S02]  /*0490*/  LOP3.LUT R8, R9, 0xfffffffc, RZ, 0xc0, !PT ;  /* 0xfffffffc09087812 */ /* 0x000fe400078ec0ff */
[----:B------:R-:W-:Y:S02]  /*04a0*/  LOP3.LUT R6, R7, 0xffffffc0, R6, 0xe2, !PT ;  /* 0xffffffc007067812 */ /* 0x000fe400078ee206 */
[----:B------:R-:W-:Y:S02]  /*04b0*/  IADD3 R15, R10, 0x1e0, RZ ;  /* 0x000001e00a0f7810 */ /* 0x000fe40007ffe0ff */
[----:B------:R-:W-:-:S02]  /*04c0*/  LOP3.LUT R7, R3, 0x18, RZ, 0xc0, !PT ;  /* 0x0000001803077812 */ /* 0x000fc400078ec0ff */
[-C--:B------:R-:W-:Y:S02]  /*04d0*/  LEA.HI R12, R5, R10.reuse, RZ, 0x4 ;  /* 0x0000000a050c7211 */ /* 0x080fe400078f20ff */
[----:B------:R-:W-:Y:S02]  /*04e0*/  IADD3 R13, -R8, R10, RZ ;  /* 0x0000000a080d7210 */ /* 0x000fe40007ffe1ff */
[----:B------:R-:W-:Y:S02]  /*04f0*/  LEA R10, R10, R2, 0x5 ;  /* 0x000000020a0a7211 */ /* 0x000fe400078e28ff */
[----:B------:R-:W-:Y:S02]  /*0500*/  LOP3.LUT R5, R3, 0x18, RZ, 0xc, !PT ;  /* 0x0000001803057812 */ /* 0x000fe400078e0cff */
[----:B------:R-:W-:Y:S02]  /*0510*/  SHF.R.S32.HI R16, RZ, 0x1f, R15 ;  /* 0x0000001fff107819 */ /* 0x000fe4000001140f */
[----:B------:R-:W-:-:S02]  /*0520*/  LOP3.LUT R3, R7, 0x10, RZ, 0x3c, !PT ;  /* 0x0000001007037812 */ /* 0x000fc400078e3cff */
[----:B------:R-:W-:Y:S02]  /*0530*/  SHF.R.S32.HI R9, RZ, 0x2, R9 ;  /* 0x00000002ff097819 */ /* 0x000fe40000011409 */
[C---:B------:R-:W-:Y:S01]  /*0540*/  IADD3 R8, R10.reuse, R5, RZ ;  /* 0x000000050a087210 */ /* 0x040fe20007ffe0ff */
[----:B------:R-:W-:Y:S01]  /*0550*/  IMAD.IADD R10, R10, 0x1, R3 ;  /* 0x000000010a0a7824 */ /* 0x000fe200078e0203 */
[----:B------:R-:W-:Y:S02]  /*0560*/  LEA.HI R5, R16, R15, RZ, 0x2 ;  /* 0x0000000f10057211 */ /* 0x000fe400078f10ff */
[----:B------:R-:W-:Y:S02]  /*0570*/  IADD3 R3, R9, 0xf0, RZ ;  /* 0x000000f009037810 */ /* 0x000fe40007ffe0ff */
[----:B------:R-:W-:Y:S02]  /*0580*/  SHF.R.S32.HI R11, RZ, 0x2, R5 ;  /* 0x00000002ff0b7819 */ /* 0x000fe40000011405 */
[----:B------:R-:W-:-:S02]  /*0590*/  SHF.R.S32.HI R14, RZ, 0x1f, R3 ;  /* 0x0000001fff0e7819 */ /* 0x000fc40000011403 */
[----:B------:R-:W-:Y:S02]  /*05a0*/  LOP3.LUT R18, R5, 0xfffffffc, RZ, 0xc0, !PT ;  /* 0xfffffffc05127812 */ /* 0x000fe400078ec0ff */
[----:B------:R-:W-:Y:S02]  /*05b0*/  IADD3 R5, R11, 0xf0, RZ ;  /* 0x000000f00b057810 */ /* 0x000fe40007ffe0ff */
[----:B------:R-:W-:Y:S02]  /*05c0*/  LEA.HI R16, R16, R15, RZ, 0x4 ;  /* 0x0000000f10107211 */ /* 0x000fe400078f20ff */
[----:B------:R-:W-:Y:S02]  /*05d0*/  LEA.HI R14, R14, R3, RZ, 0x2 ;  /* 0x000000030e0e7211 */ /* 0x000fe400078f10ff */
[----:B------:R-:W-:Y:S02]  /*05e0*/  IADD3 R15, R15, -R18, RZ ;  /* 0x800000120f0f7210 */ /* 0x000fe40007ffe0ff */
[----:B------:R-:W-:-:S02]  /*05f0*/  SHF.R.S32.HI R18, RZ, 0x1f, R5 ;  /* 0x0000001fff127819 */ /* 0x000fc40000011405 */
[----:B------:R-:W-:Y:S02]  /*0600*/  SHF.R.U32.HI R12, RZ, 0x4, R12 ;  /* 0x00000004ff0c7819 */ /* 0x000fe4000001160c */
[----:B------:R-:W-:Y:S02]  /*0610*/  SHF.R.U32.HI R14, RZ, 0x2, R14 ;  /* 0x00000002ff0e7819 */ /* 0x000fe4000001160e */
[----:B------:R-:W-:Y:S02]  /*0620*/  LEA.HI R18, R18, R5, RZ, 0x2 ;  /* 0x0000000512127211 */ /* 0x000fe400078f10ff */
[C---:B------:R-:W-:Y:S02]  /*0630*/  LOP3.LUT R12, R13.reuse, 0x3, R12, 0x78, !PT ;  /* 0x000000030d0c7812 */ /* 0x040fe400078e780c */
[----:B------:R-:W-:Y:S02]  /*0640*/  LOP3.LUT R13, R13, 0x3, R14, 0x78, !PT ;  /* 0x000000030d0d7812 */ /* 0x000fe400078e780e */
[----:B------:R-:W-:-:S02]  /*0650*/  SHF.R.U32.HI R14, RZ, 0x4, R16 ;  /* 0x00000004ff0e7819 */ /* 0x000fc40000011610 */
[----:B------:R-:W-:Y:S02]  /*0660*/  SHF.R.U32.HI R18, RZ, 0x2, R18 ;  /* 0x00000002ff127819 */ /* 0x000fe40000011612 */
[C---:B------:R-:W-:Y:S02]  /*0670*/  LOP3.LUT R14, R15.reuse, 0x3, R14, 0x78, !PT ;  /* 0x000000030f0e7812 */ /* 0x040fe400078e780e */
[----:B------:R-:W-:-:S07]  /*0680*/  LOP3.LUT R15, R15, 0x3, R18, 0x78, !PT ;  /* 0x000000030f0f7812 */ /* 0x000fce00078e7812 */
.L_x_1232:
[----:B0-2---:R-:W0:Y:S01]  /*0690*/  S2R R18, SR_TID.X ;  /* 0x0000000000127919 */ /* 0x005e220000002100 */
[----:B------:R-:W-:Y:S01]  /*06a0*/  ULOP3.LUT UR11, UR10, 0x1, URZ, 0xc0, !UPT ;  /* 0x000000010a0b7892 */ /* 0x000fe2000f8ec03f */
[----:B------:R-:W1:Y:S01]  /*06b0*/  LDC.64 R20, c[0x0][0x238] ;  /* 0x00008e00ff147b82 */ /* 0x000e620000000a00 */
[----:B------:R-:W-:Y:S02]  /*06c0*/  USHF.R.U64 UR12, UR10, 0x1, UR5 ;  /* 0x000000010a0c7899 */ /* 0x000fe40008001205 */
[----:B------:R-:W-:Y:S02]  /*06d0*/  UIMAD UR16, UR11, 0x3c0, URZ ;  /* 0x000003c00b1078a4 */ /* 0x000fe4000f8e023f */
[----:B------:R-:W-:Y:S02]  /*06e0*/  USHF.L.U32 UR11, UR19, 0x4, URZ ;  /* 0x00000004130b7899 */ /* 0x000fe4000800063f */
[----:B------:R-:W-:Y:S01]  /*06f0*/  USHF.R.U32.HI UR21, URZ, 0x1, UR5 ;  /* 0x000000013f157899 */ /* 0x000fe20008011605 */
[----:B------:R-:W-:Y:S01]  /*0700*/  MOV R3, UR12 ;  /* 0x0000000c00037c02 */ /* 0x000fe20008000f00 */
[----:B------:R-:W-:Y:S01]  /*0710*/  ULOP3.LUT UR11, UR11, 0x3f0, URZ, 0xc0, !UPT ;  /* 0x000003f00b0b7892 */ /* 0x000fe2000f8ec03f */
[----:B------:R-:W-:Y:S01]  /*0720*/  ULDC.64 UR22, c[0x0][0x248] ;  /* 0x0000920000167ab9 */ /* 0x000fe20000000a00 */
[----:B------:R-:W-:-:S02]  /*0730*/  UIMAD UR12, UR21, 0x1e0000, URZ ;  /* 0x001e0000150c78a4 */ /* 0x000fc4000f8e023f */
        /* <DEDUP_REMOVED lines=11> */
[----:B------:R-:W-:Y:S01]  /*07f0*/  IMAD.WIDE.U32 R32, R3, 0x1e0000, R42 ;  /* 0x001e000003207825 */ /* 0x000fe200078e002a */
[----:B------:R-:W-:-:S04]  /*0800*/  SHF.R.U32.HI R16, RZ, 0x5, R17 ;  /* 0x00000005ff107819 */ /* 0x000fc80000011611 */
[----:B------:R-:W-:Y:S02]  /*0810*/  LEA R17, P0, R3, R16, 0x5 ;  /* 0x0000001003117211 */ /* 0x000fe400078028ff */
[----:B------:R-:W-:Y:S02]  /*0820*/  IADD3 R18, P1, R5, R32, RZ ;  /* 0x0000002005127210 */ /* 0x000fe40007f3e0ff */
[----:B------:R-:W-:Y:S02]  /*0830*/  LEA.HI.X R22, R3, RZ, R22, 0x5, P0 ;  /* 0x000000ff03167211 */ /* 0x000fe400000f2c16 */
[----:B------:R-:W-:Y:S02]  /*0840*/  LEA R40, P0, R17, UR22, 0x3 ;  /* 0x0000001611287c11 */ /* 0x000fe4000f8018ff */
[----:B------:R-:W-:Y:S02]  /*0850*/  IADD3 R3, R33, UR12, RZ ;  /* 0x0000000c21037c10 */ /* 0x000fe4000fffe0ff */
[----:B------:R-:W-:Y:S01]  /*0860*/  LEA.HI.X R41, R17, UR23, R22, 0x3, P0 ;  /* 0x0000001711297c11 */ /* 0x000fe200080f1c16 */
[----:B------:R-:W-:Y:S01]  /*0870*/  ULDC.64 UR22, c[0x0][0x230] ;  /* 0x00008c0000167ab9 */ /* 0x000fe20000000a00 */
[----:B------:R-:W-:-:S02]  /*0880*/  IADD3.X R19, RZ, R3, RZ, P1, !PT ;  /* 0x00000003ff137210 */ /* 0x000fc40000ffe4ff */
[C---:B------:R-:W-:Y:S02]  /*0890*/  SHF.L.U32 R17, R18.reuse, 0x1, RZ ;  /* 0x0000000112117819 */ /* 0x040fe400000006ff */
[----:B------:R-:W2:Y:S01]  /*08a0*/  LDG.E.64.CONSTANT R40, desc[UR14][R40.64] ;  /* 0x0000000e28287981 */ /* 0x000ea2000c1e9b00 */
[----:B------:R-:W-:Y:S01]  /*08b0*/  SHF.L.U64.HI R18, R18, 0x1, R19 ;  /* 0x0000000112127819 */ /* 0x000fe20000010213 */
[----:B-1----:R-:W-:Y:S01]  /*08c0*/  IMAD.WIDE R42, R42, 0x2, R20 ;  /* 0x000000022a2a7825 */ /* 0x002fe200078e0214 */
[C---:B------:R-:W-:Y:S02]  /*08d0*/  IADD3 R44, P0, R17.reuse, UR22, RZ ;  /* 0x00000016112c7c10 */ /* 0x040fe4000ff1e0ff */
[----:B------:R-:W-:Y:S02]  /*08e0*/  IADD3 R46, P1, R17, UR24, RZ ;  /* 0x00000018112e7c10 */ /* 0x000fe4000ff3e0ff */
[C---:B------:R-:W-:Y:S01]  /*08f0*/  IADD3.X R45, R18.reuse, UR23, RZ, P0, !PT ;  /* 0x00000017122d7c10 */ /* 0x040fe200087fe4ff */
[----:B------:R-:W-:Y:S01]  /*0900*/  VIADD R19, R5, 0xf00 ;  /* 0x00000f0005137836 */ /* 0x000fe20000000000 */
[----:B------:R-:W-:Y:S01]  /*0910*/  IADD3.X R47, R18, UR25, RZ, P1, !PT ;  /* 0x00000019122f7c10 */ /* 0x000fe20008ffe4ff */
[----:B------:R-:W3:Y:S04]  /*0920*/  LDG.E.64.CONSTANT R42, desc[UR14][R42.64] ;  /* 0x0000000e2a2a7981 */ /* 0x000ee8000c1e9b00 */
[----:B------:R-:W4:Y:S01]  /*0930*/  LDG.E.64.CONSTANT R44, desc[UR14][R44.64] ;  /* 0x0000000e2c2c7981 */ /* 0x000f22000c1e9b00 */
[----:B------:R-:W-:-:S03]  /*0940*/  IADD3 R20, P0, R19, R32, RZ ;  /* 0x0000002013147210 */ /* 0x000fc60007f1e0ff */
[----:B------:R-:W5:Y:S01]  /*0950*/  LDG.E.64.CONSTANT R46, desc[UR14][R46.64] ;  /* 0x0000000e2e2e7981 */ /* 0x000f62000c1e9b00 */
[----:B------:R-:W-:Y:S02]  /*0960*/  IADD3.X R21, RZ, R3, RZ, P0, !PT ;  /* 0x00000003ff157210 */ /* 0x000fe400007fe4ff */
[C---:B------:R-:W-:Y:S02]  /*0970*/  SHF.L.U32 R19, R20.reuse, 0x1, RZ ;  /* 0x0000000114137819 */ /* 0x040fe400000006ff */
[----:B------:R-:W-:Y:S02]  /*0980*/  SHF.L.U64.HI R20, R20, 0x1, R21 ;  /* 0x0000000114147819 */ /* 0x000fe40000010215 */
[----:B------:R-:W-:-:S04]  /*0990*/  IADD3 R56, P0, R19, UR22, RZ ;  /* 0x0000001613387c10 */ /* 0x000fc8000ff1e0ff */
[C---:B------:R-:W-:Y:S02]  /*09a0*/  IADD3.X R57, R20.reuse, UR23, RZ, P0, !PT ;  /* 0x0000001714397c10 */ /* 0x040fe400087fe4ff */
[----:B------:R-:W-:Y:S02]  /*09b0*/  IADD3 R58, P1, R19, UR24, RZ ;  /* 0x00000018133a7c10 */ /* 0x000fe4000ff3e0ff */
[----:B------:R-:W-:Y:S02]  /*09c0*/  IADD3 R21, R5, 0x1e00, RZ ;  /* 0x00001e0005157810 */ /* 0x000fe40007ffe0ff */
[----:B------:R-:W5:Y:S01]  /*09d0*/  LDG.E.64.CONSTANT R56, desc[UR14][R56.64] ;  /* 0x0000000e38387981 */ /* 0x000f62000c1e9b00 */
[----:B------:R-:W-:Y:S02]  /*09e0*/  IADD3.X R59, R20, UR25, RZ, P1, !PT ;  /* 0x00000019143b7c10 */ /* 0x000fe40008ffe4ff */
[----:B------:R-:W-:-:S04]  /*09f0*/  IADD3 R22, P0, R21, R32, RZ ;  /* 0x0000002015167210 */ /* 0x000fc80007f1e0ff */
[----:B------:R-:W-:Y:S01]  /*0a00*/  IADD3.X R23, RZ, R3, RZ, P0, !PT ;  /* 0x00000003ff177210 */ /* 0x000fe200007fe4ff */
[----:B------:R-:W5:Y:S01]  /*0a10*/  LDG.E.64.CONSTANT R58, desc[UR14][R58.64] ;  /* 0x0000000e3a3a7981 */ /* 0x000f62000c1e9b00 */
        /* <DEDUP_REMOVED lines=9> */
[----:B------:R-:W5:Y:S01]  /*0ab0*/  LDG.E.64.CONSTANT R62, desc[UR14][R62.64] ;  /* 0x0000000e3e3e7981 */ /* 0x000f62000c1e9b00 */
[----:B------:R-:W-:Y:S02]  /*0ac0*/  IADD3.X R25, RZ, R3, RZ, P0, !PT ;  /* 0x00000003ff197210 */ /* 0x000fe400007fe4ff */
[C---:B------:R-:W-:Y:S02]  /*0ad0*/  SHF.L.U32 R23, R24.reuse, 0x1, RZ ;  /* 0x0000000118177819 */ /* 0x040fe400000006ff */
[----:B------:R-:W-:Y:S02]  /*0ae0*/  SHF.L.U64.HI R24, R24, 0x1, R25 ;  /* 0x0000000118187819 */ /* 0x000fe40000010219 */
[C---:B------:R-:W-:Y:S02]  /*0af0*/  IADD3 R64, P0, R23.reuse, UR22, RZ ;  /* 0x0000001617407c10 */ /* 0x040fe4000ff1e0ff */
[----:B------:R-:W-:Y:S02]  /*0b00*/  IADD3 R66, P1, R23, UR24, RZ ;  /* 0x0000001817427c10 */ /* 0x000fe4000ff3e0ff */
[----:B------:R-:W-:-:S02]  /*0b10*/  IADD3.X R65, R24, UR23, RZ, P0, !PT ;  /* 0x0000001718417c10 */ /* 0x000fc400087fe4ff */
[----:B------:R-:W-:Y:S02]  /*0b20*/  IADD3 R25, R5, 0x3c00, RZ ;  /* 0x00003c0005197810 */ /* 0x000fe40007ffe0ff */
[----:B------:R-:W-:Y:S02]  /*0b30*/  IADD3.X R67, R24, UR25, RZ, P1, !PT ;  /* 0x0000001918437c10 */ /* 0x000fe40008ffe4ff */
[----:B------:R-:W5:Y:S01]  /*0b40*/  LDG.E.64.CONSTANT R64, desc[UR14][R64.64] ;  /* 0x0000000e40407981 */ /* 0x000f62000c1e9b00 */
[----:B------:R-:W-:-:S03]  /*0b50*/  IADD3 R26, P0, R25, R32, RZ ;  /* 0x00000020191a7210 */ /* 0x000fc60007f1e0ff */
[----:B------:R-:W5:Y:S01]  /*0b60*/  LDG.E.64.CONSTANT R66, desc[UR14][R66.64] ;  /* 0x0000000e42427981 */ /* 0x000f62000c1e9b00 */
        /* <DEDUP_REMOVED lines=17> */
[----:B------:R-:W-:Y:S02]  /*0c80*/  IADD3.X R75, R28, UR25, RZ, P1, !PT ;  /* 0x000000191c4b7c10 */ /* 0x000fe40008ffe4ff */
[----:B------:R-:W-:Y:S02]  /*0c90*/  IADD3 R29, R5, 0x5a00, RZ ;  /* 0x00005a00051d7810 */ /* 0x000fe40007ffe0ff */
[----:B------:R-:W5:Y:S02]  /*0ca0*/  LDG.E.64.CONSTANT R72, desc[UR14][R72.64] ;  /* 0x0000000e48487981 */ /* 0x000f64000c1e9b00 */
[----:B------:R-:W-:Y:S02]  /*0cb0*/  IADD3 R30, P0, R29, R32, RZ ;  /* 0x000000201d1e7210 */ /* 0x000fe40007f1e0ff */
[----:B------:R-:W5:Y:S02]  /*0cc0*/  LDG.E.64.CONSTANT R74, desc[UR14][R74.64] ;  /* 0x0000000e4a4a7981 */ /* 0x000f64000c1e9b00 */
[----:B------:R-:W-:-:S02]  /*0cd0*/  IADD3.X R31, RZ, R3, RZ, P0, !PT ;  /* 0x00000003ff1f7210 */ /* 0x000fc400007fe4ff */
[C---:B------:R-:W-:Y:S02]  /*0ce0*/  SHF.L.U32 R29, R30.reuse, 0x1, RZ ;  /* 0x000000011e1d7819 */ /* 0x040fe400000006ff */
[----:B------:R-:W-:Y:S02]  /*0cf0*/  SHF.L.U64.HI R30, R30, 0x1, R31 ;  /* 0x000000011e1e7819 */ /* 0x000fe4000001021f */
[C---:B------:R-:W-:Y:S02]  /*0d00*/  IADD3 R76, P0, R29.reuse, UR22, RZ ;  /* 0x000000161d4c7c10 */ /* 0x040fe4000ff1e0ff */
[----:B------:R-:W-:Y:S02]  /*0d10*/  IADD3 R78, P1, R29, UR24, RZ ;  /* 0x000000181d4e7c10 */ /* 0x000fe4000ff3e0ff */
[----:B------:R-:W-:Y:S02]  /*0d20*/  IADD3.X R77, R30, UR23, RZ, P0, !PT ;  /* 0x000000171e4d7c10 */ /* 0x000fe400087fe4ff */
[----:B------:R-:W-:-:S02]  /*0d30*/  IADD3 R5, R5, 0x6900, RZ ;  /* 0x0000690005057810 */ /* 0x000fc40007ffe0ff */
        /* <DEDUP_REMOVED lines=24> */
[C---:B0-----:R-:W-:Y:S01]  /*0ec0*/  FMUL.FTZ R5, R33.reuse, R36 ;  /* 0x0000002421057220 */ /* 0x041fe20000410000 */
[----:B------:R-:W-:Y:S02]  /*0ed0*/  HADD2.F32 R85, -RZ, R45.H0_H0 ;  /* 0x2000002dff557230 */ /* 0x000fe40000004100 */
[----:B------:R-:W-:Y:S01]  /*0ee0*/  FMUL.FTZ R39, R33, R42 ;  /* 0x0000002a21277220 */ /* 0x000fe20000410000 */
[----:B------:R-:W-:Y:S01]  /*0ef0*/  FMUL.FTZ R44, R34, R37 ;  /* 0x00000025222c7220 */ /* 0x000fe20000410000 */
[----:B------:R-:W-:Y:S01]  /*0f00*/  FFMA.FTZ R38, R5, R38, RZ ;  /* 0x0000002605267223 */ /* 0x000fe200000100ff */
[----:B------:R-:W-:-:S03]  /*0f10*/  HADD2.F32 R41, -RZ, R43.H0_H0 ;  /* 0x2000002bff297230 */ /* 0x000fc60000004100 */
[----:B------:R-:W-:Y:S01]  /*0f20*/  FFMA.FTZ R44, R39, R44, R38 ;  /* 0x0000002c272c7223 */ /* 0x000fe20000010026 */
[C---:B------:R-:W-:Y:S01]  /*0f30*/  FADD.FTZ R38, -R40.reuse, R85 ;  /* 0x0000005528267221 */ /* 0x040fe20000010100 */
[----:B------:R-:W-:Y:S02]  /*0f40*/  HADD2.F32 R85, -RZ, R45.H1_H1 ;  /* 0x3000002dff557230 */ /* 0x000fe40000004100 */
[----:B------:R-:W-:Y:S02]  /*0f50*/  HADD2.F32 R36, -RZ, R47.H0_H0 ;  /* 0x2000002fff247230 */ /* 0x000fe40000004100 */
[----:B------:R-:W-:Y:S01]  /*0f60*/  FMUL.FTZ R45, R33, R38 ;  /* 0x00000026212d7220 */ /* 0x000fe20000410000 */
[----:B------:R-:W-:Y:S02]  /*0f70*/  HADD2.F32 R43, -RZ, R43.H1_H1 ;  /* 0x3000002bff2b7230 */ /* 0x000fe40000004100 */
[----:B------:R-:W-:Y:S01]  /*0f80*/  FADD.FTZ R46, -R40, R85 ;  /* 0x00000055282e7221 */ /* 0x000fe20000010100 */
[----:B------:R-:W-:-:S02]  /*0f90*/  HADD2.F32 R38, -RZ, R47.H1_H1 ;  /* 0x3000002fff267230 */ /* 0x000fc40000004100 */
[----:B------:R-:W-:Y:S01]  /*0fa0*/  FMUL.FTZ R42, R36, R41 ;  /* 0x00000029242a7220 */ /* 0x000fe20000410000 */
[--C-:B------:R-:W-:Y:S02]  /*0fb0*/  HADD2.F32 R85, -RZ, R56.reuse.H0_H0 ;  /* 0x20000038ff557230 */ /* 0x100fe40000004100 */
[----:B------:R-:W-:Y:S01]  /*0fc0*/  FMUL.FTZ R47, R33, R46 ;  /* 0x0000002e212f7220 */ /* 0x000fe20000410000 */
[----:B------:R-:W-:Y:S02]  /*0fd0*/  HADD2.F32 R87, -RZ, R56.H1_H1 ;  /* 0x30000038ff577230 */ /* 0x000fe40000004100 */
[----:B------:R-:W-:Y:S01]  /*0fe0*/  FFMA.FTZ R44, R45, R42, R44 ;  /* 0x0000002a2d2c7223 */ /* 0x000fe2000001002c */
[----:B------:R-:W-:Y:S01]  /*0ff0*/  FMUL.FTZ R84, R38, R43 ;  /* 0x0000002b26547220 */ /* 0x000fe20000410000 */
[C---:B------:R-:W-:Y:S01]  /*1000*/  FADD.FTZ R46, -R40.reuse, R85 ;  /* 0x00000055282e7221 */ /* 0x040fe20000010100 */
[----:B------:R-:W-:Y:S02]  /*1010*/  HADD2.F32 R42, -RZ, R58.H0_H0 ;  /* 0x2000003aff2a7230 */ /* 0x000fe40000004100 */
[----:B------:R-:W-:Y:S01]  /*1020*/  FFMA.FTZ R85, R47, R84, R44 ;  /* 0x000000542f557223 */ /* 0x000fe2000001002c */
[----:B------:R-:W-:Y:S01]  /*1030*/  FMUL.FTZ R44, R33, R46 ;  /* 0x0000002e212c7220 */ /* 0x000fe20000410000 */
[----:B------:R-:W-:Y:S01]  /*1040*/  FADD.FTZ R46, -R40, R87 ;  /* 0x00000057282e7221 */ /* 0x000fe20000010100 */
[----:B------:R-:W-:-:S02]  /*1050*/  HADD2.F32 R87, -RZ, R57.H0_H0 ;  /* 0x20000039ff577230 */ /* 0x000fc40000004100 */
[----:B------:R-:W-:Y:S01]  /*1060*/  FMUL.FTZ R56, R35, R42 ;  /* 0x0000002a23387220 */ /* 0x000fe20000410000 */
[----:B------:R-:W-:Y:S02]  /*1070*/  HADD2.F32 R58, -RZ, R58.H1_H1 ;  /* 0x3000003aff3a7230 */ /* 0x000fe40000004100 */
[----:B------:R-:W-:Y:S01]  /*1080*/  FADD.FTZ R88, -R40, R87 ;  /* 0x0000005728587221 */ /* 0x000fe20000010100 */
[----:B------:R-:W-:Y:S02]  /*1090*/  HADD2.F32 R87, -RZ, R57.H1_H1 ;  /* 0x30000039ff577230 */ /* 0x000fe40000004100 */
[----:B------:R-:W-:Y:S01]  /*10a0*/  FFMA.FTZ R85, R44, R56, R85 ;  /* 0x000000382c557223 */ /* 0x000fe20000010055 */
[----:B------:R-:W-:Y:S01]  /*10b0*/  FMUL.FTZ R84, R37, R58 ;  /* 0x0000003a25547220 */ /* 0x000fe20000410000 */
[C---:B------:R-:W-:Y:S01]  /*10c0*/  FMUL.FTZ R46, R33.reuse, R46 ;  /* 0x0000002e212e7220 */ /* 0x040fe20000410000 */
[----:B------:R-:W-:Y:S02]  /*10d0*/  HADD2.F32 R56, -RZ, R59.H0_H0 ;  /* 0x2000003bff387230 */ /* 0x000fe40000004100 */
[----:B------:R-:W-:Y:S01]  /*10e0*/  FMUL.FTZ R57, R33, R88 ;  /* 0x0000005821397220 */ /* 0x000fe20000410000 */
[----:B------:R-:W-:Y:S01]  /*10f0*/  FADD.FTZ R88, -R40, R87 ;  /* 0x0000005728587221 */ /* 0x000fe20000010100 */
[----:B------:R-:W-:-:S02]  /*1100*/  HADD2.F32 R89, -RZ, R60.H0_H0 ;  /* 0x2000003cff597230 */ /* 0x000fc40000004100 */
[----:B------:R-:W-:Y:S01]  /*1110*/  FFMA.FTZ R86, R46, R84, R85 ;  /* 0x000000542e567223 */ /* 0x000fe20000010055 */
[----:B------:R-:W-:Y:S01]  /*1120*/  FMUL.FTZ R85, R41, R56 ;  /* 0x0000003829557220 */ /* 0x000fe20000410000 */
[----:B------:R-:W-:Y:S02]  /*1130*/  HADD2.F32 R84, -RZ, R59.H1_H1 ;  /* 0x3000003bff547230 */ /* 0x000fe40000004100 */
[----:B------:R-:W-:Y:S01]  /*1140*/  FMUL.FTZ R59, R33, R88 ;  /* 0x00000058213b7220 */ /* 0x000fe20000410000 */
[----:B------:R-:W-:Y:S01]  /*1150*/  FADD.FTZ R88, -R40, R89 ;  /* 0x0000005928587221 */ /* 0x000fe20000010100 */
[----:B------:R-:W-:Y:S02]  /*1160*/  HADD2.F32 R91, -RZ, R60.H1_H1 ;  /* 0x3000003cff5b7230 */ /* 0x000fe40000004100 */
[----:B------:R-:W-:Y:S01]  /*1170*/  FFMA.FTZ R86, R57, R85, R86 ;  /* 0x0000005539567223 */ /* 0x000fe20000010056 */
[----:B------:R-:W-:Y:S01]  /*1180*/  FMUL.FTZ R87, R43, R84 ;  /* 0x000000542b577220 */ /* 0x000fe20000410000 */
[----:B------:R-:W-:-:S02]  /*1190*/  HADD2.F32 R85, -RZ, R62.H0_H0 ;  /* 0x2000003eff557230 */ /* 0x000fc40000004100 */
[----:B------:R-:W-:Y:S01]  /*11a0*/  FMUL.FTZ R60, R33, R88 ;  /* 0x00000058213c7220 */ /* 0x000fe20000410000 */
[----:B------:R-:W-:Y:S01]  /*11b0*/  FADD.FTZ R88, -R40, R91 ;  /* 0x0000005b28587221 */ /* 0x000fe20000010100 */
[----:B------:R-:W-:Y:S01]  /*11c0*/  FFMA.FTZ R89, R59, R87, R86 ;  /* 0x000000573b597223 */ /* 0x000fe20000010056 */
[----:B------:R-:W-:Y:S02]  /*11d0*/  HADD2.F32 R91, -RZ, R61.H0_H0 ;  /* 0x2000003dff5b7230 */ /* 0x000fe40000004100 */
[----:B------:R-:W-:Y:S01]  /*11e0*/  FMUL.FTZ R86, R35, R85 ;  /* 0x0000005523567220 */ /* 0x000fe20000410000 */
[----:B------:R-:W-:Y:S02]  /*11f0*/  HADD2.F32 R87, -RZ, R62.H1_H1 ;  /* 0x3000003eff577230 */ /* 0x000fe40000004100 */
[----:B------:R-:W-:Y:S01]  /*1200*/  FMUL.FTZ R88, R33, R88 ;  /* 0x0000005821587220 */ /* 0x000fe20000410000 */
[----:B------:R-:W-:Y:S01]  /*1210*/  FFMA.FTZ R89, R60, R86, R89 ;  /* 0x000000563c597223 */ /* 0x000fe20000010059 */
[----:B------:R-:W-:Y:S01]  /*1220*/  FADD.FTZ R90, -R40, R91 ;  /* 0x0000005b285a7221 */ /* 0x000fe20000010100 */
[----:B------:R-:W-:Y:S01]  /*1230*/  FMUL.FTZ R62, R37, R87 ;  /* 0x00000057253e7220 */ /* 0x000fe20000410000 */
[----:B------:R-:W-:-:S02]  /*1240*/  HADD2.F32 R86, -RZ, R63.H0_H0 ;  /* 0x2000003fff567230 */ /* 0x000fc40000004100 */
[----:B------:R-:W-:Y:S02]  /*1250*/  HADD2.F32 R91, -RZ, R61.H1_H1 ;  /* 0x3000003dff5b7230 */ /* 0x000fe40000004100 */
[----:B------:R-:W-:Y:S01]  /*1260*/  FFMA.FTZ R62, R88, R62, R89 ;  /* 0x0000003e583e7223 */ /* 0x000fe20000010059 */
[----:B------:R-:W-:Y:S01]  /*1270*/  FMUL.FTZ R61, R33, R90 ;  /* 0x0000005a213d7220 */ /* 0x000fe20000410000 */
[----:B------:R-:W-:Y:S01]  /*1280*/  FMUL.FTZ R89, R41, R86 ;  /* 0x0000005629597220 */ /* 0x000fe20000410000 */
[----:B------:R-:W-:Y:S02]  /*1290*/  HADD2.F32 R90, -RZ, R63.H1_H1 ;  /* 0x3000003fff5a7230 */ /* 0x000fe40000004100 */
[----:B------:R-:W-:Y:S01]  /*12a0*/  FADD.FTZ R92, -R40, R91 ;  /* 0x0000005b285c7221 */ /* 0x000fe20000010100 */
[----:B------:R-:W-:Y:S02]  /*12b0*/  HADD2.F32 R93, -RZ, R64.H0_H0 ;  /* 0x20000040ff5d7230 */ /* 0x000fe40000004100 */
[----:B------:R-:W-:Y:S01]  /*12c0*/  FFMA.FTZ R62, R61, R89, R62 ;  /* 0x000000593d3e7223 */ /* 0x000fe2000001003e */
[----:B------:R-:W-:-:S02]  /*12d0*/  HADD2.F32 R89, -RZ, R66.H0_H0 ;  /* 0x20000042ff597230 */ /* 0x000fc40000004100 */
[----:B------:R-:W-:Y:S01]  /*12e0*/  FMUL.FTZ R91, R33, R92 ;  /* 0x0000005c215b7220 */ /* 0x000fe20000410000 */
[----:B------:R-:W-:Y:S01]  /*12f0*/  FMUL.FTZ R63, R43, R90 ;  /* 0x0000005a2b3f7220 */ /* 0x000fe20000410000 */
[C---:B------:R-:W-:Y:S01]  /*1300*/  FADD.FTZ R92, -R40.reuse, R93 ;  /* 0x0000005d285c7221 */ /* 0x040fe20000010100 */
[----:B------:R-:W-:Y:S02]  /*1310*/  HADD2.F32 R93, -RZ, R64.H1_H1 ;  /* 0x30000040ff5d7230 */ /* 0x000fe40000004100 */
[----:B------:R-:W-:Y:S01]  /*1320*/  FFMA.FTZ R63, R91, R63, R62 ;  /* 0x0000003f5b3f7223 */ /* 0x000fe2000001003e */
[----:B------:R-:W-:Y:S01]  /*1330*/  FMUL.FTZ R62, R35, R89 ;  /* 0x00000059233e7220 */ /* 0x000fe20000410000 */
[----:B------:R-:W-:Y:S01]  /*1340*/  FMUL.FTZ R92, R33, R92 ;  /* 0x0000005c215c7220 */ /* 0x000fe20000410000 */
[----:B------:R-:W-:Y:S02]  /*1350*/  HADD2.F32 R94, -RZ, R66.H1_H1 ;  /* 0x30000042ff5e7230 */ /* 0x000fe40000004100 */
[----:B------:R-:W-:Y:S01]  /*1360*/  FADD.FTZ R64, -R40, R93 ;  /* 0x0000005d28407221 */ /* 0x000fe20000010100 */
[----:B------:R-:W-:-:S02]  /*1370*/  HADD2.F32 R97, -RZ, R65.H0_H0 ;  /* 0x20000041ff617230 */ /* 0x000fc40000004100 */
[----:B------:R-:W-:Y:S01]  /*1380*/  FFMA.FTZ R62, R92, R62, R63 ;  /* 0x0000003e5c3e7223 */ /* 0x000fe2000001003f */
[----:B------:R-:W-:Y:S02]  /*1390*/  HADD2.F32 R65, -RZ, R65.H1_H1 ;  /* 0x30000041ff417230 */ /* 0x000fe40000004100 */
[----:B------:R-:W-:Y:S01]  /*13a0*/  FMUL.FTZ R63, R37, R94 ;  /* 0x0000005e253f7220 */ /* 0x000fe20000410000 */
[----:B------:R-:W-:Y:S01]  /*13b0*/  FMUL.FTZ R95, R33, R64 ;  /* 0x00000040215f7220 */ /* 0x000fe20000410000 */
[--C-:B------:R-:W-:Y:S02]  /*13c0*/  HADD2.F32 R93, -RZ, R67.reuse.H0_H0 ;  /* 0x20000043ff5d7230 */ /* 0x100fe40000004100 */
[C---:B------:R-:W-:Y:S01]  /*13d0*/  FADD.FTZ R96, -R40.reuse, R97 ;  /* 0x0000006128607221 */ /* 0x040fe20000010100 */
[----:B------:R-:W-:Y:S01]  /*13e0*/  FADD.FTZ R64, -R40, R65 ;  /* 0x0000004128407221 */ /* 0x000fe20000010100 */
[----:B------:R-:W-:Y:S01]  /*13f0*/  FFMA.FTZ R63, R95, R63, R62 ;  /* 0x0000003f5f3f7223 */ /* 0x000fe2000001003e */
[----:B------:R-:W-:-:S02]  /*1400*/  HADD2.F32 R98, -RZ, R67.H1_H1 ;  /* 0x30000043ff627230 */ /* 0x000fc40000004100 */
[----:B------:R-:W-:Y:S01]  /*1410*/  FMUL.FTZ R62, R41, R93 ;  /* 0x0000005d293e7220 */ /* 0x000fe20000410000 */
[C---:B------:R-:W-:Y:S01]  /*1420*/  FMUL.FTZ R96, R33.reuse, R96 ;  /* 0x0000006021607220 */ /* 0x040fe20000410000 */
[----:B------:R-:W-:Y:S02]  /*1430*/  HADD2.F32 R65, -RZ, R68.H0_H0 ;  /* 0x20000044ff417230 */ /* 0x000fe40000004100 */
[----:B------:R-:W-:Y:S01]  /*1440*/  FMUL.FTZ R99, R33, R64 ;  /* 0x0000004021637220 */ /* 0x000fe20000410000 */
[----:B------:R-:W-:Y:S02]  /*1450*/  HADD2.F32 R97, -RZ, R70.H0_H0 ;  /* 0x20000046ff617230 */ /* 0x000fe40000004100 */
[----:B------:R-:W-:Y:S01]  /*1460*/  FFMA.FTZ R62, R96, R62, R63 ;  /* 0x0000003e603e7223 */ /* 0x000fe2000001003f */
[----:B------:R-:W-:Y:S01]  /*1470*/  FMUL.FTZ R63, R43, R98 ;  /* 0x000000622b3f7220 */ /* 0x000fe20000410000 */
[----:B------:R-:W-:Y:S01]  /*1480*/  FADD.FTZ R100, -R40, R65 ;  /* 0x0000004128647221 */ /* 0x000fe20000010100 */
[----:B------:R-:W-:-:S02]  /*1490*/  HADD2.F32 R65, -RZ, R68.H1_H1 ;  /* 0x30000044ff417230 */ /* 0x000fc40000004100 */
[----:B------:R-:W-:Y:S01]  /*14a0*/  FFMA.FTZ R63, R99, R63, R62 ;  /* 0x0000003f633f7223 */ /* 0x000fe2000001003e */
[----:B------:R-:W-:Y:S01]  /*14b0*/  FMUL.FTZ R62, R35, R97 ;  /* 0x00000061233e7220 */ /* 0x000fe20000410000 */
[----:B------:R-:W-:Y:S01]  /*14c0*/  FMUL.FTZ R100, R33, R100 ;  /* 0x0000006421647220 */ /* 0x000fe20000410000 */
[----:B------:R-:W-:Y:S02]  /*14d0*/  HADD2.F32 R103, -RZ, R70.H1_H1 ;  /* 0x30000046ff677230 */ /* 0x000fe40000004100 */
[----:B------:R-:W-:Y:S01]  /*14e0*/  FADD.FTZ R104, -R40, R65 ;  /* 0x0000004128687221 */ /* 0x000fe20000010100 */
[----:B------:R-:W-:Y:S02]  /*14f0*/  HADD2.F32 R65, -RZ, R69.H0_H0 ;  /* 0x20000045ff417230 */ /* 0x000fe40000004100 */
[----:B------:R-:W-:Y:S01]  /*1500*/  FFMA.FTZ R63, R100, R62, R63 ;  /* 0x0000003e643f7223 */ /* 0x000fe2000001003f */
[----:B------:R-:W-:Y:S01]  /*1510*/  FMUL.FTZ R62, R37, R103 ;  /* 0x00000067253e7220 */ /* 0x000fe20000410000 */
[----:B------:R-:W-:Y:S01]  /*1520*/  FMUL.FTZ R104, R33, R104 ;  /* 0x0000006821687220 */ /* 0x000fe20000410000 */
[----:B------:R-:W-:-:S03]  /*1530*/  FADD.FTZ R102, -R40, R65 ;  /* 0x0000004128667221 */ /* 0x000fc60000010100 */
[----:B------:R-:W-:Y:S01]  /*1540*/  FFMA.FTZ R65, R104, R62, R63 ;  /* 0x0000003e68417223 */ /* 0x000fe2000001003f */
[----:B------:R-:W-:Y:S01]  /*1550*/  FFMA.FTZ R63, R3, R35, RZ ;  /* 0x00000023033f7223 */ /* 0x000fe200000100ff */
[----:B------:R-:W-:-:S03]  /*1560*/  HADD2.F32 R101, -RZ, R71.H0_H0 ;  /* 0x20000047ff657230 */ /* 0x000fc60000004100 */
[----:B------:R-:W-:Y:S01]  /*1570*/  FFMA.FTZ R63, R34, R37, R63 ;  /* 0x00000025223f7223 */ /* 0x000fe2000001003f */
[----:B------:R-:W-:Y:S01]  /*1580*/  FMUL.FTZ R102, R33, R102 ;  /* 0x0000006621667220 */ /* 0x000fe20000410000 */
[----:B------:R-:W-:Y:S02]  /*1590*/  FMUL.FTZ R62, R41, R101 ;  /* 0x00000065293e7220 */ /* 0x000fe40000410000 */
[----:B------:R-:W-:Y:S02]  /*15a0*/  FFMA.FTZ R63, R36, R41, R63 ;  /* 0x00000029243f7223 */ /* 0x000fe4000001003f */
[----:B------:R-:W-:Y:S02]  /*15b0*/  FFMA.FTZ R65, R102, R62, R65 ;  /* 0x0000003e66417223 */ /* 0x000fe40000010041 */
        /* <DEDUP_REMOVED lines=9> */
[----:B------:R-:W-:-:S03]  /*1650*/  HADD2.F32 R69, -RZ, R69.H1_H1 ;  /* 0x30000045ff457230 */ /* 0x000fc60000004100 */
[----:B------:R-:W-:Y:S01]  /*1660*/  FFMA.FTZ R62, R35, R89, R62 ;  /* 0x00000059233e7223 */ /* 0x000fe2000001003e */
[----:B------:R-:W-:Y:S02]  /*1670*/  HADD2.F32 R107, -RZ, R71.H1_H1 ;  /* 0x30000047ff6b7230 */ /* 0x000fe40000004100 */
[C---:B------:R-:W-:Y:S01]  /*1680*/  FADD.FTZ R108, -R40.reuse, R69 ;  /* 0x00000045286c7221 */ /* 0x040fe20000010100 */
[----:B------:R-:W-:Y:S02]  /*1690*/  HADD2.F32 R67, -RZ, R72.H0_H0 ;  /* 0x20000048ff437230 */ /* 0x000fe40000004100 */
[----:B------:R-:W-:Y:S01]  /*16a0*/  FFMA.FTZ R62, R37, R94, R62 ;  /* 0x0000005e253e7223 */ /* 0x000fe2000001003e */
[----:B------:R-:W-:Y:S02]  /*16b0*/  HADD2.F32 R105, -RZ, R74.H0_H0 ;  /* 0x2000004aff697230 */ /* 0x000fe40000004100 */
[----:B------:R-:W-:Y:S01]  /*16c0*/  FMUL.FTZ R64, R43, R107 ;  /* 0x0000006b2b407220 */ /* 0x000fe20000410000 */
[----:B------:R-:W-:Y:S01]  /*16d0*/  FMUL.FTZ R108, R33, R108 ;  /* 0x0000006c216c7220 */ /* 0x000fe20000410000 */
[----:B------:R-:W-:Y:S01]  /*16e0*/  FFMA.FTZ R62, R41, R93, R62 ;  /* 0x0000005d293e7223 */ /* 0x000fe2000001003e */
[----:B------:R-:W-:Y:S01]  /*16f0*/  FADD.FTZ R106, -R40, R67 ;  /* 0x00000043286a7221 */ /* 0x000fe20000010100 */
[----:B------:R-:W-:Y:S01]  /*1700*/  FMUL.FTZ R63, R35, R105 ;  /* 0x00000069233f7220 */ /* 0x000fe20000410000 */
[----:B------:R-:W-:Y:S01]  /*1710*/  FFMA.FTZ R65, R108, R64, R65 ;  /* 0x000000406c417223 */ /* 0x000fe20000010041 */
[----:B------:R-:W-:Y:S01]  /*1720*/  FFMA.FTZ R62, R43, R98, R62 ;  /* 0x000000622b3e7223 */ /* 0x000fe2000001003e */
[----:B------:R-:W-:Y:S01]  /*1730*/  FMUL.FTZ R106, R33, R106 ;  /* 0x0000006a216a7220 */ /* 0x000fe20000410000 */
[----:B------:R-:W-:-:S02]  /*1740*/  HADD2.F32 R67, -RZ, R72.H1_H1 ;  /* 0x30000048ff437230 */ /* 0x000fc40000004100 */
[----:B------:R-:W-:Y:S01]  /*1750*/  FFMA.FTZ R62, R35, R97, R62 ;  /* 0x00000061233e7223 */ /* 0x000fe2000001003e */
[----:B------:R-:W-:Y:S01]  /*1760*/  FFMA.FTZ R63, R106, R63, R65 ;  /* 0x0000003f6a3f7223 */ /* 0x000fe20000010041 */
[----:B------:R-:W-:Y:S02]  /*1770*/  HADD2.F32 R109, -RZ, R74.H1_H1 ;  /* 0x3000004aff6d7230 */ /* 0x000fe40000004100 */
[C---:B------:R-:W-:Y:S01]  /*1780*/  FADD.FTZ R110, -R40.reuse, R67 ;  /* 0x00000043286e7221 */ /* 0x040fe20000010100 */
[----:B------:R-:W-:Y:S02]  /*1790*/  HADD2.F32 R65, -RZ, R73.H0_H0 ;  /* 0x20000049ff417230 */ /* 0x000fe40000004100 */
[C---:B------:R-:W-:Y:S01]  /*17a0*/  FFMA.FTZ R62, R37.reuse, R103, R62 ;  /* 0x00000067253e7223 */ /* 0x040fe2000001003e */
[----:B------:R-:W-:Y:S02]  /*17b0*/  HADD2.F32 R72, -RZ, R75.H0_H0 ;  /* 0x2000004bff487230 */ /* 0x000fe40000004100 */
[----:B------:R-:W-:Y:S01]  /*17c0*/  FMUL.FTZ R64, R37, R109 ;  /* 0x0000006d25407220 */ /* 0x000fe20000410000 */
[----:B------:R-:W-:Y:S01]  /*17d0*/  FMUL.FTZ R110, R33, R110 ;  /* 0x0000006e216e7220 */ /* 0x000fe20000410000 */
[----:B------:R-:W-:Y:S01]  /*17e0*/  FADD.FTZ R74, -R40, R65 ;  /* 0x00000041284a7221 */ /* 0x000fe20000010100 */
[----:B------:R-:W-:-:S02]  /*17f0*/  HADD2.F32 R73, -RZ, R73.H1_H1 ;  /* 0x30000049ff497230 */ /* 0x000fc40000004100 */
[C---:B------:R-:W-:Y:S01]  /*1800*/  FFMA.FTZ R62, R41.reuse, R101, R62 ;  /* 0x00000065293e7223 */ /* 0x040fe2000001003e */
[----:B------:R-:W-:Y:S01]  /*1810*/  FFMA.FTZ R63, R110, R64, R63 ;  /* 0x000000406e3f7223 */ /* 0x000fe2000001003f */
[----:B------:R-:W-:Y:S01]  /*1820*/  FMUL.FTZ R64, R41, R72 ;  /* 0x0000004829407220 */ /* 0x000fe20000410000 */
[----:B------:R-:W-:Y:S01]  /*1830*/  FMUL.FTZ R74, R33, R74 ;  /* 0x0000004a214a7220 */ /* 0x000fe20000410000 */
[----:B------:R-:W-:Y:S02]  /*1840*/  HADD2.F32 R75, -RZ, R75.H1_H1 ;  /* 0x3000004bff4b7230 */ /* 0x000fe40000004100 */
[----:B------:R-:W-:Y:S01]  /*1850*/  FADD.FTZ R114, -R40, R73 ;  /* 0x0000004928727221 */ /* 0x000fe20000010100 */
[----:B------:R-:W-:Y:S02]  /*1860*/  HADD2.F32 R65, -RZ, R76.H0_H0 ;  /* 0x2000004cff417230 */ /* 0x000fe40000004100 */
[----:B------:R-:W-:Y:S01]  /*1870*/  FFMA.FTZ R62, R43, R107, R62 ;  /* 0x0000006b2b3e7223 */ /* 0x000fe2000001003e */
[----:B------:R-:W-:Y:S01]  /*1880*/  FFMA.FTZ R63, R74, R64, R63 ;  /* 0x000000404a3f7223 */ /* 0x000fe2000001003f */
[----:B------:R-:W-:-:S02]  /*1890*/  HADD2.F32 R73, -RZ, R78.H0_H0 ;  /* 0x2000004eff497230 */ /* 0x000fc40000004100 */
[----:B------:R-:W-:Y:S01]  /*18a0*/  FMUL.FTZ R64, R43, R75 ;  /* 0x0000004b2b407220 */ /* 0x000fe20000410000 */
[----:B------:R-:W-:Y:S01]  /*18b0*/  FMUL.FTZ R114, R33, R114 ;  /* 0x0000007221727220 */ /* 0x000fe20000410000 */
[----:B------:R-:W-:Y:S01]  /*18c0*/  FADD.FTZ R112, -R40, R65 ;  /* 0x0000004128707221 */ /* 0x000fe20000010100 */
[C---:B------:R-:W-:Y:S01]  /*18d0*/  FFMA.FTZ R62, R35.reuse, R105, R62 ;  /* 0x00000069233e7223 */ /* 0x040fe2000001003e */
[----:B------:R-:W-:Y:S02]  /*18e0*/  HADD2.F32 R65, -RZ, R76.H1_H1 ;  /* 0x3000004cff417230 */ /* 0x000fe40000004100 */
[----:B------:R-:W-:Y:S01]  /*18f0*/  FFMA.FTZ R63, R114, R64, R63 ;  /* 0x00000040723f7223 */ /* 0x000fe2000001003f */
[----:B------:R-:W-:Y:S01]  /*1900*/  FMUL.FTZ R64, R35, R73 ;  /* 0x0000004923407220 */ /* 0x000fe20000410000 */
[----:B------:R-:W-:Y:S01]  /*1910*/  FFMA.FTZ R62, R37, R109, R62 ;  /* 0x0000006d253e7223 */ /* 0x000fe2000001003e */
[----:B------:R-:W-:Y:S01]  /*1920*/  FMUL.FTZ R112, R33, R112 ;  /* 0x0000007021707220 */ /* 0x000fe20000410000 */
[----:B------:R-:W-:-:S02]  /*1930*/  HADD2.F32 R111, -RZ, R78.H1_H1 ;  /* 0x3000004eff6f7230 */ /* 0x000fc40000004100 */
[----:B------:R-:W-:Y:S01]  /*1940*/  FADD.FTZ R116, -R40, R65 ;  /* 0x0000004128747221 */ /* 0x000fe20000010100 */
[----:B------:R-:W-:Y:S02]  /*1950*/  HADD2.F32 R67, -RZ, R77.H0_H0 ;  /* 0x2000004dff437230 */ /* 0x000fe40000004100 */
[----:B------:R-:W-:Y:S01]  /*1960*/  FFMA.FTZ R62, R41, R72, R62 ;  /* 0x00000048293e7223 */ /* 0x000fe2000001003e */
[----:B------:R-:W-:Y:S01]  /*1970*/  FFMA.FTZ R63, R112, R64, R63 ;  /* 0x00000040703f7223 */ /* 0x000fe2000001003f */
[----:B------:R-:W-:Y:S02]  /*1980*/  HADD2.F32 R76, -RZ, R79.H0_H0 ;  /* 0x2000004fff4c7230 */ /* 0x000fe40000004100 */
[----:B------:R-:W-:Y:S01]  /*1990*/  FMUL.FTZ R64, R37, R111 ;  /* 0x0000006f25407220 */ /* 0x000fe20000410000 */
[----:B------:R-:W-:Y:S01]  /*19a0*/  FMUL.FTZ R116, R33, R116 ;  /* 0x0000007421747220 */ /* 0x000fe20000410000 */
[----:B------:R-:W-:Y:S01]  /*19b0*/  FADD.FTZ R78, -R40, R67 ;  /* 0x00000043284e7221 */ /* 0x000fe20000010100 */
[----:B------:R-:W-:-:S02]  /*19c0*/  HADD2.F32 R77, -RZ, R77.H1_H1 ;  /* 0x3000004dff4d7230 */ /* 0x000fc40000004100 */
[----:B------:R-:W-:Y:S01]  /*19d0*/  FFMA.FTZ R62, R43, R75, R62 ;  /* 0x0000004b2b3e7223 */ /* 0x000fe2000001003e */
        /* <DEDUP_REMOVED lines=12> */
[----:B------:R-:W-:Y:S01]  /*1aa0*/  FFMA.FTZ R62, R37, R111, R62 ;  /* 0x0000006f253e7223 */ /* 0x000fe2000001003e */
[----:B------:R-:W-:Y:S02]  /*1ab0*/  HADD2.F32 R65, -RZ, R80.H1_H1 ;  /* 0x30000050ff417230 */ /* 0x000fe40000004100 */
[----:B------:R-:W-:Y:S01]  /*1ac0*/  FFMA.FTZ R63, R120, R64, R63 ;  /* 0x00000040783f7223 */ /* 0x000fe2000001003f */
[----:B------:R-:W-:Y:S01]  /*1ad0*/  FMUL.FTZ R64, R35, R77 ;  /* 0x0000004d23407220 */ /* 0x000fe20000410000 */
[----:B------:R-:W-:Y:S01]  /*1ae0*/  FFMA.FTZ R62, R41, R76, R62 ;  /* 0x0000004c293e7223 */ /* 0x000fe2000001003e */
[----:B------:R-:W-:Y:S01]  /*1af0*/  FMUL.FTZ R118, R33, R118 ;  /* 0x0000007621767220 */ /* 0x000fe20000410000 */
[----:B------:R-:W-:-:S02]  /*1b00*/  HADD2.F32 R82, -RZ, R82.H1_H1 ;  /* 0x30000052ff527230 */ /* 0x000fc40000004100 */
[----:B------:R-:W-:Y:S01]  /*1b10*/  FADD.FTZ R66, -R40, R65 ;  /* 0x0000004128427221 */ /* 0x000fe20000010100 */
[--C-:B------:R-:W-:Y:S02]  /*1b20*/  HADD2.F32 R67, -RZ, R81.reuse.H0_H0 ;  /* 0x20000051ff437230 */ /* 0x100fe40000004100 */
[----:B------:R-:W-:Y:S01]  /*1b30*/  FFMA.FTZ R62, R43, R79, R62 ;  /* 0x0000004f2b3e7223 */ /* 0x000fe2000001003e */
[----:B------:R-:W-:Y:S01]  /*1b40*/  FFMA.FTZ R64, R118, R64, R63 ;  /* 0x0000004076407223 */ /* 0x000fe2000001003f */
[----:B------:R-:W-:Y:S02]  /*1b50*/  HADD2.F32 R65, -RZ, R81.H1_H1 ;  /* 0x30000051ff417230 */ /* 0x000fe40000004100 */
[----:B------:R-:W-:Y:S01]  /*1b60*/  FMUL.FTZ R63, R37, R82 ;  /* 0x00000052253f7220 */ /* 0x000fe20000410000 */
[----:B------:R-:W-:Y:S01]  /*1b70*/  FMUL.FTZ R81, R33, R66 ;  /* 0x0000004221517220 */ /* 0x000fe20000410000 */
[--C-:B------:R-:W-:Y:S02]  /*1b80*/  HADD2.F32 R80, -RZ, R83.reuse.H0_H0 ;  /* 0x20000053ff507230 */ /* 0x100fe40000004100 */
[C---:B------:R-:W-:Y:S01]  /*1b90*/  FADD.FTZ R66, -R40.reuse, R67 ;  /* 0x0000004328427221 */ /* 0x040fe20000010100 */
[----:B------:R-:W-:Y:S01]  /*1ba0*/  FFMA.FTZ R62, R35, R77, R62 ;  /* 0x0000004d233e7223 */ /* 0x000fe2000001003e */
[----:B------:R-:W-:Y:S01]  /*1bb0*/  FADD.FTZ R122, -R40, R65 ;  /* 0x00000041287a7221 */ /* 0x000fe20000010100 */
[----:B------:R-:W-:Y:S01]  /*1bc0*/  FFMA.FTZ R63, R81, R63, R64 ;  /* 0x0000003f513f7223 */ /* 0x000fe20000010040 */
[----:B------:R-:W-:Y:S01]  /*1bd0*/  FMUL.FTZ R64, R41, R80 ;  /* 0x0000005029407220 */ /* 0x000fe20000410000 */
[----:B------:R-:W-:Y:S01]  /*1be0*/  FMUL.FTZ R40, R33, R66 ;  /* 0x0000004221287220 */ /* 0x000fe20000410000 */
[----:B------:R-:W-:-:S02]  /*1bf0*/  HADD2.F32 R83, -RZ, R83.H1_H1 ;  /* 0x30000053ff537230 */ /* 0x000fc40000004100 */
[----:B------:R-:W-:Y:S01]  /*1c00*/  FFMA.FTZ R62, R37, R82, R62 ;  /* 0x00000052253e7223 */ /* 0x000fe2000001003e */
[----:B------:R-:W-:Y:S02]  /*1c10*/  IMAD R66, R115, 0x18, R4 ;  /* 0x0000001873427824 */ /* 0x000fe400078e0204 */
[----:B------:R-:W-:Y:S01]  /*1c20*/  FFMA.FTZ R63, R40, R64, R63 ;  /* 0x00000040283f7223 */ /* 0x000fe2000001003f */
[----:B------:R-:W-:Y:S01]  /*1c30*/  FMUL.FTZ R122, R33, R122 ;  /* 0x0000007a217a7220 */ /* 0x000fe20000410000 */
[-C--:B------:R-:W-:Y:S01]  /*1c40*/  FMUL.FTZ R64, R43, R83.reuse ;  /* 0x000000532b407220 */ /* 0x080fe20000410000 */
[----:B------:R-:W-:Y:S01]  /*1c50*/  FFMA.FTZ R62, R41, R80, R62 ;  /* 0x00000050293e7223 */ /* 0x000fe2000001003e */
[----:B------:R-:W-:Y:S01]  /*1c60*/  FADD.FTZ R67, R34, R53 ;  /* 0x0000003522437221 */ /* 0x000fe20000010000 */
[----:B------:R-:W-:Y:S01]  /*1c70*/  FADD.FTZ R65, R3, R55 ;  /* 0x0000003703417221 */ /* 0x000fe20000010000 */
[----:B------:R-:W-:Y:S01]  /*1c80*/  FADD.FTZ R51, R36, R51 ;  /* 0x0000003324337221 */ /* 0x000fe20000010000 */
[----:B------:R-:W-:Y:S01]  /*1c90*/  FADD.FTZ R49, R38, R49 ;  /* 0x0000003126317221 */ /* 0x000fe20000010000 */
[----:B------:R-:W-:Y:S01]  /*1ca0*/  LEA R66, R113, R66, 0x3 ;  /* 0x0000004271427211 */ /* 0x000fe200078e18ff */
[----:B------:R-:W-:Y:S01]  /*1cb0*/  FFMA.FTZ R63, R122, R64, R63 ;  /* 0x000000407a3f7223 */ /* 0x000fe2000001003f */
[----:B------:R-:W-:Y:S01]  /*1cc0*/  FFMA.FTZ R62, R43, R83, R62 ;  /* 0x000000532b3e7223 */ /* 0x000fe2000001003e */
[----:B------:R-:W-:Y:S01]  /*1cd0*/  FFMA.FTZ R55, R5, R3, R54 ;  /* 0x0000000305377223 */ /* 0x000fe20000010036 */
[----:B------:R-:W-:Y:S01]  /*1ce0*/  UIADD3 UR11, UP0, UR10, 0x2, URZ ;  /* 0x000000020a0b7890 */ /* 0x000fe2000ff1e03f */
[----:B------:R-:W-:Y:S01]  /*1cf0*/  FFMA.FTZ R53, R39, R34, R52 ;  /* 0x0000002227357223 */ /* 0x000fe20000010034 */
[----:B------:R-:W-:Y:S01]  /*1d00*/  FADD.FTZ R54, R67, R58 ;  /* 0x0000003a43367221 */ /* 0x000fe20000010000 */
[----:B------:R-:W-:Y:S01]  /*1d10*/  FADD.FTZ R52, R65, R42 ;  /* 0x0000002a41347221 */ /* 0x000fe20000010000 */
[----:B------:R-:W-:Y:S01]  /*1d20*/  FADD.FTZ R51, R51, R56 ;  /* 0x0000003833337221 */ /* 0x000fe20000010000 */
[----:B------:R-:W-:Y:S01]  /*1d30*/  FADD.FTZ R49, R49, R84 ;  /* 0x0000005431317221 */ /* 0x000fe20000010000 */
[----:B------:R-:W-:Y:S01]  /*1d40*/  FFMA.FTZ R50, R45, R36, R50 ;  /* 0x000000242d327223 */ /* 0x000fe20000010032 */
[----:B------:R-:W-:Y:S01]  /*1d50*/  FFMA.FTZ R48, R47, R38, R48 ;  /* 0x000000262f307223 */ /* 0x000fe20000010030 */
[----:B------:R0:W-:Y:S01]  /*1d60*/  STS.64 [R66], R62 ;  /* 0x0000003e42007388 */ /* 0x0001e20000000a00 */
[----:B------:R-:W-:Y:S01]  /*1d70*/  UIADD3.X UR12, URZ, UR5, URZ, UP0, !UPT ;  /* 0x000000053f0c7290 */ /* 0x000fe200087fe43f */
[----:B------:R-:W-:Y:S01]  /*1d80*/  FADD.FTZ R52, R52, R85 ;  /* 0x0000005534347221 */ /* 0x000fe20000010000 */
[----:B------:R-:W-:Y:S01]  /*1d90*/  UISETP.GE.U32.AND UP0, UPT, UR11, UR18, UPT ;  /* 0x000000120b00728c */ /* 0x000fe2000bf06070 */
[----:B------:R-:W-:Y:S01]  /*1da0*/  FADD.FTZ R49, R49, R90 ;  /* 0x0000005a31317221 */ /* 0x000fe20000010000 */
[----:B------:R-:W-:Y:S01]  /*1db0*/  FFMA.FTZ R55, R44, R42, R55 ;  /* 0x0000002a2c377223 */ /* 0x000fe20000010037 */
[----:B------:R-:W-:Y:S01]  /*1dc0*/  FFMA.FTZ R53, R46, R58, R53 ;  /* 0x0000003a2e357223 */ /* 0x000fe20000010035 */
[----:B------:R-:W-:Y:S01]  /*1dd0*/  FFMA.FTZ R50, R57, R56, R50 ;  /* 0x0000003839327223 */ /* 0x000fe20000010032 */
[----:B------:R-:W-:Y:S01]  /*1de0*/  FFMA.FTZ R48, R59, R84, R48 ;  /* 0x000000543b307223 */ /* 0x000fe20000010030 */
[----:B0-----:R-:W-:Y:S01]  /*1df0*/  FADD.FTZ R63, R54, R87 ;  /* 0x00000057363f7221 */ /* 0x001fe20000010000 */
[----:B------:R-:W-:Y:S01]  /*1e00*/  FADD.FTZ R54, R51, R86 ;  /* 0x0000005633367221 */ /* 0x000fe20000010000 */
[----:B------:R-:W-:Y:S01]  /*1e10*/  UISETP.GE.AND.EX UP0, UPT, UR12, UR9, UPT, UP0 ;  /* 0x000000090c00728c */ /* 0x000fe2000bf06300 */
[----:B------:R-:W-:Y:S01]  /*1e20*/  FADD.FTZ R62, R52, R89 ;  /* 0x00000059343e7221 */ /* 0x000fe20000010000 */
[----:B------:R-:W-:Y:S01]  /*1e30*/  FADD.FTZ R66, R49, R98 ;  /* 0x0000006231427221 */ /* 0x000fe20000010000 */
[----:B------:R-:W-:Y:S01]  /*1e40*/  FADD.FTZ R54, R54, R93 ;  /* 0x0000005d36367221 */ /* 0x000fe20000010000 */
[----:B------:R-:W-:Y:S01]  /*1e50*/  FFMA.FTZ R55, R60, R85, R55 ;  /* 0x000000553c377223 */ /* 0x000fe20000010037 */
[----:B------:R-:W-:Y:S01]  /*1e60*/  FFMA.FTZ R52, R88, R87, R53 ;  /* 0x0000005758347223 */ /* 0x000fe20000010035 */
[----:B------:R-:W-:Y:S01]  /*1e70*/  FFMA.FTZ R49, R61, R86, R50 ;  /* 0x000000563d317223 */ /* 0x000fe20000010032 */
[----:B------:R-:W-:Y:S01]  /*1e80*/  FFMA.FTZ R48, R91, R90, R48 ;  /* 0x0000005a5b307223 */ /* 0x000fe20000010030 */
[----:B------:R-:W-:Y:S01]  /*1e90*/  FADD.FTZ R64, R63, R94 ;  /* 0x0000005e3f407221 */ /* 0x000fe20000010000 */
[----:B------:R-:W-:Y:S01]  /*1ea0*/  FADD.FTZ R63, R54, R101 ;  /* 0x00000065363f7221 */ /* 0x000fe20000010000 */
[----:B------:R-:W-:Y:S01]  /*1eb0*/  FFMA.FTZ R55, R92, R89, R55 ;  /* 0x000000595c377223 */ /* 0x000fe20000010037 */
[----:B------:R-:W-:Y:S01]  /*1ec0*/  FFMA.FTZ R51, R95, R94, R52 ;  /* 0x0000005e5f337223 */ /* 0x000fe20000010034 */
[----:B------:R-:W-:Y:S01]  /*1ed0*/  FFMA.FTZ R49, R96, R93, R49 ;  /* 0x0000005d60317223 */ /* 0x000fe20000010031 */
[----:B------:R-:W-:Y:S01]  /*1ee0*/  FFMA.FTZ R53, R99, R98, R48 ;  /* 0x0000006263357223 */ /* 0x000fe20000010030 */
[----:B------:R-:W-:Y:S01]  /*1ef0*/  PLOP3.LUT P0, PT, PT, PT, UP0, 0x80, 0x0 ;  /* 0x000000000000781c */ /* 0x000fe20003f0f008 */
[----:B------:R-:W-:Y:S01]  /*1f00*/  FADD.FTZ R63, R63, R72 ;  /* 0x000000483f3f7221 */ /* 0x000fe20000010000 */
        /* <DEDUP_REMOVED lines=30> */
[----:B------:R-:W-:Y:S06]  /*20f0*/  BAR.SYNC.DEFER_BLOCKING 0x0 ;  /* 0x0000000000007b1d */ /* 0x000fec0000010000 */
[----:B------:R-:W-:Y:S05]  /*2100*/  @!P0 BRA `(.L_x_1219) ;  /* 0x0000000000948947 */ /* 0x000fea0003800000 */
[----:B------:R-:W0:Y:S01]  /*2110*/  S2R R113, SR_TID.X ;  /* 0x0000000000717919 */ /* 0x000e220000002100 */
[----:B------:R-:W-:Y:S01]  /*2120*/  LOP3.LUT R62, R7, 0x8, RZ, 0x3c, !PT ;  /* 0x00000008073e7812 */ /* 0x000fe200078e3cff */
[----:B------:R-:W-:Y:S01]  /*2130*/  UIMAD UR5, UR13, 0x780, UR16 ;  /* 0x000007800d0578a4 */ /* 0x000fe2000f8e0210 */
[-C--:B------:R-:W-:Y:S02]  /*2140*/  LEA R63, R9, R2.reuse, 0x5 ;  /* 0x00000002093f7211 */ /* 0x080fe400078e28ff */
[----:B------:R-:W-:Y:S02]  /*2150*/  LEA R67, R11, R2, 0x5 ;  /* 0x000000020b437211 */ /* 0x000fe400078e28ff */
[----:B------:R-:W-:Y:S02]  /*2160*/  LEA R64, R13, R63, 0x3 ;  /* 0x0000003f0d407211 */ /* 0x000fe400078e18ff */
[-C--:B------:R-:W-:Y:S02]  /*2170*/  LEA R117, R14, R67.reuse, 0x3 ;  /* 0x000000430e757211 */ /* 0x080fe400078e18ff */
[----:B------:R-:W-:-:S02]  /*2180*/  LEA R68, R15, R67, 0x3 ;  /* 0x000000430f447211 */ /* 0x000fc400078e18ff */
[C---:B0-----:R-:W-:Y:S02]  /*2190*/  LEA R70, R113.reuse, R2, 0x5 ;  /* 0x0000000271467211 */ /* 0x041fe400078e28ff */
[----:B------:R-:W-:-:S03]  /*21a0*/  IADD3 R115, R113, UR5, RZ ;  /* 0x0000000571737c10 */ /* 0x000fc6000fffe0ff */
[C---:B------:R-:W-:Y:S01]  /*21b0*/  IMAD.IADD R66, R70.reuse, 0x1, R7 ;  /* 0x0000000146427824 */ /* 0x040fe200078e0207 */
[----:B------:R-:W-:Y:S02]  /*21c0*/  IADD3 R70, R70, R62, RZ ;  /* 0x0000003e46467210 */ /* 0x000fe40007ffe0ff */
[----:B------:R-:W-:Y:S02]  /*21d0*/  LEA R62, R12, R63, 0x3 ;  /* 0x0000003f0c3e7211 */ /* 0x000fe400078e18ff */
[----:B------:R-:W-:Y:S01]  /*21e0*/  STS.64 [R66], R54 ;  /* 0x0000003642007388 */ /* 0x000fe20000000a00 */
[----:B------:R-:W-:-:S03]  /*21f0*/  SHF.L.U32 R115, R115, 0x1, RZ ;  /* 0x0000000173737819 */ /* 0x000fc600000006ff */
[----:B------:R0:W-:Y:S04]  /*2200*/  STS.64 [R70], R52 ;  /* 0x0000003446007388 */ /* 0x0001e80000000a00 */
[----:B------:R-:W-:Y:S04]  /*2210*/  STS.64 [R10], R50 ;  /* 0x000000320a007388 */ /* 0x000fe80000000a00 */
[----:B------:R-:W-:Y:S01]  /*2220*/  STS.64 [R8], R48 ;  /* 0x0000003008007388 */ /* 0x000fe20000000a00 */
[----:B------:R-:W-:Y:S08]  /*2230*/  BAR.SYNC.DEFER_BLOCKING 0x0 ;  /* 0x0000000000007b1d */ /* 0x000ff00000010000 */
[----:B0-----:R-:W0:Y:S01]  /*2240*/  LDC.64 R70, c[0x0][0x260] ;  /* 0x00009800ff467b82 */ /* 0x001e220000000a00 */
[----:B------:R-:W1:Y:S04]  /*2250*/  LDS.64 R62, [R62] ;  /* 0x000000003e3e7984 */ /* 0x000e680000000a00 */
[----:B------:R-:W2:Y:S04]  /*2260*/  LDS.64 R64, [R64+0x1e00] ;  /* 0x001e000040407984 */ /* 0x000ea80000000a00 */
[----:B------:R-:W3:Y:S04]  /*2270*/  LDS.64 R66, [R117] ;  /* 0x0000000075427984 */ /* 0x000ee80000000a00 */
[----:B------:R-:W4:Y:S01]  /*2280*/  LDS.64 R68, [R68+0x1e00] ;  /* 0x001e000044447984 */ /* 0x000f220000000a00 */
[----:B-1----:R-:W-:Y:S01]  /*2290*/  FADD.FTZ R113, RZ, R62 ;  /* 0x0000003eff717221 */ /* 0x002fe20000010000 */
[----:B------:R-:W-:-:S03]  /*22a0*/  FADD.FTZ R62, RZ, R63 ;  /* 0x0000003fff3e7221 */ /* 0x000fc60000010000 */
[----:B--2---:R-:W-:Y:S01]  /*22b0*/  FADD.FTZ R64, R113, R64 ;  /* 0x0000004071407221 */ /* 0x004fe20000010000 */
[----:B------:R-:W-:Y:S01]  /*22c0*/  FADD.FTZ R65, R62, R65 ;  /* 0x000000413e417221 */ /* 0x000fe20000010000 */
[C---:B0-----:R-:W-:Y:S01]  /*22d0*/  IMAD.WIDE.U32 R62, R115.reuse, 0x4, R70 ;  /* 0x00000004733e7825 */ /* 0x041fe200078e0046 */
[----:B------:R-:W-:-:S03]  /*22e0*/  IADD3 R115, R115, 0x3c0, RZ ;  /* 0x000003c073737810 */ /* 0x000fc60007ffe0ff */
[----:B---3--:R-:W-:Y:S01]  /*22f0*/  FADD.FTZ R113, RZ, R67 ;  /* 0x00000043ff717221 */ /* 0x008fe20000010000 */
[----:B------:R-:W-:Y:S01]  /*2300*/  FADD.FTZ R67, RZ, R66 ;  /* 0x00000042ff437221 */ /* 0x000fe20000010000 */
[----:B------:R0:W-:Y:S01]  /*2310*/  STG.E.64 desc[UR14][R62.64+0x8000], R64 ;  /* 0x008000403e007986 */ /* 0x0001e2000c101b0e */
[----:B------:R-:W-:-:S04]  /*2320*/  IMAD.WIDE.U32 R70, R115, 0x4, R70 ;  /* 0x0000000473467825 */ /* 0x000fc800078e0046 */
[----:B----4-:R-:W-:Y:S01]  /*2330*/  FADD.FTZ R69, R113, R69 ;  /* 0x0000004571457221 */ /* 0x010fe20000010000 */
[----:B------:R-:W-:-:S05]  /*2340*/  FADD.FTZ R68, R67, R68 ;  /* 0x0000004443447221 */ /* 0x000fca0000010000 */
[----:B------:R0:W-:Y:S02]  /*2350*/  STG.E.64 desc[UR14][R70.64+0x8000], R68 ;  /* 0x0080004446007986 */ /* 0x0001e4000c101b0e */
.L_x_1219:
[----:B0-----:R-:W0:Y:S01]  /*2360*/  S2R R62, SR_TID.X ;  /* 0x00000000003e7919 */ /* 0x001e220000002100 */
[----:B------:R-:W-:Y:S01]  /*2370*/  BSSY B0, `(.L_x_1220) ;  /* 0x0000092000007945 */ /* 0x000fe20003800000 */
[----:B------:R-:W-:Y:S01]  /*2380*/  HFMA2.MMA R66, -RZ, RZ, 0, 0 ;  /* 0x00000000ff427435 */ /* 0x000fe200000001ff */
[----:B------:R-:W-:Y:S02]  /*2390*/  MOV R71, RZ ;  /* 0x000000ff00477202 */ /* 0x000fe40000000f00 */
[----:B0-----:R-:W-:-:S13]  /*23a0*/  ISETP.GT.U32.AND P1, PT, R62, 0x1f, PT ;  /* 0x0000001f3e00780c */ /* 0x001fda0003f24070 */
[----:B------:R-:W-:Y:S05]  /*23b0*/  @P1 BRA `(.L_x_1221) ;  /* 0x0000000800341947 */ /* 0x000fea0003800000 */
[----:B------:R-:W-:Y:S01]  /*23c0*/  USHF.L.U32 UR5, UR10, 0x4, URZ ;  /* 0x000000040a057899 */ /* 0x000fe2000800063f */
[----:B------:R-:W-:Y:S01]  /*23d0*/  IMAD.MOV.U32 R64, RZ, RZ, 0x3c ;  /* 0x0000003cff407424 */ /* 0x000fe200078e00ff */
[----:B------:R-:W-:Y:S02]  /*23e0*/  SHF.L.U32 R113, R62, 0x3, RZ ;  /* 0x000000033e717819 */ /* 0x000fe400000006ff */
[----:B------:R-:W-:Y:S02]  /*23f0*/  ULOP3.LUT UR5, UR5, 0x10, URZ, 0xc0, !UPT ;  /* 0x0000001005057892 */ /* 0x000fe4000f8ec03f */
[----:B------:R-:W-:-:S04]  /*2400*/  LOP3.LUT R113, R113, 0x8, RZ, 0xc0, !PT ;  /* 0x0000000871717812 */ /* 0x000fc800078ec0ff */
[----:B------:R-:W-:-:S05]  /*2410*/  IADD3 R115, R0, UR5, RZ ;  /* 0x0000000500737c10 */ /* 0x000fca000fffe0ff */
[----:B------:R-:W-:-:S05]  /*2420*/  IMAD R115, R115, R64, -UR16 ;  /* 0x8000001073737e24 */ /* 0x000fca000f8e0240 */
[C---:B------:R-:W-:Y:S02]  /*2430*/  IADD3 R63, R115.reuse, 0x4, RZ ;  /* 0x00000004733f7810 */ /* 0x040fe40007ffe0ff */
[C---:B------:R-:W-:Y:S02]  /*2440*/  IADD3 R66, R115.reuse, 0x8, RZ ;  /* 0x0000000873427810 */ /* 0x040fe40007ffe0ff */
[----:B------:R-:W-:Y:S02]  /*2450*/  SHF.R.S32.HI R64, RZ, 0x1f, R63 ;  /* 0x0000001fff407819 */ /* 0x000fe4000001143f */
[----:B------:R-:W-:Y:S02]  /*2460*/  SHF.R.S32.HI R67, RZ, 0x1f, R66 ;  /* 0x0000001fff437819 */ /* 0x000fe40000011442 */
[----:B------:R-:W-:Y:S02]  /*2470*/  LEA.HI R65, R64, R63, RZ, 0x2 ;  /* 0x0000003f40417211 */ /* 0x000fe400078f10ff */
[----:B------:R-:W-:-:S02]  /*2480*/  IADD3 R63, R115, 0xc, RZ ;  /* 0x0000000c733f7810 */ /* 0x000fc40007ffe0ff */
[----:B------:R-:W-:Y:S02]  /*2490*/  SHF.R.S32.HI R64, RZ, 0x1f, R115 ;  /* 0x0000001fff407819 */ /* 0x000fe40000011473 */
[----:B------:R-:W-:Y:S02]  /*24a0*/  LEA.HI R67, R67, R66, RZ, 0x2 ;  /* 0x0000004243437211 */ /* 0x000fe400078f10ff */
[----:B------:R-:W-:Y:S02]  /*24b0*/  SHF.R.S32.HI R66, RZ, 0x1f, R63 ;  /* 0x0000001fff427819 */ /* 0x000fe4000001143f */
[----:B------:R-:W-:Y:S02]  /*24c0*/  LEA.HI R64, R64, R115, RZ, 0x2 ;  /* 0x0000007340407211 */ /* 0x000fe400078f10ff */
[----:B------:R-:W-:Y:S02]  /*24d0*/  LEA.HI R66, R66, R63, RZ, 0x2 ;  /* 0x0000003f42427211 */ /* 0x000fe400078f10ff */
[----:B------:R-:W-:-:S02]  /*24e0*/  SHF.R.S32.HI R63, RZ, 0x2, R64 ;  /* 0x00000002ff3f7819 */ /* 0x000fc40000011440 */
[----:B------:R-:W-:Y:S02]  /*24f0*/  SHF.R.S32.HI R65, RZ, 0x2, R65 ;  /* 0x00000002ff417819 */ /* 0x000fe40000011441 */
[----:B------:R-:W-:Y:S01]  /*2500*/  SHF.R.S32.HI R67, RZ, 0x2, R67 ;  /* 0x00000002ff437819 */ /* 0x000fe20000011443 */
[--C-:B------:R-:W-:Y:S01]  /*2510*/  IMAD R62, R63, 0x18, R4.reuse ;  /* 0x000000183f3e7824 */ /* 0x100fe200078e0204 */
[----:B------:R-:W-:Y:S01]  /*2520*/  IADD3 R70, R115, 0x10, RZ ;  /* 0x0000001073467810 */ /* 0x000fe20007ffe0ff */
[----:B------:R-:W-:Y:S01]  /*2530*/  IMAD R64, R65, 0x18, R4 ;  /* 0x0000001841407824 */ /* 0x000fe200078e0204 */
[----:B------:R-:W-:Y:S01]  /*2540*/  SHF.R.S32.HI R65, RZ, 0x2, R66 ;  /* 0x00000002ff417819 */ /* 0x000fe20000011442 */
[--C-:B------:R-:W-:Y:S01]  /*2550*/  IMAD R66, R67, 0x18, R4.reuse ;  /* 0x0000001843427824 */ /* 0x100fe200078e0204 */
[----:B------:R-:W-:Y:S02]  /*2560*/  IADD3 R62, R62, R113, RZ ;  /* 0x000000713e3e7210 */ /* 0x000fe40007ffe0ff */
[----:B------:R-:W-:Y:S01]  /*2570*/  IADD3 R64, R113, R64, RZ ;  /* 0x0000004071407210 */ /* 0x000fe20007ffe0ff */
[----:B------:R-:W-:Y:S01]  /*2580*/  IMAD R68, R65, 0x18, R4 ;  /* 0x0000001841447824 */ /* 0x000fe200078e0204 */
[----:B------:R-:W-:-:S02]  /*2590*/  IADD3 R66, R113, R66, RZ ;  /* 0x0000004271427210 */ /* 0x000fc40007ffe0ff */
[----:B------:R-:W0:Y:S01]  /*25a0*/  LDS.64 R62, [R62] ;  /* 0x000000003e3e7984 */ /* 0x000e220000000a00 */
[----:B------:R-:W-:Y:S02]  /*25b0*/  SHF.R.S32.HI R71, RZ, 0x1f, R70 ;  /* 0x0000001fff477819 */ /* 0x000fe40000011446 */
[----:B------:R-:W-:Y:S01]  /*25c0*/  IADD3 R68, R113, R68, RZ ;  /* 0x0000004471447210 */ /* 0x000fe20007ffe0ff */
[----:B------:R-:W1:Y:S01]  /*25d0*/  LDS.64 R64, [R64] ;  /* 0x0000000040407984 */ /* 0x000e620000000a00 */
[----:B------:R-:W-:-:S03]  /*25e0*/  LEA.HI R71, R71, R70, RZ, 0x2 ;  /* 0x0000004647477211 */ /* 0x000fc600078f10ff */
[----:B------:R-:W2:Y:S01]  /*25f0*/  LDS.64 R66, [R66] ;  /* 0x0000000042427984 */ /* 0x000ea20000000a00 */
[----:B------:R-:W-:-:S03]  /*2600*/  SHF.R.S32.HI R71, RZ, 0x2, R71 ;  /* 0x00000002ff477819 */ /* 0x000fc60000011447 */
[----:B------:R-:W3:Y:S01]  /*2610*/  LDS.64 R68, [R68] ;  /* 0x0000000044447984 */ /* 0x000ee20000000a00 */
[----:B0-----:R-:W-:Y:S01]  /*2620*/  FADD.FTZ R70, RZ, R63 ;  /* 0x0000003fff467221 */ /* 0x001fe20000010000 */
[----:B------:R-:W-:Y:S01]  /*2630*/  FADD.FTZ R63, RZ, R62 ;  /* 0x0000003eff3f7221 */ /* 0x000fe20000010000 */
[----:B------:R-:W-:Y:S02]  /*2640*/  IMAD R62, R71, 0x18, R4 ;  /* 0x00000018473e7824 */ /* 0x000fe400078e0204 */
[----:B-1----:R-:W-:Y:S01]  /*2650*/  FADD.FTZ R70, R70, R65 ;  /* 0x0000004146467221 */ /* 0x002fe20000010000 */
[----:B------:R-:W-:Y:S01]  /*2660*/  FADD.FTZ R63, R63, R64 ;  /* 0x000000403f3f7221 */ /* 0x000fe20000010000 */
[----:B------:R-:W-:Y:S01]  /*2670*/  VIADD R64, R115, 0x14 ;  /* 0x0000001473407836 */ /* 0x000fe20000000000 */
[----:B------:R-:W-:Y:S01]  /*2680*/  IADD3 R62, R113, R62, RZ ;  /* 0x0000003e713e7210 */ /* 0x000fe20007ffe0ff */
[----:B--2---:R-:W-:Y:S01]  /*2690*/  FADD.FTZ R70, R70, R67 ;  /* 0x0000004346467221 */ /* 0x004fe20000010000 */
[----:B------:R-:W-:-:S02]  /*26a0*/  FADD.FTZ R63, R63, R66 ;  /* 0x000000423f3f7221 */ /* 0x000fc40000010000 */
[----:B------:R-:W-:Y:S01]  /*26b0*/  SHF.R.S32.HI R67, RZ, 0x1f, R64 ;  /* 0x0000001fff437819 */ /* 0x000fe20000011440 */
[----:B---3--:R-:W-:Y:S01]  /*26c0*/  FADD.FTZ R117, R70, R69 ;  /* 0x0000004546757221 */ /* 0x008fe20000010000 */
[----:B------:R-:W-:Y:S02]  /*26d0*/  FADD.FTZ R65, R63, R68 ;  /* 0x000000443f417221 */ /* 0x000fe40000010000 */
[----:B------:R-:W0:Y:S01]  /*26e0*/  LDS.64 R62, [R62] ;  /* 0x000000003e3e7984 */ /* 0x000e220000000a00 */
[----:B------:R-:W-:Y:S02]  /*26f0*/  LEA.HI R67, R67, R64, RZ, 0x2 ;  /* 0x0000004043437211 */ /* 0x000fe400078f10ff */
[----:B------:R-:W-:Y:S02]  /*2700*/  IADD3 R64, R115, 0x18, RZ ;  /* 0x0000001873407810 */ /* 0x000fe40007ffe0ff */
[----:B------:R-:W-:Y:S02]  /*2710*/  SHF.R.S32.HI R67, RZ, 0x2, R67 ;  /* 0x00000002ff437819 */ /* 0x000fe40000011443 */
[----:B------:R-:W-:-:S04]  /*2720*/  SHF.R.S32.HI R69, RZ, 0x1f, R64 ;  /* 0x0000001fff457819 */ /* 0x000fc80000011440 */
[----:B------:R-:W-:Y:S02]  /*2730*/  LEA.HI R69, R69, R64, RZ, 0x2 ;  /* 0x0000004045457211 */ /* 0x000fe400078f10ff */
[----:B------:R-:W-:Y:S02]  /*2740*/  IADD3 R64, R115, 0x1c, RZ ;  /* 0x0000001c73407810 */ /* 0x000fe40007ffe0ff */
[----:B------:R-:W-:Y:S02]  /*2750*/  SHF.R.S32.HI R69, RZ, 0x2, R69 ;  /* 0x00000002ff457819 */ /* 0x000fe40000011445 */
[----:B------:R-:W-:-:S04]  /*2760*/  SHF.R.S32.HI R71, RZ, 0x1f, R64 ;  /* 0x0000001fff477819 */ /* 0x000fc80000011440 */
[----:B------:R-:W-:Y:S02]  /*2770*/  LEA.HI R71, R71, R64, RZ, 0x2 ;  /* 0x0000004047477211 */ /* 0x000fe400078f10ff */
[----:B------:R-:W-:Y:S02]  /*2780*/  IADD3 R64, R115, 0x20, RZ ;  /* 0x0000002073407810 */ /* 0x000fe40007ffe0ff */
[----:B------:R-:W-:Y:S02]  /*2790*/  SHF.R.S32.HI R71, RZ, 0x2, R71 ;  /* 0x00000002ff477819 */ /* 0x000fe40000011447 */
[----:B------:R-:W-:-:S03]  /*27a0*/  SHF.R.S32.HI R119, RZ, 0x1f, R64 ;  /* 0x0000001fff777819 */ /* 0x000fc60000011440 */
[--C-:B------:R-:W-:Y:S01]  /*27b0*/  IMAD R68, R71, 0x18, R4.reuse ;  /* 0x0000001847447824 */ /* 0x100fe200078e0204 */
[----:B------:R-:W-:Y:S01]  /*27c0*/  LEA.HI R66, R119, R64, RZ, 0x2 ;  /* 0x0000004077427211 */ /* 0x000fe200078f10ff */
[----:B------:R-:W-:-:S03]  /*27d0*/  IMAD R64, R67, 0x18, R4 ;  /* 0x0000001843407824 */ /* 0x000fc600078e0204 */
[----:B------:R-:W-:Y:S02]  /*27e0*/  SHF.R.S32.HI R67, RZ, 0x2, R66 ;  /* 0x00000002ff437819 */ /* 0x000fe40000011442 */
[C---:B------:R-:W-:Y:S02]  /*27f0*/  IADD3 R64, R113.reuse, R64, RZ ;  /* 0x0000004071407210 */ /* 0x040fe40007ffe0ff */
[----:B------:R-:W-:Y:S01]  /*2800*/  IADD3 R68, R113, R68, RZ ;  /* 0x0000004471447210 */ /* 0x000fe20007ffe0ff */
[----:B0-----:R-:W-:Y:S01]  /*2810*/  FADD.FTZ R119, R65, R62 ;  /* 0x0000003e41777221 */ /* 0x001fe20000010000 */
[--C-:B------:R-:W-:Y:S02]  /*2820*/  IMAD R62, R69, 0x18, R4.reuse ;  /* 0x00000018453e7824 */ /* 0x100fe400078e0204 */
[----:B------:R-:W0:Y:S03]  /*2830*/  LDS.64 R64, [R64] ;  /* 0x0000000040407984 */ /* 0x000e260000000a00 */
[----:B------:R-:W-:Y:S01]  /*2840*/  IADD3 R66, R113, R62, RZ ;  /* 0x0000003e71427210 */ /* 0x000fe20007ffe0ff */
[----:B------:R-:W-:Y:S01]  /*2850*/  IMAD R62, R67, 0x18, R4 ;  /* 0x00000018433e7824 */ /* 0x000fe200078e0204 */
[----:B------:R-:W-:Y:S04]  /*2860*/  LDS.64 R68, [R68] ;  /* 0x0000000044447984 */ /* 0x000fe80000000a00 */
[----:B------:R-:W1:Y:S01]  /*2870*/  LDS.64 R66, [R66] ;  /* 0x0000000042427984 */ /* 0x000e620000000a00 */
[----:B------:R-:W-:Y:S01]  /*2880*/  IADD3 R70, R113, R62, RZ ;  /* 0x0000003e71467210 */ /* 0x000fe20007ffe0ff */
[----:B------:R-:W-:Y:S01]  /*2890*/  FADD.FTZ R62, R117, R63 ;  /* 0x0000003f753e7221 */ /* 0x000fe20000010000 */
[----:B------:R-:W-:-:S04]  /*28a0*/  IADD3 R63, R115, 0x24, RZ ;  /* 0x00000024733f7810 */ /* 0x000fc80007ffe0ff */
[----:B------:R-:W2:Y:S01]  /*28b0*/  LDS.64 R70, [R70] ;  /* 0x0000000046467984 */ /* 0x000ea20000000a00 */
[----:B0-----:R-:W-:Y:S01]  /*28c0*/  FADD.FTZ R62, R62, R65 ;  /* 0x000000413e3e7221 */ /* 0x001fe20000010000 */
[----:B------:R-:W-:-:S03]  /*28d0*/  FADD.FTZ R119, R119, R64 ;  /* 0x0000004077777221 */ /* 0x000fc60000010000 */
[----:B-1----:R-:W-:Y:S01]  /*28e0*/  FADD.FTZ R62, R62, R67 ;  /* 0x000000433e3e7221 */ /* 0x002fe20000010000 */
[----:B------:R-:W-:Y:S01]  /*28f0*/  FADD.FTZ R119, R119, R66 ;  /* 0x0000004277777221 */ /* 0x000fe20000010000 */
[----:B------:R-:W-:Y:S02]  /*2900*/  IADD3 R66, R115, 0x28, RZ ;  /* 0x0000002873427810 */ /* 0x000fe40007ffe0ff */
[----:B------:R-:W-:Y:S01]  /*2910*/  FADD.FTZ R62, R62, R69 ;  /* 0x000000453e3e7221 */ /* 0x000fe20000010000 */
[----:B------:R-:W-:Y:S01]  /*2920*/  FADD.FTZ R65, R119, R68 ;  /* 0x0000004477417221 */ /* 0x000fe20000010000 */
[----:B------:R-:W-:Y:S02]  /*2930*/  SHF.R.S32.HI R67, RZ, 0x1f, R66 ;  /* 0x0000001fff437819 */ /* 0x000fe40000011442 */
[----:B--2---:R-:W-:Y:S01]  /*2940*/  FADD.FTZ R64, R62, R71 ;  /* 0x000000473e407221 */ /* 0x004fe20000010000 */
[----:B------:R-:W-:Y:S01]  /*2950*/  SHF.R.S32.HI R62, RZ, 0x1f, R63 ;  /* 0x0000001fff3e7819 */ /* 0x000fe2000001143f */
[----:B------:R-:W-:Y:S01]  /*2960*/  FADD.FTZ R65, R65, R70 ;  /* 0x0000004641417221 */ /* 0x000fe20000010000 */
[----:B------:R-:W-:-:S02]  /*2970*/  LEA.HI R66, R67, R66, RZ, 0x2 ;  /* 0x0000004243427211 */ /* 0x000fc400078f10ff */
[----:B------:R-:W-:Y:S02]  /*2980*/  LEA.HI R62, R62, R63, RZ, 0x2 ;  /* 0x0000003f3e3e7211 */ /* 0x000fe400078f10ff */
[----:B------:R-:W-:Y:S02]  /*2990*/  IADD3 R67, R115, 0x2c, RZ ;  /* 0x0000002c73437810 */ /* 0x000fe40007ffe0ff */
[----:B------:R-:W-:Y:S02]  /*29a0*/  SHF.R.S32.HI R63, RZ, 0x2, R62 ;  /* 0x00000002ff3f7819 */ /* 0x000fe4000001143e */
[----:B------:R-:W-:-:S03]  /*29b0*/  SHF.R.S32.HI R68, RZ, 0x1f, R67 ;  /* 0x0000001fff447819 */ /* 0x000fc60000011443 */
[----:B------:R-:W-:Y:S01]  /*29c0*/  IMAD R62, R63, 0x18, R4 ;  /* 0x000000183f3e7824 */ /* 0x000fe200078e0204 */
[----:B------:R-:W-:Y:S01]  /*29d0*/  LEA.HI R67, R68, R67, RZ, 0x2 ;  /* 0x0000004344437211 */ /* 0x000fe200078f10ff */
[----:B------:R-:W-:-:S03]  /*29e0*/  VIADD R68, R115, 0x30 ;  /* 0x0000003073447836 */ /* 0x000fc60000000000 */
[----:B------:R-:W-:Y:S02]  /*29f0*/  IADD3 R62, R113, R62, RZ ;  /* 0x0000003e713e7210 */ /* 0x000fe40007ffe0ff */
[----:B------:R-:W-:Y:S02]  /*2a00*/  SHF.R.S32.HI R69, RZ, 0x1f, R68 ;  /* 0x0000001fff457819 */ /* 0x000fe40000011444 */
[----:B------:R-:W-:Y:S02]  /*2a10*/  SHF.R.S32.HI R67, RZ, 0x2, R67 ;  /* 0x00000002ff437819 */ /* 0x000fe40000011443 */
[----:B------:R-:W0:Y:S01]  /*2a20*/  LDS.64 R62, [R62] ;  /* 0x000000003e3e7984 */ /* 0x000e220000000a00 */
[----:B------:R-:W-:Y:S02]  /*2a30*/  LEA.HI R68, R69, R68, RZ, 0x2 ;  /* 0x0000004445447211 */ /* 0x000fe400078f10ff */
[C---:B------:R-:W-:Y:S02]  /*2a40*/  IADD3 R69, R115.reuse, 0x34, RZ ;  /* 0x0000003473457810 */ /* 0x040fe40007ffe0ff */
[----:B------:R-:W-:-:S02]  /*2a50*/  IADD3 R115, R115, 0x38, RZ ;  /* 0x0000003873737810 */ /* 0x000fc40007ffe0ff */
[----:B------:R-:W-:Y:S02]  /*2a60*/  SHF.R.S32.HI R70, RZ, 0x1f, R69 ;  /* 0x0000001fff467819 */ /* 0x000fe40000011445 */
[----:B------:R-:W-:Y:S01]  /*2a70*/  SHF.R.S32.HI R71, RZ, 0x2, R68 ;  /* 0x00000002ff477819 */ /* 0x000fe20000011444 */
[----:B------:R-:W-:Y:S01]  /*2a80*/  IMAD R68, R67, 0x18, R4 ;  /* 0x0000001843447824 */ /* 0x000fe200078e0204 */
[----:B------:R-:W-:Y:S02]  /*2a90*/  LEA.HI R70, R70, R69, RZ, 0x2 ;  /* 0x0000004546467211 */ /* 0x000fe400078f10ff */
[----:B------:R-:W-:-:S04]  /*2aa0*/  SHF.R.S32.HI R69, RZ, 0x1f, R115 ;  /* 0x0000001fff457819 */ /* 0x000fc80000011473 */
[----:B------:R-:W-:Y:S02]  /*2ab0*/  LEA.HI R117, R69, R115, RZ, 0x2 ;  /* 0x0000007345757211 */ /* 0x000fe400078f10ff */
[----:B------:R-:W-:Y:S02]  /*2ac0*/  SHF.R.S32.HI R69, RZ, 0x2, R66 ;  /* 0x00000002ff457819 */ /* 0x000fe40000011442 */
[----:B------:R-:W-:Y:S01]  /*2ad0*/  SHF.R.S32.HI R115, RZ, 0x2, R70 ;  /* 0x00000002ff737819 */ /* 0x000fe20000011446 */
[--C-:B------:R-:W-:Y:S01]  /*2ae0*/  IMAD R70, R71, 0x18, R4.reuse ;  /* 0x0000001847467824 */ /* 0x100fe200078e0204 */
[----:B------:R-:W-:Y:S01]  /*2af0*/  SHF.R.S32.HI R117, RZ, 0x2, R117 ;  /* 0x00000002ff757819 */ /* 0x000fe20000011475 */
[--C-:B------:R-:W-:Y:S02]  /*2b00*/  IMAD R66, R69, 0x18, R4.reuse ;  /* 0x0000001845427824 */ /* 0x100fe400078e0204 */
[--C-:B------:R-:W-:Y:S02]  /*2b10*/  IMAD R115, R115, 0x18, R4.reuse ;  /* 0x0000001873737824 */ /* 0x100fe400078e0204 */
[----:B------:R-:W-:Y:S01]  /*2b20*/  IMAD R67, R117, 0x18, R4 ;  /* 0x0000001875437824 */ /* 0x000fe200078e0204 */
[----:B------:R-:W-:-:S02]  /*2b30*/  IADD3 R119, R113, R66, RZ ;  /* 0x0000004271777210 */ /* 0x000fc40007ffe0ff */
[C---:B------:R-:W-:Y:S02]  /*2b40*/  IADD3 R117, R113.reuse, R68, RZ ;  /* 0x0000004471757210 */ /* 0x040fe40007ffe0ff */
[C---:B------:R-:W-:Y:S02]  /*2b50*/  IADD3 R66, R113.reuse, R70, RZ ;  /* 0x0000004671427210 */ /* 0x040fe40007ffe0ff */
[C---:B------:R-:W-:Y:S02]  /*2b60*/  IADD3 R68, R113.reuse, R115, RZ ;  /* 0x0000007371447210 */ /* 0x040fe40007ffe0ff */
[----:B------:R-:W-:Y:S02]  /*2b70*/  IADD3 R70, R113, R67, RZ ;  /* 0x0000004371467210 */ /* 0x000fe40007ffe0ff */
[----:B------:R-:W-:Y:S01]  /*2b80*/  LDS.64 R66, [R66] ;  /* 0x0000000042427984 */ /* 0x000fe20000000a00 */
[----:B0-----:R-:W-:Y:S01]  /*2b90*/  FADD.FTZ R113, R65, R62 ;  /* 0x0000003e41717221 */ /* 0x001fe20000010000 */
[----:B------:R-:W-:-:S02]  /*2ba0*/  FADD.FTZ R115, R64, R63 ;  /* 0x0000003f40737221 */ /* 0x000fc40000010000 */
[----:B------:R-:W0:Y:S04]  /*2bb0*/  LDS.64 R62, [R119] ;  /* 0x00000000773e7984 */ /* 0x000e280000000a00 */
[----:B------:R-:W1:Y:S04]  /*2bc0*/  LDS.64 R64, [R117] ;  /* 0x0000000075407984 */ /* 0x000e680000000a00 */
[----:B------:R-:W2:Y:S04]  /*2bd0*/  LDS.64 R68, [R68] ;  /* 0x0000000044447984 */ /* 0x000ea80000000a00 */
[----:B------:R-:W3:Y:S01]  /*2be0*/  LDS.64 R70, [R70] ;  /* 0x0000000046467984 */ /* 0x000ee20000000a00 */
[----:B0-----:R-:W-:Y:S01]  /*2bf0*/  FADD.FTZ R113, R113, R62 ;  /* 0x0000003e71717221 */ /* 0x001fe20000010000 */
[----:B------:R-:W-:-:S03]  /*2c00*/  FADD.FTZ R62, R115, R63 ;  /* 0x0000003f733e7221 */ /* 0x000fc60000010000 */
[----:B-1----:R-:W-:Y:S01]  /*2c10*/  FADD.FTZ R113, R113, R64 ;  /* 0x0000004071717221 */ /* 0x002fe20000010000 */
[----:B------:R-:W-:-:S03]  /*2c20*/  FADD.FTZ R62, R62, R65 ;  /* 0x000000413e3e7221 */ /* 0x000fc60000010000 */
[----:B------:R-:W-:Y:S01]  /*2c30*/  FADD.FTZ R113, R113, R66 ;  /* 0x0000004271717221 */ /* 0x000fe20000010000 */
[----:B------:R-:W-:-:S03]  /*2c40*/  FADD.FTZ R62, R62, R67 ;  /* 0x000000433e3e7221 */ /* 0x000fc60000010000 */
[----:B--2---:R-:W-:Y:S01]  /*2c50*/  FADD.FTZ R113, R113, R68 ;  /* 0x0000004471717221 */ /* 0x004fe20000010000 */
[----:B------:R-:W-:-:S03]  /*2c60*/  FADD.FTZ R62, R62, R69 ;  /* 0x000000453e3e7221 */ /* 0x000fc60000010000 */
[----:B---3--:R-:W-:Y:S01]  /*2c70*/  FADD.FTZ R66, R113, R70 ;  /* 0x0000004671427221 */ /* 0x008fe20000010000 */
[----:B------:R-:W-:-:S07]  /*2c80*/  FADD.FTZ R71, R62, R71 ;  /* 0x000000473e477221 */ /* 0x000fce0000010000 */
.L_x_1221:
[----:B------:R-:W-:Y:S05]  /*2c90*/  BSYNC B0 ;  /* 0x0000000000007941 */ /* 0x000fea0003800000 */
.L_x_1220:
[----:B------:R-:W0:Y:S01]  /*2ca0*/  S2R R69, SR_TID.X ;  /* 0x0000000000457919 */ /* 0x000e220000002100 */
[----:B------:R-:W-:Y:S01]  /*2cb0*/  MOV R62, UR4 ;  /* 0x00000004003e7c02 */ /* 0x000fe20008000f00 */
[----:B------:R-:W-:Y:S01]  /*2cc0*/  UISETP.GE.U32.AND UP0, UPT, UR11, UR18, UPT ;  /* 0x000000120b00728c */ /* 0x000fe2000bf06070 */
[----:B------:R-:W1:Y:S03]  /*2cd0*/  SHFL.BFLY PT, R63, R66, 0x1, 0x1f ;  /* 0x0c201f00423f7f89 */ /* 0x000e6600000e0000 */
[----:B------:R-:W-:Y:S01]  /*2ce0*/  UISETP.GE.AND.EX UP0, UPT, UR12, UR9, UPT, UP0 ;  /* 0x000000090c00728c */ /* 0x000fe2000bf06300 */
[----:B------:R-:W2:Y:S01]  /*2cf0*/  SHFL.BFLY PT, R68, R71, 0x1, 0x1f ;  /* 0x0c201f0047447f89 */ /* 0x000ea200000e0000 */
[----:B0-----:R-:W-:-:S13]  /*2d00*/  LOP3.LUT P1, RZ, R69, 0xffffffe1, RZ, 0xc0, !PT ;  /* 0xffffffe145ff7812 */ /* 0x001fda000782c0ff */
[----:B------:R-:W0:Y:S08]  /*2d10*/  @!P1 LDC R67, c[0x0][0x10] ;  /* 0x00000400ff439b82 */ /* 0x000e300000000800 */
[----:B------:R-:W3:Y:S01]  /*2d20*/  @!P1 LDC.64 R64, c[0x0][0x260] ;  /* 0x00009800ff409b82 */ /* 0x000ee20000000a00 */
[----:B0-----:R-:W-:Y:S02]  /*2d30*/  @!P1 IMAD R67, R67, R62, UR8 ;  /* 0x0000000843439e24 */ /* 0x001fe4000f8e023e */
[----:B-1----:R-:W-:Y:S01]  /*2d40*/  FADD.FTZ R62, R63, R66 ;  /* 0x000000423f3e7221 */ /* 0x002fe20000010000 */
[----:B--2---:R-:W-:-:S02]  /*2d50*/  FADD.FTZ R63, R68, R71 ;  /* 0x00000047443f7221 */ /* 0x004fc40000010000 */
[----:B------:R-:W-:-:S04]  /*2d60*/  @!P1 LEA R67, R67, R6, 0xa ;  /* 0x0000000643439211 */ /* 0x000fc800078e50ff */
[----:B------:R-:W-:-:S05]  /*2d70*/  @!P1 SHF.L.U32 R67, R67, 0x1, RZ ;  /* 0x0000000143439819 */ /* 0x000fca00000006ff */
[----:B---3--:R-:W-:-:S05]  /*2d80*/  @!P1 IMAD.WIDE.U32 R64, R67, 0x4, R64 ;  /* 0x0000000443409825 */ /* 0x008fca00078e0040 */
[----:B------:R0:W-:Y:S01]  /*2d90*/  @!P1 STG.E.64 desc[UR14][R64.64], R62 ;  /* 0x0000003e40009986 */ /* 0x0001e2000c101b0e */
[----:B------:R-:W-:-:S13]  /*2da0*/  PLOP3.LUT P1, PT, PT, PT, UP0, 0x80, 0x0 ;  /* 0x000000000000781c */ /* 0x000fda0003f2f008 */
[----:B0-----:R-:W-:Y:S05]  /*2db0*/  @P1 BRA `(.L_x_1222) ;  /* 0x00000000004c1947 */ /* 0x001fea0003800000 */
        /* <DEDUP_REMOVED lines=10> */
.L_x_1224:
[----:B------:R-:W2:Y:S04]  /*2e60*/  LD.E.STRONG.GPU R62, desc[UR14][R124.64] ;  /* 0x0000000e7c3e7980 */ /* 0x000ea8000c10f900 */
[----:B--2---:R-:W-:Y:S01]  /*2e70*/  CCTL.IVALL ;  /* 0x00000000ff00798f */ /* 0x004fe20002000000 */
[----:B------:R-:W-:Y:S05]  /*2e80*/  YIELD ;  /* 0x0000000000007946 */ /* 0x000fea0003800000 */
[----:B-----5:R-:W-:-:S04]  /*2e90*/  LOP3.LUT R62, R62, R63, RZ, 0x3c, !PT ;  /* 0x0000003f3e3e7212 */ /* 0x020fc800078e3cff */
[----:B------:R-:W-:-:S13]  /*2ea0*/  ISETP.GT.AND P1, PT, R62, -0x1, PT ;  /* 0xffffffff3e00780c */ /* 0x000fda0003f24270 */
[----:B------:R-:W-:Y:S05]  /*2eb0*/  @P1 BRA `(.L_x_1224) ;  /* 0xfffffffc00e81947 */ /* 0x000fea000383ffff */
.L_x_1223:
[----:B------:R-:W-:Y:S05]  /*2ec0*/  WARPSYNC.ALL ;  /* 0x0000000000007948 */ /* 0x000fea0003800000 */
[----:B------:R-:W-:Y:S06]  /*2ed0*/  BAR.SYNC.DEFER_BLOCKING 0x0 ;  /* 0x0000000000007b1d */ /* 0x000fec0000010000 */
[----:B------:R-:W-:Y:S05]  /*2ee0*/  BRA `(.L_x_1225) ;  /* 0x0000000000547947 */ /* 0x000fea0003800000 */
.L_x_1222:
[----:B------:R-:W0:Y:S01]  /*2ef0*/  S2R R62, SR_TID.X ;  /* 0x00000000003e7919 */ /* 0x000e220000002100 */
[----:B------:R-:W-:Y:S01]  /*2f00*/  BAR.SYNC.DEFER_BLOCKING 0x0 ;  /* 0x0000000000007b1d */ /* 0x000fe20000010000 */
[----:B0-----:R-:W-:-:S13]  /*2f10*/  ISETP.NE.AND P1, PT, R62, RZ, PT ;  /* 0x000000ff3e00720c */ /* 0x001fda0003f25270 */
[----:B------:R-:W-:Y:S05]  /*2f20*/  @P1 BRA `(.L_x_1226) ;  /* 0x00000000003c1947 */ /* 0x000fea0003800000 */
[----:B------:R-:W-:Y:S01]  /*2f30*/  IMAD.U32 R65, RZ, RZ, UR17 ;  /* 0x00000011ff417e24 */ /* 0x000fe2000f8e00ff */
[----:B------:R-:W-:Y:S02]  /*2f40*/  MOV R62, UR6 ;  /* 0x00000006003e7c02 */ /* 0x000fe40008000f00 */
[----:B------:R-:W-:Y:S01]  /*2f50*/  MOV R63, UR7 ;  /* 0x00000007003f7c02 */ /* 0x000fe20008000f00 */
[----:B------:R-:W-:Y:S06]  /*2f60*/  MEMBAR.ALL.GPU ;  /* 0x0000000000007992 */ /* 0x000fec000000a000 */
[----:B------:R-:W-:-:S00]  /*2f70*/  ERRBAR ;  /* 0x00000000000079ab */ /* 0x000fc00000000000 */
[----:B------:R-:W-:Y:S06]  /*2f80*/  CGAERRBAR ;  /* 0x00000000000075ab */ /* 0x000fec0000000000 */
[----:B------:R0:W5:Y:S02]  /*2f90*/  ATOM.E.ADD.STRONG.GPU PT, R64, desc[UR14][R62.64], R65 ;  /* 0x000000413e40798a */ /* 0x00016400081ee1ce */
.L_x_1227:
        /* <DEDUP_REMOVED lines=8> */
.L_x_1226:
[----:B------:R-:W-:Y:S05]  /*3020*/  WARPSYNC.ALL ;  /* 0x0000000000007948 */ /* 0x000fea0003800000 */
[----:B------:R-:W-:Y:S06]  /*3030*/  BAR.SYNC.DEFER_BLOCKING 0x0 ;  /* 0x0000000000007b1d */ /* 0x000fec0000010000 */
.L_x_1225:
[----:B------:R-:W1:Y:S01]  /*3040*/  S2R R70, SR_TID.X ;  /* 0x0000000000467919 */ /* 0x000e620000002100 */
[----:B------:R-:W-:Y:S01]  /*3050*/  BSSY B0, `(.L_x_1228) ;  /* 0x0000021000007945 */ /* 0x000fe20003800000 */
[----:B------:R-:W-:Y:S02]  /*3060*/  CS2R R62, SRZ ;  /* 0x00000000003e7805 */ /* 0x000fe4000001ff00 */
[----:B-1----:R-:W-:-:S13]  /*3070*/  ISETP.GT.U32.AND P1, PT, R70, 0xff, PT ;  /* 0x000000ff4600780c */ /* 0x002fda0003f24070 */
[----:B------:R-:W-:Y:S05]  /*3080*/  @P1 BRA `(.L_x_1229) ;  /* 0x0000000000741947 */ /* 0x000fea0003800000 */
[----:B------:R-:W-:Y:S01]  /*3090*/  ULDC UR5, c[0x0][0x10] ;  /* 0x0000040000057ab9 */ /* 0x000fe20000000800 */
[----:B------:R-:W1:Y:S01]  /*30a0*/  LDC.64 R68, c[0x0][0x260] ;  /* 0x00009800ff447b82 */ /* 0x000e620000000a00 */
[----:B------:R-:W-:Y:S01]  /*30b0*/  UIMAD UR5, UR5, UR4, UR8 ;  /* 0x00000004050572a4 */ /* 0x000fe2000f8e0208 */
[----:B------:R-:W-:-:S04]  /*30c0*/  SHF.L.U32 R62, R70, 0x2, RZ ;  /* 0x00000002463e7819 */ /* 0x000fc800000006ff */
[----:B------:R-:W-:Y:S02]  /*30d0*/  LOP3.LUT R62, R62, 0x7fffffc0, RZ, 0xc0, !PT ;  /* 0x7fffffc03e3e7812 */ /* 0x000fe400078ec0ff */
[----:B------:R-:W-:-:S04]  /*30e0*/  MOV R63, UR5 ;  /* 0x00000005003f7c02 */ /* 0x000fc80008000f00 */
[----:B------:R-:W-:Y:S02]  /*30f0*/  LEA R62, R63, R62, 0xa ;  /* 0x0000003e3f3e7211 */ /* 0x000fe400078e50ff */
[----:B------:R-:W-:-:S04]  /*3100*/  LOP3.LUT R63, R70, 0xf, RZ, 0xc0, !PT ;  /* 0x0000000f463f7812 */ /* 0x000fc800078ec0ff */
[----:B------:R-:W-:-:S04]  /*3110*/  IADD3 R62, R62, R63, RZ ;  /* 0x0000003f3e3e7210 */ /* 0x000fc80007ffe0ff */
[----:B------:R-:W-:-:S04]  /*3120*/  SHF.L.U32 R67, R62, 0x1, RZ ;  /* 0x000000013e437819 */ /* 0x000fc800000006ff */
[C---:B------:R-:W-:Y:S01]  /*3130*/  IADD3 R65, R67.reuse, 0x20, RZ ;  /* 0x0000002043417810 */ /* 0x040fe20007ffe0ff */
[C---:B-1----:R-:W-:Y:S01]  /*3140*/  IMAD.WIDE.U32 R62, R67.reuse, 0x4, R68 ;  /* 0x00000004433e7825 */ /* 0x042fe200078e0044 */
[----:B------:R-:W-:-:S03]  /*3150*/  IADD3 R71, R67, 0x40, RZ ;  /* 0x0000004043477810 */ /* 0x000fc60007ffe0ff */
[--C-:B------:R-:W-:Y:S02]  /*3160*/  IMAD.WIDE.U32 R64, R65, 0x4, R68.reuse ;  /* 0x0000000441407825 */ /* 0x100fe400078e0044 */
[----:B------:R-:W2:Y:S02]  /*3170*/  LDG.E.64 R62, desc[UR14][R62.64] ;  /* 0x0000000e3e3e7981 */ /* 0x000ea4000c1e1b00 */
        /* <DEDUP_REMOVED lines=14> */
.L_x_1229:
[----:B------:R-:W-:Y:S05]  /*3260*/  BSYNC B0 ;  /* 0x0000000000007941 */ /* 0x000fea0003800000 */
.L_x_1228:
        /* <DEDUP_REMOVED lines=23> */
[----:B------:R-:W-:Y:S01]  /*33e0*/  LOP3.LUT R64, R0, 0x7ffffff8, RZ, 0xc0, !PT ;  /* 0x7ffffff800407812 */ /* 0x000fe200078ec0ff */
[----:B------:R-:W-:Y:S02]  /*33f0*/  FMUL.FTZ R62, R70, 1.6276042515528388321e-05 ;  /* 0x37888889463e7820 */ /* 0x000fe40000410000 */
[----:B-1----:R-:W-:-:S09]  /*3400*/  ULEA UR5, UR16, UR5, 0x18 ;  /* 0x0000000510057291 */ /* 0x002fd2000f8ec03f */
[----:B------:R1:W-:Y:S03]  /*3410*/  STS.64 [R64+UR5], R62 ;  /* 0x0000003e40007988 */ /* 0x0003e60008000a05 */
.L_x_1231:
[----:B------:R-:W-:Y:S05]  /*3420*/  BSYNC B0 ;  /* 0x0000000000007941 */ /* 0x000fea0003800000 */
.L_x_1230:
[----:B------:R-:W2:Y:S08]  /*3430*/  S2UR UR16, SR_CgaCtaId ;  /* 0x00000000001079c3 */ /* 0x000eb00000008800 */
[----:B------:R-:W-:Y:S01]  /*3440*/  BAR.SYNC.DEFER_BLOCKING 0x0 ;  /* 0x0000000000007b1d */ /* 0x000fe20000010000 */
[----:B------:R-:W-:Y:S02]  /*3450*/  USHF.L.U32 UR5, UR10, 0x4, URZ ;  /* 0x000000040a057899 */ /* 0x000fe4000800063f */
[----:B------:R-:W-:-:S02]  /*3460*/  ULOP3.LUT UR4, UR4, 0x1, URZ, 0x3c, !UPT ;  /* 0x0000000104047892 */ /* 0x000fc4000f8e3c3f */
[----:B------:R-:W-:Y:S01]  /*3470*/  ULOP3.LUT UR5, UR5, 0x10, URZ, 0xc0, !UPT ;  /* 0x0000001005057892 */ /* 0x000fe2000f8ec03f */
[----:B------:R-:W-:Y:S01]  /*3480*/  UMOV UR10, 0x400 ;  /* 0x00000400000a7882 */ /* 0x000fe20000000000 */
[----:B------:R-:W-:Y:S01]  /*3490*/  ULDC.64 UR22, c[0x0][0x210] ;  /* 0x0000840000167ab9 */ /* 0x000fe20000000a00 */
[----:B------:R-:W-:-:S03]  /*34a0*/  UIADD3 UR10, UR10, 0x5280, URZ ;  /* 0x000052800a0a7890 */ /* 0x000fc6000fffe03f */
[----:B------:R-:W-:Y:S01]  /*34b0*/  IADD3 R16, R16, -UR5, RZ ;  /* 0x8000000510107c10 */ /* 0x000fe2000fffe0ff */
[----:B------:R-:W-:Y:S01]  /*34c0*/  UMOV UR5, UR12 ;  /* 0x0000000c00057c82 */ /* 0x000fe20008000000 */
[----:B--2---:R-:W-:-:S06]  /*34d0*/  ULEA UR10, UR16, UR10, 0x18 ;  /* 0x0000000a100a7291 */ /* 0x004fcc000f8ec03f */
[----:B-1----:R-:W-:Y:S01]  /*34e0*/  LEA R62, R16, UR10, 0x3 ;  /* 0x0000000a103e7c11 */ /* 0x002fe2000f8e18ff */
[----:B------:R-:W-:-:S05]  /*34f0*/  UMOV UR10, UR11 ;  /* 0x0000000b000a7c82 */ /* 0x000fca0008000000 */
[----:B------:R-:W1:Y:S02]  /*3500*/  LDS.64 R62, [R62] ;  /* 0x000000003e3e7984 */ /* 0x000e640000000a00 */
[--C-:B-1----:R-:W-:Y:S01]  /*3510*/  FFMA.FTZ R16, R3, R35, -R62.reuse ;  /* 0x0000002303107223 */ /* 0x102fe2000001083e */
[--C-:B------:R-:W-:Y:S01]  /*3520*/  FFMA.FTZ R34, R34, R37, -R62.reuse ;  /* 0x0000002522227223 */ /* 0x100fe2000001083e */
[--C-:B------:R-:W-:Y:S01]  /*3530*/  FFMA.FTZ R36, R36, R41, -R62.reuse ;  /* 0x0000002924247223 */ /* 0x100fe2000001083e */
[--C-:B------:R-:W-:Y:S01]  /*3540*/  FFMA.FTZ R38, R38, R43, -R62.reuse ;  /* 0x0000002b26267223 */ /* 0x100fe2000001083e */
[----:B------:R-:W-:Y:S01]  /*3550*/  FFMA.FTZ R3, R35, R42, -R62 ;  /* 0x0000002a23037223 */ /* 0x000fe2000001083e */
[-C--:B------:R-:W-:Y:S01]  /*3560*/  FFMA.FTZ R16, R5, -R63.reuse, R16 ;  /* 0x8000003f05107223 */ /* 0x080fe20000010010 */
[-C--:B------:R-:W-:Y:S01]  /*3570*/  FFMA.FTZ R34, R39, -R63.reuse, R34 ;  /* 0x8000003f27227223 */ /* 0x080fe20000010022 */
[-C--:B------:R-:W-:Y:S01]  /*3580*/  FFMA.FTZ R36, R45, -R63.reuse, R36 ;  /* 0x8000003f2d247223 */ /* 0x080fe20000010024 */
[----:B------:R-:W-:Y:S01]  /*3590*/  FFMA.FTZ R38, R47, -R63, R38 ;  /* 0x8000003f2f267223 */ /* 0x000fe20000010026 */
        /* <DEDUP_REMOVED lines=24> */
[----:B------:R-:W-:Y:S01]  /*3720*/  FFMA.FTZ R44, R44, -R63, R3 ;  /* 0x8000003f2c2c7223 */ /* 0x000fe20000010003 */
[--C-:B------:R-:W-:Y:S01]  /*3730*/  FFMA.FTZ R35, R35, R77, -R62.reuse ;  /* 0x0000004d23237223 */ /* 0x100fe2000001083e */
[--C-:B------:R-:W-:Y:S01]  /*3740*/  FFMA.FTZ R41, R41, R80, -R62.reuse ;  /* 0x0000005029297223 */ /* 0x100fe2000001083e */
[----:B------:R-:W-:Y:S01]  /*3750*/  FFMA.FTZ R43, R43, R83, -R62 ;  /* 0x000000532b2b7223 */ /* 0x000fe2000001083e */
[C---:B------:R-:W-:Y:S01]  /*3760*/  FMUL.FTZ R3, R33.reuse, R16 ;  /* 0x0000001021037220 */ /* 0x040fe20000410000 */
[C---:B------:R-:W-:Y:S01]  /*3770*/  FMUL.FTZ R34, R33.reuse, R34 ;  /* 0x0000002221227220 */ /* 0x040fe20000410000 */
[C---:B------:R-:W-:Y:S01]  /*3780*/  FMUL.FTZ R36, R33.reuse, R36 ;  /* 0x0000002421247220 */ /* 0x040fe20000410000 */
[----:B------:R-:W-:Y:S01]  /*3790*/  FMUL.FTZ R5, R33, R38 ;  /* 0x0000002621057220 */ /* 0x000fe20000410000 */
[-C--:B------:R-:W-:Y:S01]  /*37a0*/  FFMA.FTZ R46, R46, -R63.reuse, R65 ;  /* 0x8000003f2e2e7223 */ /* 0x080fe20000010041 */
        /* <DEDUP_REMOVED lines=25> */
[----:B------:R-:W-:Y:S01]  /*3940*/  FFMA.FTZ R122, R122, -R63, R43 ;  /* 0x8000003f7a7a7223 */ /* 0x000fe2000001002b */
[----:B------:R-:W-:Y:S01]  /*3950*/  IADD3 R16, P1, R17, UR22, RZ ;  /* 0x0000001611107c10 */ /* 0x000fe2000ff3e0ff */
[C---:B------:R-:W-:Y:S01]  /*3960*/  FMUL.FTZ R44, R33.reuse, R44 ;  /* 0x0000002c212c7220 */ /* 0x040fe20000410000 */
[----:B------:R-:W-:Y:S01]  /*3970*/  F2FP.F16.F32.PACK_AB R35, R34, R3 ;  /* 0x000000032223723e */ /* 0x000fe200000000ff */
[----:B------:R-:W-:Y:S01]  /*3980*/  FMUL.FTZ R37, R33, R46 ;  /* 0x0000002e21257220 */ /* 0x000fe20000410000 */
[----:B------:R-:W-:Y:S01]  /*3990*/  F2FP.F16.F32.PACK_AB R36, R5, R36 ;  /* 0x000000240524723e */ /* 0x000fe200000000ff */
        /* <DEDUP_REMOVED lines=26> */
[----:B------:R-:W-:-:S02]  /*3b40*/  IADD3.X R17, R18, UR23, RZ, P1, !PT ;  /* 0x0000001712117c10 */ /* 0x000fc40008ffe4ff */
[----:B------:R-:W-:Y:S02]  /*3b50*/  PRMT R38, R35, 0x7632, R38 ;  /* 0x0000763223267816 */ /* 0x000fe40000000026 */
[----:B------:R-:W-:Y:S01]  /*3b60*/  PRMT R33, R36, 0x7632, R33 ;  /* 0x0000763224217816 */ /* 0x000fe20000000021 */
[----:B------:R-:W-:Y:S01]  /*3b70*/  STG.E.U16 desc[UR14][R16.64], R35 ;  /* 0x0000002310007986 */ /* 0x000fe2000c10150e */
[----:B------:R-:W-:Y:S02]  /*3b80*/  IADD3 R18, P1, R19, UR22, RZ ;  /* 0x0000001613127c10 */ /* 0x000fe4000ff3e0ff */
[----:B------:R-:W-:Y:S01]  /*3b90*/  F2FP.F16.F32.PACK_AB R44, R37, R44 ;  /* 0x0000002c252c723e */ /* 0x000fe200000000ff */
[----:B------:R-:W-:Y:S01]  /*3ba0*/  STG.E.U16 desc[UR14][R16.64+0x2], R38 ;  /* 0x0000022610007986 */ /* 0x000fe2000c10150e */
[----:B------:R-:W-:Y:S02]  /*3bb0*/  F2FP.F16.F32.PACK_AB R56, R39, R56 ;  /* 0x000000382738723e */ /* 0x000fe400000000ff */
[----:B------:R-:W-:Y:S01]  /*3bc0*/  IADD3.X R19, R20, UR23, RZ, P1, !PT ;  /* 0x0000001714137c10 */ /* 0x000fe20008ffe4ff */
[----:B------:R-:W-:Y:S01]  /*3bd0*/  STG.E.U16 desc[UR14][R16.64+0x4], R36 ;  /* 0x0000042410007986 */ /* 0x000fe2000c10150e */
[----:B------:R-:W-:-:S02]  /*3be0*/  PRMT R37, R44, 0x7632, R37 ;  /* 0x000076322c257816 */ /* 0x000fc40000000025 */
[----:B------:R-:W-:Y:S01]  /*3bf0*/  IADD3 R20, P1, R21, UR22, RZ ;  /* 0x0000001615147c10 */ /* 0x000fe2000ff3e0ff */
[----:B------:R1:W-:Y:S01]  /*3c00*/  STG.E.U16 desc[UR14][R16.64+0x6], R33 ;  /* 0x0000062110007986 */ /* 0x0003e2000c10150e */
[----:B------:R-:W-:Y:S02]  /*3c10*/  F2FP.F16.F32.PACK_AB R60, R41, R60 ;  /* 0x0000003c293c723e */ /* 0x000fe400000000ff */
[----:B------:R-:W-:Y:S01]  /*3c20*/  F2FP.F16.F32.PACK_AB R86, R43, R86 ;  /* 0x000000562b56723e */ /* 0x000fe200000000ff */
[----:B------:R-:W-:Y:S01]  /*3c30*/  STG.E.U16 desc[UR14][R18.64], R44 ;  /* 0x0000002c12007986 */ /* 0x000fe2000c10150e */
[----:B------:R-:W-:Y:S02]  /*3c40*/  IADD3.X R21, R22, UR23, RZ, P1, !PT ;  /* 0x0000001716157c10 */ /* 0x000fe40008ffe4ff */
[----:B------:R-:W-:Y:S01]  /*3c50*/  PRMT R22, R60, 0x7632, R22 ;  /* 0x000076323c167816 */ /* 0x000fe20000000016 */
[----:B------:R-:W-:Y:S01]  /*3c60*/  STG.E.U16 desc[UR14][R18.64+0x2], R37 ;  /* 0x0000022512007986 */ /* 0x000fe2000c10150e */
[----:B------:R-:W-:-:S02]  /*3c70*/  F2FP.F16.F32.PACK_AB R92, R45, R92 ;  /* 0x0000005c2d5c723e */ /* 0x000fc400000000ff */
[----:B------:R-:W-:Y:S01]  /*3c80*/  F2FP.F16.F32.PACK_AB R96, R47, R96 ;  /* 0x000000602f60723e */ /* 0x000fe200000000ff */
[----:B------:R-:W-:Y:S01]  /*3c90*/  STG.E.U16 desc[UR14][R18.64+0x4], R56 ;  /* 0x0000043812007986 */ /* 0x000fe2000c10150e */
[----:B-1----:R-:W-:Y:S02]  /*3ca0*/  PRMT R17, R56, 0x7632, R17 ;  /* 0x0000763238117816 */ /* 0x002fe40000000011 */
[----:B------:R-:W-:Y:S02]  /*3cb0*/  IADD3 R16, P1, R23, UR22, RZ ;  /* 0x0000001617107c10 */ /* 0x000fe4000ff3e0ff */
[----:B------:R-:W-:Y:S01]  /*3cc0*/  PRMT R23, R92, 0x7632, R23 ;  /* 0x000076325c177816 */ /* 0x000fe20000000017 */
[----:B------:R1:W-:Y:S01]  /*3cd0*/  STG.E.U16 desc[UR14][R18.64+0x6], R17 ;  /* 0x0000061112007986 */ /* 0x0003e2000c10150e */
[----:B------:R-:W-:Y:S02]  /*3ce0*/  F2FP.F16.F32.PACK_AB R100, R57, R100 ;  /* 0x000000643964723e */ /* 0x000fe400000000ff */
[----:B------:R-:W-:Y:S01]  /*3cf0*/  F2FP.F16.F32.PACK_AB R102, R59, R102 ;  /* 0x000000663b66723e */ /* 0x000fe200000000ff */
[----:B------:R-:W-:Y:S01]  /*3d00*/  STG.E.U16 desc[UR14][R20.64], R60 ;  /* 0x0000003c14007986 */ /* 0x000fe2000c10150e */
[----:B------:R-:W-:-:S02]  /*3d10*/  F2FP.F16.F32.PACK_AB R106, R61, R106 ;  /* 0x0000006a3d6a723e */ /* 0x000fc400000000ff */
[----:B------:R-:W-:Y:S01]  /*3d20*/  F2FP.F16.F32.PACK_AB R74, R63, R74 ;  /* 0x0000004a3f4a723e */ /* 0x000fe200000000ff */
[----:B------:R2:W-:Y:S01]  /*3d30*/  STG.E.U16 desc[UR14][R20.64+0x2], R22 ;  /* 0x0000021614007986 */ /* 0x0005e2000c10150e */
[----:B------:R-:W-:Y:S02]  /*3d40*/  F2FP.F16.F32.PACK_AB R112, R65, R112 ;  /* 0x000000704170723e */ /* 0x000fe400000000ff */
[----:B------:R-:W-:Y:S01]  /*3d50*/  F2FP.F16.F32.PACK_AB R78, R67, R78 ;  /* 0x0000004e434e723e */ /* 0x000fe200000000ff */
[----:B------:R-:W-:Y:S01]  /*3d60*/  STG.E.U16 desc[UR14][R20.64+0x4], R86 ;  /* 0x0000045614007986 */ /* 0x000fe2000c10150e */
[----:B-1----:R-:W-:Y:S02]  /*3d70*/  PRMT R19, R86, 0x7632, R19 ;  /* 0x0000763256137816 */ /* 0x002fe40000000013 */
[----:B------:R-:W-:Y:S02]  /*3d80*/  IADD3.X R17, R24, UR23, RZ, P1, !PT ;  /* 0x0000001718117c10 */ /* 0x000fe40008ffe4ff */
[----:B------:R-:W-:Y:S01]  /*3d90*/  IADD3 R18, P1, R25, UR22, RZ ;  /* 0x0000001619127c10 */ /* 0x000fe2000ff3e0ff */
[----:B------:R1:W-:Y:S01]  /*3da0*/  STG.E.U16 desc[UR14][R20.64+0x6], R19 ;  /* 0x0000061314007986 */ /* 0x0003e2000c10150e */
[----:B------:R-:W-:-:S02]  /*3db0*/  F2FP.F16.F32.PACK_AB R3, R34, R3 ;  /* 0x000000032203723e */ /* 0x000fc400000000ff */
[----:B--2---:R-:W-:Y:S01]  /*3dc0*/  PRMT R22, R100, 0x7632, R22 ;  /* 0x0000763264167816 */ /* 0x004fe20000000016 */
[----:B------:R-:W-:Y:S01]  /*3dd0*/  STG.E.U16 desc[UR14][R16.64], R92 ;  /* 0x0000005c10007986 */ /* 0x000fe2000c10150e */
[----:B------:R-:W-:-:S03]  /*3de0*/  F2FP.F16.F32.PACK_AB R5, R122, R5 ;  /* 0x000000057a05723e */ /* 0x000fc600000000ff */
[----:B------:R2:W-:Y:S01]  /*3df0*/  STG.E.U16 desc[UR14][R16.64+0x2], R23 ;  /* 0x0000021710007986 */ /* 0x0005e2000c10150e */
[----:B-1----:R-:W-:-:S03]  /*3e00*/  PRMT R21, R96, 0x7632, R21 ;  /* 0x0000763260157816 */ /* 0x002fc60000000015 */
[----:B------:R-:W-:Y:S01]  /*3e10*/  STG.E.U16 desc[UR14][R16.64+0x4], R96 ;  /* 0x0000046010007986 */ /* 0x000fe2000c10150e */
[----:B------:R-:W-:Y:S02]  /*3e20*/  IADD3.X R19, R26, UR23, RZ, P1, !PT ;  /* 0x000000171a137c10 */ /* 0x000fe40008ffe4ff */
[----:B------:R-:W-:Y:S01]  /*3e30*/  IADD3 R20, P1, R27, UR22, RZ ;  /* 0x000000161b147c10 */ /* 0x000fe2000ff3e0ff */
[----:B------:R1:W-:Y:S01]  /*3e40*/  STG.E.U16 desc[UR14][R16.64+0x6], R21 ;  /* 0x0000061510007986 */ /* 0x0003e2000c10150e */
[----:B--2---:R-:W-:-:S03]  /*3e50*/  PRMT R23, R106, 0x7632, R23 ;  /* 0x000076326a177816 */ /* 0x004fc60000000017 */
[----:B------:R-:W-:Y:S04]  /*3e60*/  STG.E.U16 desc[UR14][R18.64], R100 ;  /* 0x0000006412007986 */ /* 0x000fe8000c10150e */
        /* <DEDUP_REMOVED lines=8> */
[----:B------:R-:W-:Y:S01]  /*3ef0*/  STG.E.U16 desc[UR14][R20.64+0x2], R23 ;  /* 0x0000021714007986 */ /* 0x000fe2000c10150e */
[----:B-1----:R-:W-:-:S03]  /*3f00*/  PRMT R19, R74, 0x7632, R19 ;  /* 0x000076324a137816 */ /* 0x002fc60000000013 */
[----:B------:R-:W-:Y:S01]  /*3f10*/  STG.E.U16 desc[UR14][R20.64+0x4], R74 ;  /* 0x0000044a14007986 */ /* 0x000fe2000c10150e */
[----:B------:R-:W-:Y:S02]  /*3f20*/  IADD3.X R17, R30, UR23, RZ, P1, !PT ;  /* 0x000000171e117c10 */ /* 0x000fe40008ffe4ff */
[----:B------:R-:W-:Y:S01]  /*3f30*/  IADD3 R18, P1, R31, UR22, RZ ;  /* 0x000000161f127c10 */ /* 0x000fe2000ff3e0ff */
[----:B------:R1:W-:Y:S04]  /*3f40*/  STG.E.U16 desc[UR14][R20.64+0x6], R19 ;  /* 0x0000061314007986 */ /* 0x0003e8000c10150e */
[----:B------:R-:W-:Y:S04]  /*3f50*/  STG.E.U16 desc[UR14][R16.64], R112 ;  /* 0x0000007010007986 */ /* 0x000fe8000c10150e */
[----:B------:R-:W-:Y:S01]  /*3f60*/  STG.E.U16 desc[UR14][R16.64+0x4], R78 ;  /* 0x0000044e10007986 */ /* 0x000fe2000c10150e */
[----:B-1----:R-:W-:-:S03]  /*3f70*/  PRMT R21, R112, 0x7632, R21 ;  /* 0x0000763270157816 */ /* 0x002fc60000000015 */
[----:B------:R-:W-:Y:S01]  /*3f80*/  STG.E.U16 desc[UR14][R16.64+0x6], R22 ;  /* 0x0000061610007986 */ /* 0x000fe2000c10150e */
[----:B------:R-:W-:Y:S02]  /*3f90*/  IADD3.X R19, R32, UR23, RZ, P1, !PT ;  /* 0x0000001720137c10 */ /* 0x000fe40008ffe4ff */
[----:B------:R-:W-:Y:S01]  /*3fa0*/  PRMT R20, R5, 0x7632, R20 ;  /* 0x0000763205147816 */ /* 0x000fe20000000014 */
[----:B------:R1:W-:Y:S04]  /*3fb0*/  STG.E.U16 desc[UR14][R16.64+0x2], R21 ;  /* 0x0000021510007986 */ /* 0x0003e8000c10150e */
[----:B------:R2:W-:Y:S04]  /*3fc0*/  STG.E.U16 desc[UR14][R18.64], R3 ;  /* 0x0000000312007986 */ /* 0x0005e8000c10150e */
[----:B------:R2:W-:Y:S01]  /*3fd0*/  STG.E.U16 desc[UR14][R18.64+0x4], R5 ;  /* 0x0000040512007986 */ /* 0x0005e2000c10150e */
[----:B-1----:R-:W-:-:S03]  /*3fe0*/  PRMT R17, R3, 0x7632, R17 ;  /* 0x0000763203117816 */ /* 0x002fc60000000011 */
[----:B------:R2:W-:Y:S04]  /*3ff0*/  STG.E.U16 desc[UR14][R18.64+0x6], R20 ;  /* 0x0000061412007986 */ /* 0x0005e8000c10150e */
[----:B------:R2:W-:Y:S01]  /*4000*/  STG.E.U16 desc[UR14][R18.64+0x2], R17 ;  /* 0x0000021112007986 */ /* 0x0005e2000c10150e */
[----:B------:R-:W-:Y:S05]  /*4010*/  @!P0 BRA `(.L_x_1232) ;  /* 0xffffffc4009c8947 */ /* 0x000fea000383ffff */
.L_x_1218:
        /* <DEDUP_REMOVED lines=44> */
[----:B------:R-:W-:Y:S01]  /*42e0*/  IADD3 RZ, P1, R9, R10, RZ ;  /* 0x0000000a09ff7210 */ /* 0x000fe20007f3e0ff */
[----:B------:R-:W-:Y:S01]  /*42f0*/  VIADD R9, R5, 0x3c ;  /* 0x0000003c05097836 */ /* 0x000fe20000000000 */
        /* <DEDUP_REMOVED lines=8> */
[----:B------:R-:W-:Y:S02]  /*4380*/  ISETP.LT.AND.EX P0, PT, R21, RZ, PT, P0 ;  /* 0x000000ff1500720c */ /* 0x000fe40003f01300 */
[----:B------:R-:W-:Y:S02]  /*4390*/  SHF.R.U64 R24, R16, 0x3, R17 ;  /* 0x0000000310187819 */ /* 0x000fe40000001211 */
[----:B------:R-:W-:Y:S02]  /*43a0*/  IADD3 R18, R12, UR6, RZ ;  /* 0x000000060c127c10 */ /* 0x000fe4000fffe0ff */
[-C--:B------:R-:W-:Y:S02]  /*43b0*/  LOP3.LUT R13, R6, R10.reuse, RZ, 0x3c, !PT ;  /* 0x0000000a060d7212 */ /* 0x080fe400078e3cff */
[----:B------:R-:W-:-:S02]  /*43c0*/  LOP3.LUT R11, R5, R10, RZ, 0x3c, !PT ;  /* 0x0000000a050b7212 */ /* 0x000fc400078e3cff */
[----:B------:R-:W-:Y:S02]  /*43d0*/  LOP3.LUT R19, R9, R10, RZ, 0x3c, !PT ;  /* 0x0000000a09137212 */ /* 0x000fe400078e3cff */
[----:B------:R-:W-:Y:S02]  /*43e0*/  SEL R23, R20, 0x1, P0 ;  /* 0x0000000114177807 */ /* 0x000fe40000000000 */
[----:B------:R-:W-:Y:S02]  /*43f0*/  SEL R26, R21, RZ, P0 ;  /* 0x000000ff151a7207 */ /* 0x000fe40000000000 */
[----:B------:R-:W-:Y:S02]  /*4400*/  LEA.HI R22, R15, 0x1, RZ, 0x1c ;  /* 0x000000010f167811 */ /* 0x000fe400078fe0ff */
[C---:B------:R-:W-:Y:S02]  /*4410*/  IADD3 R16, P0, R2.reuse, 0xf, RZ ;  /* 0x0000000f02107810 */ /* 0x040fe40007f1e0ff */
[----:B------:R-:W-:-:S02]  /*4420*/  IADD3 R17, P1, R2, 0x1e, RZ ;  /* 0x0000001e02117810 */ /* 0x000fc40007f3e0ff */
[----:B------:R-:W-:Y:S02]  /*4430*/  IADD3 R49, P2, R2, 0x2d, RZ ;  /* 0x0000002d02317810 */ /* 0x000fe40007f5e0ff */
[----:B------:R-:W-:Y:S02]  /*4440*/  IADD3 R24, R24, 0x1, RZ ;  /* 0x0000000118187810 */ /* 0x000fe40007ffe0ff */
[-C--:B------:R-:W-:Y:S02]  /*4450*/  LEA R12, R13, R18.reuse, 0x2 ;  /* 0x000000120d0c7211 */ /* 0x080fe400078e10ff */
[-C--:B------:R-:W-:Y:S02]  /*4460*/  LEA R11, R11, R18.reuse, 0x2 ;  /* 0x000000120b0b7211 */ /* 0x080fe400078e10ff */
[----:B------:R-:W-:Y:S02]  /*4470*/  LEA R13, R19, R18, 0x2 ;  /* 0x00000012130d7211 */ /* 0x000fe400078e10ff */
[----:B------:R-:W-:-:S02]  /*4480*/  SHF.L.U64.HI R21, R23, 0x6, R26 ;  /* 0x0000000617157819 */ /* 0x000fc4000001021a */
[----:B------:R-:W-:Y:S02]  /*4490*/  MOV R14, UR11 ;  /* 0x0000000b000e7c02 */ /* 0x000fe40008000f00 */
[C---:B------:R-:W-:Y:S02]  /*44a0*/  LOP3.LUT R15, R0.reuse, 0x1f, RZ, 0xc0, !PT ;  /* 0x0000001f000f7812 */ /* 0x040fe400078ec0ff */
[----:B------:R-:W-:Y:S02]  /*44b0*/  LOP3.LUT R47, R0, 0xf, RZ, 0xc0, !PT ;  /* 0x0000000f002f7812 */ /* 0x000fe400078ec0ff */
[----:B------:R-:W-:Y:S02]  /*44c0*/  IADD3 R18, R5, 0x5a, RZ ;  /* 0x0000005a05127810 */ /* 0x000fe40007ffe0ff */
[----:B------:R-:W-:Y:S02]  /*44d0*/  IADD3.X R19, RZ, RZ, RZ, P0, !PT ;  /* 0x000000ffff137210 */ /* 0x000fe400007fe4ff */
[----:B------:R-:W-:-:S02]  /*44e0*/  IADD3.X R20, RZ, RZ, RZ, P1, !PT ;  /* 0x000000ffff147210 */ /* 0x000fc40000ffe4ff */
[----:B------:R-:W-:Y:S02]  /*44f0*/  IADD3.X R53, RZ, RZ, RZ, P2, !PT ;  /* 0x000000ffff357210 */ /* 0x000fe400017fe4ff */
[----:B------:R-:W-:Y:S02]  /*4500*/  SHF.L.U32 R23, R23, 0x6, RZ ;  /* 0x0000000617177819 */ /* 0x000fe400000006ff */
[----:B------:R-:W-:Y:S02]  /*4510*/  LOP3.LUT R22, R22, 0x3, RZ, 0xc0, !PT ;  /* 0x0000000316167812 */ /* 0x000fe400078ec0ff */
[----:B------:R-:W-:-:S07]  /*4520*/  LOP3.LUT R24, R24, 0x3, RZ, 0xc0, !PT ;  /* 0x0000000318187812 */ /* 0x000fce00078ec0ff */
.L_x_1249:
[----:B------:R-:W-:Y:S01]  /*4530*/  ISETP.GT.U32.AND P0, PT, R23, R2, PT ;  /* 0x000000021700720c */ /* 0x000fe20003f04070 */
[----:B------:R-:W-:Y:S01]  /*4540*/  BSSY B0, `(.L_x_1233) ;  /* 0x00000a7000007945 */ /* 0x000fe20003800000 */
[----:B0-----:R-:W-:Y:S01]  /*4550*/  HFMA2.MMA R52, -RZ, RZ, 0, 0 ;  /* 0x00000000ff347435 */ /* 0x001fe200000001ff */
[----:B--2-4-:R-:W-:Y:S01]  /*4560*/  IMAD.MOV.U32 R25, RZ, RZ, RZ ;  /* 0x000000ffff197224 */ /* 0x014fe200078e00ff */
        /* <DEDUP_REMOVED lines=38> */
.L_x_1236:
[----:B------:R-:W-:Y:S05]  /*47d0*/  BSYNC B1 ;  /* 0x0000000000017941 */ /* 0x000fea0003800000 */
.L_x_1235:
[----:B------:R-:W-:Y:S05]  /*47e0*/  @!P0 BRA `(.L_x_1234) ;  /* 0x0000000400f08947 */ /* 0x000fea0003800000 */
[C---:B------:R-:W-:Y:S01]  /*47f0*/  SHF.L.U64.HI R29, R26.reuse, 0x1, R27 ;  /* 0x000000011a1d7819 */ /* 0x040fe2000001021b */
[----:B------:R-:W-:Y:S01]  /*4800*/  IMAD.SHL.U32 R28, R26, 0x2, RZ ;  /* 0x000000021a1c7824 */ /* 0x000fe200078e00ff */
[----:B------:R-:W-:Y:S01]  /*4810*/  IADD3 R26, P0, -R48, R23, RZ ;  /* 0x00000017301a7210 */ /* 0x000fe20007f1e1ff */
        /* <DEDUP_REMOVED lines=14> */
.L_x_1239:
        /* <DEDUP_REMOVED lines=55> */
.L_x_1238:
[----:B------:R-:W-:Y:S05]  /*4c70*/  BSYNC B1 ;  /* 0x0000000000017941 */ /* 0x000fea0003800000 */
.L_x_1237:
        /* <DEDUP_REMOVED lines=35> */
.L_x_1241:
[----:B------:R-:W-:Y:S05]  /*4eb0*/  BSYNC B1 ;  /* 0x0000000000017941 */ /* 0x000fea0003800000 */
.L_x_1240:
        /* <DEDUP_REMOVED lines=15> */
.L_x_1234:
[----:B------:R-:W-:Y:S05]  /*4fb0*/  BSYNC B0 ;  /* 0x0000000000007941 */ /* 0x000fea0003800000 */
.L_x_1233:
        /* <DEDUP_REMOVED lines=36> */
.L_x_1258:
[----:B------:R-:W0:Y:S01]  /*5200*/  LDC.64 R26, c[0x0][0x218] ;  /* 0x00008600ff1a7b82 */ /* 0x000e220000000a00 */
[----:B------:R-:W-:Y:S01]  /*5210*/  ISETP.NE.AND P1, PT, R47, RZ, PT ;  /* 0x000000ff2f00720c */ /* 0x000fe20003f25270 */
[----:B---3--:R-:W-:Y:S01]  /*5220*/  FADD.FTZ R31, R37, R32 ;  /* 0x00000020251f7221 */ /* 0x008fe20000010000 */
[----:B------:R-:W-:Y:S02]  /*5230*/  IADD3 R25, R5, R14, RZ ;  /* 0x0000000e05197210 */ /* 0x000fe40007ffe0ff */
[----:B------:R-:W-:Y:S02]  /*5240*/  ISETP.NE.AND P2, PT, R22, 0x1, PT ;  /* 0x000000011600780c */ /* 0x000fe40003f45270 */
[----:B------:R-:W-:Y:S01]  /*5250*/  MOV R33, R6 ;  /* 0x0000000600217202 */ /* 0x000fe20000000f00 */
[----:B------:R-:W2:Y:S06]  /*5260*/  LDC.64 R28, c[0x0][0x220] ;  /* 0x00008800ff1c7b82 */ /* 0x000eac0000000a00 */
[----:B------:R-:W-:-:S02]  /*5270*/  @!P1 F2FP.F16.F32.PACK_AB R30, RZ, R38 ;  /* 0x00000026ff1e923e */ /* 0x000fc400000000ff */
[----:B------:R-:W-:Y:S01]  /*5280*/  @!P1 F2FP.F16.F32.PACK_AB R31, RZ, R31 ;  /* 0x0000001fff1f923e */ /* 0x000fe200000000ff */
        /* <DEDUP_REMOVED lines=21> */
[----:B------:R-:W-:-:S03]  /*53e0*/  IMAD.MOV.U32 R35, RZ, RZ, 0xffff ;  /* 0x0000ffffff237424 */ /* 0x000fc600078e00ff */
        /* <DEDUP_REMOVED lines=10> */
.L_x_1268:
[----:B----4-:R-:W-:Y:S01]  /*5490*/  FADD.FTZ R30, R42, R32 ;  /* 0x000000202a1e7221 */ /* 0x010fe20000010000 */
[----:B------:R-:W-:Y:S02]  /*54a0*/  @!P1 F2FP.F16.F32.PACK_AB R25, RZ, R33 ;  /* 0x00000021ff19923e */ /* 0x000fe400000000ff */
[----:B------:R-:W-:Y:S02]  /*54b0*/  ISETP.NE.AND P2, PT, R22, 0x2, PT ;  /* 0x000000021600780c */ /* 0x000fe40003f45270 */
[----:B------:R-:W-:Y:S01]  /*54c0*/  @!P1 F2FP.F16.F32.PACK_AB R30, RZ, R30 ;  /* 0x0000001eff1e923e */ /* 0x000fe200000000ff */
        /* <DEDUP_REMOVED lines=31> */
.L_x_1278:
[----:B----4-:R-:W-:Y:S01]  /*56c0*/  FADD.FTZ R30, R42, R32 ;  /* 0x000000202a1e7221 */ /* 0x010fe20000010000 */
[----:B------:R-:W-:Y:S02]  /*56d0*/  @!P1 F2FP.F16.F32.PACK_AB R25, RZ, R33 ;  /* 0x00000021ff19923e */ /* 0x000fe400000000ff */
[----:B------:R-:W-:Y:S02]  /*56e0*/  MOV R33, R18 ;  /* 0x0000001200217202 */ /* 0x000fe40000000f00 */
[----:B------:R-:W-:Y:S01]  /*56f0*/  @!P1 F2FP.F16.F32.PACK_AB R30, RZ, R30 ;  /* 0x0000001eff1e923e */ /* 0x000fe200000000ff */
[----:B------:R4:W-:Y:S04]  /*5700*/  @!P1 STG.E.U16 desc[UR14][R26.64+0x78], R25 ;  /* 0x000078191a009986 */ /* 0x0009e8000c10150e */
[----:B------:R4:W-:Y:S02]  /*5710*/  @!P1 STG.E.U16 desc[UR14][R28.64+0x78], R30 ;  /* 0x0000781e1c009986 */ /* 0x0009e4000c10150e */
.L_x_1244:
[----:B------:R-:W-:Y:S05]  /*5720*/  BSYNC B0 ;  /* 0x0000000000007941 */ /* 0x000fea0003800000 */
.L_x_1243:
        /* <DEDUP_REMOVED lines=11> */
[----:B------:R-:W-:Y:S01]  /*57e0*/  @P0 VIADD R35, R33, 0x1e ;  /* 0x0000001e21230836 */ /* 0x000fe20000000000 */
[----:B------:R-:W-:Y:S01]  /*57f0*/  @P0 LEA R36, R47, UR6, 0x7 ;  /* 0x000000062f240c11 */ /* 0x000fe2000f8e38ff */
[----:B0-----:R-:W-:Y:S01]  /*5800*/  IMAD.MOV.U32 R25, RZ, RZ, 0xffff ;  /* 0x0000ffffff197424 */ /* 0x001fe200078e00ff */
[----:B------:R-:W-:Y:S02]  /*5810*/  @P0 IADD3 R29, R33, 0x3c, RZ ;  /* 0x0000003c211d0810 */ /* 0x000fe40007ffe0ff */
[----:B------:R-:W-:Y:S02]  /*5820*/  CS2R R44, SRZ ;  /* 0x00000000002c7805 */ /* 0x000fe4000001ff00 */
[----:B------:R-:W-:Y:S01]  /*5830*/  @P0 LOP3.LUT R35, R35, R10, RZ, 0x3c, !PT ;  /* 0x0000000a23230212 */ /* 0x000fe200078e3cff */
[----:B------:R-:W-:Y:S01]  /*5840*/  IMAD.MOV.U32 R43, RZ, RZ, 0xffff ;  /* 0x0000ffffff2b7424 */ /* 0x000fe200078e00ff */
[----:B------:R-:W-:Y:S02]  /*5850*/  @P0 LEA R28, R47, UR6, 0x7 ;  /* 0x000000062f1c0c11 */ /* 0x000fe4000f8e38ff */
[----:B------:R-:W-:-:S02]  /*5860*/  @P0 LEA R35, R35, R36, 0x2 ;  /* 0x0000002423230211 */ /* 0x000fc400078e10ff */
[----:B------:R-:W-:Y:S02]  /*5870*/  @P0 LOP3.LUT R29, R29, R10, RZ, 0x3c, !PT ;  /* 0x0000000a1d1d0212 */ /* 0x000fe400078e3cff */
[----:B------:R-:W-:Y:S01]  /*5880*/  @P0 IADD3 R39, R33, 0x5a, RZ ;  /* 0x0000005a21270810 */ /* 0x000fe20007ffe0ff */
[----:B------:R-:W0:Y:S01]  /*5890*/  @P0 LDS R38, [R35+0x780] ;  /* 0x0007800023260984 */ /* 0x000e220000000800 */
[----:B------:R-:W-:Y:S02]  /*58a0*/  @P0 LEA R29, R29, R28, 0x2 ;  /* 0x0000001c1d1d0211 */ /* 0x000fe400078e10ff */
[----:B------:R-:W-:Y:S01]  /*58b0*/  @P0 LOP3.LUT R39, R39, R10, RZ, 0x3c, !PT ;  /* 0x0000000a27270212 */ /* 0x000fe200078e3cff */
[----:B------:R4:W5:Y:S01]  /*58c0*/  @P0 LDS R37, [R35] ;  /* 0x0000000023250984 */ /* 0x0009620000000800 */
[----:B------:R-:W-:Y:S02]  /*58d0*/  MOV R32, 0xffff ;  /* 0x0000ffff00207802 */ /* 0x000fe40000000f00 */
[----:B------:R-:W-:Y:S01]  /*58e0*/  @P0 LEA R28, R39, R28, 0x2 ;  /* 0x0000001c271c0211 */ /* 0x000fe200078e10ff */
[----:B------:R-:W-:Y:S01]  /*58f0*/  @P0 LDS R48, [R29+0x780] ;  /* 0x000780001d300984 */ /* 0x000fe20000000800 */
[----:B------:R-:W-:Y:S01]  /*5900*/  HFMA2.MMA R39, -RZ, RZ, 0, 0 ;  /* 0x00000000ff277435 */ /* 0x000fe200000001ff */
[----:B------:R-:W-:-:S02]  /*5910*/  MOV R40, RZ ;  /* 0x000000ff00287202 */ /* 0x000fc40000000f00 */
[----:B------:R-:W-:Y:S01]  /*5920*/  @P0 LDS R46, [R29] ;  /* 0x000000001d2e0984 */ /* 0x000fe20000000800 */
[----:B------:R-:W-:Y:S02]  /*5930*/  MOV R31, 0xffff ;  /* 0x0000ffff001f7802 */ /* 0x000fe40000000f00 */
[----:B------:R-:W-:Y:S01]  /*5940*/  MOV R30, 0xffff ;  /* 0x0000ffff001e7802 */ /* 0x000fe20000000f00 */
[----:B------:R-:W-:Y:S01]  /*5950*/  @P0 LDS R52, [R28] ;  /* 0x000000001c340984 */ /* 0x000fe20000000800 */
[----:B------:R-:W-:Y:S02]  /*5960*/  MOV R34, 0xffff ;  /* 0x0000ffff00227802 */ /* 0x000fe40000000f00 */
[----:B----4-:R-:W-:Y:S01]  /*5970*/  MOV R35, 0xffff ;  /* 0x0000ffff00237802 */ /* 0x010fe20000000f00 */
[----:B---3--:R-:W3:Y:S01]  /*5980*/  SHFL.BFLY PT, R32, R27, 0x8, 0x101f ;  /* 0x0d101f001b207f89 */ /* 0x008ee200000e0000 */
[----:B------:R-:W-:Y:S02]  /*5990*/  MOV R36, 0xffff ;  /* 0x0000ffff00247802 */ /* 0x000fe40000000f00 */
[----:B------:R-:W-:Y:S01]  /*59a0*/  MOV R50, RZ ;  /* 0x000000ff00327202 */ /* 0x000fe20000000f00 */
[----:B------:R3:W-:Y:S04]  /*59b0*/  @P0 LDS R54, [R28+0x780] ;  /* 0x000780001c360984 */ /* 0x0007e80000000800 */
[----:B--2---:R-:W2:Y:S01]  /*59c0*/  SHFL.BFLY PT, R29, R26, 0x8, 0x101f ;  /* 0x0d101f001a1d7f89 */ /* 0x004ea200000e0000 */
[----:B0-----:R-:W-:-:S02]  /*59d0*/  @P0 MOV R40, R38 ;  /* 0x0000002600280202 */ /* 0x001fc40000000f00 */
[----:B------:R-:W-:Y:S02]  /*59e0*/  MOV R38, 0xffff ;  /* 0x0000ffff00267802 */ /* 0x000fe40000000f00 */
[----:B-----5:R-:W-:Y:S01]  /*59f0*/  @P0 MOV R39, R37 ;  /* 0x0000002500270202 */ /* 0x020fe20000000f00 */
[----:B------:R-:W0:Y:S01]  /*5a00*/  SHFL.BFLY PT, R41, R40, 0x8, 0x101f ;  /* 0x0d101f0028297f89 */ /* 0x000e2200000e0000 */
[----:B---3--:R-:W-:Y:S01]  /*5a10*/  FADD.FTZ R28, R32, R27 ;  /* 0x0000001b201c7221 */ /* 0x008fe20000010000 */
[----:B------:R-:W-:Y:S02]  /*5a20*/  MOV R37, 0xffff ;  /* 0x0000ffff00257802 */ /* 0x000fe40000000f00 */
[----:B------:R-:W-:Y:S01]  /*5a30*/  @P0 MOV R45, R48 ;  /* 0x00000030002d0202 */ /* 0x000fe20000000f00 */
[----:B------:R-:W3:Y:S01]  /*5a40*/  SHFL.BFLY PT, R42, R39, 0x8, 0x101f ;  /* 0x0d101f00272a7f89 */ /* 0x000ee200000e0000 */
        /* <DEDUP_REMOVED lines=10> */
[----:B0-----:R-:W-:Y:S02]  /*5af0*/  FADD.FTZ R41, R41, R40 ;  /* 0x0000002829297221 */ /* 0x001fe40000010000 */
[----:B------:R-:W0:Y:S01]  /*5b00*/  SHFL.BFLY PT, R55, R48, 0x8, 0x101f ;  /* 0x0d101f0030377f89 */ /* 0x000e2200000e0000 */
[----:B---3--:R-:W-:-:S03]  /*5b10*/  FADD.FTZ R42, R42, R39 ;  /* 0x000000272a2a7221 */ /* 0x008fc60000010000 */
[----:B------:R-:W3:Y:S01]  /*5b20*/  SHFL.BFLY PT, R40, R41, 0x4, 0x101f ;  /* 0x0c901f0029287f89 */ /* 0x000ee200000e0000 */
[----:B--2---:R-:W-:-:S03]  /*5b30*/  FADD.FTZ R46, R46, R45 ;  /* 0x0000002d2e2e7221 */ /* 0x004fc60000010000 */
[----:B------:R-:W2:Y:S01]  /*5b40*/  SHFL.BFLY PT, R39, R42, 0x4, 0x101f ;  /* 0x0c901f002a277f89 */ /* 0x000ea200000e0000 */
[----:B----4-:R-:W-:-:S03]  /*5b50*/  FADD.FTZ R51, R51, R44 ;  /* 0x0000002c33337221 */ /* 0x010fc60000010000 */
[----:B------:R-:W4:Y:S01]  /*5b60*/  SHFL.BFLY PT, R45, R46, 0x4, 0x101f ;  /* 0x0c901f002e2d7f89 */ /* 0x000f2200000e0000 */
[----:B-----5:R-:W-:-:S03]  /*5b70*/  FADD.FTZ R27, R28, R32 ;  /* 0x000000201c1b7221 */ /* 0x020fc60000010000 */
[----:B------:R-:W5:Y:S01]  /*5b80*/  SHFL.BFLY PT, R44, R51, 0x4, 0x101f ;  /* 0x0c901f00332c7f89 */ /* 0x000f6200000e0000 */
[----:B------:R-:W-:Y:S01]  /*5b90*/  MOV R32, 0xffff ;  /* 0x0000ffff00207802 */ /* 0x000fe20000000f00 */
[----:B-1----:R-:W-:Y:S02]  /*5ba0*/  FADD.FTZ R26, R29, R26 ;  /* 0x0000001a1d1a7221 */ /* 0x002fe40000010000 */
[----:B------:R-:W1:Y:S01]  /*5bb0*/  SHFL.BFLY PT, R57, R50, 0x8, 0x101f ;  /* 0x0d101f0032397f89 */ /* 0x000e6200000e0000 */
[----:B------:R-:W-:Y:S02]  /*5bc0*/  MOV R29, 0xffff ;  /* 0x0000ffff001d7802 */ /* 0x000fe40000000f00 */
[----:B------:R-:W-:Y:S01]  /*5bd0*/  MOV R28, 0xffff ;  /* 0x0000ffff001c7802 */ /* 0x000fe20000000f00 */
[----:B------:R-:W1:Y:S01]  /*5be0*/  SHFL.BFLY PT, R32, R27, 0x2, 0x101f ;  /* 0x0c501f001b207f89 */ /* 0x000e6200000e0000 */
[----:B0-----:R-:W-:Y:S01]  /*5bf0*/  FADD.FTZ R55, R55, R48 ;  /* 0x0000003037377221 */ /* 0x001fe20000010000 */
[----:B------:R-:W-:Y:S01]  /*5c00*/  MOV R48, 0xffff ;  /* 0x0000ffff00307802 */ /* 0x000fe20000000f00 */
[----:B---3--:R-:W-:Y:S01]  /*5c10*/  FADD.FTZ R40, R41, R40 ;  /* 0x0000002829287221 */ /* 0x008fe20000010000 */
[----:B------:R-:W0:Y:S01]  /*5c20*/  SHFL.BFLY PT, R29, R26, 0x2, 0x101f ;  /* 0x0c501f001a1d7f89 */ /* 0x000e2200000e0000 */
[----:B--2---:R-:W-:-:S03]  /*5c30*/  FADD.FTZ R39, R42, R39 ;  /* 0x000000272a277221 */ /* 0x004fc60000010000 */
[----:B------:R-:W2:Y:S01]  /*5c40*/  SHFL.BFLY PT, R43, R40, 0x2, 0x101f ;  /* 0x0c501f00282b7f89 */ /* 0x000ea200000e0000 */
[----:B------:R-:W-:Y:S01]  /*5c50*/  MOV R42, 0xffff ;  /* 0x0000ffff002a7802 */ /* 0x000fe20000000f00 */
[----:B----4-:R-:W-:Y:S01]  /*5c60*/  FADD.FTZ R45, R46, R45 ;  /* 0x0000002d2e2d7221 */ /* 0x010fe20000010000 */
[----:B------:R-:W-:Y:S01]  /*5c70*/  MOV R46, 0xffff ;  /* 0x0000ffff002e7802 */ /* 0x000fe20000000f00 */
[----:B------:R-:W3:Y:S01]  /*5c80*/  SHFL.BFLY PT, R28, R39, 0x2, 0x101f ;  /* 0x0c501f00271c7f89 */ /* 0x000ee200000e0000 */
[----:B-----5:R-:W-:-:S03]  /*5c90*/  FADD.FTZ R44, R51, R44 ;  /* 0x0000002c332c7221 */ /* 0x020fc60000010000 */
[----:B------:R-:W4:Y:S01]  /*5ca0*/  SHFL.BFLY PT, R48, R55, 0x4, 0x101f ;  /* 0x0c901f0037307f89 */ /* 0x000f2200000e0000 */
[----:B------:R-:W-:Y:S01]  /*5cb0*/  IADD3 R25, R33, R14, RZ ;  /* 0x0000000e21197210 */ /* 0x000fe20007ffe0ff */
[----:B-1----:R-:W-:Y:S01]  /*5cc0*/  FADD.FTZ R57, R57, R50 ;  /* 0x0000003239397221 */ /* 0x002fe20000010000 */
[----:B------:R-:W-:Y:S01]  /*5cd0*/  MOV R50, 0xffff ;  /* 0x0000ffff00327802 */ /* 0x000fe20000000f00 */
[----:B------:R-:W1:Y:S01]  /*5ce0*/  SHFL.BFLY PT, R51, R44, 0x2, 0x101f ;  /* 0x0c501f002c337f89 */ /* 0x000e6200000e0000 */
[----:B------:R-:W-:-:S03]  /*5cf0*/  FADD.FTZ R36, R27, R32 ;  /* 0x000000201b247221 */ /* 0x000fc60000010000 */
[----:B------:R-:W5:Y:S01]  /*5d00*/  SHFL.BFLY PT, R46, R45, 0x2, 0x101f ;  /* 0x0c501f002d2e7f89 */ /* 0x000f6200000e0000 */
[----:B0-----:R-:W-:-:S03]  /*5d10*/  FADD.FTZ R35, R26, R29 ;  /* 0x0000001d1a237221 */ /* 0x001fc60000010000 */
[----:B------:R-:W0:Y:S01]  /*5d20*/  SHFL.BFLY PT, R50, R57, 0x4, 0x101f ;  /* 0x0c901f0039327f89 */ /* 0x000e2200000e0000 */
[----:B------:R-:W0:Y:S01]  /*5d30*/  LDC.64 R26, c[0x0][0x218] ;  /* 0x00008600ff1a7b82 */ /* 0x000e220000000a00 */
[----:B--2---:R-:W-:Y:S02]  /*5d40*/  FADD.FTZ R43, R40, R43 ;  /* 0x0000002b282b7221 */ /* 0x004fe40000010000 */
[----:B------:R-:W2:Y:S01]  /*5d50*/  SHFL.BFLY PT, R37, R36, 0x1, 0x101f ;  /* 0x0c301f0024257f89 */ /* 0x000ea200000e0000 */
[----:B------:R-:W-:Y:S01]  /*5d60*/  MOV R40, 0xffff ;  /* 0x0000ffff00287802 */ /* 0x000fe20000000f00 */
[----:B---3--:R-:W-:Y:S02]  /*5d70*/  FADD.FTZ R41, R39, R28 ;  /* 0x0000001c27297221 */ /* 0x008fe40000010000 */
[----:B------:R-:W3:Y:S01]  /*5d80*/  SHFL.BFLY PT, R38, R35, 0x1, 0x101f ;  /* 0x0c301f0023267f89 */ /* 0x000ee200000e0000 */
[----:B------:R-:W-:Y:S01]  /*5d90*/  IMAD.MOV.U32 R39, RZ, RZ, 0xffff ;  /* 0x0000ffffff277424 */ /* 0x000fe200078e00ff */
[----:B------:R-:W3:Y:S01]  /*5da0*/  LDC.64 R28, c[0x0][0x220] ;  /* 0x00008800ff1c7b82 */ /* 0x000ee20000000a00 */
[----:B----4-:R-:W-:Y:S01]  /*5db0*/  FADD.FTZ R48, R55, R48 ;  /* 0x0000003037307221 */ /* 0x010fe20000010000 */
[----:B------:R-:W4:Y:S01]  /*5dc0*/  SHFL.BFLY PT, R40, R41, 0x1, 0x101f ;  /* 0x0c301f0029287f89 */ /* 0x000f2200000e0000 */
[----:B------:R-:W-:Y:S01]  /*5dd0*/  MOV R55, 0xffff ;  /* 0x0000ffff00377802 */ /* 0x000fe20000000f00 */
[----:B-1----:R-:W-:Y:S01]  /*5de0*/  FADD.FTZ R51, R44, R51 ;  /* 0x000000332c337221 */ /* 0x002fe20000010000 */
[----:B------:R-:W-:Y:S01]  /*5df0*/  MOV R44, 0xffff ;  /* 0x0000ffff002c7802 */ /* 0x000fe20000000f00 */
[----:B------:R-:W1:Y:S01]  /*5e00*/  SHFL.BFLY PT, R42, R43, 0x1, 0x101f ;  /* 0x0c301f002b2a7f89 */ /* 0x000e6200000e0000 */
[----:B-----5:R-:W-:Y:S01]  /*5e10*/  FADD.FTZ R45, R45, R46 ;  /* 0x0000002e2d2d7221 */ /* 0x020fe20000010000 */
[----:B------:R-:W-:-:S02]  /*5e20*/  MOV R46, 0xffff ;  /* 0x0000ffff002e7802 */ /* 0x000fc40000000f00 */
[----:B------:R-:W5:Y:S01]  /*5e30*/  SHFL.BFLY PT, R39, R48, 0x2, 0x101f ;  /* 0x0c501f0030277f89 */ /* 0x000f6200000e0000 */
[----:B0-----:R-:W-:Y:S01]  /*5e40*/  FADD.FTZ R50, R57, R50 ;  /* 0x0000003239327221 */ /* 0x001fe20000010000 */
[----:B------:R-:W-:Y:S02]  /*5e50*/  IMAD.WIDE R26, R25, 0x2, R26 ;  /* 0x00000002191a7825 */ /* 0x000fe400078e021a */
[----:B------:R-:W0:Y:S02]  /*5e60*/  SHFL.BFLY PT, R44, R51, 0x1, 0x101f ;  /* 0x0c301f00332c7f89 */ /* 0x000e2400000e0000 */
[----:B--2---:R-:W-:Y:S02]  /*5e70*/  FADD.FTZ R36, R36, R37 ;  /* 0x0000002524247221 */ /* 0x004fe40000010000 */
[----:B------:R-:W2:Y:S01]  /*5e80*/  SHFL.BFLY PT, R46, R45, 0x1, 0x101f ;  /* 0x0c301f002d2e7f89 */ /* 0x000ea200000e0000 */
[----:B---3--:R-:W-:-:S03]  /*5e90*/  FADD.FTZ R35, R35, R38 ;  /* 0x0000002623237221 */ /* 0x008fc60000010000 */
[----:B------:R-:W3:Y:S01]  /*5ea0*/  SHFL.BFLY PT, R55, R50, 0x2, 0x101f ;  /* 0x0c501f0032377f89 */ /* 0x000ee200000e0000 */
[----:B------:R-:W-:Y:S01]  /*5eb0*/  @!P0 F2FP.F16.F32.PACK_AB R33, RZ, R36 ;  /* 0x00000024ff21823e */ /* 0x000fe200000000ff */
[----:B------:R-:W-:-:S04]  /*5ec0*/  IMAD.WIDE R28, R25, 0x2, R28 ;  /* 0x00000002191c7825 */ /* 0x000fc800078e021c */
[----:B----4-:R-:W-:Y:S01]  /*5ed0*/  FADD.FTZ R40, R41, R40 ;  /* 0x0000002829287221 */ /* 0x010fe20000010000 */
[----:B------:R-:W-:Y:S02]  /*5ee0*/  @!P0 F2FP.F16.F32.PACK_AB R32, RZ, R35 ;  /* 0x00000023ff20823e */ /* 0x000fe400000000ff */
[----:B------:R-:W-:Y:S01]  /*5ef0*/  PRMT R34, R33, 0x7610, R34 ;  /* 0x0000761021227816 */ /* 0x000fe20000000022 */
[----:B-1----:R-:W-:Y:S01]  /*5f00*/  FADD.FTZ R30, R43, R42 ;  /* 0x0000002a2b1e7221 */ /* 0x002fe20000010000 */
[----:B------:R-:W-:Y:S01]  /*5f10*/  @!P0 F2FP.F16.F32.PACK_AB R25, RZ, R40 ;  /* 0x00000028ff19823e */ /* 0x000fe200000000ff */
[----:B------:R-:W-:Y:S01]  /*5f20*/  @!P0 STG.E.U16 desc[UR14][R26.64], R32 ;  /* 0x000000201a008986 */ /* 0x000fe2000c10150e */
[----:B------:R-:W-:Y:S01]  /*5f30*/  MOV R36, 0xffff ;  /* 0x0000ffff00247802 */ /* 0x000fe20000000f00 */
[----:B-----5:R-:W-:Y:S01]  /*5f40*/  FADD.FTZ R39, R48, R39 ;  /* 0x0000002730277221 */ /* 0x020fe20000010000 */
[----:B------:R-:W-:Y:S01]  /*5f50*/  @!P0 F2FP.F16.F32.PACK_AB R30, RZ, R30 ;  /* 0x0000001eff1e823e */ /* 0x000fe200000000ff */
[----:B------:R1:W-:Y:S01]  /*5f60*/  @!P0 STG.E.U16 desc[UR14][R28.64], R34 ;  /* 0x000000221c008986 */ /* 0x0003e2000c10150e */
[----:B0-----:R-:W-:-:S03]  /*5f70*/  FADD.FTZ R31, R51, R44 ;  /* 0x0000002c331f7221 */ /* 0x001fc60000010000 */
[----:B------:R-:W0:Y:S01]  /*5f80*/  SHFL.BFLY PT, R36, R39, 0x1, 0x101f ;  /* 0x0c301f0027247f89 */ /* 0x000e2200000e0000 */
[----:B--2---:R-:W-:Y:S01]  /*5f90*/  FADD.FTZ R33, R45, R46 ;  /* 0x0000002e2d217221 */ /* 0x004fe20000010000 */
[----:B------:R-:W-:Y:S01]  /*5fa0*/  @!P0 F2FP.F16.F32.PACK_AB R31, RZ, R31 ;  /* 0x0000001fff1f823e */ /* 0x000fe200000000ff */
[----:B---3--:R-:W-:-:S03]  /*5fb0*/  FADD.FTZ R50, R50, R55 ;  /* 0x0000003732327221 */ /* 0x008fc60000010000 */
[----:B------:R-:W-:Y:S02]  /*5fc0*/  @!P0 F2FP.F16.F32.PACK_AB R33, RZ, R33 ;  /* 0x00000021ff21823e */ /* 0x000fe400000000ff */
        /* <DEDUP_REMOVED lines=8> */
.L_x_1312:
[----:B01----:R-:W-:Y:S01]  /*6050*/  FADD.FTZ R30, R50, R32 ;  /* 0x00000020321e7221 */ /* 0x003fe20000010000 */
[----:B------:R-:W-:-:S04]  /*6060*/  @!P0 F2FP.F16.F32.PACK_AB R25, RZ, R36 ;  /* 0x00000024ff19823e */ /* 0x000fc800000000ff */
[----:B------:R-:W-:Y:S01]  /*6070*/  @!P0 F2FP.F16.F32.PACK_AB R30, RZ, R30 ;  /* 0x0000001eff1e823e */ /* 0x000fe200000000ff */
[----:B------:R0:W-:Y:S04]  /*6080*/  @!P0 STG.E.U16 desc[UR14][R26.64+0xb4], R25 ;  /* 0x0000b4191a008986 */ /* 0x0001e8000c10150e */
[----:B------:R0:W-:Y:S02]  /*6090*/  @!P0 STG.E.U16 desc[UR14][R28.64+0xb4], R30 ;  /* 0x0000b41e1c008986 */ /* 0x0001e4000c10150e */
.L_x_1242:
[----:B------:R-:W-:Y:S05]  /*60a0*/  WARPSYNC.ALL ;  /* 0x0000000000007948 */ /* 0x000fea0003800000 */
[----:B------:R-:W-:Y:S01]  /*60b0*/  IADD3 R14, R14, 0x800, RZ ;  /* 0x000008000e0e7810 */ /* 0x000fe20007ffe0ff */
[----:B------:R-:W-:Y:S03]  /*60c0*/  BAR.SYNC.DEFER_BLOCKING 0x0 ;  /* 0x0000000000007b1d */ /* 0x000fe60000010000 */
[----:B------:R-:W-:-:S13]  /*60d0*/  ISETP.GE.AND P0, PT, R14, UR16, PT ;  /* 0x000000100e007c0c */ /* 0x000fda000bf06270 */
[----:B------:R-:W-:Y:S05]  /*60e0*/  @!P0 BRA `(.L_x_1249) ;  /* 0xffffffe400108947 */ /* 0x000fea000383ffff */
[----:B------:R-:W-:Y:S05]  /*60f0*/  EXIT ;  /* 0x000000000000794d */ /* 0x000fea0003800000 */
.L_x_1245:
[----:B------:R-:W-:Y:S01]  /*6100*/  HFMA2.MMA R31, -RZ, RZ, 0, 4.76837158203125e-07 ;  /* 0x00000008ff1f7435 */ /* 0x000fe200000001ff */
[----:B--2---:R-:W-:Y:S02]  /*6110*/  MOV R34, R26 ;  /* 0x0000001a00227202 */ /* 0x004fe40000000f00 */
[----:B------:R-:W-:Y:S02]  /*6120*/  MOV R30, 0x101f ;  /* 0x0000101f001e7802 */ /* 0x000fe40000000f00 */
[----:B0-----:R-:W-:-:S07]  /*6130*/  MOV R25, 0xffff ;  /* 0x0000ffff00197802 */ /* 0x001fce0000000f00 */
[----:B-1-3--:R-:W-:Y:S05]  /*6140*/  WARPSYNC.COLLECTIVE R25, `(.L_x_1250) ;  /* 0x0000000019087348 */ /* 0x00afea0003c00000 */
[----:B------:R0:W2:Y:S02]  /*6150*/  SHFL.BFLY P2, R32, R34, R31, R30 ;  /* 0x0c00001f22207389 */ /* 0x0000a4000004001e */
[----:B0123--:R-:W-:Y:S01]  /*6160*/  ENDCOLLECTIVE ;  /* 0x000000000000791b */ /* 0x00ffe20003800000 */
.L_x_1250:
[----:B------:R-:W-:Y:S02]  /*6170*/  MOV R34, R27 ;  /* 0x0000001b00227202 */ /* 0x000fe40000000f00 */
[----:B------:R-:W-:-:S07]  /*6180*/  MOV R29, R32 ;  /* 0x00000020001d7202 */ /* 0x000fce0000000f00 */
[----:B------:R-:W-:Y:S05]  /*6190*/  WARPSYNC.COLLECTIVE R25, `(.L_x_1251) ;  /* 0x0000000019087348 */ /* 0x000fea0003c00000 */
[----:B------:R0:W1:Y:S02]  /*61a0*/  SHFL.BFLY P2, R32, R34, R31, R30 ;  /* 0x0c00001f22207389 */ /* 0x000064000004001e */
[----:B01----:R-:W-:Y:S01]  /*61b0*/  ENDCOLLECTIVE ;  /* 0x000000000000791b */ /* 0x003fe20003800000 */
.L_x_1251:
[----:B------:R-:W-:Y:S01]  /*61c0*/  FADD.FTZ R29, R29, R26 ;  /* 0x0000001a1d1d7221 */ /* 0x000fe20000010000 */
[----:B------:R-:W-:-:S04]  /*61d0*/  HFMA2.MMA R31, -RZ, RZ, 0, 2.384185791015625e-07 ;  /* 0x00000004ff1f7435 */ /* 0x000fc800000001ff */
[----:B------:R-:W-:Y:S01]  /*61e0*/  MOV R34, R29 ;  /* 0x0000001d00227202 */ /* 0x000fe20000000f00 */
[----:B------:R-:W-:-:S07]  /*61f0*/  IMAD.MOV.U32 R28, RZ, RZ, R32 ;  /* 0x000000ffff1c7224 */ /* 0x000fce00078e0020 */
[----:B------:R-:W-:Y:S05]  /*6200*/  WARPSYNC.COLLECTIVE R25, `(.L_x_1252) ;  /* 0x0000000019087348 */ /* 0x000fea0003c00000 */
[----:B------:R0:W1:Y:S02]  /*6210*/  SHFL.BFLY P2, R32, R34, R31, R30 ;  /* 0x0c00001f22207389 */ /* 0x000064000004001e */
[----:B01----:R-:W-:Y:S01]  /*6220*/  ENDCOLLECTIVE ;  /* 0x000000000000791b */ /* 0x003fe20003800000 */
.L_x_1252:
[----:B------:R-:W-:-:S05]  /*6230*/  FADD.FTZ R28, R28, R27 ;  /* 0x0000001b1c1c7221 */ /* 0x000fca0000010000 */
[----:B------:R-:W-:Y:S02]  /*6240*/  MOV R34, R28 ;  /* 0x0000001c00227202 */ /* 0x000fe40000000f00 */
[----:B------:R-:W-:-:S07]  /*6250*/  MOV R36, R32 ;  /* 0x0000002000247202 */ /* 0x000fce0000000f00 */
[----:B------:R-:W-:Y:S05]  /*6260*/  WARPSYNC.COLLECTIVE R25, `(.L_x_1253) ;  /* 0x0000000019087348 */ /* 0x000fea0003c00000 */
[----:B------:R0:W1:Y:S02]  /*6270*/  SHFL.BFLY P2, R32, R34, R31, R30 ;  /* 0x0c00001f22207389 */ /* 0x000064000004001e */
[----:B01----:R-:W-:Y:S01]  /*6280*/  ENDCOLLECTIVE ;  /* 0x000000000000791b */ /* 0x003fe20003800000 */
.L_x_1253:
[----:B------:R-:W-:Y:S01]  /*6290*/  FADD.FTZ R36, R29, R36 ;  /* 0x000000241d247221 */ /* 0x000fe20000010000 */
[----:B------:R-:W-:-:S04]  /*62a0*/  HFMA2.MMA R31, -RZ, RZ, 0, 1.1920928955078125e-07 ;  /* 0x00000002ff1f7435 */ /* 0x000fc800000001ff */
[----:B------:R-:W-:Y:S02]  /*62b0*/  MOV R34, R36 ;  /* 0x0000002400227202 */ /* 0x000fe40000000f00 */
[----:B------:R-:W-:-:S07]  /*62c0*/  MOV R33, R32 ;  /* 0x0000002000217202 */ /* 0x000fce0000000f00 */
[----:B------:R-:W-:Y:S05]  /*62d0*/  WARPSYNC.COLLECTIVE R25, `(.L_x_1254) ;  /* 0x0000000019087348 */ /* 0x000fea0003c00000 */
[----:B------:R0:W1:Y:S02]  /*62e0*/  SHFL.BFLY P2, R32, R34, R31, R30 ;  /* 0x0c00001f22207389 */ /* 0x000064000004001e */
[----:B01----:R-:W-:Y:S01]  /*62f0*/  ENDCOLLECTIVE ;  /* 0x000000000000791b */ /* 0x003fe20003800000 */
.L_x_1254:
[----:B------:R-:W-:-:S05]  /*6300*/  FADD.FTZ R33, R28, R33 ;  /* 0x000000211c217221 */ /* 0x000fca0000010000 */
[----:B------:R-:W-:Y:S02]  /*6310*/  MOV R34, R33 ;  /* 0x0000002100227202 */ /* 0x000fe40000000f00 */
[----:B------:R-:W-:-:S07]  /*6320*/  MOV R35, R32 ;  /* 0x0000002000237202 */ /* 0x000fce0000000f00 */
[----:B------:R-:W-:Y:S05]  /*6330*/  WARPSYNC.COLLECTIVE R25, `(.L_x_1255) ;  /* 0x0000000019087348 */ /* 0x000fea0003c00000 */
[----:B------:R0:W1:Y:S02]  /*6340*/  SHFL.BFLY P2, R32, R34, R31, R30 ;  /* 0x0c00001f22207389 */ /* 0x000064000004001e */
[----:B01----:R-:W-:Y:S01]  /*6350*/  ENDCOLLECTIVE ;  /* 0x000000000000791b */ /* 0x003fe20003800000 */
.L_x_1255:
[----:B------:R-:W-:-:S05]  /*6360*/  FADD.FTZ R35, R36, R35 ;  /* 0x0000002324237221 */ /* 0x000fca0000010000 */
[----:B------:R-:W-:Y:S01]  /*6370*/  MOV R34, R35 ;  /* 0x0000002300227202 */ /* 0x000fe20000000f00 */
[----:B------:R-:W-:Y:S01]  /*6380*/  IMAD.MOV.U32 R31, RZ, RZ, 0x1 ;  /* 0x00000001ff1f7424 */ /* 0x000fe200078e00ff */
[----:B------:R-:W-:-:S07]  /*6390*/  MOV R26, R32 ;  /* 0x00000020001a7202 */ /* 0x000fce0000000f00 */
[----:B------:R-:W-:Y:S05]  /*63a0*/  WARPSYNC.COLLECTIVE R25, `(.L_x_1256) ;  /* 0x0000000019087348 */ /* 0x000fea0003c00000 */
[----:B------:R0:W1:Y:S02]  /*63b0*/  SHFL.BFLY P2, R32, R34, R31, R30 ;  /* 0x0c00001f22207389 */ /* 0x000064000004001e */
[----:B01----:R-:W-:Y:S01]  /*63c0*/  ENDCOLLECTIVE ;  /* 0x000000000000791b */ /* 0x003fe20003800000 */
.L_x_1256:
[----:B------:R-:W-:-:S05]  /*63d0*/  FADD.FTZ R37, R33, R26 ;  /* 0x0000001a21257221 */ /* 0x000fca0000010000 */
[----:B------:R-:W-:Y:S02]  /*63e0*/  MOV R34, R37 ;  /* 0x0000002500227202 */ /* 0x000fe40000000f00 */
[----:B------:R-:W-:-:S07]  /*63f0*/  MOV R38, R32 ;  /* 0x0000002000267202 */ /* 0x000fce0000000f00 */
[----:B------:R-:W-:Y:S05]  /*6400*/  WARPSYNC.COLLECTIVE R25, `(.L_x_1257) ;  /* 0x0000000019087348 */ /* 0x000fea0003c00000 */
[----:B------:R0:W1:Y:S02]  /*6410*/  SHFL.BFLY P2, R32, R34, R31, R30 ;  /* 0x0c00001f22207389 */ /* 0x000064000004001e */
[----:B01----:R-:W-:Y:S01]  /*6420*/  ENDCOLLECTIVE ;  /* 0x000000000000791b */ /* 0x003fe20003800000 */
.L_x_1257:
[----:B------:R-:W-:Y:S01]  /*6430*/  FADD.FTZ R38, R35, R38 ;  /* 0x0000002623267221 */ /* 0x000fe20000010000 */
[----:B------:R-:W-:Y:S06]  /*6440*/  BRA `(.L_x_1258) ;  /* 0xffffffec006c7947 */ /* 0x000fec000383ffff */
.L_x_1246:
        /* <DEDUP_REMOVED lines=8> */
.L_x_1260:
[----:B------:R-:W-:Y:S05]  /*64d0*/  BSYNC B1 ;  /* 0x0000000000017941 */ /* 0x000fea0003800000 */
.L_x_1259:
        /* <DEDUP_REMOVED lines=8> */
.L_x_1261:
[----:B------:R-:W-:Y:S01]  /*6560*/  FADD.FTZ R36, R36, R33 ;  /* 0x0000002124247221 */ /* 0x000fe20000010000 */
[----:B------:R-:W-:-:S04]  /*6570*/  HFMA2.MMA R31, -RZ, RZ, 0, 2.384185791015625e-07 ;  /* 0x00000004ff1f7435 */ /* 0x000fc800000001ff */
[----:B------:R-:W-:Y:S01]  /*6580*/  MOV R34, R36 ;  /* 0x0000002400227202 */ /* 0x000fe20000000f00 */
[----:B------:R-:W-:-:S07]  /*6590*/  IMAD.MOV.U32 R38, RZ, RZ, R32 ;  /* 0x000000ffff267224 */ /* 0x000fce00078e0020 */
[----:B------:R-:W-:Y:S05]  /*65a0*/  WARPSYNC.COLLECTIVE R25, `(.L_x_1262) ;  /* 0x0000000019087348 */ /* 0x000fea0003c00000 */
[----:B------:R0:W1:Y:S02]  /*65b0*/  SHFL.BFLY P2, R32, R34, R31, R30 ;  /* 0x0c00001f22207389 */ /* 0x000064000004001e */
[----:B01----:R-:W-:Y:S01]  /*65c0*/  ENDCOLLECTIVE ;  /* 0x000000000000791b */ /* 0x003fe20003800000 */
.L_x_1262:
[----:B------:R-:W-:-:S05]  /*65d0*/  FADD.FTZ R38, R38, R35 ;  /* 0x0000002326267221 */ /* 0x000fca0000010000 */
[----:B------:R-:W-:Y:S02]  /*65e0*/  MOV R34, R38 ;  /* 0x0000002600227202 */ /* 0x000fe40000000f00 */
[----:B------:R-:W-:-:S07]  /*65f0*/  MOV R37, R32 ;  /* 0x0000002000257202 */ /* 0x000fce0000000f00 */
[----:B------:R-:W-:Y:S05]  /*6600*/  WARPSYNC.COLLECTIVE R25, `(.L_x_1263) ;  /* 0x0000000019087348 */ /* 0x000fea0003c00000 */
[----:B------:R0:W1:Y:S02]  /*6610*/  SHFL.BFLY P2, R32, R34, R31, R30 ;  /* 0x0c00001f22207389 */ /* 0x000064000004001e */
[----:B01----:R-:W-:Y:S01]  /*6620*/  ENDCOLLECTIVE ;  /* 0x000000000000791b */ /* 0x003fe20003800000 */
.L_x_1263:
[----:B------:R-:W-:Y:S01]  /*6630*/  FADD.FTZ R37, R36, R37 ;  /* 0x0000002524257221 */ /* 0x000fe20000010000 */
[----:B------:R-:W-:-:S04]  /*6640*/  HFMA2.MMA R31, -RZ, RZ, 0, 1.1920928955078125e-07 ;  /* 0x00000002ff1f7435 */ /* 0x000fc800000001ff */
[----:B------:R-:W-:Y:S02]  /*6650*/  MOV R34, R37 ;  /* 0x0000002500227202 */ /* 0x000fe40000000f00 */
[----:B------:R-:W-:-:S07]  /*6660*/  MOV R39, R32 ;  /* 0x0000002000277202 */ /* 0x000fce0000000f00 */
[----:B------:R-:W-:Y:S05]  /*6670*/  WARPSYNC.COLLECTIVE R25, `(.L_x_1264) ;  /* 0x0000000019087348 */ /* 0x000fea0003c00000 */
[----:B------:R0:W1:Y:S02]  /*6680*/  SHFL.BFLY P2, R32, R34, R31, R30 ;  /* 0x0c00001f22207389 */ /* 0x000064000004001e */
[----:B01----:R-:W-:Y:S01]  /*6690*/  ENDCOLLECTIVE ;  /* 0x000000000000791b */ /* 0x003fe20003800000 */
.L_x_1264:
[----:B------:R-:W-:-:S05]  /*66a0*/  FADD.FTZ R39, R38, R39 ;  /* 0x0000002726277221 */ /* 0x000fca0000010000 */
[----:B------:R-:W-:Y:S02]  /*66b0*/  MOV R34, R39 ;  /* 0x0000002700227202 */ /* 0x000fe40000000f00 */
[----:B------:R-:W-:-:S07]  /*66c0*/  MOV R40, R32 ;  /* 0x0000002000287202 */ /* 0x000fce0000000f00 */
[----:B------:R-:W-:Y:S05]  /*66d0*/  WARPSYNC.COLLECTIVE R25, `(.L_x_1265) ;  /* 0x0000000019087348 */ /* 0x000fea0003c00000 */
[----:B------:R0:W1:Y:S02]  /*66e0*/  SHFL.BFLY P2, R32, R34, R31, R30 ;  /* 0x0c00001f22207389 */ /* 0x000064000004001e */
[----:B01----:R-:W-:Y:S01]  /*66f0*/  ENDCOLLECTIVE ;  /* 0x000000000000791b */ /* 0x003fe20003800000 */
.L_x_1265:
[----:B------:R-:W-:-:S05]  /*6700*/  FADD.FTZ R40, R37, R40 ;  /* 0x0000002825287221 */ /* 0x000fca0000010000 */
[----:B------:R-:W-:Y:S01]  /*6710*/  MOV R34, R40 ;  /* 0x0000002800227202 */ /* 0x000fe20000000f00 */
[----:B------:R-:W-:Y:S01]  /*6720*/  IMAD.MOV.U32 R31, RZ, RZ, 0x1 ;  /* 0x00000001ff1f7424 */ /* 0x000fe200078e00ff */
[----:B------:R-:W-:-:S07]  /*6730*/  MOV R42, R32 ;  /* 0x00000020002a7202 */ /* 0x000fce0000000f00 */
[----:B------:R-:W-:Y:S05]  /*6740*/  WARPSYNC.COLLECTIVE R25, `(.L_x_1266) ;  /* 0x0000000019087348 */ /* 0x000fea0003c00000 */
[----:B------:R0:W1:Y:S02]  /*6750*/  SHFL.BFLY P2, R32, R34, R31, R30 ;  /* 0x0c00001f22207389 */ /* 0x000064000004001e */
[----:B01----:R-:W-:Y:S01]  /*6760*/  ENDCOLLECTIVE ;  /* 0x000000000000791b */ /* 0x003fe20003800000 */
.L_x_1266:
[----:B------:R-:W-:-:S05]  /*6770*/  FADD.FTZ R42, R39, R42 ;  /* 0x0000002a272a7221 */ /* 0x000fca0000010000 */
[----:B------:R-:W-:Y:S02]  /*6780*/  MOV R34, R42 ;  /* 0x0000002a00227202 */ /* 0x000fe40000000f00 */
[----:B------:R-:W-:-:S07]  /*6790*/  MOV R33, R32 ;  /* 0x0000002000217202 */ /* 0x000fce0000000f00 */
[----:B------:R-:W-:Y:S05]  /*67a0*/  WARPSYNC.COLLECTIVE R25, `(.L_x_1267) ;  /* 0x0000000019087348 */ /* 0x000fea0003c00000 */
[----:B------:R0:W1:Y:S02]  /*67b0*/  SHFL.BFLY P2, R32, R34, R31, R30 ;  /* 0x0c00001f22207389 */ /* 0x000064000004001e */
[----:B01----:R-:W-:Y:S01]  /*67c0*/  ENDCOLLECTIVE ;  /* 0x000000000000791b */ /* 0x003fe20003800000 */
.L_x_1267:
[----:B------:R-:W-:Y:S01]  /*67d0*/  FADD.FTZ R33, R40, R33 ;  /* 0x0000002128217221 */ /* 0x000fe20000010000 */
[----:B------:R-:W-:Y:S06]  /*67e0*/  BRA `(.L_x_1268) ;  /* 0xffffffec00287947 */ /* 0x000fec000383ffff */
.L_x_1247:
        /* <DEDUP_REMOVED lines=8> */
.L_x_1270:
[----:B------:R-:W-:Y:S05]  /*6870*/  BSYNC B1 ;  /* 0x0000000000017941 */ /* 0x000fea0003800000 */
.L_x_1269:
        /* <DEDUP_REMOVED lines=8> */
.L_x_1271:
[----:B------:R-:W-:Y:S01]  /*6900*/  FADD.FTZ R36, R36, R33 ;  /* 0x0000002124247221 */ /* 0x000fe20000010000 */
[----:B------:R-:W-:-:S04]  /*6910*/  HFMA2.MMA R31, -RZ, RZ, 0, 2.384185791015625e-07 ;  /* 0x00000004ff1f7435 */ /* 0x000fc800000001ff */
[----:B------:R-:W-:Y:S01]  /*6920*/  MOV R34, R36 ;  /* 0x0000002400227202 */ /* 0x000fe20000000f00 */
[----:B------:R-:W-:-:S07]  /*6930*/  IMAD.MOV.U32 R38, RZ, RZ, R32 ;  /* 0x000000ffff267224 */ /* 0x000fce00078e0020 */
[----:B------:R-:W-:Y:S05]  /*6940*/  WARPSYNC.COLLECTIVE R25, `(.L_x_1272) ;  /* 0x0000000019087348 */ /* 0x000fea0003c00000 */
[----:B------:R0:W1:Y:S02]  /*6950*/  SHFL.BFLY P2, R32, R34, R31, R30 ;  /* 0x0c00001f22207389 */ /* 0x000064000004001e */
[----:B01----:R-:W-:Y:S01]  /*6960*/  ENDCOLLECTIVE ;  /* 0x000000000000791b */ /* 0x003fe20003800000 */
.L_x_1272:
[----:B------:R-:W-:-:S05]  /*6970*/  FADD.FTZ R38, R38, R35 ;  /* 0x0000002326267221 */ /* 0x000fca0000010000 */
[----:B------:R-:W-:Y:S02]  /*6980*/  MOV R34, R38 ;  /* 0x0000002600227202 */ /* 0x000fe40000000f00 */
[----:B------:R-:W-:-:S07]  /*6990*/  MOV R37, R32 ;  /* 0x0000002000257202 */ /* 0x000fce0000000f00 */
[----:B------:R-:W-:Y:S05]  /*69a0*/  WARPSYNC.COLLECTIVE R25, `(.L_x_1273) ;  /* 0x0000000019087348 */ /* 0x000fea0003c00000 */
[----:B------:R0:W1:Y:S02]  /*69b0*/  SHFL.BFLY P2, R32, R34, R31, R30 ;  /* 0x0c00001f22207389 */ /* 0x000064000004001e */
[----:B01----:R-:W-:Y:S01]  /*69c0*/  ENDCOLLECTIVE ;  /* 0x000000000000791b */ /* 0x003fe20003800000 */
.L_x_1273:
[----:B------:R-:W-:Y:S01]  /*69d0*/  FADD.FTZ R37, R36, R37 ;  /* 0x0000002524257221 */ /* 0x000fe20000010000 */
[----:B------:R-:W-:-:S04]  /*69e0*/  HFMA2.MMA R31, -RZ, RZ, 0, 1.1920928955078125e-07 ;  /* 0x00000002ff1f7435 */ /* 0x000fc800000001ff */
[----:B------:R-:W-:Y:S02]  /*69f0*/  MOV R34, R37 ;  /* 0x0000002500227202 */ /* 0x000fe40000000f00 */
[----:B------:R-:W-:-:S07]  /*6a00*/  MOV R39, R32 ;  /* 0x0000002000277202 */ /* 0x000fce0000000f00 */
[----:B------:R-:W-:Y:S05]  /*6a10*/  WARPSYNC.COLLECTIVE R25, `(.L_x_1274) ;  /* 0x0000000019087348 */ /* 0x000fea0003c00000 */
[----:B------:R0:W1:Y:S02]  /*6a20*/  SHFL.BFLY P2, R32, R34, R31, R30 ;  /* 0x0c00001f22207389 */ /* 0x000064000004001e */
[----:B01----:R-:W-:Y:S01]  /*6a30*/  ENDCOLLECTIVE ;  /* 0x000000000000791b */ /* 0x003fe20003800000 */
.L_x_1274:
[----:B------:R-:W-:-:S05]  /*6a40*/  FADD.FTZ R39, R38, R39 ;  /* 0x0000002726277221 */ /* 0x000fca0000010000 */
[----:B------:R-:W-:Y:S02]  /*6a50*/  MOV R34, R39 ;  /* 0x0000002700227202 */ /* 0x000fe40000000f00 */
[----:B------:R-:W-:-:S07]  /*6a60*/  MOV R40, R32 ;  /* 0x0000002000287202 */ /* 0x000fce0000000f00 */
[----:B------:R-:W-:Y:S05]  /*6a70*/  WARPSYNC.COLLECTIVE R25, `(.L_x_1275) ;  /* 0x0000000019087348 */ /* 0x000fea0003c00000 */
[----:B------:R0:W1:Y:S02]  /*6a80*/  SHFL.BFLY P2, R32, R34, R31, R30 ;  /* 0x0c00001f22207389 */ /* 0x000064000004001e */
[----:B01----:R-:W-:Y:S01]  /*6a90*/  ENDCOLLECTIVE ;  /* 0x000000000000791b */ /* 0x003fe20003800000 */
.L_x_1275:
[----:B------:R-:W-:-:S05]  /*6aa0*/  FADD.FTZ R40, R37, R40 ;  /* 0x0000002825287221 */ /* 0x000fca0000010000 */
[----:B------:R-:W-:Y:S01]  /*6ab0*/  MOV R34, R40 ;  /* 0x0000002800227202 */ /* 0x000fe20000000f00 */
[----:B------:R-:W-:Y:S01]  /*6ac0*/  IMAD.MOV.U32 R31, RZ, RZ, 0x1 ;  /* 0x00000001ff1f7424 */ /* 0x000fe200078e00ff */
[----:B------:R-:W-:-:S07]  /*6ad0*/  MOV R42, R32 ;  /* 0x00000020002a7202 */ /* 0x000fce0000000f00 */
[----:B------:R-:W-:Y:S05]  /*6ae0*/  WARPSYNC.COLLECTIVE R25, `(.L_x_1276) ;  /* 0x0000000019087348 */ /* 0x000fea0003c00000 */
[----:B------:R0:W1:Y:S02]  /*6af0*/  SHFL.BFLY P2, R32, R34, R31, R30 ;  /* 0x0c00001f22207389 */ /* 0x000064000004001e */
[----:B01----:R-:W-:Y:S01]  /*6b00*/  ENDCOLLECTIVE ;  /* 0x000000000000791b */ /* 0x003fe20003800000 */
.L_x_1276:
[----:B------:R-:W-:-:S05]  /*6b10*/  FADD.FTZ R42, R39, R42 ;  /* 0x0000002a272a7221 */ /* 0x000fca0000010000 */
[----:B------:R-:W-:Y:S02]  /*6b20*/  MOV R34, R42 ;  /* 0x0000002a00227202 */ /* 0x000fe40000000f00 */
[----:B------:R-:W-:-:S07]  /*6b30*/  MOV R33, R32 ;  /* 0x0000002000217202 */ /* 0x000fce0000000f00 */
[----:B------:R-:W-:Y:S05]  /*6b40*/  WARPSYNC.COLLECTIVE R25, `(.L_x_1277) ;  /* 0x0000000019087348 */ /* 0x000fea0003c00000 */
[----:B------:R0:W1:Y:S02]  /*6b50*/  SHFL.BFLY P2, R32, R34, R31, R30 ;  /* 0x0c00001f22207389 */ /* 0x000064000004001e */
[----:B01----:R-:W-:Y:S01]  /*6b60*/  ENDCOLLECTIVE ;  /* 0x000000000000791b */ /* 0x003fe20003800000 */
.L_x_1277:
[----:B------:R-:W-:Y:S01]  /*6b70*/  FADD.FTZ R33, R40, R33 ;  /* 0x0000002128217221 */ /* 0x000fe20000010000 */
[----:B------:R-:W-:Y:S06]  /*6b80*/  BRA `(.L_x_1278) ;  /* 0xffffffe800cc7947 */ /* 0x000fec000383ffff */
.L_x_1248:
        /* <DEDUP_REMOVED lines=8> */
.L_x_1280:
[----:B------:R-:W-:Y:S05]  /*6c10*/  BSYNC B0 ;  /* 0x0000000000007941 */ /* 0x000fea0003800000 */
.L_x_1279:
        /* <DEDUP_REMOVED lines=12> */
.L_x_1281:
[----:B------:R-:W-:Y:S01]  /*6ce0*/  @P0 LEA R36, R47, UR6, 0x7 ;  /* 0x000000062f240c11 */ /* 0x000fe2000f8e38ff */
[----:B------:R-:W-:Y:S01]  /*6cf0*/  FADD.FTZ R29, R29, R26 ;  /* 0x0000001a1d1d7221 */ /* 0x000fe20000010000 */
[----:B------:R-:W-:Y:S02]  /*6d00*/  @P0 LOP3.LUT R35, R35, R10, RZ, 0x3c, !PT ;  /* 0x0000000a23230212 */ /* 0x000fe400078e3cff */
[----:B------:R-:W-:Y:S02]  /*6d10*/  MOV R40, RZ ;  /* 0x000000ff00287202 */ /* 0x000fe40000000f00 */
[----:B------:R-:W-:-:S05]  /*6d20*/  @P0 LEA R35, R35, R36, 0x2 ;  /* 0x0000002423230211 */ /* 0x000fca00078e10ff */
[----:B------:R0:W1:Y:S01]  /*6d30*/  @P0 LDS R38, [R35+0x780] ;  /* 0x0007800023260984 */ /* 0x0000620000000800 */
[----:B------:R-:W-:Y:S01]  /*6d40*/  HFMA2.MMA R31, -RZ, RZ, 0, 2.384185791015625e-07 ;  /* 0x00000004ff1f7435 */ /* 0x000fe200000001ff */
[----:B------:R-:W-:Y:S02]  /*6d50*/  IMAD.MOV.U32 R34, RZ, RZ, R29 ;  /* 0x000000ffff227224 */ /* 0x000fe400078e001d */
[----:B------:R0:W2:Y:S01]  /*6d60*/  @P0 LDS R37, [R35] ;  /* 0x0000000023250984 */ /* 0x0000a20000000800 */
[----:B------:R-:W-:-:S07]  /*6d70*/  FADD.FTZ R28, R32, R27 ;  /* 0x0000001b201c7221 */ /* 0x000fce0000010000 */
[----:B012---:R-:W-:Y:S05]  /*6d80*/  WARPSYNC.COLLECTIVE R25, `(.L_x_1282) ;  /* 0x0000000019087348 */ /* 0x007fea0003c00000 */
[----:B------:R3:W4:Y:S02]  /*6d90*/  SHFL.BFLY P2, R32, R34, R31, R30 ;  /* 0x0c00001f22207389 */ /* 0x000724000004001e */
[----:B01234-:R-:W-:Y:S01]  /*6da0*/  ENDCOLLECTIVE ;  /* 0x000000000000791b */ /* 0x01ffe20003800000 */
.L_x_1282:
[----:B------:R-:W-:Y:S02]  /*6db0*/  MOV R34, R28 ;  /* 0x0000001c00227202 */ /* 0x000fe40000000f00 */
[----:B------:R-:W-:-:S07]  /*6dc0*/  MOV R26, R32 ;  /* 0x00000020001a7202 */ /* 0x000fce0000000f00 */
[----:B------:R-:W-:Y:S05]  /*6dd0*/  WARPSYNC.COLLECTIVE R25, `(.L_x_1283) ;  /* 0x0000000019087348 */ /* 0x000fea0003c00000 */
[----:B------:R0:W1:Y:S02]  /*6de0*/  SHFL.BFLY P2, R32, R34, R31, R30 ;  /* 0x0c00001f22207389 */ /* 0x000064000004001e */
[----:B01----:R-:W-:Y:S01]  /*6df0*/  ENDCOLLECTIVE ;  /* 0x000000000000791b */ /* 0x003fe20003800000 */
.L_x_1283:
[----:B------:R-:W-:Y:S02]  /*6e00*/  @P0 IMAD.MOV.U32 R40, RZ, RZ, R38 ;  /* 0x000000ffff280224 */ /* 0x000fe400078e0026 */
        /* <DEDUP_REMOVED lines=9> */
.L_x_1284:
[----:B------:R-:W-:Y:S02]  /*6ea0*/  MOV R34, R27 ;  /* 0x0000001b00227202 */ /* 0x000fe40000000f00 */
[----:B------:R-:W-:-:S07]  /*6eb0*/  MOV R29, R32 ;  /* 0x00000020001d7202 */ /* 0x000fce0000000f00 */
[----:B------:R-:W-:Y:S05]  /*6ec0*/  WARPSYNC.COLLECTIVE R25, `(.L_x_1285) ;  /* 0x0000000019087348 */ /* 0x000fea0003c00000 */
[----:B------:R0:W1:Y:S02]  /*6ed0*/  SHFL.BFLY P2, R32, R34, R31, R30 ;  /* 0x0c00001f22207389 */ /* 0x000064000004001e */
[----:B01----:R-:W-:Y:S01]  /*6ee0*/  ENDCOLLECTIVE ;  /* 0x000000000000791b */ /* 0x003fe20003800000 */
.L_x_1285:
        /* <DEDUP_REMOVED lines=12> */
.L_x_1286:
[----:B------:R-:W0:Y:S01]  /*6fb0*/  LDC.64 R26, c[0x0][0x218] ;  /* 0x00008600ff1a7b82 */ /* 0x000e220000000a00 */
[----:B------:R-:W-:Y:S02]  /*6fc0*/  MOV R34, R36 ;  /* 0x0000002400227202 */ /* 0x000fe40000000f00 */
[----:B------:R-:W-:-:S07]  /*6fd0*/  MOV R38, R32 ;  /* 0x0000002000267202 */ /* 0x000fce0000000f00 */
[----:B0-----:R-:W-:Y:S05]  /*6fe0*/  WARPSYNC.COLLECTIVE R25, `(.L_x_1287) ;  /* 0x0000000019087348 */ /* 0x001fea0003c00000 */
[----:B------:R1:W2:Y:S02]  /*6ff0*/  SHFL.BFLY P2, R32, R34, R31, R30 ;  /* 0x0c00001f22207389 */ /* 0x0002a4000004001e */
[----:B012---:R-:W-:Y:S01]  /*7000*/  ENDCOLLECTIVE ;  /* 0x000000000000791b */ /* 0x007fe20003800000 */
.L_x_1287:
        /* <DEDUP_REMOVED lines=10> */
.L_x_1288:
        /* <DEDUP_REMOVED lines=8> */
.L_x_1289:
[----:B------:R-:W-:Y:S01]  /*7130*/  FADD.FTZ R42, R42, R39 ;  /* 0x000000272a2a7221 */ /* 0x000fe20000010000 */
[----:B------:R-:W-:-:S04]  /*7140*/  HFMA2.MMA R31, -RZ, RZ, 0, 2.384185791015625e-07 ;  /* 0x00000004ff1f7435 */ /* 0x000fc800000001ff */
[----:B------:R-:W-:Y:S02]  /*7150*/  MOV R34, R42 ;  /* 0x0000002a00227202 */ /* 0x000fe40000000f00 */
[----:B------:R-:W-:-:S07]  /*7160*/  MOV R41, R32 ;  /* 0x0000002000297202 */ /* 0x000fce0000000f00 */
[----:B------:R-:W-:Y:S05]  /*7170*/  WARPSYNC.COLLECTIVE R25, `(.L_x_1290) ;  /* 0x0000000019087348 */ /* 0x000fea0003c00000 */
[----:B------:R0:W1:Y:S02]  /*7180*/  SHFL.BFLY P2, R32, R34, R31, R30 ;  /* 0x0c00001f22207389 */ /* 0x000064000004001e */
[----:B01----:R-:W-:Y:S01]  /*7190*/  ENDCOLLECTIVE ;  /* 0x000000000000791b */ /* 0x003fe20003800000 */
.L_x_1290:
[----:B------:R-:W-:-:S05]  /*71a0*/  FADD.FTZ R41, R41, R40 ;  /* 0x0000002829297221 */ /* 0x000fca0000010000 */
[----:B------:R-:W-:Y:S01]  /*71b0*/  MOV R34, R41 ;  /* 0x0000002900227202 */ /* 0x000fe20000000f00 */
[----:B------:R-:W-:-:S07]  /*71c0*/  IMAD.MOV.U32 R39, RZ, RZ, R32 ;  /* 0x000000ffff277224 */ /* 0x000fce00078e0020 */
[----:B------:R-:W-:Y:S05]  /*71d0*/  WARPSYNC.COLLECTIVE R25, `(.L_x_1291) ;  /* 0x0000000019087348 */ /* 0x000fea0003c00000 */
[----:B------:R0:W1:Y:S02]  /*71e0*/  SHFL.BFLY P2, R32, R34, R31, R30 ;  /* 0x0c00001f22207389 */ /* 0x000064000004001e */
[----:B01----:R-:W-:Y:S01]  /*71f0*/  ENDCOLLECTIVE ;  /* 0x000000000000791b */ /* 0x003fe20003800000 */
.L_x_1291:
[----:B------:R-:W-:Y:S01]  /*7200*/  FADD.FTZ R39, R42, R39 ;  /* 0x000000272a277221 */ /* 0x000fe20000010000 */
[----:B------:R-:W-:-:S04]  /*7210*/  HFMA2.MMA R31, -RZ, RZ, 0, 1.1920928955078125e-07 ;  /* 0x00000002ff1f7435 */ /* 0x000fc800000001ff */
[----:B------:R-:W-:Y:S02]  /*7220*/  MOV R34, R39 ;  /* 0x0000002700227202 */ /* 0x000fe40000000f00 */
[----:B------:R-:W-:-:S07]  /*7230*/  MOV R40, R32 ;  /* 0x0000002000287202 */ /* 0x000fce0000000f00 */
[----:B------:R-:W-:Y:S05]  /*7240*/  WARPSYNC.COLLECTIVE R25, `(.L_x_1292) ;  /* 0x0000000019087348 */ /* 0x000fea0003c00000 */
[----:B------:R0:W1:Y:S02]  /*7250*/  SHFL.BFLY P2, R32, R34, R31, R30 ;  /* 0x0c00001f22207389 */ /* 0x000064000004001e */
[----:B01----:R-:W-:Y:S01]  /*7260*/  ENDCOLLECTIVE ;  /* 0x000000000000791b */ /* 0x003fe20003800000 */
.L_x_1292:
[----:B------:R-:W-:-:S05]  /*7270*/  FADD.FTZ R40, R41, R40 ;  /* 0x0000002829287221 */ /* 0x000fca0000010000 */
[----:B------:R-:W-:Y:S02]  /*7280*/  MOV R34, R40 ;  /* 0x0000002800227202 */ /* 0x000fe40000000f00 */
[----:B------:R-:W-:-:S07]  /*7290*/  MOV R28, R32 ;  /* 0x00000020001c7202 */ /* 0x000fce0000000f00 */
[----:B------:R-:W-:Y:S05]  /*72a0*/  WARPSYNC.COLLECTIVE R25, `(.L_x_1293) ;  /* 0x0000000019087348 */ /* 0x000fea0003c00000 */
[----:B------:R0:W1:Y:S02]  /*72b0*/  SHFL.BFLY P2, R32, R34, R31, R30 ;  /* 0x0c00001f22207389 */ /* 0x000064000004001e */
[----:B01----:R-:W-:Y:S01]  /*72c0*/  ENDCOLLECTIVE ;  /* 0x000000000000791b */ /* 0x003fe20003800000 */
.L_x_1293:
        /* <DEDUP_REMOVED lines=9> */
[----:B------:R-:W-:-:S07]  /*7360*/  MOV R43, R32 ;  /* 0x00000020002b7202 */ /* 0x000fce0000000f00 */
[----:B012---:R-:W-:Y:S05]  /*7370*/  WARPSYNC.COLLECTIVE R25, `(.L_x_1294) ;  /* 0x0000000019087348 */ /* 0x007fea0003c00000 */
[----:B------:R3:W4:Y:S02]  /*7380*/  SHFL.BFLY P2, R32, R34, R31, R30 ;  /* 0x0c00001f22207389 */ /* 0x000724000004001e */
[----:B01234-:R-:W-:Y:S01]  /*7390*/  ENDCOLLECTIVE ;  /* 0x000000000000791b */ /* 0x01ffe20003800000 */
.L_x_1294:
[----:B------:R-:W-:Y:S01]  /*73a0*/  FADD.FTZ R43, R40, R43 ;  /* 0x0000002b282b7221 */ /* 0x000fe20000010000 */
[----:B------:R-:W0:Y:S04]  /*73b0*/  LDC.64 R28, c[0x0][0x220] ;  /* 0x00008800ff1c7b82 */ /* 0x000e280000000a00 */
[----:B------:R-:W-:Y:S02]  /*73c0*/  MOV R34, R43 ;  /* 0x0000002b00227202 */ /* 0x000fe40000000f00 */
[----:B------:R-:W-:-:S07]  /*73d0*/  MOV R40, R32 ;  /* 0x0000002000287202 */ /* 0x000fce0000000f00 */
[----:B0-----:R-:W-:Y:S05]  /*73e0*/  WARPSYNC.COLLECTIVE R25, `(.L_x_1295) ;  /* 0x0000000019087348 */ /* 0x001fea0003c00000 */
[----:B------:R1:W2:Y:S02]  /*73f0*/  SHFL.BFLY P2, R32, R34, R31, R30 ;  /* 0x0c00001f22207389 */ /* 0x0002a4000004001e */
[----:B012---:R-:W-:Y:S01]  /*7400*/  ENDCOLLECTIVE ;  /* 0x000000000000791b */ /* 0x007fe20003800000 */
.L_x_1295:
        /* <DEDUP_REMOVED lines=11> */
.L_x_1296:
[----:B------:R-:W-:Y:S01]  /*74c0*/  @!P0 F2FP.F16.F32.PACK_AB R33, RZ, R36 ;  /* 0x00000024ff21823e */ /* 0x000fe200000000ff */
[----:B------:R-:W-:Y:S01]  /*74d0*/  FADD.FTZ R42, R43, R42 ;  /* 0x0000002a2b2a7221 */ /* 0x000fe20000010000 */
[----:B------:R-:W-:Y:S02]  /*74e0*/  MOV R34, R45 ;  /* 0x0000002d00227202 */ /* 0x000fe40000000f00 */
[----:B------:R-:W-:-:S07]  /*74f0*/  MOV R51, R32 ;  /* 0x0000002000337202 */ /* 0x000fce0000000f00 */
[----:B------:R-:W-:Y:S05]  /*7500*/  WARPSYNC.COLLECTIVE R25, `(.L_x_1297) ;  /* 0x0000000019087348 */ /* 0x000fea0003c00000 */
[----:B------:R0:W1:Y:S02]  /*7510*/  SHFL.BFLY P2, R32, R34, R31, R30 ;  /* 0x0c00001f22207389 */ /* 0x000064000004001e */
[----:B01----:R-:W-:Y:S01]  /*7520*/  ENDCOLLECTIVE ;  /* 0x000000000000791b */ /* 0x003fe20003800000 */
.L_x_1297:
[----:B------:R-:W-:Y:S01]  /*7530*/  FADD.FTZ R51, R51, R44 ;  /* 0x0000002c33337221 */ /* 0x000fe20000010000 */
[----:B------:R-:W-:-:S04]  /*7540*/  HFMA2.MMA R31, -RZ, RZ, 0, 2.384185791015625e-07 ;  /* 0x00000004ff1f7435 */ /* 0x000fc800000001ff */
[----:B------:R-:W-:Y:S02]  /*7550*/  MOV R34, R51 ;  /* 0x0000003300227202 */ /* 0x000fe40000000f00 */
[----:B------:R-:W-:-:S07]  /*7560*/  MOV R46, R32 ;  /* 0x00000020002e7202 */ /* 0x000fce0000000f00 */
[----:B------:R-:W-:Y:S05]  /*7570*/  WARPSYNC.COLLECTIVE R25, `(.L_x_1298) ;  /* 0x0000000019087348 */ /* 0x000fea0003c00000 */
[----:B------:R0:W1:Y:S02]  /*7580*/  SHFL.BFLY P2, R32, R34, R31, R30 ;  /* 0x0c00001f22207389 */ /* 0x000064000004001e */
[----:B01----:R-:W-:Y:S01]  /*7590*/  ENDCOLLECTIVE ;  /* 0x000000000000791b */ /* 0x003fe20003800000 */
.L_x_1298:
[----:B------:R-:W-:-:S05]  /*75a0*/  FADD.FTZ R46, R46, R45 ;  /* 0x0000002d2e2e7221 */ /* 0x000fca0000010000 */
[----:B------:R-:W-:Y:S02]  /*75b0*/  MOV R34, R46 ;  /* 0x0000002e00227202 */ /* 0x000fe40000000f00 */
[----:B------:R-:W-:-:S07]  /*75c0*/  MOV R44, R32 ;  /* 0x00000020002c7202 */ /* 0x000fce0000000f00 */
[----:B------:R-:W-:Y:S05]  /*75d0*/  WARPSYNC.COLLECTIVE R25, `(.L_x_1299) ;  /* 0x0000000019087348 */ /* 0x000fea0003c00000 */
[----:B------:R0:W1:Y:S02]  /*75e0*/  SHFL.BFLY P2, R32, R34, R31, R30 ;  /* 0x0c00001f22207389 */ /* 0x000064000004001e */
[----:B01----:R-:W-:Y:S01]  /*75f0*/  ENDCOLLECTIVE ;  /* 0x000000000000791b */ /* 0x003fe20003800000 */
.L_x_1299:
[----:B------:R-:W-:Y:S01]  /*7600*/  FADD.FTZ R44, R51, R44 ;  /* 0x0000002c332c7221 */ /* 0x000fe20000010000 */
[----:B------:R-:W-:-:S04]  /*7610*/  HFMA2.MMA R31, -RZ, RZ, 0, 1.1920928955078125e-07 ;  /* 0x00000002ff1f7435 */ /* 0x000fc800000001ff */
[----:B------:R-:W-:Y:S01]  /*7620*/  MOV R34, R44 ;  /* 0x0000002c00227202 */ /* 0x000fe20000000f00 */
[----:B------:R-:W-:-:S07]  /*7630*/  IMAD.MOV.U32 R45, RZ, RZ, R32 ;  /* 0x000000ffff2d7224 */ /* 0x000fce00078e0020 */
[----:B------:R-:W-:Y:S05]  /*7640*/  WARPSYNC.COLLECTIVE R25, `(.L_x_1300) ;  /* 0x0000000019087348 */ /* 0x000fea0003c00000 */
[----:B------:R0:W1:Y:S02]  /*7650*/  SHFL.BFLY P2, R32, R34, R31, R30 ;  /* 0x0c00001f22207389 */ /* 0x000064000004001e */
[----:B01----:R-:W-:Y:S01]  /*7660*/  ENDCOLLECTIVE ;  /* 0x000000000000791b */ /* 0x003fe20003800000 */
.L_x_1300:
[----:B------:R-:W-:-:S05]  /*7670*/  FADD.FTZ R45, R46, R45 ;  /* 0x0000002d2e2d7221 */ /* 0x000fca0000010000 */
[----:B------:R-:W-:Y:S02]  /*7680*/  MOV R34, R45 ;  /* 0x0000002d00227202 */ /* 0x000fe40000000f00 */
[----:B------:R-:W-:-:S07]  /*7690*/  MOV R51, R32 ;  /* 0x0000002000337202 */ /* 0x000fce0000000f00 */
[----:B------:R-:W-:Y:S05]  /*76a0*/  WARPSYNC.COLLECTIVE R25, `(.L_x_1301) ;  /* 0x0000000019087348 */ /* 0x000fea0003c00000 */
[----:B------:R0:W1:Y:S02]  /*76b0*/  SHFL.BFLY P2, R32, R34, R31, R30 ;  /* 0x0c00001f22207389 */ /* 0x000064000004001e */
[----:B01----:R-:W-:Y:S01]  /*76c0*/  ENDCOLLECTIVE ;  /* 0x000000000000791b */ /* 0x003fe20003800000 */
.L_x_1301:
[----:B------:R-:W-:Y:S01]  /*76d0*/  FADD.FTZ R51, R44, R51 ;  /* 0x000000332c337221 */ /* 0x000fe20000010000 */
[----:B------:R-:W-:-:S04]  /*76e0*/  HFMA2.MMA R31, -RZ, RZ, 0, 5.9604644775390625e-08 ;  /* 0x00000001ff1f7435 */ /* 0x000fc800000001ff */
[----:B------:R-:W-:Y:S02]  /*76f0*/  MOV R34, R51 ;  /* 0x0000003300227202 */ /* 0x000fe40000000f00 */
[----:B------:R-:W-:-:S07]  /*7700*/  MOV R46, R32 ;  /* 0x00000020002e7202 */ /* 0x000fce0000000f00 */
[----:B------:R-:W-:Y:S05]  /*7710*/  WARPSYNC.COLLECTIVE R25, `(.L_x_1302) ;  /* 0x0000000019087348 */ /* 0x000fea0003c00000 */
[----:B------:R0:W1:Y:S02]  /*7720*/  SHFL.BFLY P2, R32, R34, R31, R30 ;  /* 0x0c00001f22207389 */ /* 0x000064000004001e */
[----:B01----:R-:W-:Y:S01]  /*7730*/  ENDCOLLECTIVE ;  /* 0x000000000000791b */ /* 0x003fe20003800000 */
.L_x_1302:
[----:B------:R-:W-:-:S04]  /*7740*/  FADD.FTZ R45, R45, R46 ;  /* 0x0000002e2d2d7221 */ /* 0x000fc80000010000 */
[----:B------:R-:W-:Y:S01]  /*7750*/  IMAD.MOV.U32 R34, RZ, RZ, R45 ;  /* 0x000000ffff227224 */ /* 0x000fe200078e002d */
[----:B------:R-:W-:-:S07]  /*7760*/  MOV R44, R32 ;  /* 0x00000020002c7202 */ /* 0x000fce0000000f00 */
[----:B------:R-:W-:Y:S05]  /*7770*/  WARPSYNC.COLLECTIVE R25, `(.L_x_1303) ;  /* 0x0000000019087348 */ /* 0x000fea0003c00000 */
[----:B------:R0:W1:Y:S02]  /*7780*/  SHFL.BFLY P2, R32, R34, R31, R30 ;  /* 0x0c00001f22207389 */ /* 0x000064000004001e */
[----:B01----:R-:W-:Y:S01]  /*7790*/  ENDCOLLECTIVE ;  /* 0x000000000000791b */ /* 0x003fe20003800000 */
.L_x_1303:
[----:B------:R-:W-:Y:S01]  /*77a0*/  HFMA2.MMA R31, -RZ, RZ, 0, 4.76837158203125e-07 ;  /* 0x00000008ff1f7435 */ /* 0x000fe200000001ff */
[----:B------:R-:W-:Y:S02]  /*77b0*/  MOV R34, R48 ;  /* 0x0000003000227202 */ /* 0x000fe40000000f00 */
[----:B------:R-:W-:-:S08]  /*77c0*/  MOV R46, R32 ;  /* 0x00000020002e7202 */ /* 0x000fd00000000f00 */
[----:B------:R-:W-:Y:S05]  /*77d0*/  WARPSYNC.COLLECTIVE R25, `(.L_x_1304) ;  /* 0x0000000019087348 */ /* 0x000fea0003c00000 */
[----:B------:R0:W1:Y:S02]  /*77e0*/  SHFL.BFLY P2, R32, R34, R31, R30 ;  /* 0x0c00001f22207389 */ /* 0x000064000004001e */
[----:B01----:R-:W-:Y:S01]  /*77f0*/  ENDCOLLECTIVE ;  /* 0x000000000000791b */ /* 0x003fe20003800000 */
.L_x_1304:
[----:B------:R-:W-:Y:S02]  /*7800*/  MOV R34, R50 ;  /* 0x0000003200227202 */ /* 0x000fe40000000f00 */
[----:B------:R-:W-:-:S07]  /*7810*/  MOV R55, R32 ;  /* 0x0000002000377202 */ /* 0x000fce0000000f00 */
[----:B------:R-:W-:Y:S05]  /*7820*/  WARPSYNC.COLLECTIVE R25, `(.L_x_1305) ;  /* 0x0000000019087348 */ /* 0x000fea0003c00000 */
[----:B------:R0:W1:Y:S02]  /*7830*/  SHFL.BFLY P2, R32, R34, R31, R30 ;  /* 0x0c00001f22207389 */ /* 0x000064000004001e */
[----:B01----:R-:W-:Y:S01]  /*7840*/  ENDCOLLECTIVE ;  /* 0x000000000000791b */ /* 0x003fe20003800000 */
.L_x_1305:
[----:B------:R-:W-:Y:S01]  /*7850*/  FADD.FTZ R55, R55, R48 ;  /* 0x0000003037377221 */ /* 0x000fe20000010000 */
[----:B------:R-:W-:-:S04]  /*7860*/  HFMA2.MMA R31, -RZ, RZ, 0, 2.384185791015625e-07 ;  /* 0x00000004ff1f7435 */ /* 0x000fc800000001ff */
[----:B------:R-:W-:Y:S02]  /*7870*/  MOV R34, R55 ;  /* 0x0000003700227202 */ /* 0x000fe40000000f00 */
[----:B------:R-:W-:-:S07]  /*7880*/  MOV R57, R32 ;  /* 0x0000002000397202 */ /* 0x000fce0000000f00 */
[----:B------:R-:W-:Y:S05]  /*7890*/  WARPSYNC.COLLECTIVE R25, `(.L_x_1306) ;  /* 0x0000000019087348 */ /* 0x000fea0003c00000 */
[----:B------:R0:W1:Y:S02]  /*78a0*/  SHFL.BFLY P2, R32, R34, R31, R30 ;  /* 0x0c00001f22207389 */ /* 0x000064000004001e */
[----:B01----:R-:W-:Y:S01]  /*78b0*/  ENDCOLLECTIVE ;  /* 0x000000000000791b */ /* 0x003fe20003800000 */
.L_x_1306:
[----:B------:R-:W-:-:S05]  /*78c0*/  FADD.FTZ R57, R57, R50 ;  /* 0x0000003239397221 */ /* 0x000fca0000010000 */
[----:B------:R-:W-:Y:S02]  /*78d0*/  MOV R34, R57 ;  /* 0x0000003900227202 */ /* 0x000fe40000000f00 */
[----:B------:R-:W-:-:S07]  /*78e0*/  MOV R48, R32 ;  /* 0x0000002000307202 */ /* 0x000fce0000000f00 */
[----:B------:R-:W-:Y:S05]  /*78f0*/  WARPSYNC.COLLECTIVE R25, `(.L_x_1307) ;  /* 0x0000000019087348 */ /* 0x000fea0003c00000 */
[----:B------:R0:W1:Y:S02]  /*7900*/  SHFL.BFLY P2, R32, R34, R31, R30 ;  /* 0x0c00001f22207389 */ /* 0x000064000004001e */
[----:B01----:R-:W-:Y:S01]  /*7910*/  ENDCOLLECTIVE ;  /* 0x000000000000791b */ /* 0x003fe20003800000 */
.L_x_1307:
[----:B------:R-:W-:Y:S01]  /*7920*/  FADD.FTZ R48, R55, R48 ;  /* 0x0000003037307221 */ /* 0x000fe20000010000 */
[----:B------:R-:W-:-:S04]  /*7930*/  HFMA2.MMA R31, -RZ, RZ, 0, 1.1920928955078125e-07 ;  /* 0x00000002ff1f7435 */ /* 0x000fc800000001ff */
[----:B------:R-:W-:Y:S01]  /*7940*/  MOV R34, R48 ;  /* 0x0000003000227202 */ /* 0x000fe20000000f00 */
[----:B------:R-:W-:-:S07]  /*7950*/  IMAD.MOV.U32 R50, RZ, RZ, R32 ;  /* 0x000000ffff327224 */ /* 0x000fce00078e0020 */
[----:B------:R-:W-:Y:S05]  /*7960*/  WARPSYNC.COLLECTIVE R25, `(.L_x_1308) ;  /* 0x0000000019087348 */ /* 0x000fea0003c00000 */
[----:B------:R0:W1:Y:S02]  /*7970*/  SHFL.BFLY P2, R32, R34, R31, R30 ;  /* 0x0c00001f22207389 */ /* 0x000064000004001e */
[----:B01----:R-:W-:Y:S01]  /*7980*/  ENDCOLLECTIVE ;  /* 0x000000000000791b */ /* 0x003fe20003800000 */
.L_x_1308:
[----:B------:R-:W-:-:S05]  /*7990*/  FADD.FTZ R50, R57, R50 ;  /* 0x0000003239327221 */ /* 0x000fca0000010000 */
[----:B------:R-:W-:Y:S02]  /*79a0*/  MOV R34, R50 ;  /* 0x0000003200227202 */ /* 0x000fe40000000f00 */
[----:B------:R-:W-:-:S07]  /*79b0*/  MOV R39, R32 ;  /* 0x0000002000277202 */ /* 0x000fce0000000f00 */
[----:B------:R-:W-:Y:S05]  /*79c0*/  WARPSYNC.COLLECTIVE R25, `(.L_x_1309) ;  /* 0x0000000019087348 */ /* 0x000fea0003c00000 */
[----:B------:R0:W1:Y:S02]  /*79d0*/  SHFL.BFLY P2, R32, R34, R31, R30 ;  /* 0x0c00001f22207389 */ /* 0x000064000004001e */
[----:B01----:R-:W-:Y:S01]  /*79e0*/  ENDCOLLECTIVE ;  /* 0x000000000000791b */ /* 0x003fe20003800000 */
.L_x_1309:
[----:B------:R-:W-:Y:S01]  /*79f0*/  FADD.FTZ R39, R48, R39 ;  /* 0x0000002730277221 */ /* 0x000fe20000010000 */
[----:B------:R-:W-:Y:S01]  /*7a00*/  FADD.FTZ R31, R51, R44 ;  /* 0x0000002c331f7221 */ /* 0x000fe20000010000 */
[----:B------:R-:W-:Y:S02]  /*7a10*/  @!P0 F2FP.F16.F32.PACK_AB R25, RZ, R40 ;  /* 0x00000028ff19823e */ /* 0x000fe400000000ff */
[----:B------:R-:W-:Y:S02]  /*7a20*/  @!P0 F2FP.F16.F32.PACK_AB R30, RZ, R42 ;  /* 0x0000002aff1e823e */ /* 0x000fe400000000ff */
[----:B------:R-:W-:Y:S02]  /*7a30*/  @!P0 F2FP.F16.F32.PACK_AB R31, RZ, R31 ;  /* 0x0000001fff1f823e */ /* 0x000fe400000000ff */
[----:B------:R-:W-:Y:S02]  /*7a40*/  PRMT R37, R25, 0x7610, R37 ;  /* 0x0000761019257816 */ /* 0x000fe40000000025 */
[----:B------:R-:W-:Y:S01]  /*7a50*/  PRMT R40, R31, 0x7610, R40 ;  /* 0x000076101f287816 */ /* 0x000fe20000000028 */
[----:B------:R-:W-:Y:S01]  /*7a60*/  HFMA2.MMA R31, -RZ, RZ, 0, 5.9604644775390625e-08 ;  /* 0x00000001ff1f7435 */ /* 0x000fe200000001ff */
[----:B------:R-:W-:-:S02]  /*7a70*/  MOV R55, R32 ;  /* 0x0000002000377202 */ /* 0x000fc40000000f00 */
[----:B------:R-:W-:Y:S02]  /*7a80*/  @!P0 F2FP.F16.F32.PACK_AB R32, RZ, R35 ;  /* 0x00000023ff20823e */ /* 0x000fe400000000ff */
        /* <DEDUP_REMOVED lines=11> */
.L_x_1310:
[----:B------:R-:W-:Y:S01]  /*7b40*/  @!P0 F2FP.F16.F32.PACK_AB R33, RZ, R33 ;  /* 0x00000021ff21823e */ /* 0x000fe200000000ff */
        /* <DEDUP_REMOVED lines=10> */
.L_x_1311:
[----:B------:R-:W-:Y:S01]  /*7bf0*/  FADD.FTZ R36, R39, R36 ;  /* 0x0000002427247221 */ /* 0x000fe20000010000 */
[----:B------:R-:W-:Y:S06]  /*7c00*/  BRA `(.L_x_1312) ;  /* 0xffffffe400107947 */ /* 0x000fec000383ffff */
.L_x_1313:
        /* <DEDUP_REMOVED lines=15> */
.L_x_2253:


//--------------------- .text._ZN13group_norm_v218gn_bwd_cuda_kernelI6__halfLi480ELi1ELi32ELi60ELi1024ELb0ELb1ELi32ELi960ELi960ELi4ELb1ELi4ELb0ELb0ELNS_15WgradSyncMethodE3ENS_16CompileConditionILi900EEEEEvPT_S6_S6_PKS5_S8_S8_S8_PKfflPfPj --------------------------
	.section	.text._ZN13group_norm_v218gn_bwd_cuda_kernelI6__halfLi480ELi1ELi32ELi60ELi1024ELb0ELb1ELi32ELi960ELi960ELi4ELb1ELi4ELb0ELb0ELNS_15WgradSyncMethodE3ENS_16CompileConditionILi900EEEEEvPT_S6_S6_PKS5_S8_S8_S8_PKfflPfPj,"ax",@progbits
	.align	128
        .global         _ZN13group_norm_v218gn_bwd_cuda_kernelI6__halfLi480ELi1ELi32ELi60ELi1024ELb0ELb1ELi32ELi960ELi960ELi4ELb1ELi4ELb0ELb0ELNS_15WgradSyncMethodE3ENS_16CompileConditionILi900EEEEEvPT_S6_S6_PKS5_S8_S8_S8_PKfflPfPj
        .type           _ZN13group_norm_v218gn_bwd_cuda_kernelI6__halfLi480ELi1ELi32ELi60ELi1024ELb0ELb1ELi32ELi960ELi960ELi4ELb1ELi4ELb0ELb0ELNS_15WgradSyncMethodE3ENS_16CompileConditionILi900EEEEEvPT_S6_S6_PKS5_S8_S8_S8_PKfflPfPj,@function
        .size           _ZN13group_norm_v218gn_bwd_cuda_kernelI6__halfLi480ELi1ELi32ELi60ELi1024ELb0ELb1ELi32ELi960ELi960ELi4ELb1ELi4ELb0ELb0ELNS_15WgradSyncMethodE3ENS_16CompileConditionILi900EEEEEvPT_S6_S6_PKS5_S8_S8_S8_PKfflPfPj,(.L_x_2254 - _ZN13group_norm_v218gn_bwd_cuda_kernelI6__halfLi480ELi1ELi32ELi60ELi1024ELb0ELb1ELi32ELi960ELi960ELi4ELb1ELi4ELb0ELb0ELNS_15WgradSyncMethodE3ENS_16CompileConditionILi900EEEEEvPT_S6_S6_PKS5_S8_S8_S8_PKfflPfPj)
        .other          _ZN13group_norm_v218gn_bwd_cuda_kernelI6__halfLi480ELi1ELi32ELi60ELi1024ELb0ELb1ELi32ELi960ELi960ELi4ELb1ELi4ELb0ELb0ELNS_15WgradSyncMethodE3ENS_16CompileConditionILi900EEEEEvPT_S6_S6_PKS5_S8_S8_S8_PKfflPfPj,@"STO_CUDA_ENTRY STV_DEFAULT"
_ZN13group_norm_v218gn_bwd_cuda_kernelI6__halfLi480ELi1ELi32ELi60ELi1024ELb0ELb1ELi32ELi960ELi960ELi4ELb1ELi4ELb0ELb0ELNS_15WgradSyncMethodE3ENS_16CompileConditionILi900EEEEEvPT_S6_S6_PKS5_S8_S8_S8_PKfflPfPj:
.text._ZN13group_norm_v218gn_bwd_cuda_kernelI6__halfLi480ELi1ELi32ELi60ELi1024ELb0ELb1ELi32ELi960ELi960ELi4ELb1ELi4ELb0ELb0ELNS_15WgradSyncMethodE3ENS_16CompileConditionILi900EEEEEvPT_S6_S6_PKS5_S8_S8_S8_PKfflPfPj:
        /* <DEDUP_REMOVED lines=31> */
.L_x_1316:
[----:B------:R-:W2:Y:S04]  /*01f0*/  LD.E.STRONG.GPU R0, desc[UR18][R2.64] ;  /* 0x0000001202007980 */ /* 0x000ea8000c10f900 */
[----:B--2---:R-:W-:Y:S01]  /*0200*/  CCTL.IVALL ;  /* 0x00000000ff00798f */ /* 0x004fe20002000000 */
[----:B------:R-:W-:Y:S05]  /*0210*/  YIELD ;  /* 0x0000000000007946 */ /* 0x000fea0003800000 */
[----:B-----5:R-:W-:-:S04]  /*0220*/  LOP3.LUT R0, R0, R5, RZ, 0x3c, !PT ;  /* 0x0000000500007212 */ /* 0x020fc800078e3cff */
[----:B------:R-:W-:-:S13]  /*0230*/  ISETP.GT.AND P0, PT, R0, -0x1, PT ;  /* 0xffffffff0000780c */ /* 0x000fda0003f04270 */
[----:B------:R-:W-:Y:S05]  /*0240*/  @P0 BRA `(.L_x_1316) ;  /* 0xfffffffc00e80947 */ /* 0x000fea000383ffff */
.L_x_1315:
[----:B------:R-:W-:Y:S05]  /*0250*/  WARPSYNC.ALL ;  /* 0x0000000000007948 */ /* 0x000fea0003800000 */
[----:B------:R-:W-:Y:S06]  /*0260*/  BAR.SYNC.DEFER_BLOCKING 0x0 ;  /* 0x0000000000007b1d */ /* 0x000fec0000010000 */
[----:B------:R-:W-:Y:S05]  /*0270*/  BRA `(.L_x_1317) ;  /* 0x0000006c00607947 */ /* 0x000fea0003800000 */
.L_x_1314:
        /* <DEDUP_REMOVED lines=24> */
[----:B0-----:R-:W-:Y:S01]  /*0400*/  IADD3 R5, R11, 0x1e0, RZ ;  /* 0x000001e00b057810 */ /* 0x001fe20007ffe0ff */
[----:B------:R-:W-:Y:S01]  /*0410*/  USEL UR21, UR16, 0x1, !UP0 ;  /* 0x0000000110157887 */ /* 0x000fe2000c000000 */
[----:B------:R-:W-:Y:S01]  /*0420*/  SHF.R.S32.HI R0, RZ, 0x1f, R11 ;  /* 0x0000001fff007819 */ /* 0x000fe2000001140b */
[----:B------:R-:W-:Y:S01]  /*0430*/  UMOV UR14, UR10 ;  /* 0x0000000a000e7c82 */ /* 0x000fe20008000000 */
[----:B------:R-:W-:Y:S01]  /*0440*/  SHF.R.S32.HI R6, RZ, 0x1f, R5 ;  /* 0x0000001fff067819 */ /* 0x000fe20000011405 */
[----:B------:R-:W-:Y:S01]  /*0450*/  UMOV UR4, URZ ;  /* 0x0000003f00047c82 */ /* 0x000fe20008000000 */
[----:B------:R-:W-:Y:S02]  /*0460*/  LEA.HI R2, R0, R11, RZ, 0x2 ;  /* 0x0000000b00027211 */ /* 0x000fe400078f10ff */
[----:B------:R-:W-:Y:S02]  /*0470*/  SHF.R.U32.HI R9, RZ, 0x1, R11 ;  /* 0x00000001ff097819 */ /* 0x000fe4000001160b */
        /* <DEDUP_REMOVED lines=10> */
[----:B------:R-:W-:Y:S02]  /*0520*/  LEA.HI R0, R0, R11, RZ, 0x4 ;  /* 0x0000000b00007211 */ /* 0x000fe400078f20ff */
[----:B------:R-:W-:Y:S02]  /*0530*/  LOP3.LUT R2, R2, 0xfffffffc, RZ, 0xc0, !PT ;  /* 0xfffffffc02027812 */ /* 0x000fe400078ec0ff */
[----:B------:R-:W-:Y:S02]  /*0540*/  LEA.HI R4, R4, R3, RZ, 0x2 ;  /* 0x0000000304047211 */ /* 0x000fe400078f10ff */
[----:B0-----:R-:W-:Y:S02]  /*0550*/  IADD3 R7, R7, 0xf0, RZ ;  /* 0x000000f007077810 */ /* 0x001fe40007ffe0ff */
[----:B------:R-:W-:-:S02]  /*0560*/  LEA.HI R6, R6, R5, RZ, 0x4 ;  /* 0x0000000506067211 */ /* 0x000fc400078f20ff */
[----:B------:R-:W-:Y:S02]  /*0570*/  SHF.R.S32.HI R10, RZ, 0x1f, R7 ;  /* 0x0000001fff0a7819 */ /* 0x000fe40000011407 */
[----:B------:R-:W-:Y:S02]  /*0580*/  IADD3 R8, R5, -R8, RZ ;  /* 0x8000000805087210 */ /* 0x000fe40007ffe0ff */
[----:B------:R-:W-:Y:S02]  /*0590*/  SHF.R.U32.HI R3, RZ, 0x4, R0 ;  /* 0x00000004ff037819 */ /* 0x000fe40000011600 */
[----:B------:R-:W-:Y:S02]  /*05a0*/  IADD3 R2, -R2, R11, RZ ;  /* 0x0000000b02027210 */ /* 0x000fe40007ffe1ff */
[----:B------:R-:W-:Y:S02]  /*05b0*/  SHF.R.U32.HI R5, RZ, 0x2, R4 ;  /* 0x00000002ff057819 */ /* 0x000fe40000011604 */
[----:B------:R-:W-:-:S02]  /*05c0*/  LEA.HI R10, R10, R7, RZ, 0x2 ;  /* 0x000000070a0a7211 */ /* 0x000fc400078f10ff */
[C---:B------:R-:W-:Y:S02]  /*05d0*/  LOP3.LUT R4, R2.reuse, 0x3, R3, 0x78, !PT ;  /* 0x0000000302047812 */ /* 0x040fe400078e7803 */
        /* <DEDUP_REMOVED lines=13> */
[C---:B------:R-:W-:Y:S02]  /*06b0*/  LOP3.LUT R0, R2.reuse, 0x8, RZ, 0x3c, !PT ;  /* 0x0000000802007812 */ /* 0x040fe400078e3cff */
[----:B------:R-:W-:Y:S02]  /*06c0*/  LOP3.LUT R2, R2, 0x10, RZ, 0x3c, !PT ;  /* 0x0000001002027812 */ /* 0x000fe400078e3cff */
[C---:B------:R-:W-:Y:S02]  /*06d0*/  IADD3 R5, R4.reuse, R3, RZ ;  /* 0x0000000304057210 */ /* 0x040fe40007ffe0ff */
[----:B------:R-:W-:-:S02]  /*06e0*/  IADD3 R3, R4, R0, RZ ;  /* 0x0000000004037210 */ /* 0x000fc40007ffe0ff */
[----:B------:R-:W-:-:S03]  /*06f0*/  IADD3 R0, R4, R2, RZ ;  /* 0x0000000204007210 */ /* 0x000fc60007ffe0ff */
[----:B------:R0:W-:Y:S04]  /*0700*/  STL [R1+0xf4], R3 ;  /* 0x0000f40301007387 */ /* 0x0001e80000100800 */
[----:B------:R0:W-:Y:S02]  /*0710*/  STL [R1+0xf0], R0 ;  /* 0x0000f00001007387 */ /* 0x0001e40000100800 */
.L_x_1327:
[----:B------:R-:W0:Y:S01]  /*0720*/  S2R R125, SR_TID.X ;  /* 0x00000000007d7919 */ /* 0x000e220000002100 */
[----:B------:R-:W-:Y:S02]  /*0730*/  ULOP3.LUT UR15, UR10, 0x1, URZ, 0xc0, !UPT ;  /* 0x000000010a0f7892 */ /* 0x000fe4000f8ec03f */
[----:B------:R-:W-:Y:S02]  /*0740*/  USHF.R.U64 UR16, UR10, 0x1, UR5 ;  /* 0x000000010a107899 */ /* 0x000fe40008001205 */
[----:B------:R-:W-:Y:S02]  /*0750*/  UIMAD UR20, UR15, 0x3c0, URZ ;  /* 0x000003c00f1478a4 */ /* 0x000fe4000f8e023f */
[----:B------:R-:W-:Y:S02]  /*0760*/  USHF.L.U32 UR15, UR23, 0x5, URZ ;  /* 0x00000005170f7899 */ /* 0x000fe4000800063f */
[----:B------:R-:W-:Y:S01]  /*0770*/  USHF.R.U32.HI UR25, URZ, 0x1, UR5 ;  /* 0x000000013f197899 */ /* 0x000fe20008011605 */
[----:B-1----:R-:W-:Y:S01]  /*0780*/  MOV R7, UR16 ;  /* 0x0000001000077c02 */ /* 0x002fe20008000f00 */
[----:B------:R-:W-:Y:S01]  /*0790*/  ULOP3.LUT UR15, UR15, 0x3e0, URZ, 0xc0, !UPT ;  /* 0x000003e00f0f7892 */ /* 0x000fe2000f8ec03f */
[----:B------:R-:W-:Y:S01]  /*07a0*/  ULDC.64 UR28, c[0x0][0x248] ;  /* 0x00009200001c7ab9 */ /* 0x000fe20000000a00 */
[----:B------:R-:W-:-:S02]  /*07b0*/  UIMAD UR26, UR25, 0x1e0000, URZ ;  /* 0x001e0000191a78a4 */ /* 0x000fc4000f8e023f */
[----:B------:R-:W-:Y:S01]  /*07c0*/  MOV R6, UR25 ;  /* 0x0000001900067c02 */ /* 0x000fe20008000f00 */
        /* <DEDUP_REMOVED lines=16> */
[----:B------:R-:W-:Y:S02]  /*08d0*/  LEA.HI.X R6, R7, RZ, R6, 0x5, P0 ;  /* 0x000000ff07067211 */ /* 0x000fe400000f2c06 */
[----:B------:R-:W-:-:S04]  /*08e0*/  LEA R4, P0, R5, UR28, 0x3 ;  /* 0x0000001c05047c11 */ /* 0x000fc8000f8018ff */
[----:B------:R-:W-:Y:S01]  /*08f0*/  LEA.HI.X R5, R5, UR29, R6, 0x3, P0 ;  /* 0x0000001d05057c11 */ /* 0x000fe200080f1c06 */
[----:B------:R-:W-:Y:S01]  /*0900*/  ULDC.64 UR28, c[0x0][0x228] ;  /* 0x00008a00001c7ab9 */ /* 0x000fe20000000a00 */
[----:B-1----:R-:W-:-:S04]  /*0910*/  IADD3 R0, P1, R56, R36, RZ ;  /* 0x0000002438007210 */ /* 0x002fc80007f3e0ff */
[----:B------:R-:W-:Y:S01]  /*0920*/  IADD3.X R7, RZ, R37, RZ, P1, !PT ;  /* 0x00000025ff077210 */ /* 0x000fe20000ffe4ff */
[----:B------:R-:W2:Y:S01]  /*0930*/  LDG.E.64.CONSTANT R4, desc[UR18][R4.64] ;  /* 0x0000001204047981 */ /* 0x000ea2000c1e9b00 */
[C---:B------:R-:W-:Y:S02]  /*0940*/  SHF.L.U32 R9, R0.reuse, 0x1, RZ ;  /* 0x0000000100097819 */ /* 0x040fe400000006ff */
[----:B------:R-:W-:Y:S02]  /*0950*/  SHF.L.U64.HI R8, R0, 0x1, R7 ;  /* 0x0000000100087819 */ /* 0x000fe40000010207 */
[----:B------:R-:W-:-:S04]  /*0960*/  IADD3 R14, P0, R9, UR26, RZ ;  /* 0x0000001a090e7c10 */ /* 0x000fc8000ff1e0ff */
[----:B------:R-:W-:-:S06]  /*0970*/  IADD3.X R15, R8, UR27, RZ, P0, !PT ;  /* 0x0000001b080f7c10 */ /* 0x000fcc00087fe4ff */
[----:B------:R-:W3:Y:S01]  /*0980*/  LDG.E.64.CONSTANT R14, desc[UR18][R14.64] ;  /* 0x000000120e0e7981 */ /* 0x000ee2000c1e9b00 */
[----:B------:R-:W-:Y:S01]  /*0990*/  IADD3 R12, P1, R9, UR28, RZ ;  /* 0x0000001c090c7c10 */ /* 0x000fe2000ff3e0ff */
[----:B0-----:R-:W-:-:S03]  /*09a0*/  IMAD.WIDE R50, R50, 0x2, R2 ;  /* 0x0000000232327825 */ /* 0x001fc600078e0202 */
[----:B------:R-:W-:Y:S02]  /*09b0*/  IADD3.X R13, R8, UR29, RZ, P1, !PT ;  /* 0x0000001d080d7c10 */ /* 0x000fe40008ffe4ff */
[----:B------:R-:W-:Y:S01]  /*09c0*/  IADD3 R3, R56, 0xf00, RZ ;  /* 0x00000f0038037810 */ /* 0x000fe20007ffe0ff */
[----:B------:R-:W4:Y:S04]  /*09d0*/  LDG.E.64.CONSTANT R50, desc[UR18][R50.64] ;  /* 0x0000001232327981 */ /* 0x000f28000c1e9b00 */
[----:B------:R-:W4:Y:S01]  /*09e0*/  LDG.E.64.CONSTANT R12, desc[UR18][R12.64] ;  /* 0x000000120c0c7981 */ /* 0x000f22000c1e9b00 */
[----:B------:R-:W-:-:S04]  /*09f0*/  IADD3 R3, P0, R3, R36, RZ ;  /* 0x0000002403037210 */ /* 0x000fc80007f1e0ff */
[----:B------:R-:W-:Y:S02]  /*0a00*/  IADD3.X R0, RZ, R37, RZ, P0, !PT ;  /* 0x00000025ff007210 */ /* 0x000fe400007fe4ff */
[C---:B------:R-:W-:Y:S01]  /*0a10*/  SHF.L.U32 R6, R3.reuse, 0x1, RZ ;  /* 0x0000000103067819 */ /* 0x040fe200000006ff */
[----:B------:R0:W-:Y:S01]  /*0a20*/  STL [R1+0xd4], R8 ;  /* 0x0000d40801007387 */ /* 0x0001e20000100800 */
[----:B------:R-:W-:-:S03]  /*0a30*/  SHF.L.U64.HI R2, R3, 0x1, R0 ;  /* 0x0000000103027819 */ /* 0x000fc60000010200 */
[----:B------:R1:W-:Y:S01]  /*0a40*/  STL [R1+0xac], R9 ;  /* 0x0000ac0901007387 */ /* 0x0003e20000100800 */
[----:B0-----:R-:W-:-:S04]  /*0a50*/  IADD3 R8, P0, R6, UR26, RZ ;  /* 0x0000001a06087c10 */ /* 0x001fc8000ff1e0ff */
[----:B-1----:R-:W-:-:S06]  /*0a60*/  IADD3.X R9, R2, UR27, RZ, P0, !PT ;  /* 0x0000001b02097c10 */ /* 0x002fcc00087fe4ff */
[----:B------:R-:W4:Y:S01]  /*0a70*/  LDG.E.64.CONSTANT R8, desc[UR18][R8.64] ;  /* 0x0000001208087981 */ /* 0x000f22000c1e9b00 */
[----:B------:R-:W-:-:S04]  /*0a80*/  IADD3 R10, P1, R6, UR28, RZ ;  /* 0x0000001c060a7c10 */ /* 0x000fc8000ff3e0ff */
[----:B------:R-:W-:-:S06]  /*0a90*/  IADD3.X R11, R2, UR29, RZ, P1, !PT ;  /* 0x0000001d020b7c10 */ /* 0x000fcc0008ffe4ff */
[----:B------:R-:W4:Y:S01]  /*0aa0*/  LDG.E.64.CONSTANT R10, desc[UR18][R10.64] ;  /* 0x000000120a0a7981 */ /* 0x000f22000c1e9b00 */
[----:B------:R-:W-:-:S04]  /*0ab0*/  IADD3 R3, R56, 0x1e00, RZ ;  /* 0x00001e0038037810 */ /* 0x000fc80007ffe0ff */
[----:B------:R-:W-:Y:S01]  /*0ac0*/  IADD3 R3, P0, R3, R36, RZ ;  /* 0x0000002403037210 */ /* 0x000fe20007f1e0ff */
[----:B------:R0:W-:Y:S03]  /*0ad0*/  STL [R1+0xcc], R6 ;  /* 0x0000cc0601007387 */ /* 0x0001e60000100800 */
[----:B------:R-:W-:Y:S02]  /*0ae0*/  IADD3.X R0, RZ, R37, RZ, P0, !PT ;  /* 0x00000025ff007210 */ /* 0x000fe400007fe4ff */
[----:B------:R-:W-:Y:S01]  /*0af0*/  SHF.L.U32 R16, R3, 0x1, RZ ;  /* 0x0000000103107819 */ /* 0x000fe200000006ff */
[----:B------:R1:W-:Y:S03]  /*0b00*/  STL [R1+0xd0], R2 ;  /* 0x0000d00201007387 */ /* 0x0003e60000100800 */
[----:B0-----:R-:W-:-:S02]  /*0b10*/  IADD3 R6, P0, R16, UR26, RZ ;  /* 0x0000001a10067c10 */ /* 0x001fc4000ff1e0ff */
[----:B------:R-:W-:Y:S02]  /*0b20*/  IADD3 R46, P1, R16, UR28, RZ ;  /* 0x0000001c102e7c10 */ /* 0x000fe4000ff3e0ff */
[----:B-1----:R-:W-:-:S04]  /*0b30*/  SHF.L.U64.HI R2, R3, 0x1, R0 ;  /* 0x0000000103027819 */ /* 0x002fc80000010200 */
[C---:B------:R-:W-:Y:S02]  /*0b40*/  IADD3.X R7, R2.reuse, UR27, RZ, P0, !PT ;  /* 0x0000001b02077c10 */ /* 0x040fe400087fe4ff */
[----:B------:R-:W-:Y:S02]  /*0b50*/  IADD3.X R47, R2, UR29, RZ, P1, !PT ;  /* 0x0000001d022f7c10 */ /* 0x000fe40008ffe4ff */
[----:B------:R-:W-:Y:S02]  /*0b60*/  IADD3 R3, R56, 0x2d00, RZ ;  /* 0x00002d0038037810 */ /* 0x000fe40007ffe0ff */
[----:B------:R-:W4:Y:S02]  /*0b70*/  LDG.E.64.CONSTANT R6, desc[UR18][R6.64] ;  /* 0x0000001206067981 */ /* 0x000f24000c1e9b00 */
[----:B------:R-:W-:Y:S02]  /*0b80*/  IADD3 R3, P0, R3, R36, RZ ;  /* 0x0000002403037210 */ /* 0x000fe40007f1e0ff */
[----:B------:R-:W4:Y:S02]  /*0b90*/  LDG.E.64.CONSTANT R46, desc[UR18][R46.64] ;  /* 0x000000122e2e7981 */ /* 0x000f24000c1e9b00 */
[----:B------:R-:W-:-:S02]  /*0ba0*/  IADD3.X R0, RZ, R37, RZ, P0, !PT ;  /* 0x00000025ff007210 */ /* 0x000fc400007fe4ff */
[----:B------:R0:W-:Y:S04]  /*0bb0*/  STL [R1+0xc4], R16 ;  /* 0x0000c41001007387 */ /* 0x0001e80000100800 */
[----:B------:R1:W-:Y:S01]  /*0bc0*/  STL [R1+0xc8], R2 ;  /* 0x0000c80201007387 */ /* 0x0003e20000100800 */
[C---:B0-----:R-:W-:Y:S02]  /*0bd0*/  SHF.L.U32 R16, R3.reuse, 0x1, RZ ;  /* 0x0000000103107819 */ /* 0x041fe400000006ff */
[----:B-1----:R-:W-:Y:S02]  /*0be0*/  SHF.L.U64.HI R2, R3, 0x1, R0 ;  /* 0x0000000103027819 */ /* 0x002fe40000010200 */
[----:B------:R-:W-:-:S04]  /*0bf0*/  IADD3 R40, P0, R16, UR26, RZ ;  /* 0x0000001a10287c10 */ /* 0x000fc8000ff1e0ff */
[----:B------:R-:W-:Y:S02]  /*0c00*/  IADD3.X R41, R2, UR27, RZ, P0, !PT ;  /* 0x0000001b02297c10 */ /* 0x000fe400087fe4ff */
[----:B------:R-:W-:-:S04]  /*0c10*/  IADD3 R42, P1, R16, UR28, RZ ;  /* 0x0000001c102a7c10 */ /* 0x000fc8000ff3e0ff */
[----:B------:R-:W4:Y:S01]  /*0c20*/  LDG.E.64.CONSTANT R40, desc[UR18][R40.64] ;  /* 0x0000001228287981 */ /* 0x000f22000c1e9b00 */
[----:B------:R-:W-:-:S06]  /*0c30*/  IADD3.X R43, R2, UR29, RZ, P1, !PT ;  /* 0x0000001d022b7c10 */ /* 0x000fcc0008ffe4ff */
[----:B------:R-:W4:Y:S01]  /*0c40*/  LDG.E.64.CONSTANT R42, desc[UR18][R42.64] ;  /* 0x000000122a2a7981 */ /* 0x000f22000c1e9b00 */
[----:B------:R-:W-:-:S04]  /*0c50*/  IADD3 R3, R56, 0x3c00, RZ ;  /* 0x00003c0038037810 */ /* 0x000fc80007ffe0ff */
[----:B------:R-:W-:Y:S01]  /*0c60*/  IADD3 R3, P0, R3, R36, RZ ;  /* 0x0000002403037210 */ /* 0x000fe20007f1e0ff */
[----:B------:R0:W-:Y:S03]  /*0c70*/  STL [R1+0xbc], R16 ;  /* 0x0000bc1001007387 */ /* 0x0001e60000100800 */
[----:B------:R-:W-:Y:S02]  /*0c80*/  IADD3.X R0, RZ, R37, RZ, P0, !PT ;  /* 0x00000025ff007210 */ /* 0x000fe400007fe4ff */
[C---:B------:R-:W-:Y:S01]  /*0c90*/  SHF.L.U32 R17, R3.reuse, 0x1, RZ ;  /* 0x0000000103117819 */ /* 0x040fe200000006ff */
[----:B------:R1:W-:Y:S01]  /*0ca0*/  STL [R1+0xc0], R2 ;  /* 0x0000c00201007387 */ /* 0x0003e20000100800 */
[----:B0-----:R-:W-:Y:S02]  /*0cb0*/  SHF.L.U64.HI R16, R3, 0x1, R0 ;  /* 0x0000000103107819 */ /* 0x001fe40000010200 */
[----:B------:R-:W-:-:S02]  /*0cc0*/  IADD3 R38, P1, R17, UR28, RZ ;  /* 0x0000001c11267c10 */ /* 0x000fc4000ff3e0ff */
[----:B-1----:R-:W-:-:S04]  /*0cd0*/  IADD3 R2, P0, R17, UR26, RZ ;  /* 0x0000001a11027c10 */ /* 0x002fc8000ff1e0ff */
[C---:B------:R-:W-:Y:S02]  /*0ce0*/  IADD3.X R3, R16.reuse, UR27, RZ, P0, !PT ;  /* 0x0000001b10037c10 */ /* 0x040fe400087fe4ff */
[----:B------:R-:W-:-:S04]  /*0cf0*/  IADD3.X R39, R16, UR29, RZ, P1, !PT ;  /* 0x0000001d10277c10 */ /* 0x000fc80008ffe4ff */
[----:B------:R-:W4:Y:S04]  /*0d00*/  LDG.E.64.CONSTANT R2, desc[UR18][R2.64] ;  /* 0x0000001202027981 */ /* 0x000f28000c1e9b00 */
[----:B------:R-:W4:Y:S04]  /*0d10*/  LDG.E.64.CONSTANT R38, desc[UR18][R38.64] ;  /* 0x0000001226267981 */ /* 0x000f28000c1e9b00 */
[----:B------:R0:W-:Y:S02]  /*0d20*/  STL [R1+0xb4], R17 ;  /* 0x0000b41101007387 */ /* 0x0001e40000100800 */
[----:B0-----:R-:W-:-:S04]  /*0d30*/  IADD3 R17, R56, 0x4b00, RZ ;  /* 0x00004b0038117810 */ /* 0x001fc80007ffe0ff */
[----:B------:R-:W-:Y:S01]  /*0d40*/  IADD3 R17, P0, R17, R36, RZ ;  /* 0x0000002411117210 */ /* 0x000fe20007f1e0ff */
[----:B------:R0:W-:Y:S03]  /*0d50*/  STL [R1+0xb8], R16 ;  /* 0x0000b81001007387 */ /* 0x0001e60000100800 */
[----:B------:R-:W-:Y:S02]  /*0d60*/  IADD3.X R0, RZ, R37, RZ, P0, !PT ;  /* 0x00000025ff007210 */ /* 0x000fe400007fe4ff */
[----:B------:R-:W-:-:S04]  /*0d70*/  SHF.L.U32 R18, R17, 0x1, RZ ;  /* 0x0000000111127819 */ /* 0x000fc800000006ff */
[C---:B------:R-:W-:Y:S02]  /*0d80*/  IADD3 R32, P0, R18.reuse, UR26, RZ ;  /* 0x0000001a12207c10 */ /* 0x040fe4000ff1e0ff */
[----:B0-----:R-:W-:Y:S02]  /*0d90*/  SHF.L.U64.HI R16, R17, 0x1, R0 ;  /* 0x0000000111107819 */ /* 0x001fe40000010200 */
        /* <DEDUP_REMOVED lines=27> */
[----:B------:R-:W-:Y:S02]  /*0f50*/  IADD3.X R25, R16, UR27, RZ, P0, !PT ;  /* 0x0000001b10197c10 */ /* 0x000fe400087fe4ff */
[----:B------:R-:W-:Y:S02]  /*0f60*/  IADD3 R17, R56, 0x7800, RZ ;  /* 0x0000780038117810 */ /* 0x000fe40007ffe0ff */
[----:B------:R-:W-:Y:S02]  /*0f70*/  IADD3.X R27, R16, UR29, RZ, P1, !PT ;  /* 0x0000001d101b7c10 */ /* 0x000fe40008ffe4ff */
[----:B------:R-:W-:Y:S01]  /*0f80*/  IADD3 R17, P0, R17, R36, RZ ;  /* 0x0000002411117210 */ /* 0x000fe20007f1e0ff */
[----:B------:R-:W4:Y:S03]  /*0f90*/  LDG.E.64.CONSTANT R24, desc[UR18][R24.64] ;  /* 0x0000001218187981 */ /* 0x000f26000c1e9b00 */
[----:B------:R-:W-:Y:S01]  /*0fa0*/  IADD3.X R0, RZ, R37, RZ, P0, !PT ;  /* 0x00000025ff007210 */ /* 0x000fe200007fe4ff */
[----:B------:R0:W-:Y:S04]  /*0fb0*/  STL [R1+0x98], R18 ;  /* 0x0000981201007387 */ /* 0x0001e80000100800 */
[----:B------:R-:W4:Y:S01]  /*0fc0*/  LDG.E.64.CONSTANT R26, desc[UR18][R26.64] ;  /* 0x000000121a1a7981 */ /* 0x000f22000c1e9b00 */
[----:B--2---:R-:W-:Y:S01]  /*0fd0*/  FADD.FTZ R54, R5, UR15 ;  /* 0x0000000f05367e21 */ /* 0x004fe20008010000 */
[----:B0-----:R-:W-:-:S02]  /*0fe0*/  SHF.L.U32 R18, R17, 0x1, RZ ;  /* 0x0000000111127819 */ /* 0x001fc400000006ff */
[----:B------:R0:W-:Y:S03]  /*0ff0*/  STL [R1+0x9c], R16 ;  /* 0x00009c1001007387 */ /* 0x0001e60000100800 */
[----:B------:R-:W1:Y:S01]  /*1000*/  MUFU.RSQ R54, R54 ;  /* 0x0000003600367308 */ /* 0x000e620000001400 */
[C---:B------:R-:W-:Y:S02]  /*1010*/  IADD3 R20, P0, R18.reuse, UR26, RZ ;  /* 0x0000001a12147c10 */ /* 0x040fe4000ff1e0ff */
[----:B------:R-:W-:Y:S02]  /*1020*/  IADD3 R22, P1, R18, UR28, RZ ;  /* 0x0000001c12167c10 */ /* 0x000fe4000ff3e0ff */
[----:B------:R-:W-:Y:S02]  /*1030*/  IADD3 R5, R56, 0x8700, RZ ;  /* 0x0000870038057810 */ /* 0x000fe40007ffe0ff */
[----:B0-----:R-:W-:Y:S01]  /*1040*/  SHF.L.U64.HI R16, R17, 0x1, R0 ;  /* 0x0000000111107819 */ /* 0x001fe20000010200 */
[----:B------:R-:W-:Y:S03]  /*1050*/  STL [R1+0x90], R18 ;  /* 0x0000901201007387 */ /* 0x000fe60000100800 */
[C---:B------:R-:W-:Y:S01]  /*1060*/  IADD3.X R21, R16.reuse, UR27, RZ, P0, !PT ;  /* 0x0000001b10157c10 */ /* 0x040fe200087fe4ff */
[----:B------:R0:W-:Y:S01]  /*1070*/  STL [R1+0x94], R16 ;  /* 0x0000941001007387 */ /* 0x0001e20000100800 */
[----:B------:R-:W-:Y:S01]  /*1080*/  IADD3.X R23, R16, UR29, RZ, P1, !PT ;  /* 0x0000001d10177c10 */ /* 0x000fe20008ffe4ff */
[----:B---3--:R-:W-:-:S03]  /*1090*/  HADD2.F32 R17, -RZ, R14.H1_H1 ;  /* 0x3000000eff117230 */ /* 0x008fc60000004100 */
[----:B------:R-:W2:Y:S01]  /*10a0*/  LDG.E.64.CONSTANT R20, desc[UR18][R20.64] ;  /* 0x0000001214147981 */ /* 0x000ea2000c1e9b00 */
[----:B0-----:R-:W-:Y:S01]  /*10b0*/  IADD3 R16, P0, R5, R36, RZ ;  /* 0x0000002405107210 */ /* 0x001fe20007f1e0ff */
[----:B------:R-:W-:Y:S02]  /*10c0*/  HADD2.F32 R5, -RZ, R14.H0_H0 ;  /* 0x2000000eff057230 */ /* 0x000fe40000004100 */
[C---:B------:R-:W-:Y:S01]  /*10d0*/  FADD.FTZ R17, -R4.reuse, R17 ;  /* 0x0000001104117221 */ /* 0x040fe20000010100 */
[----:B------:R-:W3:Y:S01]  /*10e0*/  LDG.E.64.CONSTANT R22, desc[UR18][R22.64] ;  /* 0x0000001216167981 */ /* 0x000ee2000c1e9b00 */
[----:B------:R-:W-:Y:S01]  /*10f0*/  IADD3.X R19, RZ, R37, RZ, P0, !PT ;  /* 0x00000025ff137210 */ /* 0x000fe200007fe4ff */
[----:B------:R-:W-:Y:S01]  /*1100*/  FADD.FTZ R5, -R4, R5 ;  /* 0x0000000504057221 */ /* 0x000fe20000010100 */
[----:B-1----:R-:W-:Y:S01]  /*1110*/  FMUL.FTZ R85, R54, R17 ;  /* 0x0000001136557220 */ /* 0x002fe20000410000 */
[----:B------:R-:W-:Y:S02]  /*1120*/  SHF.L.U32 R18, R16, 0x1, RZ ;  /* 0x0000000110127819 */ /* 0x000fe400000006ff */
[----:B------:R-:W-:Y:S01]  /*1130*/  FMUL.FTZ R84, R54, R5 ;  /* 0x0000000536547220 */ /* 0x000fe20000410000 */
[----:B------:R-:W-:-:S02]  /*1140*/  SHF.L.U64.HI R44, R16, 0x1, R19 ;  /* 0x00000001102c7819 */ /* 0x000fc40000010213 */
[----:B------:R-:W-:Y:S02]  /*1150*/  IADD3 R16, P0, R18, UR26, RZ ;  /* 0x0000001a12107c10 */ /* 0x000fe4000ff1e0ff */
[----:B------:R-:W-:Y:S04]  /*1160*/  STL [R1+0x24], R84 ;  /* 0x0000245401007387 */ /* 0x000fe80000100800 */
[----:B------:R-:W-:Y:S01]  /*1170*/  STL [R1+0x28], R85 ;  /* 0x0000285501007387 */ /* 0x000fe20000100800 */
[----:B------:R-:W-:-:S03]  /*1180*/  IADD3.X R17, R44, UR27, RZ, P0, !PT ;  /* 0x0000001b2c117c10 */ /* 0x000fc600087fe4ff */
[----:B------:R-:W-:Y:S04]  /*1190*/  STL [R1+0x8c], R44 ;  /* 0x00008c2c01007387 */ /* 0x000fe80000100800 */
[----:B------:R0:W-:Y:S01]  /*11a0*/  STL [R1+0x88], R18 ;  /* 0x0000881201007387 */ /* 0x0001e20000100800 */
[----:B----4-:R-:W-:-:S03]  /*11b0*/  HADD2.F32 R55, -RZ, R50.H0_H0 ;  /* 0x20000032ff377230 */ /* 0x010fc60000004100 */
[----:B------:R-:W4:Y:S01]  /*11c0*/  LDG.E.64.CONSTANT R16, desc[UR18][R16.64] ;  /* 0x0000001210107981 */ /* 0x000f22000c1e9b00 */
[----:B0-----:R-:W-:-:S04]  /*11d0*/  IADD3 R18, P1, R18, UR28, RZ ;  /* 0x0000001c12127c10 */ /* 0x001fc8000ff3e0ff */
[----:B------:R-:W-:Y:S01]  /*11e0*/  IADD3.X R19, R44, UR29, RZ, P1, !PT ;  /* 0x0000001d2c137c10 */ /* 0x000fe20008ffe4ff */
[----:B------:R-:W-:Y:S02]  /*11f0*/  HADD2.F32 R0, -RZ, R12.H0_H0 ;  /* 0x2000000cff007230 */ /* 0x000fe40000004100 */
[----:B------:R-:W-:-:S03]  /*1200*/  HADD2.F32 R52, -RZ, R50.H1_H1 ;  /* 0x30000032ff347230 */ /* 0x000fc60000004100 */
[----:B------:R-:W4:Y:S01]  /*1210*/  LDG.E.64.CONSTANT R18, desc[UR18][R18.64] ;  /* 0x0000001212127981 */ /* 0x000f22000c1e9b00 */
[----:B------:R-:W-:Y:S02]  /*1220*/  HADD2.F32 R82, -RZ, R12.H1_H1 ;  /* 0x3000000cff527230 */ /* 0x000fe40000004100 */
[----:B------:R-:W-:Y:S01]  /*1230*/  FMUL.FTZ R12, R0, R55 ;  /* 0x00000037000c7220 */ /* 0x000fe20000410000 */
[----:B------:R-:W-:Y:S02]  /*1240*/  HADD2.F32 R45, -RZ, R15.H0_H0 ;  /* 0x2000000fff2d7230 */ /* 0x000fe40000004100 */
[----:B------:R-:W-:Y:S02]  /*1250*/  HADD2.F32 R53, -RZ, R51.H0_H0 ;  /* 0x20000033ff357230 */ /* 0x000fe40000004100 */
[----:B------:R-:W-:Y:S01]  /*1260*/  FMUL.FTZ R5, R82, R52 ;  /* 0x0000003452057220 */ /* 0x000fe20000410000 */
[----:B------:R-:W-:Y:S01]  /*1270*/  FFMA.FTZ R12, R84, R12, RZ ;  /* 0x0000000c540c7223 */ /* 0x000fe200000100ff */
[----:B------:R-:W-:-:S02]  /*1280*/  HADD2.F32 R81, -RZ, R13.H0_H0 ;  /* 0x2000000dff517230 */ /* 0x000fc40000004100 */
[----:B------:R-:W-:Y:S01]  /*1290*/  FADD.FTZ R45, -R4, R45 ;  /* 0x0000002d042d7221 */ /* 0x000fe20000010100 */
[----:B------:R-:W-:Y:S02]  /*12a0*/  HADD2.F32 R15, -RZ, R15.H1_H1 ;  /* 0x3000000fff0f7230 */ /* 0x000fe40000004100 */
[----:B------:R-:W-:Y:S01]  /*12b0*/  FFMA.FTZ R12, R85, R5, R12 ;  /* 0x00000005550c7223 */ /* 0x000fe2000001000c */
[----:B------:R-:W-:Y:S01]  /*12c0*/  HADD2.F32 R80, -RZ, R13.H1_H1 ;  /* 0x3000000dff507230 */ /* 0x000fe20000004100 */
[----:B------:R-:W-:Y:S01]  /*12d0*/  IADD3 R5, R56, 0x9600, RZ ;  /* 0x0000960038057810 */ /* 0x000fe20007ffe0ff */
[----:B------:R-:W-:Y:S01]  /*12e0*/  FMUL.FTZ R13, R81, R53 ;  /* 0x00000035510d7220 */ /* 0x000fe20000410000 */
[----:B------:R-:W-:Y:S01]  /*12f0*/  FMUL.FTZ R89, R54, R45 ;  /* 0x0000002d36597220 */ /* 0x000fe20000410000 */
[----:B------:R-:W-:Y:S02]  /*1300*/  HADD2.F32 R51, -RZ, R51.H1_H1 ;  /* 0x30000033ff337230 */ /* 0x000fe40000004100 */
[----:B------:R-:W-:Y:S01]  /*1310*/  FADD.FTZ R15, -R4, R15 ;  /* 0x0000000f040f7221 */ /* 0x000fe20000010100 */
[----:B------:R-:W-:Y:S01]  /*1320*/  IADD3 R14, P0, R5, R36, RZ ;  /* 0x00000024050e7210 */ /* 0x000fe20007f1e0ff */
[----:B------:R-:W-:Y:S01]  /*1330*/  FFMA.FTZ R12, R89, R13, R12 ;  /* 0x0000000d590c7223 */ /* 0x000fe2000001000c */
[----:B------:R-:W-:-:S02]  /*1340*/  HADD2.F32 R13, -RZ, R8.H0_H0 ;  /* 0x20000008ff0d7230 */ /* 0x000fc40000004100 */
[----:B------:R-:W-:Y:S01]  /*1350*/  FMUL.FTZ R5, R80, R51 ;  /* 0x0000003350057220 */ /* 0x000fe20000410000 */
[----:B------:R-:W-:Y:S01]  /*1360*/  FMUL.FTZ R90, R54, R15 ;  /* 0x0000000f365a7220 */ /* 0x000fe20000410000 */
[----:B------:R-:W-:Y:S02]  /*1370*/  IADD3.X R45, RZ, R37, RZ, P0, !PT ;  /* 0x00000025ff2d7210 */ /* 0x000fe400007fe4ff */
[----:B------:R-:W-:Y:S01]  /*1380*/  SHF.L.U32 R44, R14, 0x1, RZ ;  /* 0x000000010e2c7819 */ /* 0x000fe200000006ff */
[----:B------:R-:W-:Y:S01]  /*1390*/  FFMA.FTZ R5, R90, R5, R12 ;  /* 0x000000055a057223 */ /* 0x000fe2000001000c */
[----:B------:R-:W-:Y:S01]  /*13a0*/  FADD.FTZ R13, -R4, R13 ;  /* 0x0000000d040d7221 */ /* 0x000fe20000010100 */
[----:B------:R-:W-:Y:S02]  /*13b0*/  SHF.L.U64.HI R48, R14, 0x1, R45 ;  /* 0x000000010e307819 */ /* 0x000fe4000001022d */
[----:B------:R-:W-:Y:S01]  /*13c0*/  IADD3 R12, P0, R44, UR26, RZ ;  /* 0x0000001a2c0c7c10 */ /* 0x000fe2000ff1e0ff */
[----:B------:R-:W-:-:S03]  /*13d0*/  FMUL.FTZ R67, R54, R13 ;  /* 0x0000000d36437220 */ /* 0x000fc60000410000 */
[----:B------:R-:W-:Y:S01]  /*13e0*/  IADD3.X R13, R48, UR27, RZ, P0, !PT ;  /* 0x0000001b300d7c10 */ /* 0x000fe200087fe4ff */
[----:B------:R-:W-:-:S05]  /*13f0*/  HADD2.F32 R79, -RZ, R10.H0_H0 ;  /* 0x2000000aff4f7230 */ /* 0x000fca0000004100 */
[----:B------:R-:W4:Y:S01]  /*1400*/  LDG.E.64.CONSTANT R12, desc[UR18][R12.64] ;  /* 0x000000120c0c7981 */ /* 0x000f22000c1e9b00 */
[----:B------:R-:W-:-:S03]  /*1410*/  HADD2.F32 R45, -RZ, R8.H1_H1 ;  /* 0x30000008ff2d7230 */ /* 0x000fc60000004100 */
[----:B------:R-:W-:Y:S01]  /*1420*/  STL [R1+0x2c], R89 ;  /* 0x00002c5901007387 */ /* 0x000fe20000100800 */
[----:B------:R-:W-:Y:S01]  /*1430*/  IADD3 R14, P1, R44, UR28, RZ ;  /* 0x0000001c2c0e7c10 */ /* 0x000fe2000ff3e0ff */
[----:B------:R-:W-:Y:S02]  /*1440*/  HADD2.F32 R78, -RZ, R10.H1_H1 ;  /* 0x3000000aff4e7230 */ /* 0x000fe40000004100 */
[----:B------:R-:W-:Y:S01]  /*1450*/  STL [R1+0x30], R90 ;  /* 0x0000305a01007387 */ /* 0x000fe20000100800 */
[----:B------:R-:W-:-:S03]  /*1460*/  FADD.FTZ R45, -R4, R45 ;  /* 0x0000002d042d7221 */ /* 0x000fc60000010100 */
[----:B------:R-:W-:Y:S04]  /*1470*/  STL [R1+0x84], R48 ;  /* 0x0000843001007387 */ /* 0x000fe80000100800 */
[----:B------:R0:W-:Y:S01]  /*1480*/  STL [R1+0x80], R44 ;  /* 0x0000802c01007387 */ /* 0x0001e20000100800 */
[----:B------:R-:W-:Y:S02]  /*1490*/  HADD2.F32 R49, -RZ, R9.H0_H0 ;  /* 0x20000009ff317230 */ /* 0x000fe40000004100 */
[----:B------:R-:W-:Y:S01]  /*14a0*/  FMUL.FTZ R8, R52, R78 ;  /* 0x0000004e34087220 */ /* 0x000fe20000410000 */
[----:B------:R-:W-:Y:S01]  /*14b0*/  FMUL.FTZ R86, R54, R45 ;  /* 0x0000002d36567220 */ /* 0x000fe20000410000 */
[----:B0-----:R-:W-:Y:S01]  /*14c0*/  FMUL.FTZ R44, R55, R79 ;  /* 0x0000004f372c7220 */ /* 0x001fe20000410000 */
[----:B------:R-:W-:-:S03]  /*14d0*/  HADD2.F32 R77, -RZ, R11.H0_H0 ;  /* 0x2000000bff4d7230 */ /* 0x000fc60000004100 */
[----:B------:R-:W-:Y:S01]  /*14e0*/  FFMA.FTZ R5, R67, R44, R5 ;  /* 0x0000002c43057223 */ /* 0x000fe20000010005 */
[----:B------:R-:W-:Y:S02]  /*14f0*/  HADD2.F32 R9, -RZ, R9.H1_H1 ;  /* 0x30000009ff097230 */ /* 0x000fe40000004100 */
[----:B------:R-:W-:Y:S01]  /*1500*/  FADD.FTZ R49, -R4, R49 ;  /* 0x0000003104317221 */ /* 0x000fe20000010100 */
[----:B------:R-:W-:Y:S01]  /*1510*/  FFMA.FTZ R8, R86, R8, R5 ;  /* 0x0000000856087223 */ /* 0x000fe20000010005 */
[----:B------:R-:W-:Y:S01]  /*1520*/  IADD3 R5, R56, 0xa500, RZ ;  /* 0x0000a50038057810 */ /* 0x000fe20007ffe0ff */
[----:B------:R-:W-:Y:S02]  /*1530*/  HADD2.F32 R76, -RZ, R11.H1_H1 ;  /* 0x3000000bff4c7230 */ /* 0x000fe40000004100 */
[----:B------:R-:W-:Y:S01]  /*1540*/  FMUL.FTZ R45, R53, R77 ;  /* 0x0000004d352d7220 */ /* 0x000fe20000410000 */
[----:B------:R-:W-:Y:S01]  /*1550*/  FMUL.FTZ R87, R54, R49 ;  /* 0x0000003136577220 */ /* 0x000fe20000410000 */
[----:B------:R-:W-:Y:S01]  /*1560*/  FADD.FTZ R9, -R4, R9 ;  /* 0x0000000904097221 */ /* 0x000fe20000010100 */
[----:B------:R-:W-:Y:S01]  /*1570*/  IADD3 R10, P0, R5, R36, RZ ;  /* 0x00000024050a7210 */ /* 0x000fe20007f1e0ff */
[----:B------:R-:W-:Y:S01]  /*1580*/  FMUL.FTZ R5, R51, R76 ;  /* 0x0000004c33057220 */ /* 0x000fe20000410000 */
[----:B------:R-:W-:Y:S01]  /*1590*/  FFMA.FTZ R8, R87, R45, R8 ;  /* 0x0000002d57087223 */ /* 0x000fe20000010008 */
[----:B------:R-:W-:Y:S01]  /*15a0*/  FMUL.FTZ R88, R54, R9 ;  /* 0x0000000936587220 */ /* 0x000fe20000410000 */
[----:B------:R-:W-:-:S02]  /*15b0*/  IADD3.X R45, RZ, R37, RZ, P0, !PT ;  /* 0x00000025ff2d7210 */ /* 0x000fc400007fe4ff */
[----:B------:R-:W-:Y:S01]  /*15c0*/  SHF.L.U32 R57, R10, 0x1, RZ ;  /* 0x000000010a397819 */ /* 0x000fe200000006ff */
[----:B------:R-:W-:Y:S01]  /*15d0*/  FFMA.FTZ R5, R88, R5, R8 ;  /* 0x0000000558057223 */ /* 0x000fe20000010008 */
[----:B------:R-:W-:Y:S02]  /*15e0*/  IADD3.X R15, R48, UR29, RZ, P1, !PT ;  /* 0x0000001d300f7c10 */ /* 0x000fe40008ffe4ff */
[----:B------:R-:W-:Y:S02]  /*15f0*/  SHF.L.U64.HI R48, R10, 0x1, R45 ;  /* 0x000000010a307819 */ /* 0x000fe4000001022d */
[----:B------:R-:W-:Y:S01]  /*1600*/  IADD3 R8, P0, R57, UR26, RZ ;  /* 0x0000001a39087c10 */ /* 0x000fe2000ff1e0ff */
[----:B------:R-:W-:Y:S01]  /*1610*/  HADD2.F32 R11, -RZ, R6.H0_H0 ;  /* 0x20000006ff0b7230 */ /* 0x000fe20000004100 */
[----:B------:R-:W-:Y:S02]  /*1620*/  STL [R1+0x34], R67 ;  /* 0x0000344301007387 */ /* 0x000fe40000100800 */
[----:B------:R-:W-:Y:S01]  /*1630*/  IADD3.X R9, R48, UR27, RZ, P0, !PT ;  /* 0x0000001b30097c10 */ /* 0x000fe200087fe4ff */
[----:B------:R-:W-:Y:S01]  /*1640*/  HADD2.F32 R50, -RZ, R46.H0_H0 ;  /* 0x2000002eff327230 */ /* 0x000fe20000004100 */
[----:B------:R-:W4:Y:S04]  /*1650*/  LDG.E.64.CONSTANT R14, desc[UR18][R14.64] ;  /* 0x000000120e0e7981 */ /* 0x000f28000c1e9b00 */
[----:B------:R-:W4:Y:S01]  /*1660*/  LDG.E.64.CONSTANT R8, desc[UR18][R8.64] ;  /* 0x0000001208087981 */ /* 0x000f22000c1e9b00 */
[----:B------:R-:W-:-:S02]  /*1670*/  HADD2.F32 R45, -RZ, R6.H1_H1 ;  /* 0x30000006ff2d7230 */ /* 0x000fc40000004100 */
[----:B------:R-:W-:Y:S01]  /*1680*/  FADD.FTZ R11, -R4, R11 ;  /* 0x0000000b040b7221 */ /* 0x000fe20000010100 */
[----:B------:R-:W-:Y:S01]  /*1690*/  STL [R1+0x38], R86 ;  /* 0x0000385601007387 */ /* 0x000fe20000100800 */
[----:B------:R-:W-:Y:S01]  /*16a0*/  IADD3 R10, P1, R57, UR28, RZ ;  /* 0x0000001c390a7c10 */ /* 0x000fe2000ff3e0ff */
[----:B------:R-:W-:Y:S02]  /*16b0*/  FMUL.FTZ R44, R55, R50 ;  /* 0x00000032372c7220 */ /* 0x000fe40000410000 */
[----:B------:R-:W-:Y:S01]  /*16c0*/  STL [R1+0x3c], R87 ;  /* 0x00003c5701007387 */ /* 0x000fe20000100800 */
[----:B------:R-:W-:Y:S01]  /*16d0*/  FMUL.FTZ R66, R54, R11 ;  /* 0x0000000b36427220 */ /* 0x000fe20000410000 */
[----:B------:R-:W-:Y:S02]  /*16e0*/  HADD2.F32 R49, -RZ, R46.H1_H1 ;  /* 0x3000002eff317230 */ /* 0x000fe40000004100 */
[----:B------:R0:W-:Y:S01]  /*16f0*/  STL [R1+0x78], R57 ;  /* 0x0000783901007387 */ /* 0x0001e20000100800 */
[----:B------:R-:W-:Y:S01]  /*1700*/  FFMA.FTZ R5, R66, R44, R5 ;  /* 0x0000002c42057223 */ /* 0x000fe20000010005 */
[----:B------:R-:W-:-:S02]  /*1710*/  IADD3.X R11, R48, UR29, RZ, P1, !PT ;  /* 0x0000001d300b7c10 */ /* 0x000fc40008ffe4ff */
[----:B------:R-:W-:Y:S01]  /*1720*/  STL [R1+0x40], R88 ;  /* 0x0000405801007387 */ /* 0x000fe20000100800 */
[----:B------:R-:W-:Y:S01]  /*1730*/  FMUL.FTZ R6, R52, R49 ;  /* 0x0000003134067220 */ /* 0x000fe20000410000 */
[----:B0-----:R-:W-:Y:S01]  /*1740*/  FADD.FTZ R57, -R4, R45 ;  /* 0x0000002d04397221 */ /* 0x001fe20000010100 */
[--C-:B------:R-:W-:Y:S01]  /*1750*/  HADD2.F32 R45, -RZ, R7.reuse.H0_H0 ;  /* 0x20000007ff2d7230 */ /* 0x100fe20000004100 */
[----:B------:R0:W-:Y:S01]  /*1760*/  STL [R1+0x7c], R48 ;  /* 0x00007c3001007387 */ /* 0x0001e20000100800 */
[----:B------:R-:W-:Y:S02]  /*1770*/  HADD2.F32 R7, -RZ, R7.H1_H1 ;  /* 0x30000007ff077230 */ /* 0x000fe40000004100 */
[----:B------:R-:W-:Y:S01]  /*1780*/  FMUL.FTZ R44, R54, R57 ;  /* 0x00000039362c7220 */ /* 0x000fe20000410000 */
[----:B------:R-:W-:Y:S01]  /*1790*/  FADD.FTZ R57, -R4, R45 ;  /* 0x0000002d04397221 */ /* 0x000fe20000010100 */
[----:B------:R-:W-:Y:S02]  /*17a0*/  IADD3 R45, R56, 0xb400, RZ ;  /* 0x0000b400382d7810 */ /* 0x000fe40007ffe0ff */
[----:B------:R-:W-:Y:S01]  /*17b0*/  FFMA.FTZ R5, R44, R6, R5 ;  /* 0x000000062c057223 */ /* 0x000fe20000010005 */
[----:B------:R-:W4:Y:S01]  /*17c0*/  LDG.E.64.CONSTANT R10, desc[UR18][R10.64] ;  /* 0x000000120a0a7981 */ /* 0x000f22000c1e9b00 */
[----:B0-----:R-:W-:-:S03]  /*17d0*/  HADD2.F32 R48, -RZ, R47.H0_H0 ;  /* 0x2000002fff307230 */ /* 0x001fc60000004100 */
[----:B------:R-:W-:Y:S01]  /*17e0*/  STL [R1+0x44], R66 ;  /* 0x0000444201007387 */ /* 0x000fe20000100800 */
[----:B------:R-:W-:Y:S01]  /*17f0*/  FMUL.FTZ R46, R54, R57 ;  /* 0x00000039362e7220 */ /* 0x000fe20000410000 */
[----:B------:R-:W-:Y:S02]  /*1800*/  HADD2.F32 R47, -RZ, R47.H1_H1 ;  /* 0x3000002fff2f7230 */ /* 0x000fe40000004100 */
[----:B------:R-:W-:Y:S01]  /*1810*/  FADD.FTZ R57, -R4, R7 ;  /* 0x0000000704397221 */ /* 0x000fe20000010100 */
[----:B------:R-:W-:Y:S01]  /*1820*/  FMUL.FTZ R6, R53, R48 ;  /* 0x0000003035067220 */ /* 0x000fe20000410000 */
[----:B------:R0:W-:Y:S01]  /*1830*/  STL [R1+0x48], R44 ;  /* 0x0000482c01007387 */ /* 0x0001e20000100800 */
[----:B------:R-:W-:Y:S02]  /*1840*/  HADD2.F32 R7, -RZ, R40.H0_H0 ;  /* 0x20000028ff077230 */ /* 0x000fe40000004100 */
[----:B------:R-:W-:Y:S01]  /*1850*/  FMUL.FTZ R70, R54, R57 ;  /* 0x0000003936467220 */ /* 0x000fe20000410000 */
[----:B------:R-:W-:Y:S01]  /*1860*/  FFMA.FTZ R5, R46, R6, R5 ;  /* 0x000000062e057223 */ /* 0x000fe20000010005 */
[----:B------:R-:W-:Y:S01]  /*1870*/  FMUL.FTZ R6, R51, R47 ;  /* 0x0000002f33067220 */ /* 0x000fe20000410000 */
[----:B0-----:R-:W-:-:S03]  /*1880*/  IADD3 R44, P0, R45, R36, RZ ;  /* 0x000000242d2c7210 */ /* 0x001fc60007f1e0ff */
[----:B------:R-:W-:Y:S01]  /*1890*/  FFMA.FTZ R5, R70, R6, R5 ;  /* 0x0000000646057223 */ /* 0x000fe20000010005 */
[----:B------:R-:W-:Y:S02]  /*18a0*/  IADD3.X R45, RZ, R37, RZ, P0, !PT ;  /* 0x00000025ff2d7210 */ /* 0x000fe400007fe4ff */
[----:B------:R-:W-:Y:S01]  /*18b0*/  SHF.L.U32 R69, R44, 0x1, RZ ;  /* 0x000000012c457819 */ /* 0x000fe200000006ff */
[----:B------:R-:W-:Y:S01]  /*18c0*/  FADD.FTZ R7, -R4, R7 ;  /* 0x0000000704077221 */ /* 0x000fe20000010100 */
[----:B------:R-:W-:Y:S02]  /*18d0*/  SHF.L.U64.HI R68, R44, 0x1, R45 ;  /* 0x000000012c447819 */ /* 0x000fe4000001022d */
[----:B------:R-:W-:Y:S01]  /*18e0*/  IADD3 R6, P0, R69, UR26, RZ ;  /* 0x0000001a45067c10 */ /* 0x000fe2000ff1e0ff */
[----:B------:R0:W-:Y:S01]  /*18f0*/  STL [R1+0x4c], R46 ;  /* 0x00004c2e01007387 */ /* 0x0001e20000100800 */
[----:B------:R-:W-:Y:S02]  /*1900*/  FMUL.FTZ R45, R54, R7 ;  /* 0x00000007362d7220 */ /* 0x000fe40000410000 */
[----:B------:R-:W-:Y:S01]  /*1910*/  IADD3.X R7, R68, UR27, RZ, P0, !PT ;  /* 0x0000001b44077c10 */ /* 0x000fe200087fe4ff */
[----:B------:R-:W-:Y:S01]  /*1920*/  STL [R1+0x50], R70 ;  /* 0x0000504601007387 */ /* 0x000fe20000100800 */
[----:B0-----:R-:W-:-:S04]  /*1930*/  HADD2.F32 R46, -RZ, R42.H0_H0 ;  /* 0x2000002aff2e7230 */ /* 0x001fc80000004100 */
[----:B------:R-:W4:Y:S01]  /*1940*/  LDG.E.64.CONSTANT R6, desc[UR18][R6.64] ;  /* 0x0000001206067981 */ /* 0x000f22000c1e9b00 */
[----:B------:R-:W-:Y:S02]  /*1950*/  HADD2.F32 R40, -RZ, R40.H1_H1 ;  /* 0x30000028ff287230 */ /* 0x000fe40000004100 */
[----:B------:R-:W-:Y:S01]  /*1960*/  FMUL.FTZ R44, R55, R46 ;  /* 0x0000002e372c7220 */ /* 0x000fe20000410000 */
[----:B------:R-:W-:Y:S01]  /*1970*/  STL [R1+0x74], R68 ;  /* 0x0000744401007387 */ /* 0x000fe20000100800 */
[----:B------:R-:W-:Y:S02]  /*1980*/  IADD3 R74, P1, R69, UR28, RZ ;  /* 0x0000001c454a7c10 */ /* 0x000fe4000ff3e0ff */
[----:B------:R-:W-:Y:S01]  /*1990*/  FFMA.FTZ R5, R45, R44, R5 ;  /* 0x0000002c2d057223 */ /* 0x000fe20000010005 */
[----:B------:R-:W-:Y:S04]  /*19a0*/  STL [R1+0x70], R69 ;  /* 0x0000704501007387 */ /* 0x000fe80000100800 */
[----:B------:R0:W-:Y:S01]  /*19b0*/  STL [R1+0x54], R45 ;  /* 0x0000542d01007387 */ /* 0x0001e20000100800 */
[----:B------:R-:W-:Y:S01]  /*19c0*/  IADD3.X R75, R68, UR29, RZ, P1, !PT ;  /* 0x0000001d444b7c10 */ /* 0x000fe20008ffe4ff */
[----:B------:R-:W-:-:S02]  /*19d0*/  HADD2.F32 R57, -RZ, R41.H0_H0 ;  /* 0x20000029ff397230 */ /* 0x000fc40000004100 */
[----:B0-----:R-:W-:Y:S02]  /*19e0*/  HADD2.F32 R45, -RZ, R42.H1_H1 ;  /* 0x3000002aff2d7230 */ /* 0x001fe40000004100 */
[----:B------:R-:W-:Y:S01]  /*19f0*/  FADD.FTZ R42, -R4, R40 ;  /* 0x00000028042a7221 */ /* 0x000fe20000010100 */
[----:B------:R-:W-:Y:S01]  /*1a00*/  HADD2.F32 R44, -RZ, R43.H0_H0 ;  /* 0x2000002bff2c7230 */ /* 0x000fe20000004100 */
[----:B------:R-:W-:Y:S01]  /*1a10*/  IADD3 R121, R56, 0xd200, RZ ;  /* 0x0000d20038797810 */ /* 0x000fe20007ffe0ff */
[----:B------:R-:W4:Y:S01]  /*1a20*/  LDG.E.64.CONSTANT R74, desc[UR18][R74.64] ;  /* 0x000000124a4a7981 */ /* 0x000f22000c1e9b00 */
[----:B------:R-:W-:Y:S01]  /*1a30*/  FMUL.FTZ R40, R52, R45 ;  /* 0x0000002d34287220 */ /* 0x000fe20000410000 */
[----:B------:R-:W-:Y:S01]  /*1a40*/  FMUL.FTZ R68, R54, R42 ;  /* 0x0000002a36447220 */ /* 0x000fe20000410000 */
[----:B------:R-:W-:-:S03]  /*1a50*/  FADD.FTZ R57, -R4, R57 ;  /* 0x0000003904397221 */ /* 0x000fc60000010100 */
[----:B------:R-:W-:Y:S01]  /*1a60*/  FFMA.FTZ R5, R68, R40, R5 ;  /* 0x0000002844057223 */ /* 0x000fe20000010005 */
[C---:B------:R-:W-:Y:S02]  /*1a70*/  IADD3 R40, R56.reuse, 0xc300, RZ ;  /* 0x0000c30038287810 */ /* 0x040fe40007ffe0ff */
[----:B------:R-:W-:Y:S01]  /*1a80*/  IADD3 R56, R56, 0xe100, RZ ;  /* 0x0000e10038387810 */ /* 0x000fe20007ffe0ff */
[----:B------:R0:W-:Y:S01]  /*1a90*/  STL [R1+0x58], R68 ;  /* 0x0000584401007387 */ /* 0x0001e20000100800 */
[----:B------:R-:W-:Y:S01]  /*1aa0*/  FMUL.FTZ R42, R53, R44 ;  /* 0x0000002c352a7220 */ /* 0x000fe20000410000 */
[-C--:B------:R-:W-:Y:S01]  /*1ab0*/  IADD3 R40, P0, R40, R36.reuse, RZ ;  /* 0x0000002428287210 */ /* 0x080fe20007f1e0ff */
[----:B------:R-:W-:Y:S01]  /*1ac0*/  HADD2.F32 R41, -RZ, R41.H1_H1 ;  /* 0x30000029ff297230 */ /* 0x000fe20000004100 */
[-C--:B------:R-:W-:Y:S02]  /*1ad0*/  IADD3 R121, P1, R121, R36.reuse, RZ ;  /* 0x0000002479797210 */ /* 0x080fe40007f3e0ff */
[----:B------:R-:W-:Y:S01]  /*1ae0*/  IADD3 R36, P2, R56, R36, RZ ;  /* 0x0000002438247210 */ /* 0x000fe20007f5e0ff */
[----:B0-----:R-:W-:Y:S01]  /*1af0*/  FMUL.FTZ R68, R54, R57 ;  /* 0x0000003936447220 */ /* 0x001fe20000410000 */
[----:B------:R-:W-:-:S02]  /*1b00*/  IADD3.X R56, RZ, R37, RZ, P0, !PT ;  /* 0x00000025ff387210 */ /* 0x000fc400007fe4ff */
[-C--:B------:R-:W-:Y:S01]  /*1b10*/  IADD3.X R120, RZ, R37.reuse, RZ, P2, !PT ;  /* 0x00000025ff787210 */ /* 0x080fe200017fe4ff */
[----:B------:R-:W-:Y:S01]  /*1b20*/  FFMA.FTZ R5, R68, R42, R5 ;  /* 0x0000002a44057223 */ /* 0x000fe20000010005 */
[----:B------:R-:W-:Y:S01]  /*1b30*/  IADD3.X R42, RZ, R37, RZ, P1, !PT ;  /* 0x00000025ff2a7210 */ /* 0x000fe20000ffe4ff */
[----:B------:R-:W-:Y:S01]  /*1b40*/  FADD.FTZ R37, -R4, R41 ;  /* 0x0000002904257221 */ /* 0x000fe20000010100 */
[----:B------:R-:W-:-:S03]  /*1b50*/  HADD2.F32 R43, -RZ, R43.H1_H1 ;  /* 0x3000002bff2b7230 */ /* 0x000fc60000004100 */
[----:B------:R-:W-:Y:S01]  /*1b60*/  FMUL.FTZ R93, R54, R37 ;  /* 0x00000025365d7220 */ /* 0x000fe20000410000 */
[----:B------:R-:W-:Y:S01]  /*1b70*/  HADD2.F32 R37, -RZ, R2.H0_H0 ;  /* 0x20000002ff257230 */ /* 0x000fe20000004100 */
[----:B------:R-:W-:Y:S01]  /*1b80*/  SHF.L.U64.HI R91, R121, 0x1, R42 ;  /* 0x00000001795b7819 */ /* 0x000fe2000001022a */
[----:B------:R-:W-:Y:S01]  /*1b90*/  HADD2.F32 R42, -RZ, R38.H0_H0 ;  /* 0x20000026ff2a7230 */ /* 0x000fe20000004100 */
[C---:B------:R-:W-:Y:S01]  /*1ba0*/  SHF.L.U64.HI R120, R36.reuse, 0x1, R120 ;  /* 0x0000000124787819 */ /* 0x040fe20000010278 */
[----:B------:R-:W-:Y:S01]  /*1bb0*/  HADD2.F32 R2, -RZ, R2.H1_H1 ;  /* 0x30000002ff027230 */ /* 0x000fe20000004100 */
[----:B------:R-:W-:Y:S01]  /*1bc0*/  SHF.L.U32 R115, R36, 0x1, RZ ;  /* 0x0000000124737819 */ /* 0x000fe200000006ff */
[----:B------:R-:W-:Y:S01]  /*1bd0*/  FMUL.FTZ R36, R51, R43 ;  /* 0x0000002b33247220 */ /* 0x000fe20000410000 */
[----:B------:R-:W-:Y:S01]  /*1be0*/  FADD.FTZ R37, -R4, R37 ;  /* 0x0000002504257221 */ /* 0x000fe20000010100 */
[C---:B------:R-:W-:Y:S01]  /*1bf0*/  SHF.L.U64.HI R57, R40.reuse, 0x1, R56 ;  /* 0x0000000128397819 */ /* 0x040fe20000010238 */
[----:B------:R-:W-:Y:S01]  /*1c00*/  HADD2.F32 R41, -RZ, R38.H1_H1 ;  /* 0x30000026ff297230 */ /* 0x000fe20000004100 */
[----:B------:R-:W-:Y:S01]  /*1c10*/  SHF.L.U32 R92, R40, 0x1, RZ ;  /* 0x00000001285c7819 */ /* 0x000fe200000006ff */
[----:B------:R-:W-:Y:S01]  /*1c20*/  FFMA.FTZ R5, R93, R36, R5 ;  /* 0x000000245d057223 */ /* 0x000fe20000010005 */
[----:B------:R-:W-:Y:S01]  /*1c30*/  SHF.L.U32 R121, R121, 0x1, RZ ;  /* 0x0000000179797819 */ /* 0x000fe200000006ff */
[----:B------:R-:W-:Y:S01]  /*1c40*/  FMUL.FTZ R36, R55, R42 ;  /* 0x0000002a37247220 */ /* 0x000fe20000410000 */
[----:B------:R-:W-:Y:S01]  /*1c50*/  FMUL.FTZ R40, R54, R37 ;  /* 0x0000002536287220 */ /* 0x000fe20000410000 */
[----:B------:R-:W-:Y:S01]  /*1c60*/  FADD.FTZ R2, -R4, R2 ;  /* 0x0000000204027221 */ /* 0x000fe20000010100 */
[----:B------:R0:W-:Y:S01]  /*1c70*/  STL [R1+0x5c], R68 ;  /* 0x00005c4401007387 */ /* 0x0001e20000100800 */
[----:B------:R-:W-:Y:S01]  /*1c80*/  IADD3 R70, P1, R121, UR26, RZ ;  /* 0x0000001a79467c10 */ /* 0x000fe2000ff3e0ff */
[----:B------:R-:W-:Y:S01]  /*1c90*/  FFMA.FTZ R5, R40, R36, R5 ;  /* 0x0000002428057223 */ /* 0x000fe20000010005 */
[----:B------:R-:W-:Y:S01]  /*1ca0*/  IADD3 R72, P2, R115, UR26, RZ ;  /* 0x0000001a73487c10 */ /* 0x000fe2000ff5e0ff */
[----:B------:R-:W-:Y:S01]  /*1cb0*/  STL [R1+0x6c], R57 ;  /* 0x00006c3901007387 */ /* 0x000fe20000100800 */
[----:B------:R-:W-:-:S02]  /*1cc0*/  HADD2.F32 R38, -RZ, R3.H0_H0 ;  /* 0x20000003ff267230 */ /* 0x000fc40000004100 */
[----:B------:R-:W-:Y:S01]  /*1cd0*/  FMUL.FTZ R2, R54, R2 ;  /* 0x0000000236027220 */ /* 0x000fe20000410000 */
[----:B------:R-:W-:Y:S01]  /*1ce0*/  FMUL.FTZ R36, R52, R41 ;  /* 0x0000002934247220 */ /* 0x000fe20000410000 */
[----:B------:R-:W-:Y:S01]  /*1cf0*/  STL [R1+0x68], R92 ;  /* 0x0000685c01007387 */ /* 0x000fe20000100800 */
[----:B0-----:R-:W-:-:S03]  /*1d00*/  IADD3 R68, P0, R92, UR26, RZ ;  /* 0x0000001a5c447c10 */ /* 0x001fc6000ff1e0ff */
[----:B------:R-:W-:Y:S01]  /*1d10*/  STL [R1+0x64], R91 ;  /* 0x0000645b01007387 */ /* 0x000fe20000100800 */
[----:B------:R-:W-:Y:S01]  /*1d20*/  IADD3.X R71, R91, UR27, RZ, P1, !PT ;  /* 0x0000001b5b477c10 */ /* 0x000fe20008ffe4ff */
[----:B------:R-:W-:Y:S01]  /*1d30*/  FFMA.FTZ R5, R2, R36, R5 ;  /* 0x0000002402057223 */ /* 0x000fe20000010005 */
[----:B------:R-:W-:Y:S01]  /*1d40*/  IADD3.X R69, R57, UR27, RZ, P0, !PT ;  /* 0x0000001b39457c10 */ /* 0x000fe200087fe4ff */
[----:B------:R-:W-:Y:S01]  /*1d50*/  STL [R1+0x60], R93 ;  /* 0x0000605d01007387 */ /* 0x000fe20000100800 */
[----:B------:R-:W-:Y:S01]  /*1d60*/  IADD3.X R73, R120, UR27, RZ, P2, !PT ;  /* 0x0000001b78497c10 */ /* 0x000fe200097fe4ff */
[----:B------:R-:W-:Y:S02]  /*1d70*/  FADD.FTZ R38, -R4, R38 ;  /* 0x0000002604267221 */ /* 0x000fe40000010100 */
[----:B------:R0:W-:Y:S04]  /*1d80*/  STL [R1+0x20], R40 ;  /* 0x0000202801007387 */ /* 0x0001e80000100800 */
[----:B------:R1:W-:Y:S01]  /*1d90*/  STL [R1+0x1c], R2 ;  /* 0x00001c0201007387 */ /* 0x0003e20000100800 */
[----:B------:R-:W-:-:S02]  /*1da0*/  HADD2.F32 R36, -RZ, R3.H1_H1 ;  /* 0x30000003ff247230 */ /* 0x000fc40000004100 */
[----:B------:R-:W-:Y:S01]  /*1db0*/  FMUL.FTZ R38, R54, R38 ;  /* 0x0000002636267220 */ /* 0x000fe20000410000 */
[----:B------:R-:W4:Y:S01]  /*1dc0*/  LDG.E.64.CONSTANT R68, desc[UR18][R68.64] ;  /* 0x0000001244447981 */ /* 0x000f22000c1e9b00 */
[----:B0-----:R-:W-:-:S03]  /*1dd0*/  HADD2.F32 R40, -RZ, R39.H0_H0 ;  /* 0x20000027ff287230 */ /* 0x001fc60000004100 */
[----:B------:R-:W4:Y:S01]  /*1de0*/  LDG.E.64.CONSTANT R70, desc[UR18][R70.64] ;  /* 0x0000001246467981 */ /* 0x000f22000c1e9b00 */
[----:B-1----:R-:W-:Y:S01]  /*1df0*/  IADD3 R2, P0, R92, UR28, RZ ;  /* 0x0000001c5c027c10 */ /* 0x002fe2000ff1e0ff */
[----:B------:R-:W-:Y:S02]  /*1e00*/  FMUL.FTZ R37, R53, R40 ;  /* 0x0000002835257220 */ /* 0x000fe40000410000 */
[----:B------:R-:W4:Y:S01]  /*1e10*/  LDG.E.64.CONSTANT R72, desc[UR18][R72.64] ;  /* 0x0000001248487981 */ /* 0x000f22000c1e9b00 */
[----:B------:R-:W-:Y:S01]  /*1e20*/  IADD3.X R3, R57, UR29, RZ, P0, !PT ;  /* 0x0000001d39037c10 */ /* 0x000fe200087fe4ff */
[----:B------:R-:W-:Y:S02]  /*1e30*/  HADD2.F32 R39, -RZ, R39.H1_H1 ;  /* 0x30000027ff277230 */ /* 0x000fe40000004100 */
[----:B------:R0:W-:Y:S01]  /*1e40*/  STL [R1+0x18], R38 ;  /* 0x0000182601007387 */ /* 0x0001e20000100800 */
[----:B------:R-:W-:Y:S01]  /*1e50*/  FFMA.FTZ R5, R38, R37, R5 ;  /* 0x0000002526057223 */ /* 0x000fe20000010005 */
[----:B------:R-:W-:-:S02]  /*1e60*/  HADD2.F32 R37, -RZ, R32.H0_H0 ;  /* 0x20000020ff257230 */ /* 0x000fc40000004100 */
[----:B------:R-:W4:Y:S01]  /*1e70*/  LDG.E.64.CONSTANT R2, desc[UR18][R2.64] ;  /* 0x0000001202027981 */ /* 0x000f22000c1e9b00 */
[----:B0-----:R-:W-:Y:S01]  /*1e80*/  FADD.FTZ R38, -R4, R36 ;  /* 0x0000002404267221 */ /* 0x001fe20000010100 */
[----:B------:R-:W-:-:S03]  /*1e90*/  FMUL.FTZ R36, R51, R39 ;  /* 0x0000002733247220 */ /* 0x000fc60000410000 */
[----:B------:R-:W-:Y:S01]  /*1ea0*/  FMUL.FTZ R56, R54, R38 ;  /* 0x0000002636387220 */ /* 0x000fe20000410000 */
[----:B------:R-:W-:Y:S02]  /*1eb0*/  HADD2.F32 R38, -RZ, R34.H0_H0 ;  /* 0x20000022ff267230 */ /* 0x000fe40000004100 */
[----:B------:R-:W-:Y:S01]  /*1ec0*/  FADD.FTZ R37, -R4, R37 ;  /* 0x0000002504257221 */ /* 0x000fe20000010100 */
[----:B------:R-:W-:Y:S01]  /*1ed0*/  FFMA.FTZ R5, R56, R36, R5 ;  /* 0x0000002438057223 */ /* 0x000fe20000010005 */
[----:B------:R-:W-:Y:S01]  /*1ee0*/  HADD2.F32 R36, -RZ, R32.H1_H1 ;  /* 0x30000020ff247230 */ /* 0x000fe20000004100 */
[----:B------:R0:W-:Y:S01]  /*1ef0*/  STL [R1+0x14], R56 ;  /* 0x0000143801007387 */ /* 0x0001e20000100800 */
[----:B------:R-:W-:-:S03]  /*1f00*/  FMUL.FTZ R32, R55, R38 ;  /* 0x0000002637207220 */ /* 0x000fc60000410000 */
[----:B------:R-:W-:Y:S01]  /*1f10*/  FADD.FTZ R36, -R4, R36 ;  /* 0x0000002404247221 */ /* 0x000fe20000010100 */
[----:B0-----:R-:W-:Y:S01]  /*1f20*/  FMUL.FTZ R56, R54, R37 ;  /* 0x0000002536387220 */ /* 0x001fe20000410000 */
[----:B------:R-:W-:-:S03]  /*1f30*/  HADD2.F32 R37, -RZ, R34.H1_H1 ;  /* 0x30000022ff257230 */ /* 0x000fc60000004100 */
[----:B------:R-:W-:Y:S01]  /*1f40*/  FFMA.FTZ R5, R56, R32, R5 ;  /* 0x0000002038057223 */ /* 0x000fe20000010005 */
[----:B------:R0:W-:Y:S01]  /*1f50*/  STL [R1+0x10], R56 ;  /* 0x0000103801007387 */ /* 0x0001e20000100800 */
[----:B------:R-:W-:Y:S01]  /*1f60*/  FMUL.FTZ R34, R52, R37 ;  /* 0x0000002534227220 */ /* 0x000fe20000410000 */
[----:B------:R-:W-:Y:S02]  /*1f70*/  HADD2.F32 R32, -RZ, R33.H0_H0 ;  /* 0x20000021ff207230 */ /* 0x000fe40000004100 */
[----:B0-----:R-:W-:Y:S01]  /*1f80*/  FMUL.FTZ R56, R54, R36 ;  /* 0x0000002436387220 */ /* 0x001fe20000410000 */
[----:B------:R-:W-:-:S03]  /*1f90*/  HADD2.F32 R36, -RZ, R35.H0_H0 ;  /* 0x20000023ff247230 */ /* 0x000fc60000004100 */
[----:B------:R-:W-:Y:S01]  /*1fa0*/  FFMA.FTZ R5, R56, R34, R5 ;  /* 0x0000002238057223 */ /* 0x000fe20000010005 */
[----:B------:R0:W-:Y:S01]  /*1fb0*/  STL [R1+0xc], R56 ;  /* 0x00000c3801007387 */ /* 0x0001e20000100800 */
[----:B------:R-:W-:Y:S01]  /*1fc0*/  FADD.FTZ R32, -R4, R32 ;  /* 0x0000002004207221 */ /* 0x000fe20000010100 */
[----:B------:R-:W-:Y:S02]  /*1fd0*/  HADD2.F32 R34, -RZ, R33.H1_H1 ;  /* 0x30000021ff227230 */ /* 0x000fe40000004100 */
[----:B------:R-:W-:Y:S01]  /*1fe0*/  FMUL.FTZ R33, R53, R36 ;  /* 0x0000002435217220 */ /* 0x000fe20000410000 */
[----:B0-----:R-:W-:Y:S01]  /*1ff0*/  IADD3 R56, P0, R121, UR28, RZ ;  /* 0x0000001c79387c10 */ /* 0x001fe2000ff1e0ff */
[----:B------:R-:W-:-:S03]  /*2000*/  FMUL.FTZ R92, R54, R32 ;  /* 0x00000020365c7220 */ /* 0x000fc60000410000 */
[----:B------:R-:W-:Y:S01]  /*2010*/  IADD3.X R57, R91, UR29, RZ, P0, !PT ;  /* 0x0000001d5b397c10 */ /* 0x000fe200087fe4ff */
[----:B------:R-:W-:Y:S02]  /*2020*/  HADD2.F32 R35, -RZ, R35.H1_H1 ;  /* 0x30000023ff237230 */ /* 0x000fe40000004100 */
[----:B------:R-:W-:Y:S01]  /*2030*/  FADD.FTZ R32, -R4, R34 ;  /* 0x0000002204207221 */ /* 0x000fe20000010100 */
[----:B------:R-:W-:Y:S02]  /*2040*/  FFMA.FTZ R5, R92, R33, R5 ;  /* 0x000000215c057223 */ /* 0x000fe40000010005 */
[----:B------:R-:W4:Y:S01]  /*2050*/  LDG.E.64.CONSTANT R56, desc[UR18][R56.64] ;  /* 0x0000001238387981 */ /* 0x000f22000c1e9b00 */
[----:B------:R-:W-:Y:S01]  /*2060*/  FMUL.FTZ R34, R54, R32 ;  /* 0x0000002036227220 */ /* 0x000fe20000410000 */
[----:B------:R-:W-:Y:S01]  /*2070*/  FMUL.FTZ R33, R51, R35 ;  /* 0x0000002333217220 */ /* 0x000fe20000410000 */
[--C-:B------:R-:W-:Y:S01]  /*2080*/  HADD2.F32 R32, -RZ, R28.reuse.H0_H0 ;  /* 0x2000001cff207230 */ /* 0x100fe20000004100 */
[----:B------:R0:W-:Y:S01]  /*2090*/  STL [R1+0xfc], R121 ;  /* 0x0000fc7901007387 */ /* 0x0001e20000100800 */
[----:B------:R-:W-:-:S02]  /*20a0*/  HADD2.F32 R124, -RZ, R28.H1_H1 ;  /* 0x3000001cff7c7230 */ /* 0x000fc40000004100 */
[----:B------:R-:W-:Y:S01]  /*20b0*/  FFMA.FTZ R5, R34, R33, R5 ;  /* 0x0000002122057223 */ /* 0x000fe20000010005 */
[----:B------:R-:W-:Y:S01]  /*20c0*/  STL [R1+0x8], R92 ;  /* 0x0000085c01007387 */ /* 0x000fe20000100800 */
[----:B------:R-:W-:-:S03]  /*20d0*/  FADD.FTZ R32, -R4, R32 ;  /* 0x0000002004207221 */ /* 0x000fc60000010100 */
[----:B------:R1:W-:Y:S01]  /*20e0*/  STL [R1+0x4], R34 ;  /* 0x0000042201007387 */ /* 0x0003e20000100800 */
[--C-:B------:R-:W-:Y:S02]  /*20f0*/  HADD2.F32 R33, -RZ, R30.reuse.H1_H1 ;  /* 0x3000001eff217230 */ /* 0x100fe40000004100 */
[----:B0-----:R-:W-:Y:S01]  /*2100*/  FMUL.FTZ R121, R54, R32 ;  /* 0x0000002036797220 */ /* 0x001fe20000410000 */
[----:B------:R-:W-:Y:S01]  /*2110*/  FADD.FTZ R124, -R4, R124 ;  /* 0x0000007c047c7221 */ /* 0x000fe20000010100 */
[----:B-1----:R-:W-:-:S03]  /*2120*/  HADD2.F32 R34, -RZ, R30.H0_H0 ;  /* 0x2000001eff227230 */ /* 0x002fc60000004100 */
[----:B------:R-:W-:Y:S02]  /*2130*/  FMUL.FTZ R124, R54, R124 ;  /* 0x0000007c367c7220 */ /* 0x000fe40000410000 */
[----:B------:R-:W-:Y:S01]  /*2140*/  FMUL.FTZ R28, R55, R34 ;  /* 0x00000022371c7220 */ /* 0x000fe20000410000 */
[----:B------:R-:W-:Y:S03]  /*2150*/  STL [R1], R121 ;  /* 0x0000007901007387 */ /* 0x000fe60000100800 */
[----:B------:R-:W-:Y:S01]  /*2160*/  FFMA.FTZ R5, R121, R28, R5 ;  /* 0x0000001c79057223 */ /* 0x000fe20000010005 */
[----:B------:R-:W-:Y:S01]  /*2170*/  FMUL.FTZ R28, R52, R33 ;  /* 0x00000021341c7220 */ /* 0x000fe20000410000 */
[----:B------:R0:W-:Y:S03]  /*2180*/  STL [R1+0x100], R121 ;  /* 0x0001007901007387 */ /* 0x0001e60000100800 */
[----:B------:R-:W-:Y:S01]  /*2190*/  FFMA.FTZ R5, R124, R28, R5 ;  /* 0x0000001c7c057223 */ /* 0x000fe20000010005 */
[----:B------:R1:W-:Y:S01]  /*21a0*/  STL [R1+0x104], R124 ;  /* 0x0001047c01007387 */ /* 0x0003e20000100800 */
[----:B0-----:R-:W-:-:S02]  /*21b0*/  MOV R121, R67 ;  /* 0x0000004300797202 */ /* 0x001fc40000000f00 */
[----:B-1----:R-:W-:Y:S02]  /*21c0*/  MOV R124, R66 ;  /* 0x00000042007c7202 */ /* 0x002fe40000000f00 */
[----:B------:R-:W-:-:S04]  /*21d0*/  IADD3 R66, P0, R115, UR28, RZ ;  /* 0x0000001c73427c10 */ /* 0x000fc8000ff1e0ff */
[----:B------:R-:W-:-:S06]  /*21e0*/  IADD3.X R67, R120, UR29, RZ, P0, !PT ;  /* 0x0000001d78437c10 */ /* 0x000fcc00087fe4ff */
[----:B------:R-:W4:Y:S01]  /*21f0*/  LDG.E.64.CONSTANT R66, desc[UR18][R66.64] ;  /* 0x0000001242427981 */ /* 0x000f22000c1e9b00 */
[----:B------:R-:W-:Y:S02]  /*2200*/  HADD2.F32 R123, -RZ, R29.H0_H0 ;  /* 0x2000001dff7b7230 */ /* 0x000fe40000004100 */
[----:B------:R-:W-:Y:S02]  /*2210*/  HADD2.F32 R32, -RZ, R31.H0_H0 ;  /* 0x2000001fff207230 */ /* 0x000fe40000004100 */
[----:B------:R-:W-:Y:S02]  /*2220*/  HADD2.F32 R122, -RZ, R29.H1_H1 ;  /* 0x3000001dff7a7230 */ /* 0x000fe40000004100 */
[----:B------:R-:W-:Y:S01]  /*2230*/  FADD.FTZ R123, -R4, R123 ;  /* 0x0000007b047b7221 */ /* 0x000fe20000010100 */
[----:B------:R-:W-:Y:S02]  /*2240*/  HADD2.F32 R31, -RZ, R31.H1_H1 ;  /* 0x3000001fff1f7230 */ /* 0x000fe40000004100 */
[----:B------:R-:W-:Y:S01]  /*2250*/  FMUL.FTZ R28, R53, R32 ;  /* 0x00000020351c7220 */ /* 0x000fe20000410000 */
[----:B------:R-:W-:-:S02]  /*2260*/  HADD2.F32 R119, -RZ, R24.H0_H0 ;  /* 0x20000018ff777230 */ /* 0x000fc40000004100 */
[----:B------:R-:W-:Y:S01]  /*2270*/  FMUL.FTZ R123, R54, R123 ;  /* 0x0000007b367b7220 */ /* 0x000fe20000410000 */
[----:B------:R-:W-:Y:S01]  /*2280*/  FADD.FTZ R122, -R4, R122 ;  /* 0x0000007a047a7221 */ /* 0x000fe20000010100 */
[----:B------:R-:W-:Y:S02]  /*2290*/  HADD2.F32 R30, -RZ, R26.H0_H0 ;  /* 0x2000001aff1e7230 */ /* 0x000fe40000004100 */
[----:B------:R-:W-:Y:S01]  /*22a0*/  FFMA.FTZ R5, R123, R28, R5 ;  /* 0x0000001c7b057223 */ /* 0x000fe20000010005 */
[----:B------:R-:W-:Y:S01]  /*22b0*/  FMUL.FTZ R28, R51, R31 ;  /* 0x0000001f331c7220 */ /* 0x000fe20000410000 */
[----:B------:R-:W-:Y:S01]  /*22c0*/  FMUL.FTZ R122, R54, R122 ;  /* 0x0000007a367a7220 */ /* 0x000fe20000410000 */
[----:B------:R-:W-:Y:S01]  /*22d0*/  FADD.FTZ R119, -R4, R119 ;  /* 0x0000007704777221 */ /* 0x000fe20000010100 */
[----:B------:R-:W-:Y:S02]  /*22e0*/  HADD2.F32 R118, -RZ, R24.H1_H1 ;  /* 0x30000018ff767230 */ /* 0x000fe40000004100 */
[----:B------:R-:W-:Y:S01]  /*22f0*/  FMUL.FTZ R24, R55, R30 ;  /* 0x0000001e37187220 */ /* 0x000fe20000410000 */
[----:B------:R-:W-:Y:S01]  /*2300*/  FFMA.FTZ R5, R122, R28, R5 ;  /* 0x0000001c7a057223 */ /* 0x000fe20000010005 */
[----:B------:R-:W-:Y:S01]  /*2310*/  FMUL.FTZ R119, R54, R119 ;  /* 0x0000007736777220 */ /* 0x000fe20000410000 */
[----:B------:R-:W-:-:S02]  /*2320*/  HADD2.F32 R29, -RZ, R26.H1_H1 ;  /* 0x3000001aff1d7230 */ /* 0x000fc40000004100 */
[----:B------:R-:W-:Y:S01]  /*2330*/  FADD.FTZ R118, -R4, R118 ;  /* 0x0000007604767221 */ /* 0x000fe20000010100 */
[----:B------:R-:W-:Y:S02]  /*2340*/  HADD2.F32 R117, -RZ, R25.H0_H0 ;  /* 0x20000019ff757230 */ /* 0x000fe40000004100 */
[----:B------:R-:W-:Y:S01]  /*2350*/  FFMA.FTZ R5, R119, R24, R5 ;  /* 0x0000001877057223 */ /* 0x000fe20000010005 */
[----:B------:R-:W-:Y:S02]  /*2360*/  HADD2.F32 R28, -RZ, R27.H0_H0 ;  /* 0x2000001bff1c7230 */ /* 0x000fe40000004100 */
[----:B------:R-:W-:Y:S01]  /*2370*/  FMUL.FTZ R24, R52, R29 ;  /* 0x0000001d34187220 */ /* 0x000fe20000410000 */
[----:B------:R-:W-:Y:S01]  /*2380*/  FMUL.FTZ R118, R54, R118 ;  /* 0x0000007636767220 */ /* 0x000fe20000410000 */
[----:B------:R-:W-:Y:S01]  /*2390*/  FADD.FTZ R117, -R4, R117 ;  /* 0x0000007504757221 */ /* 0x000fe20000010100 */
[----:B------:R-:W-:Y:S02]  /*23a0*/  HADD2.F32 R116, -RZ, R25.H1_H1 ;  /* 0x30000019ff747230 */ /* 0x000fe40000004100 */
[----:B------:R-:W-:Y:S01]  /*23b0*/  FFMA.FTZ R5, R118, R24, R5 ;  /* 0x0000001876057223 */ /* 0x000fe20000010005 */
[----:B------:R-:W-:Y:S01]  /*23c0*/  FMUL.FTZ R24, R53, R28 ;  /* 0x0000001c35187220 */ /* 0x000fe20000410000 */
[----:B------:R-:W-:Y:S01]  /*23d0*/  FMUL.FTZ R117, R54, R117 ;  /* 0x0000007536757220 */ /* 0x000fe20000410000 */
[----:B------:R-:W-:-:S02]  /*23e0*/  HADD2.F32 R27, -RZ, R27.H1_H1 ;  /* 0x3000001bff1b7230 */ /* 0x000fc40000004100 */
[----:B------:R-:W-:Y:S01]  /*23f0*/  FADD.FTZ R116, -R4, R116 ;  /* 0x0000007404747221 */ /* 0x000fe20000010100 */
[----:B--2---:R-:W-:Y:S02]  /*2400*/  HADD2.F32 R114, -RZ, R20.H0_H0 ;  /* 0x20000014ff727230 */ /* 0x004fe40000004100 */
[----:B------:R-:W-:Y:S01]  /*2410*/  FFMA.FTZ R5, R117, R24, R5 ;  /* 0x0000001875057223 */ /* 0x000fe20000010005 */
[----:B---3--:R-:W-:Y:S02]  /*2420*/  HADD2.F32 R26, -RZ, R22.H0_H0 ;  /* 0x20000016ff1a7230 */ /* 0x008fe40000004100 */
        /* <DEDUP_REMOVED lines=21> */
[----:B----4-:R-:W-:Y:S02]  /*2580*/  HADD2.F32 R110, -RZ, R16.H0_H0 ;  /* 0x20000010ff6e7230 */ /* 0x010fe40000004100 */
[----:B------:R-:W-:Y:S01]  /*2590*/  FFMA.FTZ R5, R112, R20, R5 ;  /* 0x0000001470057223 */ /* 0x000fe20000010005 */
[----:B------:R-:W-:Y:S02]  /*25a0*/  HADD2.F32 R22, -RZ, R18.H0_H0 ;  /* 0x20000012ff167230 */ /* 0x000fe40000004100 */
        /* <DEDUP_REMOVED lines=9> */
[----:B------:R-:W-:Y:S02]  /*2640*/  FFMA.FTZ R5, R110, R16, R5 ;  /* 0x000000106e057223 */ /* 0x000fe40000010005 */
[----:B------:R-:W-:Y:S01]  /*2650*/  FMUL.FTZ R16, R52, R21 ;  /* 0x0000001534107220 */ /* 0x000fe20000410000 */
[----:B------:R-:W-:-:S04]  /*2660*/  FMUL.FTZ R109, R54, R109 ;  /* 0x0000006d366d7220 */ /* 0x000fc80000410000 */
[----:B------:R-:W-:Y:S01]  /*2670*/  FFMA.FTZ R5, R109, R16, R5 ;  /* 0x000000106d057223 */ /* 0x000fe20000010005 */
[----:B------:R-:W-:Y:S01]  /*2680*/  FFMA.FTZ R16, R0, R55, RZ ;  /* 0x0000003700107223 */ /* 0x000fe200000100ff */
[--C-:B------:R-:W-:Y:S02]  /*2690*/  HADD2.F32 R108, -RZ, R17.reuse.H0_H0 ;  /* 0x20000011ff6c7230 */ /* 0x100fe40000004100 */
[----:B------:R-:W-:Y:S02]  /*26a0*/  HADD2.F32 R107, -RZ, R17.H1_H1 ;  /* 0x30000011ff6b7230 */ /* 0x000fe40000004100 */
[----:B------:R-:W-:-:S04]  /*26b0*/  FFMA.FTZ R17, R82, R52, R16 ;  /* 0x0000003452117223 */ /* 0x000fc80000010010 */
[----:B------:R-:W-:-:S04]  /*26c0*/  FFMA.FTZ R17, R81, R53, R17 ;  /* 0x0000003551117223 */ /* 0x000fc80000010011 */
[----:B------:R-:W-:Y:S01]  /*26d0*/  FFMA.FTZ R17, R80, R51, R17 ;  /* 0x0000003350117223 */ /* 0x000fe20000010011 */
[----:B------:R-:W-:-:S03]  /*26e0*/  HADD2.F32 R106, -RZ, R12.H0_H0 ;  /* 0x2000000cff6a7230 */ /* 0x000fc60000004100 */
[----:B------:R-:W-:Y:S01]  /*26f0*/  FFMA.FTZ R17, R55, R79, R17 ;  /* 0x0000004f37117223 */ /* 0x000fe20000010011 */
[----:B------:R-:W-:-:S03]  /*2700*/  HADD2.F32 R105, -RZ, R12.H1_H1 ;  /* 0x3000000cff697230 */ /* 0x000fc60000004100 */
        /* <DEDUP_REMOVED lines=15> */
[----:B------:R-:W-:Y:S01]  /*2800*/  FFMA.FTZ R8, R53, R40, R8 ;  /* 0x0000002835087223 */ /* 0x000fe20000010008 */
[----:B------:R-:W-:-:S03]  /*2810*/  HADD2.F32 R20, -RZ, R19.H0_H0 ;  /* 0x20000013ff147230 */ /* 0x000fc60000004100 */
[----:B------:R-:W-:Y:S01]  /*2820*/  FFMA.FTZ R8, R51, R39, R8 ;  /* 0x0000002733087223 */ /* 0x000fe20000010008 */
[----:B------:R-:W-:-:S03]  /*2830*/  FADD.FTZ R108, -R4, R108 ;  /* 0x0000006c046c7221 */ /* 0x000fc60000010100 */
[----:B------:R-:W-:Y:S01]  /*2840*/  FFMA.FTZ R8, R55, R38, R8 ;  /* 0x0000002637087223 */ /* 0x000fe20000010008 */
[----:B------:R-:W-:Y:S01]  /*2850*/  FMUL.FTZ R18, R53, R20 ;  /* 0x0000001435127220 */ /* 0x000fe20000410000 */
[----:B------:R-:W-:Y:S01]  /*2860*/  FMUL.FTZ R108, R54, R108 ;  /* 0x0000006c366c7220 */ /* 0x000fe20000410000 */
[----:B------:R-:W-:Y:S02]  /*2870*/  HADD2.F32 R19, -RZ, R19.H1_H1 ;  /* 0x30000013ff137230 */ /* 0x000fe40000004100 */
[----:B------:R-:W-:Y:S01]  /*2880*/  FADD.FTZ R107, -R4, R107 ;  /* 0x0000006b046b7221 */ /* 0x000fe20000010100 */
[----:B------:R-:W-:Y:S01]  /*2890*/  FFMA.FTZ R8, R52, R37, R8 ;  /* 0x0000002534087223 */ /* 0x000fe20000010008 */
[----:B------:R-:W-:Y:S01]  /*28a0*/  FFMA.FTZ R5, R108, R18, R5 ;  /* 0x000000126c057223 */ /* 0x000fe20000010005 */
[--C-:B------:R-:W-:Y:S02]  /*28b0*/  HADD2.F32 R18, -RZ, R14.reuse.H0_H0 ;  /* 0x2000000eff127230 */ /* 0x100fe40000004100 */
[----:B------:R-:W-:Y:S01]  /*28c0*/  FMUL.FTZ R16, R51, R19 ;  /* 0x0000001333107220 */ /* 0x000fe20000410000 */
[----:B------:R-:W-:Y:S01]  /*28d0*/  FMUL.FTZ R107, R54, R107 ;  /* 0x0000006b366b7220 */ /* 0x000fe20000410000 */
[----:B------:R-:W-:Y:S01]  /*28e0*/  FFMA.FTZ R8, R53, R36, R8 ;  /* 0x0000002435087223 */ /* 0x000fe20000010008 */
[----:B------:R-:W-:Y:S01]  /*28f0*/  FADD.FTZ R106, -R4, R106 ;  /* 0x0000006a046a7221 */ /* 0x000fe20000010100 */
[----:B------:R-:W-:-:S02]  /*2900*/  HADD2.F32 R17, -RZ, R14.H1_H1 ;  /* 0x3000000eff117230 */ /* 0x000fc40000004100 */
[----:B------:R-:W-:Y:S01]  /*2910*/  FFMA.FTZ R5, R107, R16, R5 ;  /* 0x000000106b057223 */ /* 0x000fe20000010005 */
[----:B------:R-:W-:Y:S01]  /*2920*/  FFMA.FTZ R8, R51, R35, R8 ;  /* 0x0000002333087223 */ /* 0x000fe20000010008 */
[C---:B------:R-:W-:Y:S01]  /*2930*/  FMUL.FTZ R16, R55.reuse, R18 ;  /* 0x0000001237107220 */ /* 0x040fe20000410000 */
[----:B------:R-:W-:Y:S01]  /*2940*/  FMUL.FTZ R106, R54, R106 ;  /* 0x0000006a366a7220 */ /* 0x000fe20000410000 */
[----:B------:R-:W-:Y:S02]  /*2950*/  HADD2.F32 R104, -RZ, R13.H0_H0 ;  /* 0x2000000dff687230 */ /* 0x000fe40000004100 */
[----:B------:R-:W-:Y:S01]  /*2960*/  FADD.FTZ R105, -R4, R105 ;  /* 0x0000006904697221 */ /* 0x000fe20000010100 */
[----:B------:R-:W-:Y:S01]  /*2970*/  FFMA.FTZ R8, R55, R34, R8 ;  /* 0x0000002237087223 */ /* 0x000fe20000010008 */
[----:B------:R-:W-:Y:S01]  /*2980*/  FFMA.FTZ R5, R106, R16, R5 ;  /* 0x000000106a057223 */ /* 0x000fe20000010005 */
[----:B------:R-:W-:Y:S02]  /*2990*/  HADD2.F32 R16, -RZ, R15.H0_H0 ;  /* 0x2000000fff107230 */ /* 0x000fe40000004100 */
[----:B------:R-:W-:Y:S01]  /*29a0*/  FMUL.FTZ R14, R52, R17 ;  /* 0x00000011340e7220 */ /* 0x000fe20000410000 */
[----:B------:R-:W-:Y:S01]  /*29b0*/  FMUL.FTZ R105, R54, R105 ;  /* 0x0000006936697220 */ /* 0x000fe20000410000 */
[----:B------:R-:W-:Y:S01]  /*29c0*/  FADD.FTZ R104, -R4, R104 ;  /* 0x0000006804687221 */ /* 0x000fe20000010100 */
[----:B------:R-:W-:-:S02]  /*29d0*/  HADD2.F32 R103, -RZ, R13.H1_H1 ;  /* 0x3000000dff677230 */ /* 0x000fc40000004100 */
[--C-:B------:R-:W-:Y:S02]  /*29e0*/  HADD2.F32 R97, -RZ, R6.reuse.H0_H0 ;  /* 0x20000006ff617230 */ /* 0x100fe40000004100 */
[----:B------:R-:W-:Y:S02]  /*29f0*/  HADD2.F32 R96, -RZ, R6.H1_H1 ;  /* 0x30000006ff607230 */ /* 0x000fe40000004100 */
[----:B------:R-:W-:Y:S01]  /*2a00*/  FFMA.FTZ R6, R52, R33, R8 ;  /* 0x0000002134067223 */ /* 0x000fe20000010008 */
[----:B------:R-:W-:Y:S01]  /*2a10*/  FFMA.FTZ R5, R105, R14, R5 ;  /* 0x0000000e69057223 */ /* 0x000fe20000010005 */
[C---:B------:R-:W-:Y:S01]  /*2a20*/  FMUL.FTZ R14, R53.reuse, R16 ;  /* 0x00000010350e7220 */ /* 0x040fe20000410000 */
[----:B------:R-:W-:Y:S01]  /*2a30*/  FMUL.FTZ R104, R54, R104 ;  /* 0x0000006836687220 */ /* 0x000fe20000410000 */
[----:B------:R-:W-:Y:S02]  /*2a40*/  HADD2.F32 R15, -RZ, R15.H1_H1 ;  /* 0x3000000fff0f7230 */ /* 0x000fe40000004100 */
[----:B------:R-:W-:Y:S01]  /*2a50*/  FADD.FTZ R103, -R4, R103 ;  /* 0x0000006704677221 */ /* 0x000fe20000010100 */
[----:B------:R-:W-:Y:S01]  /*2a60*/  FFMA.FTZ R6, R53, R32, R6 ;  /* 0x0000002035067223 */ /* 0x000fe20000010006 */
[----:B------:R-:W-:Y:S01]  /*2a70*/  FFMA.FTZ R5, R104, R14, R5 ;  /* 0x0000000e68057223 */ /* 0x000fe20000010005 */
[----:B------:R-:W-:-:S02]  /*2a80*/  HADD2.F32 R14, -RZ, R10.H0_H0 ;  /* 0x2000000aff0e7230 */ /* 0x000fc40000004100 */
[C---:B------:R-:W-:Y:S01]  /*2a90*/  FMUL.FTZ R13, R51.reuse, R15 ;  /* 0x0000000f330d7220 */ /* 0x040fe20000410000 */
[----:B------:R-:W-:Y:S01]  /*2aa0*/  FMUL.FTZ R103, R54, R103 ;  /* 0x0000006736677220 */ /* 0x000fe20000410000 */
[----:B------:R-:W-:Y:S01]  /*2ab0*/  FFMA.FTZ R6, R51, R31, R6 ;  /* 0x0000001f33067223 */ /* 0x000fe20000010006 */
[----:B------:R-:W-:Y:S02]  /*2ac0*/  FADD.FTZ R102, -R4, R102 ;  /* 0x0000006604667221 */ /* 0x000fe40000010100 */
[----:B------:R-:W-:Y:S01]  /*2ad0*/  FFMA.FTZ R5, R103, R13, R5 ;  /* 0x0000000d67057223 */ /* 0x000fe20000010005 */
[C---:B------:R-:W-:Y:S01]  /*2ae0*/  FFMA.FTZ R6, R55.reuse, R30, R6 ;  /* 0x0000001e37067223 */ /* 0x040fe20000010006 */
[----:B------:R-:W-:Y:S01]  /*2af0*/  FMUL.FTZ R13, R55, R14 ;  /* 0x0000000e370d7220 */ /* 0x000fe20000410000 */
[----:B------:R-:W-:Y:S02]  /*2b00*/  FMUL.FTZ R102, R54, R102 ;  /* 0x0000006636667220 */ /* 0x000fe40000410000 */
[----:B------:R-:W-:-:S02]  /*2b10*/  FFMA.FTZ R6, R52, R29, R6 ;  /* 0x0000001d34067223 */ /* 0x000fc40000010006 */
[----:B------:R-:W-:Y:S01]  /*2b20*/  FFMA.FTZ R5, R102, R13, R5 ;  /* 0x0000000d66057223 */ /* 0x000fe20000010005 */
[----:B------:R-:W-:Y:S02]  /*2b30*/  HADD2.F32 R13, -RZ, R10.H1_H1 ;  /* 0x3000000aff0d7230 */ /* 0x000fe40000004100 */
[----:B------:R-:W-:Y:S01]  /*2b40*/  FADD.FTZ R100, -R4, R100 ;  /* 0x0000006404647221 */ /* 0x000fe20000010100 */
[----:B------:R-:W-:Y:S02]  /*2b50*/  HADD2.F32 R99, -RZ, R9.H0_H0 ;  /* 0x20000009ff637230 */ /* 0x000fe40000004100 */
[----:B------:R-:W-:Y:S01]  /*2b60*/  FFMA.FTZ R6, R53, R28, R6 ;  /* 0x0000001c35067223 */ /* 0x000fe20000010006 */
[----:B------:R-:W-:Y:S02]  /*2b70*/  HADD2.F32 R12, -RZ, R11.H0_H0 ;  /* 0x2000000bff0c7230 */ /* 0x000fe40000004100 */
[----:B------:R-:W-:Y:S01]  /*2b80*/  FMUL.FTZ R10, R52, R13 ;  /* 0x0000000d340a7220 */ /* 0x000fe20000410000 */
[----:B------:R-:W-:Y:S01]  /*2b90*/  FMUL.FTZ R100, R54, R100 ;  /* 0x0000006436647220 */ /* 0x000fe20000410000 */
[----:B------:R-:W-:Y:S01]  /*2ba0*/  FADD.FTZ R99, -R4, R99 ;  /* 0x0000006304637221 */ /* 0x000fe20000010100 */
[----:B------:R-:W-:-:S02]  /*2bb0*/  HADD2.F32 R98, -RZ, R9.H1_H1 ;  /* 0x30000009ff627230 */ /* 0x000fc40000004100 */
[----:B------:R-:W-:Y:S01]  /*2bc0*/  FFMA.FTZ R6, R51, R27, R6 ;  /* 0x0000001b33067223 */ /* 0x000fe20000010006 */
[----:B------:R-:W-:Y:S01]  /*2bd0*/  STL [R1+0x108], R115 ;  /* 0x0001087301007387 */ /* 0x000fe20000100800 */
[----:B------:R-:W-:Y:S01]  /*2be0*/  FFMA.FTZ R5, R100, R10, R5 ;  /* 0x0000000a64057223 */ /* 0x000fe20000010005 */
[----:B------:R-:W-:Y:S01]  /*2bf0*/  FMUL.FTZ R10, R53, R12 ;  /* 0x0000000c350a7220 */ /* 0x000fe20000410000 */
[----:B------:R-:W-:Y:S01]  /*2c00*/  FMUL.FTZ R99, R54, R99 ;  /* 0x0000006336637220 */ /* 0x000fe20000410000 */
[----:B------:R-:W-:Y:S01]  /*2c10*/  STL [R1+0x10c], R123 ;  /* 0x00010c7b01007387 */ /* 0x000fe20000100800 */
[----:B------:R-:W-:Y:S02]  /*2c20*/  HADD2.F32 R11, -RZ, R11.H1_H1 ;  /* 0x3000000bff0b7230 */ /* 0x000fe40000004100 */
[----:B------:R-:W-:Y:S01]  /*2c30*/  FFMA.FTZ R6, R55, R26, R6 ;  /* 0x0000001a37067223 */ /* 0x000fe20000010006 */
[----:B------:R-:W-:Y:S01]  /*2c40*/  FADD.FTZ R98, -R4, R98 ;  /* 0x0000006204627221 */ /* 0x000fe20000010100 */
[----:B------:R-:W-:Y:S01]  /*2c50*/  STL [R1+0x110], R120 ;  /* 0x0001107801007387 */ /* 0x000fe20000100800 */
[----:B------:R-:W-:Y:S01]  /*2c60*/  FFMA.FTZ R5, R99, R10, R5 ;  /* 0x0000000a63057223 */ /* 0x000fe20000010005 */
[----:B------:R-:W-:-:S02]  /*2c70*/  FFMA.FTZ R6, R52, R25, R6 ;  /* 0x0000001934067223 */ /* 0x000fc40000010006 */
[----:B------:R-:W-:Y:S01]  /*2c80*/  STL [R1+0x114], R122 ;  /* 0x0001147a01007387 */ /* 0x000fe20000100800 */
[----:B------:R-:W-:Y:S02]  /*2c90*/  HADD2.F32 R10, -RZ, R74.H0_H0 ;  /* 0x2000004aff0a7230 */ /* 0x000fe40000004100 */
[----:B------:R-:W-:Y:S01]  /*2ca0*/  FMUL.FTZ R9, R51, R11 ;  /* 0x0000000b33097220 */ /* 0x000fe20000410000 */
[----:B------:R-:W-:Y:S01]  /*2cb0*/  STL [R1+0x118], R119 ;  /* 0x0001187701007387 */ /* 0x000fe20000100800 */
[----:B------:R-:W-:Y:S01]  /*2cc0*/  FMUL.FTZ R98, R54, R98 ;  /* 0x0000006236627220 */ /* 0x000fe20000410000 */
[----:B------:R-:W-:Y:S02]  /*2cd0*/  FADD.FTZ R97, -R4, R97 ;  /* 0x0000006104617221 */ /* 0x000fe40000010100 */
[----:B------:R-:W-:Y:S01]  /*2ce0*/  STL [R1+0x11c], R118 ;  /* 0x00011c7601007387 */ /* 0x000fe20000100800 */
[----:B------:R-:W-:-:S03]  /*2cf0*/  FFMA.FTZ R6, R53, R24, R6 ;  /* 0x0000001835067223 */ /* 0x000fc60000010006 */
[----:B------:R0:W-:Y:S01]  /*2d00*/  STL [R1+0x120], R117 ;  /* 0x0001207501007387 */ /* 0x0001e20000100800 */
[----:B------:R-:W-:Y:S01]  /*2d10*/  FFMA.FTZ R5, R98, R9, R5 ;  /* 0x0000000962057223 */ /* 0x000fe20000010005 */
[----:B------:R-:W-:Y:S01]  /*2d20*/  FMUL.FTZ R9, R55, R10 ;  /* 0x0000000a37097220 */ /* 0x000fe20000410000 */
[----:B------:R-:W-:Y:S01]  /*2d30*/  FMUL.FTZ R97, R54, R97 ;  /* 0x0000006136617220 */ /* 0x000fe20000410000 */
[----:B------:R-:W-:Y:S01]  /*2d40*/  FFMA.FTZ R6, R51, R23, R6 ;  /* 0x0000001733067223 */ /* 0x000fe20000010006 */
[----:B0-----:R-:W-:Y:S01]  /*2d50*/  MOV R117, R84 ;  /* 0x0000005400757202 */ /* 0x001fe20000000f00 */
[----:B------:R-:W-:Y:S01]  /*2d60*/  HFMA2.MMA R84, -RZ, RZ, 0, 1.430511474609375e-06 ;  /* 0x00000018ff547435 */ /* 0x000fe200000001ff */
[----:B------:R-:W-:Y:S01]  /*2d70*/  FFMA.FTZ R5, R97, R9, R5 ;  /* 0x0000000961057223 */ /* 0x000fe20000010005 */
[----:B------:R-:W-:Y:S02]  /*2d80*/  HADD2.F32 R9, -RZ, R74.H1_H1 ;  /* 0x3000004aff097230 */ /* 0x000fe40000004100 */
[----:B------:R-:W-:Y:S01]  /*2d90*/  FADD.FTZ R96, -R4, R96 ;  /* 0x0000006004607221 */ /* 0x000fe20000010100 */
[----:B------:R-:W-:-:S02]  /*2da0*/  HADD2.F32 R95, -RZ, R7.H0_H0 ;  /* 0x20000007ff5f7230 */ /* 0x000fc40000004100 */
[----:B------:R-:W-:Y:S01]  /*2db0*/  FFMA.FTZ R6, R55, R22, R6 ;  /* 0x0000001637067223 */ /* 0x000fe20000010006 */
[----:B------:R-:W-:Y:S02]  /*2dc0*/  HADD2.F32 R8, -RZ, R75.H0_H0 ;  /* 0x2000004bff087230 */ /* 0x000fe40000004100 */
[----:B------:R-:W-:Y:S01]  /*2dd0*/  FMUL.FTZ R74, R52, R9 ;  /* 0x00000009344a7220 */ /* 0x000fe20000410000 */
[----:B------:R-:W-:Y:S02]  /*2de0*/  IMAD R83, R83, R84, UR13 ;  /* 0x0000000d53537e24 */ /* 0x000fe4000f8e0254 */
[----:B------:R-:W-:Y:S01]  /*2df0*/  FMUL.FTZ R96, R54, R96 ;  /* 0x0000006036607220 */ /* 0x000fe20000410000 */
[----:B------:R-:W-:Y:S02]  /*2e00*/  HADD2.F32 R94, -RZ, R7.H1_H1 ;  /* 0x30000007ff5e7230 */ /* 0x000fe40000004100 */
[----:B------:R-:W-:Y:S01]  /*2e10*/  FFMA.FTZ R6, R52, R21, R6 ;  /* 0x0000001534067223 */ /* 0x000fe20000010006 */
[----:B------:R-:W-:Y:S01]  /*2e20*/  FADD.FTZ R95, -R4, R95 ;  /* 0x0000005f045f7221 */ /* 0x000fe20000010100 */
[----:B------:R-:W-:Y:S01]  /*2e30*/  MOV R115, R90 ;  /* 0x0000005a00737202 */ /* 0x000fe20000000f00 */
[----:B------:R-:W-:Y:S01]  /*2e40*/  HADD2.F32 R7, -RZ, R75.H1_H1 ;  /* 0x3000004bff077230 */ /* 0x000fe20000004100 */
[----:B------:R-:W-:Y:S01]  /*2e50*/  MOV R123, R89 ;  /* 0x00000059007b7202 */ /* 0x000fe20000000f00 */
[--C-:B------:R-:W-:Y:S01]  /*2e60*/  HADD2.F32 R93, -RZ, R68.reuse.H0_H0 ;  /* 0x20000044ff5d7230 */ /* 0x100fe20000004100 */
        /* <DEDUP_REMOVED lines=8> */
[----:B------:R-:W-:Y:S01]  /*2ef0*/  LEA R101, R101, R83, 0x3 ;  /* 0x0000005365657211 */ /* 0x000fe200078e18ff */
[----:B------:R-:W-:-:S02]  /*2f00*/  HADD2.F32 R88, -RZ, R70.H1_H1 ;  /* 0x30000046ff587230 */ /* 0x000fc40000004100 */
[----:B------:R-:W-:Y:S01]  /*2f10*/  FFMA.FTZ R5, R96, R74, R5 ;  /* 0x0000004a60057223 */ /* 0x000fe20000010005 */
[--C-:B------:R-:W-:Y:S02]  /*2f20*/  HADD2.F32 R87, -RZ, R71.reuse.H0_H0 ;  /* 0x20000047ff577230 */ /* 0x100fe40000004100 */
[----:B------:R-:W-:Y:S01]  /*2f30*/  FFMA.FTZ R6, R53, R20, R6 ;  /* 0x0000001435067223 */ /* 0x000fe20000010006 */
[----:B------:R-:W-:Y:S02]  /*2f40*/  HADD2.F32 R86, -RZ, R71.H1_H1 ;  /* 0x30000047ff567230 */ /* 0x000fe40000004100 */
[--C-:B------:R-:W-:Y:S02]  /*2f50*/  HADD2.F32 R85, -RZ, R72.reuse.H0_H0 ;  /* 0x20000048ff557230 */ /* 0x100fe40000004100 */
[----:B------:R-:W-:Y:S02]  /*2f60*/  HADD2.F32 R84, -RZ, R72.H1_H1 ;  /* 0x30000048ff547230 */ /* 0x000fe40000004100 */
[----:B------:R-:W-:-:S02]  /*2f70*/  HADD2.F32 R83, -RZ, R73.H0_H0 ;  /* 0x20000049ff537230 */ /* 0x000fc40000004100 */
[----:B------:R-:W-:Y:S02]  /*2f80*/  HADD2.F32 R75, -RZ, R73.H1_H1 ;  /* 0x30000049ff4b7230 */ /* 0x000fe40000004100 */
[----:B------:R-:W-:Y:S01]  /*2f90*/  FMUL.FTZ R74, R53, R8 ;  /* 0x00000008354a7220 */ /* 0x000fe20000410000 */
        /* <DEDUP_REMOVED lines=14> */
[----:B------:R-:W-:Y:S01]  /*3080*/  FFMA.FTZ R68, R51, R19, R6 ;  /* 0x0000001333447223 */ /* 0x000fe20000010006 */
[----:B------:R-:W-:Y:S01]  /*3090*/  FFMA.FTZ R5, R95, R74, R5 ;  /* 0x0000004a5f057223 */ /* 0x000fe20000010005 */
[----:B------:R-:W-:Y:S01]  /*30a0*/  FMUL.FTZ R4, R51, R7 ;  /* 0x0000000733047220 */ /* 0x000fe20000410000 */
[----:B------:R-:W-:Y:S01]  /*30b0*/  FMUL.FTZ R94, R54, R94 ;  /* 0x0000005e365e7220 */ /* 0x000fe20000410000 */
[----:B------:R-:W-:-:S02]  /*30c0*/  HADD2.F32 R6, -RZ, R2.H0_H0 ;  /* 0x20000002ff067230 */ /* 0x000fc40000004100 */
[C---:B------:R-:W-:Y:S01]  /*30d0*/  FFMA.FTZ R69, R55.reuse, R18, R68 ;  /* 0x0000001237457223 */ /* 0x040fe20000010044 */
[----:B------:R-:W-:Y:S01]  /*30e0*/  FMUL.FTZ R93, R54, R93 ;  /* 0x0000005d365d7220 */ /* 0x000fe20000410000 */
[----:B------:R-:W-:Y:S01]  /*30f0*/  FFMA.FTZ R4, R94, R4, R5 ;  /* 0x000000045e047223 */ /* 0x000fe20000010005 */
[----:B------:R-:W-:Y:S02]  /*3100*/  HADD2.F32 R5, -RZ, R2.H1_H1 ;  /* 0x30000002ff057230 */ /* 0x000fe40000004100 */
[----:B------:R-:W-:Y:S01]  /*3110*/  FMUL.FTZ R68, R55, R6 ;  /* 0x0000000637447220 */ /* 0x000fe20000410000 */
[----:B------:R-:W-:Y:S01]  /*3120*/  FFMA.FTZ R2, R52, R17, R69 ;  /* 0x0000001134027223 */ /* 0x000fe20000010045 */
[----:B------:R-:W-:Y:S02]  /*3130*/  FMUL.FTZ R92, R54, R92 ;  /* 0x0000005c365c7220 */ /* 0x000fe40000410000 */
[----:B------:R-:W-:Y:S01]  /*3140*/  FFMA.FTZ R4, R93, R68, R4 ;  /* 0x000000445d047223 */ /* 0x000fe20000010004 */
[----:B------:R-:W-:Y:S01]  /*3150*/  FMUL.FTZ R68, R52, R5 ;  /* 0x0000000534447220 */ /* 0x000fe20000410000 */
[----:B------:R-:W-:-:S03]  /*3160*/  FFMA.FTZ R69, R53, R16, R2 ;  /* 0x0000001035457223 */ /* 0x000fc60000010002 */
[----:B------:R-:W-:Y:S01]  /*3170*/  FFMA.FTZ R2, R92, R68, R4 ;  /* 0x000000445c027223 */ /* 0x000fe20000010004 */
[----:B------:R-:W-:Y:S01]  /*3180*/  FFMA.FTZ R68, R51, R15, R69 ;  /* 0x0000000f33447223 */ /* 0x000fe20000010045 */
[----:B------:R-:W-:-:S03]  /*3190*/  HADD2.F32 R4, -RZ, R3.H0_H0 ;  /* 0x20000003ff047230 */ /* 0x000fc60000004100 */
[----:B------:R-:W-:Y:S01]  /*31a0*/  FFMA.FTZ R68, R55, R14, R68 ;  /* 0x0000000e37447223 */ /* 0x000fe20000010044 */
[----:B------:R-:W-:Y:S01]  /*31b0*/  FMUL.FTZ R91, R54, R91 ;  /* 0x0000005b365b7220 */ /* 0x000fe20000410000 */
[----:B------:R-:W-:Y:S01]  /*31c0*/  FMUL.FTZ R69, R53, R4 ;  /* 0x0000000435457220 */ /* 0x000fe20000410000 */
[----:B------:R-:W-:Y:S02]  /*31d0*/  HADD2.F32 R3, -RZ, R3.H1_H1 ;  /* 0x30000003ff037230 */ /* 0x000fe40000004100 */
[----:B------:R-:W-:Y:S01]  /*31e0*/  FFMA.FTZ R68, R52, R13, R68 ;  /* 0x0000000d34447223 */ /* 0x000fe20000010044 */
[----:B------:R-:W-:Y:S01]  /*31f0*/  FFMA.FTZ R2, R91, R69, R2 ;  /* 0x000000455b027223 */ /* 0x000fe20000010002 */
[----:B------:R-:W-:Y:S02]  /*3200*/  FMUL.FTZ R90, R54, R90 ;  /* 0x0000005a365a7220 */ /* 0x000fe40000410000 */
[----:B------:R-:W-:Y:S01]  /*3210*/  FFMA.FTZ R69, R53, R12, R68 ;  /* 0x0000000c35457223 */ /* 0x000fe20000010044 */
[----:B------:R-:W-:-:S03]  /*3220*/  FMUL.FTZ R68, R51, R3 ;  /* 0x0000000333447220 */ /* 0x000fc60000410000 */
[----:B------:R-:W-:Y:S01]  /*3230*/  FFMA.FTZ R69, R51, R11, R69 ;  /* 0x0000000b33457223 */ /* 0x000fe20000010045 */
[----:B------:R-:W-:Y:S01]  /*3240*/  FFMA.FTZ R68, R90, R68, R2 ;  /* 0x000000445a447223 */ /* 0x000fe20000010002 */
[--C-:B------:R-:W-:Y:S02]  /*3250*/  HADD2.F32 R2, -RZ, R56.reuse.H0_H0 ;  /* 0x20000038ff027230 */ /* 0x100fe40000004100 */
[----:B------:R-:W-:Y:S02]  /*3260*/  HADD2.F32 R70, -RZ, R56.H1_H1 ;  /* 0x30000038ff467230 */ /* 0x000fe40000004100 */
[C---:B------:R-:W-:Y:S01]  /*3270*/  FFMA.FTZ R56, R55.reuse, R10, R69 ;  /* 0x0000000a37387223 */ /* 0x040fe20000010045 */
[----:B------:R-:W-:Y:S01]  /*3280*/  FMUL.FTZ R89, R54, R89 ;  /* 0x0000005936597220 */ /* 0x000fe20000410000 */
[----:B------:R-:W-:Y:S02]  /*3290*/  FMUL.FTZ R69, R55, R2 ;  /* 0x0000000237457220 */ /* 0x000fe40000410000 */
[----:B------:R-:W-:Y:S01]  /*32a0*/  FFMA.FTZ R56, R52, R9, R56 ;  /* 0x0000000934387223 */ /* 0x000fe20000010038 */
[----:B------:R-:W-:Y:S01]  /*32b0*/  FMUL.FTZ R88, R54, R88 ;  /* 0x0000005836587220 */ /* 0x000fe20000410000 */
[----:B------:R-:W-:Y:S01]  /*32c0*/  FFMA.FTZ R68, R89, R69, R68 ;  /* 0x0000004559447223 */ /* 0x000fe20000010044 */
[----:B------:R-:W-:Y:S01]  /*32d0*/  FMUL.FTZ R69, R52, R70 ;  /* 0x0000004634457220 */ /* 0x000fe20000410000 */
[----:B------:R-:W-:-:S03]  /*32e0*/  FFMA.FTZ R56, R53, R8, R56 ;  /* 0x0000000835387223 */ /* 0x000fc60000010038 */
[----:B------:R-:W-:Y:S01]  /*32f0*/  FFMA.FTZ R68, R88, R69, R68 ;  /* 0x0000004558447223 */ /* 0x000fe20000010044 */
[----:B------:R-:W-:Y:S01]  /*3300*/  FFMA.FTZ R69, R51, R7, R56 ;  /* 0x0000000733457223 */ /* 0x000fe20000010038 */
[--C-:B------:R-:W-:Y:S02]  /*3310*/  HADD2.F32 R56, -RZ, R57.reuse.H0_H0 ;  /* 0x20000039ff387230 */ /* 0x100fe40000004100 */
[----:B------:R-:W-:Y:S02]  /*3320*/  HADD2.F32 R71, -RZ, R57.H1_H1 ;  /* 0x30000039ff477230 */ /* 0x000fe40000004100 */
[----:B------:R-:W-:Y:S01]  /*3330*/  FFMA.FTZ R57, R55, R6, R69 ;  /* 0x0000000637397223 */ /* 0x000fe20000010045 */
        /* <DEDUP_REMOVED lines=11> */
[C---:B------:R-:W-:Y:S01]  /*33f0*/  FFMA.FTZ R66, R55.reuse, R2, R69 ;  /* 0x0000000237427223 */ /* 0x040fe20000010045 */
[----:B------:R-:W-:Y:S01]  /*3400*/  FMUL.FTZ R85, R54, R85 ;  /* 0x0000005536557220 */ /* 0x000fe20000410000 */
[----:B------:R-:W-:Y:S02]  /*3410*/  FMUL.FTZ R69, R55, R57 ;  /* 0x0000003937457220 */ /* 0x000fe40000410000 */
[----:B------:R-:W-:-:S02]  /*3420*/  FFMA.FTZ R66, R52, R70, R66 ;  /* 0x0000004634427223 */ /* 0x000fc40000010042 */
[----:B------:R-:W-:Y:S01]  /*3430*/  FFMA.FTZ R68, R85, R69, R68 ;  /* 0x0000004555447223 */ /* 0x000fe20000010044 */
[----:B------:R-:W-:Y:S01]  /*3440*/  FMUL.FTZ R84, R54, R84 ;  /* 0x0000005436547220 */ /* 0x000fe20000410000 */
[----:B------:R-:W-:Y:S01]  /*3450*/  FFMA.FTZ R69, R53, R56, R66 ;  /* 0x0000003835457223 */ /* 0x000fe20000010042 */
[----:B------:R-:W-:Y:S01]  /*3460*/  FMUL.FTZ R66, R52, R72 ;  /* 0x0000004834427220 */ /* 0x000fe20000410000 */
[----:B------:R-:W-:-:S03]  /*3470*/  HADD2.F32 R73, -RZ, R67.H0_H0 ;  /* 0x20000043ff497230 */ /* 0x000fc60000004100 */
[----:B------:R-:W-:Y:S01]  /*3480*/  FFMA.FTZ R66, R84, R66, R68 ;  /* 0x0000004254427223 */ /* 0x000fe20000010044 */
[----:B------:R-:W-:Y:S01]  /*3490*/  FFMA.FTZ R68, R51, R71, R69 ;  /* 0x0000004733447223 */ /* 0x000fe20000010045 */
[----:B------:R-:W-:-:S03]  /*34a0*/  HADD2.F32 R74, -RZ, R67.H1_H1 ;  /* 0x30000043ff4a7230 */ /* 0x000fc60000004100 */
[----:B------:R-:W-:Y:S01]  /*34b0*/  FFMA.FTZ R67, R55, R57, R68 ;  /* 0x0000003937437223 */ /* 0x000fe20000010044 */
[----:B------:R-:W-:Y:S01]  /*34c0*/  FMUL.FTZ R83, R54, R83 ;  /* 0x0000005336537220 */ /* 0x000fe20000410000 */
[----:B------:R-:W-:Y:S02]  /*34d0*/  FMUL.FTZ R68, R53, R73 ;  /* 0x0000004935447220 */ /* 0x000fe40000410000 */
[----:B------:R-:W-:Y:S02]  /*34e0*/  FFMA.FTZ R67, R52, R72, R67 ;  /* 0x0000004834437223 */ /* 0x000fe40000010043 */
[----:B------:R-:W-:Y:S01]  /*34f0*/  FFMA.FTZ R66, R83, R68, R66 ;  /* 0x0000004453427223 */ /* 0x000fe20000010042 */
[----:B------:R-:W-:Y:S01]  /*3500*/  FMUL.FTZ R75, R54, R75 ;  /* 0x0000004b364b7220 */ /* 0x000fe20000410000 */
[----:B------:R-:W-:Y:S01]  /*3510*/  FFMA.FTZ R68, R53, R73, R67 ;  /* 0x0000004935447223 */ /* 0x000fe20000010043 */
[-C--:B------:R-:W-:Y:S01]  /*3520*/  FMUL.FTZ R67, R51, R74.reuse ;  /* 0x0000004a33437220 */ /* 0x080fe20000410000 */
[----:B------:R0:W-:Y:S03]  /*3530*/  STL [R1+0x124], R116 ;  /* 0x0001247401007387 */ /* 0x0001e60000100800 */
[----:B------:R-:W-:Y:S01]  /*3540*/  FFMA.FTZ R67, R75, R67, R66 ;  /* 0x000000434b437223 */ /* 0x000fe20000010042 */
[----:B------:R-:W-:Y:S01]  /*3550*/  FFMA.FTZ R66, R51, R74, R68 ;  /* 0x0000004a33427223 */ /* 0x000fe20000010044 */
[----:B------:R-:W-:Y:S01]  /*3560*/  STL [R1+0x128], R114 ;  /* 0x0001287201007387 */ /* 0x000fe20000100800 */
[----:B-----5:R-:W-:Y:S01]  /*3570*/  FFMA.FTZ R58, R117, R0, R58 ;  /* 0x00000000753a7223 */ /* 0x020fe2000001003a */
[----:B------:R-:W-:-:S02]  /*3580*/  FFMA.FTZ R60, R118, R82, R60 ;  /* 0x00000052763c7223 */ /* 0x000fc4000001003c */
[----:B------:R1:W-:Y:S01]  /*3590*/  STS.64 [R101], R66 ;  /* 0x0000004265007388 */ /* 0x0003e20000000a00 */
[----:B------:R-:W-:-:S03]  /*35a0*/  MOV R68, R122 ;  /* 0x0000007a00447202 */ /* 0x000fc60000000f00 */
[----:B0-----:R-:W2:Y:S01]  /*35b0*/  LDL R116, [R1+0x48] ;  /* 0x0000480001747983 */ /* 0x001ea20000100800 */
[----:B------:R-:W-:-:S03]  /*35c0*/  MOV R69, R120 ;  /* 0x0000007800457202 */ /* 0x000fc60000000f00 */
[----:B------:R-:W3:Y:S01]  /*35d0*/  LDL R117, [R1+0x4c] ;  /* 0x00004c0001757983 */ /* 0x000ee20000100800 */
[----:B------:R-:W-:Y:S01]  /*35e0*/  FFMA.FTZ R62, R123, R81, R62 ;  /* 0x000000517b3e7223 */ /* 0x000fe2000001003e */
[----:B-1----:R-:W-:Y:S02]  /*35f0*/  MOV R101, R119 ;  /* 0x0000007700657202 */ /* 0x002fe40000000f00 */
[----:B------:R-:W4:Y:S01]  /*3600*/  LDL R118, [R1+0x50] ;  /* 0x0000500001767983 */ /* 0x000f220000100800 */
[----:B------:R-:W-:-:S03]  /*3610*/  FFMA.FTZ R64, R115, R80, R64 ;  /* 0x0000005073407223 */ /* 0x000fc60000010040 */
[----:B------:R-:W4:Y:S01]  /*3620*/  LDL R119, [R1+0x54] ;  /* 0x0000540001777983 */ /* 0x000f220000100800 */
[----:B------:R-:W-:-:S03]  /*3630*/  MOV R114, R124 ;  /* 0x0000007c00727202 */ /* 0x000fc60000000f00 */
[----:B------:R-:W4:Y:S01]  /*3640*/  LDL R122, [R1+0x58] ;  /* 0x00005800017a7983 */ /* 0x000f220000100800 */
[----:B------:R-:W-:-:S03]  /*3650*/  FFMA.FTZ R58, R121, R79, R58 ;  /* 0x0000004f793a7223 */ /* 0x000fc6000001003a */
[----:B------:R-:W4:Y:S04]  /*3660*/  LDL R120, [R1+0x5c] ;  /* 0x00005c0001787983 */ /* 0x000f280000100800 */
[----:B------:R-:W4:Y:S04]  /*3670*/  LDL R123, [R1+0x60] ;  /* 0x00006000017b7983 */ /* 0x000f280000100800 */
[----:B------:R-:W4:Y:S04]  /*3680*/  LDL R115, [R1+0x20] ;  /* 0x0000200001737983 */ /* 0x000f280000100800 */
[----:B------:R-:W4:Y:S04]  /*3690*/  LDL R124, [R1+0x1c] ;  /* 0x00001c00017c7983 */ /* 0x000f280000100800 */
[----:B------:R-:W4:Y:S01]  /*36a0*/  LDL R121, [R1+0x18] ;  /* 0x0000180001797983 */ /* 0x000f220000100800 */
[----:B------:R-:W-:-:S03]  /*36b0*/  FADD.FTZ R59, R0, R59 ;  /* 0x0000003b003b7221 */ /* 0x000fc60000010000 */
[----:B------:R-:W4:Y:S01]  /*36c0*/  LDL R67, [R1+0x10] ;  /* 0x0000100001437983 */ /* 0x000f220000100800 */
[----:B------:R-:W-:Y:S01]  /*36d0*/  FADD.FTZ R59, R59, R79 ;  /* 0x0000004f3b3b7221 */ /* 0x000fe20000010000 */
[----:B------:R-:W-:Y:S01]  /*36e0*/  FFMA.FTZ R60, R101, R78, R60 ;  /* 0x0000004e653c7223 */ /* 0x000fe2000001003c */
[----:B------:R-:W-:Y:S01]  /*36f0*/  FFMA.FTZ R62, R68, R77, R62 ;  /* 0x0000004d443e7223 */ /* 0x000fe2000001003e */
[----:B------:R-:W4:Y:S01]  /*3700*/  LDL R101, [R1+0xc] ;  /* 0x00000c0001657983 */ /* 0x000f220000100800 */
[----:B------:R-:W-:Y:S01]  /*3710*/  FADD.FTZ R66, R59, R50 ;  /* 0x000000323b427221 */ /* 0x000fe20000010000 */
[----:B------:R-:W-:Y:S01]  /*3720*/  FFMA.FTZ R59, R69, R76, R64 ;  /* 0x0000004c453b7223 */ /* 0x000fe20000010040 */
[----:B------:R-:W-:Y:S01]  /*3730*/  FFMA.FTZ R58, R114, R50, R58 ;  /* 0x00000032723a7223 */ /* 0x000fe2000001003a */
[----:B------:R-:W4:Y:S01]  /*3740*/  LDL R68, [R1+0x8] ;  /* 0x0000080001447983 */ /* 0x000f220000100800 */
[----:B------:R-:W-:-:S03]  /*3750*/  FADD.FTZ R64, R66, R46 ;  /* 0x0000002e42407221 */ /* 0x000fc60000010000 */
[----:B------:R-:W4:Y:S04]  /*3760*/  LDL R69, [R1+0x4] ;  /* 0x0000040001457983 */ /* 0x000f280000100800 */
[----:B------:R-:W4:Y:S04]  /*3770*/  LDL R66, [R1+0x14] ;  /* 0x0000140001427983 */ /* 0x000f280000100800 */
[----:B------:R-:W4:Y:S01]  /*3780*/  LDL.LU R114, [R1+0x128] ;  /* 0x0001280001727983 */ /* 0x000f220000300800 */
[----:B------:R-:W-:Y:S01]  /*3790*/  FADD.FTZ R61, R82, R61 ;  /* 0x0000003d523d7221 */ /* 0x000fe20000010000 */
[----:B------:R-:W-:Y:S01]  /*37a0*/  FADD.FTZ R63, R81, R63 ;  /* 0x0000003f513f7221 */ /* 0x000fe20000010000 */
[----:B------:R-:W-:Y:S01]  /*37b0*/  FADD.FTZ R65, R80, R65 ;  /* 0x0000004150417221 */ /* 0x000fe20000010000 */
[----:B------:R-:W-:Y:S01]  /*37c0*/  UIADD3 UR15, UP0, UR10, 0x4, URZ ;  /* 0x000000040a0f7890 */ /* 0x000fe2000ff1e03f */
[----:B------:R-:W-:-:S02]  /*37d0*/  ISETP.GT.U32.AND P2, PT, R125, 0x1f, PT ;  /* 0x0000001f7d00780c */ /* 0x000fc40003f44070 */
[----:B------:R-:W-:Y:S01]  /*37e0*/  LOP3.LUT P1, RZ, R125, 0xffffffe1, RZ, 0xc0, !PT ;  /* 0xffffffe17dff7812 */ /* 0x000fe2000782c0ff */
[----:B------:R-:W-:Y:S01]  /*37f0*/  BAR.SYNC.DEFER_BLOCKING 0x0 ;  /* 0x0000000000007b1d */ /* 0x000fe20000010000 */
[----:B--2---:R-:W-:-:S05]  /*3800*/  FFMA.FTZ R60, R116, R49, R60 ;  /* 0x00000031743c7223 */ /* 0x004fca000001003c */
[----:B------:R-:W2:Y:S01]  /*3810*/  LDL.LU R116, [R1+0x124] ;  /* 0x0001240001747983 */ /* 0x000ea20000300800 */
[----:B---3--:R-:W-:-:S03]  /*3820*/  FFMA.FTZ R62, R117, R48, R62 ;  /* 0x00000030753e7223 */ /* 0x008fc6000001003e */
[----:B------:R-:W3:Y:S01]  /*3830*/  LDL.LU R117, [R1+0x120] ;  /* 0x0001200001757983 */ /* 0x000ee20000300800 */
[----:B----4-:R-:W-:-:S03]  /*3840*/  FFMA.FTZ R59, R118, R47, R59 ;  /* 0x0000002f763b7223 */ /* 0x010fc6000001003b */
[----:B------:R-:W4:Y:S01]  /*3850*/  LDL.LU R118, [R1+0x11c] ;  /* 0x00011c0001767983 */ /* 0x000f220000300800 */
[----:B------:R-:W-:-:S03]  /*3860*/  FFMA.FTZ R58, R119, R46, R58 ;  /* 0x0000002e773a7223 */ /* 0x000fc6000001003a */
[----:B------:R-:W2:Y:S01]  /*3870*/  LDL.LU R119, [R1+0x118] ;  /* 0x0001180001777983 */ /* 0x000ea20000300800 */
[----:B------:R-:W-:-:S03]  /*3880*/  FFMA.FTZ R60, R122, R45, R60 ;  /* 0x0000002d7a3c7223 */ /* 0x000fc6000001003c */
[----:B------:R-:W3:Y:S01]  /*3890*/  LDL.LU R122, [R1+0x114] ;  /* 0x00011400017a7983 */ /* 0x000ee20000300800 */
[----:B------:R-:W-:-:S03]  /*38a0*/  FFMA.FTZ R62, R120, R44, R62 ;  /* 0x0000002c783e7223 */ /* 0x000fc6000001003e */
[----:B------:R0:W5:Y:S01]  /*38b0*/  LDL.LU R120, [R1+0x110] ;  /* 0x0001100001787983 */ /* 0x0001620000300800 */
[----:B------:R-:W-:-:S03]  /*38c0*/  FFMA.FTZ R59, R123, R43, R59 ;  /* 0x0000002b7b3b7223 */ /* 0x000fc6000001003b */
[----:B------:R-:W4:Y:S01]  /*38d0*/  LDL.LU R123, [R1+0x10c] ;  /* 0x00010c00017b7983 */ /* 0x000f220000300800 */
[----:B------:R-:W-:-:S03]  /*38e0*/  FFMA.FTZ R58, R115, R42, R58 ;  /* 0x0000002a733a7223 */ /* 0x000fc6000001003a */
[----:B------:R0:W5:Y:S01]  /*38f0*/  LDL.LU R115, [R1+0x108] ;  /* 0x0001080001737983 */ /* 0x0001620000300800 */
[----:B------:R-:W-:-:S03]  /*3900*/  FFMA.FTZ R60, R124, R41, R60 ;  /* 0x000000297c3c7223 */ /* 0x000fc6000001003c */
[----:B------:R-:W2:Y:S01]  /*3910*/  LDL.LU R124, [R1+0x104] ;  /* 0x00010400017c7983 */ /* 0x000ea20000300800 */
[----:B------:R-:W-:-:S03]  /*3920*/  FFMA.FTZ R62, R121, R40, R62 ;  /* 0x00000028793e7223 */ /* 0x000fc6000001003e */
[----:B------:R-:W3:Y:S01]  /*3930*/  LDL.LU R121, [R1+0x100] ;  /* 0x0001000001797983 */ /* 0x000ee20000300800 */
[----:B------:R-:W-:Y:S01]  /*3940*/  FFMA.FTZ R58, R67, R38, R58 ;  /* 0x00000026433a7223 */ /* 0x000fe2000001003a */
[----:B------:R-:W-:Y:S01]  /*3950*/  FADD.FTZ R61, R61, R78 ;  /* 0x0000004e3d3d7221 */ /* 0x000fe20000010000 */
[----:B------:R-:W-:Y:S01]  /*3960*/  FADD.FTZ R63, R63, R77 ;  /* 0x0000004d3f3f7221 */ /* 0x000fe20000010000 */
[----:B------:R-:W-:Y:S02]  /*3970*/  FADD.FTZ R65, R65, R76 ;  /* 0x0000004c41417221 */ /* 0x000fe40000010000 */
[----:B------:R-:W-:Y:S01]  /*3980*/  FADD.FTZ R61, R61, R49 ;  /* 0x000000313d3d7221 */ /* 0x000fe20000010000 */
[----:B------:R-:W-:Y:S01]  /*3990*/  FADD.FTZ R63, R63, R48 ;  /* 0x000000303f3f7221 */ /* 0x000fe20000010000 */
[----:B------:R-:W-:Y:S02]  /*39a0*/  FADD.FTZ R65, R65, R47 ;  /* 0x0000002f41417221 */ /* 0x000fe40000010000 */
[----:B------:R-:W-:Y:S01]  /*39b0*/  FADD.FTZ R61, R61, R45 ;  /* 0x0000002d3d3d7221 */ /* 0x000fe20000010000 */
[----:B------:R-:W-:Y:S01]  /*39c0*/  FADD.FTZ R63, R63, R44 ;  /* 0x0000002c3f3f7221 */ /* 0x000fe20000010000 */
[----:B------:R-:W-:Y:S01]  /*39d0*/  FADD.FTZ R65, R65, R43 ;  /* 0x0000002b41417221 */ /* 0x000fe20000010000 */
[----:B------:R-:W-:Y:S01]  /*39e0*/  FADD.FTZ R64, R64, R42 ;  /* 0x0000002a40407221 */ /* 0x000fe20000010000 */
[----:B------:R-:W-:Y:S01]  /*39f0*/  FADD.FTZ R61, R61, R41 ;  /* 0x000000293d3d7221 */ /* 0x000fe20000010000 */
[----:B------:R-:W-:Y:S01]  /*3a00*/  FADD.FTZ R63, R63, R40 ;  /* 0x000000283f3f7221 */ /* 0x000fe20000010000 */
[----:B------:R-:W-:Y:S01]  /*3a10*/  FADD.FTZ R65, R65, R39 ;  /* 0x0000002741417221 */ /* 0x000fe20000010000 */
        /* <DEDUP_REMOVED lines=8> */
[----:B------:R-:W-:Y:S01]  /*3aa0*/  FADD.FTZ R64, R64, R34 ;  /* 0x0000002240407221 */ /* 0x000fe20000010000 */
[----:B------:R-:W-:Y:S01]  /*3ab0*/  FADD.FTZ R61, R61, R33 ;  /* 0x000000213d3d7221 */ /* 0x000fe20000010000 */
[----:B------:R-:W-:Y:S01]  /*3ac0*/  FADD.FTZ R63, R63, R32 ;  /* 0x000000203f3f7221 */ /* 0x000fe20000010000 */
[----:B------:R-:W-:Y:S01]  /*3ad0*/  FADD.FTZ R65, R65, R31 ;  /* 0x0000001f41417221 */ /* 0x000fe20000010000 */
[----:B------:R-:W-:Y:S01]  /*3ae0*/  FADD.FTZ R64, R64, R30 ;  /* 0x0000001e40407221 */ /* 0x000fe20000010000 */
[----:B------:R-:W-:Y:S01]  /*3af0*/  FADD.FTZ R61, R61, R29 ;  /* 0x0000001d3d3d7221 */ /* 0x000fe20000010000 */
[----:B------:R-:W-:Y:S01]  /*3b00*/  FADD.FTZ R63, R63, R28 ;  /* 0x0000001c3f3f7221 */ /* 0x000fe20000010000 */
[----:B------:R-:W-:Y:S01]  /*3b10*/  FADD.FTZ R65, R65, R27 ;  /* 0x0000001b41417221 */ /* 0x000fe20000010000 */
[----:B---3--:R-:W-:-:S02]  /*3b20*/  FFMA.FTZ R58, R121, R34, R58 ;  /* 0x00000022793a7223 */ /* 0x008fc4000001003a */
[----:B------:R0:W5:Y:S01]  /*3b30*/  LDL.LU R121, [R1+0xfc] ;  /* 0x0000fc0001797983 */ /* 0x0001620000300800 */
[----:B--2---:R-:W-:Y:S01]  /*3b40*/  FFMA.FTZ R60, R124, R33, R60 ;  /* 0x000000217c3c7223 */ /* 0x004fe2000001003c */
[----:B----4-:R-:W-:Y:S01]  /*3b50*/  FFMA.FTZ R62, R123, R32, R62 ;  /* 0x000000207b3e7223 */ /* 0x010fe2000001003e */
[----:B------:R-:W-:Y:S01]  /*3b60*/  FFMA.FTZ R59, R122, R31, R59 ;  /* 0x0000001f7a3b7223 */ /* 0x000fe2000001003b */
        /* <DEDUP_REMOVED lines=12> */
[----:B------:R-:W-:Y:S01]  /*3c30*/  UIADD3.X UR16, URZ, UR5, URZ, UP0, !UPT ;  /* 0x000000053f107290 */ /* 0x000fe200087fe43f */
[----:B------:R-:W-:Y:S01]  /*3c40*/  FADD.FTZ R64, R64, R22 ;  /* 0x0000001640407221 */ /* 0x000fe20000010000 */
[----:B------:R-:W-:Y:S01]  /*3c50*/  UISETP.GE.U32.AND UP0, UPT, UR15, UR22, UPT ;  /* 0x000000160f00728c */ /* 0x000fe2000bf06070 */
[----:B------:R-:W-:Y:S01]  /*3c60*/  FADD.FTZ R61, R61, R21 ;  /* 0x000000153d3d7221 */ /* 0x000fe20000010000 */
[----:B------:R-:W-:Y:S01]  /*3c70*/  FADD.FTZ R63, R63, R20 ;  /* 0x000000143f3f7221 */ /* 0x000fe20000010000 */
[----:B------:R-:W-:Y:S01]  /*3c80*/  FADD.FTZ R65, R65, R19 ;  /* 0x0000001341417221 */ /* 0x000fe20000010000 */
[----:B------:R-:W-:Y:S01]  /*3c90*/  FFMA.FTZ R58, R110, R22, R58 ;  /* 0x000000166e3a7223 */ /* 0x000fe2000001003a */
[----:B------:R-:W-:Y:S01]  /*3ca0*/  FFMA.FTZ R60, R109, R21, R60 ;  /* 0x000000156d3c7223 */ /* 0x000fe2000001003c */
[----:B------:R-:W-:Y:S01]  /*3cb0*/  FFMA.FTZ R62, R108, R20, R62 ;  /* 0x000000146c3e7223 */ /* 0x000fe2000001003e */
[----:B------:R-:W-:Y:S01]  /*3cc0*/  FFMA.FTZ R59, R107, R19, R59 ;  /* 0x000000136b3b7223 */ /* 0x000fe2000001003b */
[----:B------:R-:W-:Y:S01]  /*3cd0*/  UISETP.GE.AND.EX UP0, UPT, UR16, UR11, UPT, UP0 ;  /* 0x0000000b1000728c */ /* 0x000fe2000bf06300 */
        /* <DEDUP_REMOVED lines=49> */
[----:B0-----:R-:W-:Y:S06]  /*3ff0*/  @!P0 BRA `(.L_x_1318) ;  /* 0x0000000000dc8947 */ /* 0x001fec0003800000 */
[----:B------:R-:W2:Y:S04]  /*4000*/  LDL R68, [R1+0xec] ;  /* 0x0000ec0001447983 */ /* 0x000ea80000100800 */
[----:B------:R-:W3:Y:S04]  /*4010*/  LDL R101, [R1+0xf0] ;  /* 0x0000f00001657983 */ /* 0x000ee80000100800 */
[----:B------:R0:W-:Y:S01]  /*4020*/  STL.64 [R1+0x100], R2 ;  /* 0x0001000201007387 */ /* 0x0001e20000100a00 */
[----:B------:R-:W1:Y:S03]  /*4030*/  S2R R67, SR_TID.X ;  /* 0x0000000000437919 */ /* 0x000e660000002100 */
[----:B0-----:R-:W4:Y:S04]  /*4040*/  LDL R3, [R1+0xf4] ;  /* 0x0000f40001037983 */ /* 0x001f280000100800 */
[----:B------:R-:W2:Y:S01]  /*4050*/  LDL R2, [R1+0xe8] ;  /* 0x0000e80001027983 */ /* 0x000ea20000100800 */
[----:B-1----:R-:W-:-:S04]  /*4060*/  SHF.L.U32 R69, R67, 0x1, RZ ;  /* 0x0000000143457819 */ /* 0x002fc800000006ff */
[----:B------:R-:W-:Y:S02]  /*4070*/  LOP3.LUT R66, R69, 0x18, RZ, 0xc0, !PT ;  /* 0x0000001845427812 */ /* 0x000fe400078ec0ff */
[----:B------:R-:W0:Y:S01]  /*4080*/  S2R R69, SR_TID.X ;  /* 0x0000000000457919 */ /* 0x000e220000002100 */
[----:B------:R-:W-:-:S04]  /*4090*/  LEA R67, R67, UR12, 0x5 ;  /* 0x0000000c43437c11 */ /* 0x000fc8000f8e28ff */
[----:B------:R-:W-:Y:S02]  /*40a0*/  IADD3 R66, R67, R66, RZ ;  /* 0x0000004243427210 */ /* 0x000fe40007ffe0ff */
[----:B------:R-:W1:Y:S03]  /*40b0*/  S2R R67, SR_TID.X ;  /* 0x0000000000437919 */ /* 0x000e660000002100 */
[----:B------:R0:W-:Y:S02]  /*40c0*/  STS.64 [R66], R58 ;  /* 0x0000003a42007388 */ /* 0x0001e40000000a00 */
[----:B0-----:R-:W-:-:S04]  /*40d0*/  SHF.R.S32.HI R66, RZ, 0x1f, R69 ;  /* 0x0000001fff427819 */ /* 0x001fc80000011445 */
[----:B------:R-:W-:Y:S02]  /*40e0*/  LEA.HI R66, R66, R69, RZ, 0x2 ;  /* 0x0000004542427211 */ /* 0x000fe400078f10ff */
[----:B------:R-:W-:Y:S02]  /*40f0*/  SHF.L.U32 R69, R69, 0x1, RZ ;  /* 0x0000000145457819 */ /* 0x000fe400000006ff */
[----:B-1----:R-:W-:Y:S02]  /*4100*/  LEA R67, R67, UR12, 0x5 ;  /* 0x0000000c43437c11 */ /* 0x002fe4000f8e28ff */
[----:B------:R-:W-:-:S04]  /*4110*/  LOP3.LUT R69, R69, 0x18, RZ, 0xc, !PT ;  /* 0x0000001845457812 */ /* 0x000fc800078e0cff */
[----:B------:R-:W-:Y:S02]  /*4120*/  IADD3 R67, R67, R69, RZ ;  /* 0x0000004543437210 */ /* 0x000fe40007ffe0ff */
[----:B------:R-:W-:-:S04]  /*4130*/  SHF.R.S32.HI R66, RZ, 0x2, R66 ;  /* 0x00000002ff427819 */ /* 0x000fc80000011442 */
[----:B------:R-:W-:Y:S01]  /*4140*/  LEA R66, R66, UR12, 0x5 ;  /* 0x0000000c42427c11 */ /* 0x000fe2000f8e28ff */
[----:B------:R-:W-:Y:S01]  /*4150*/  UIMAD UR5, UR17, 0x780, UR20 ;  /* 0x00000780110578a4 */ /* 0x000fe2000f8e0214 */
[----:B----4-:R0:W-:Y:S04]  /*4160*/  STS.64 [R3], R60 ;  /* 0x0000003c03007388 */ /* 0x0101e80000000a00 */
[----:B---3--:R1:W-:Y:S04]  /*4170*/  STS.64 [R101], R62 ;  /* 0x0000003e65007388 */ /* 0x0083e80000000a00 */
[----:B------:R-:W-:Y:S01]  /*4180*/  STS.64 [R67], R64 ;  /* 0x0000004043007388 */ /* 0x000fe20000000a00 */
[-C--:B--2---:R-:W-:Y:S01]  /*4190*/  LEA R68, R68, R66.reuse, 0x3 ;  /* 0x0000004244447211 */ /* 0x084fe200078e18ff */
[----:B------:R-:W-:Y:S01]  /*41a0*/  BAR.SYNC.DEFER_BLOCKING 0x0 ;  /* 0x0000000000007b1d */ /* 0x000fe20000010000 */
[----:B------:R-:W-:-:S07]  /*41b0*/  LEA R66, R2, R66, 0x3 ;  /* 0x0000004202427211 */ /* 0x000fce00078e18ff */
[----:B0-----:R-:W0:Y:S01]  /*41c0*/  LDC.64 R2, c[0x0][0x260] ;  /* 0x00009800ff027b82 */ /* 0x001e220000000a00 */
[----:B------:R-:W2:Y:S04]  /*41d0*/  LDS.64 R68, [R68] ;  /* 0x0000000044447984 */ /* 0x000ea80000000a00 */
[----:B------:R-:W3:Y:S01]  /*41e0*/  LDS.64 R66, [R66+0x1e00] ;  /* 0x001e000042427984 */ /* 0x000ee20000000a00 */
[----:B-1----:R-:W-:-:S04]  /*41f0*/  IADD3 R101, R125, UR5, RZ ;  /* 0x000000057d657c10 */ /* 0x002fc8000fffe0ff */
        /* <DEDUP_REMOVED lines=21> */
[----:B------:R0:W-:Y:S04]  /*4350*/  STG.E.64 desc[UR18][R2.64+0x8000], R66 ;  /* 0x0080004202007986 */ /* 0x0001e8000c101b12 */
[----:B0-----:R0:W5:Y:S02]  /*4360*/  LDL.LU.64 R2, [R1+0x100] ;  /* 0x0001000001027983 */ /* 0x0011640000300a00 */
.L_x_1318:
[----:B------:R-:W-:Y:S01]  /*4370*/  BSSY B0, `(.L_x_1319) ;  /* 0x00000a1000007945 */ /* 0x000fe20003800000 */
[----:B------:R-:W-:-:S03]  /*4380*/  CS2R R66, SRZ ;  /* 0x0000000000427805 */ /* 0x000fc6000001ff00 */
[----:B------:R-:W-:Y:S05]  /*4390*/  @P2 BRA `(.L_x_1320) ;  /* 0x0000000800782947 */ /* 0x000fea0003800000 */
[----:B------:R-:W1:Y:S01]  /*43a0*/  S2R R68, SR_TID.X ;  /* 0x0000000000447919 */ /* 0x000e620000002100 */
[----:B------:R-:W-:Y:S01]  /*43b0*/  USHF.L.U32 UR5, UR10, 0x4, URZ ;  /* 0x000000040a057899 */ /* 0x000fe2000800063f */
[----:B------:R-:W-:Y:S01]  /*43c0*/  HFMA2.MMA R66, -RZ, RZ, 0, 3.5762786865234375e-06 ;  /* 0x0000003cff427435 */ /* 0x000fe200000001ff */
[----:B------:R-:W-:Y:S02]  /*43d0*/  MOV R67, 0x18 ;  /* 0x0000001800437802 */ /* 0x000fe40000000f00 */
[----:B------:R-:W-:Y:S01]  /*43e0*/  ULOP3.LUT UR5, UR5, 0x10, URZ, 0xc0, !UPT ;  /* 0x0000001005057892 */ /* 0x000fe2000f8ec03f */
[----:B------:R-:W-:-:S04]  /*43f0*/  SHF.L.U32 R125, R125, 0x3, RZ ;  /* 0x000000037d7d7819 */ /* 0x000fc800000006ff */
[----:B------:R-:W-:Y:S02]  /*4400*/  LOP3.LUT R125, R125, 0x8, RZ, 0xc0, !PT ;  /* 0x000000087d7d7812 */ /* 0x000fe400078ec0ff */
[----:B-1----:R-:W-:-:S04]  /*4410*/  SHF.R.U32.HI R68, RZ, 0x1, R68 ;  /* 0x00000001ff447819 */ /* 0x002fc80000011644 */
[----:B------:R-:W-:-:S05]  /*4420*/  IADD3 R101, R68, UR5, RZ ;  /* 0x0000000544657c10 */ /* 0x000fca000fffe0ff */
        /* <DEDUP_REMOVED lines=12> */
[----:B------:R-:W1:Y:S03]  /*44f0*/  LDS.64 R66, [R66] ;  /* 0x0000000042427984 */ /* 0x000e660000000a00 */
[----:B------:R-:W-:-:S06]  /*4500*/  IADD3 R68, R125, R68, RZ ;  /* 0x000000447d447210 */ /* 0x000fcc0007ffe0ff */
[----:B------:R-:W2:Y:S01]  /*4510*/  LDS.64 R68, [R68] ;  /* 0x0000000044447984 */ /* 0x000ea20000000a00 */
[----:B-1----:R-:W-:Y:S01]  /*4520*/  FADD.FTZ R66, RZ, R66 ;  /* 0x00000042ff427221 */ /* 0x002fe20000010000 */
[----:B------:R-:W-:-:S03]  /*4530*/  FADD.FTZ R67, RZ, R67 ;  /* 0x00000043ff437221 */ /* 0x000fc60000010000 */
[----:B--2---:R-:W-:Y:S01]  /*4540*/  FADD.FTZ R68, R66, R68 ;  /* 0x0000004442447221 */ /* 0x004fe20000010000 */
        /* <DEDUP_REMOVED lines=8> */
[----:B------:R-:W1:Y:S02]  /*45d0*/  LDS.64 R66, [R67] ;  /* 0x0000000043427984 */ /* 0x000e640000000a00 */
[----:B-1----:R-:W-:Y:S01]  /*45e0*/  FADD.FTZ R68, R68, R66 ;  /* 0x0000004244447221 */ /* 0x002fe20000010000 */
        /* <DEDUP_REMOVED lines=8> */
[----:B------:R-:W1:Y:S02]  /*4670*/  LDS.64 R66, [R67] ;  /* 0x0000000043427984 */ /* 0x000e640000000a00 */
        /* <DEDUP_REMOVED lines=92> */
[----:B------:R-:W-:Y:S01]  /*4c40*/  FADD.FTZ R69, R69, R67 ;  /* 0x0000004345457221 */ /* 0x000fe20000010000 */
[----:B------:R-:W-:Y:S02]  /*4c50*/  IADD3 R101, R101, 0x38, RZ ;  /* 0x0000003865657810 */ /* 0x000fe40007ffe0ff */
        /* <DEDUP_REMOVED lines=8> */
[----:B------:R-:W-:Y:S01]  /*4ce0*/  SHF.R.S32.HI R66, RZ, 0x1f, R101 ;  /* 0x0000001fff427819 */ /* 0x000fe20000011465 */
[----:B------:R-:W-:Y:S01]  /*4cf0*/  FADD.FTZ R69, R69, R67 ;  /* 0x0000004345457221 */ /* 0x000fe20000010000 */
[----:B------:R-:W-:Y:S02]  /*4d00*/  MOV R67, 0x18 ;  /* 0x0000001800437802 */ /* 0x000fe40000000f00 */
[----:B------:R-:W-:-:S04]  /*4d10*/  LEA.HI R66, R66, R101, RZ, 0x2 ;  /* 0x0000006542427211 */ /* 0x000fc800078f10ff */
[----:B------:R-:W-:-:S05]  /*4d20*/  SHF.R.S32.HI R66, RZ, 0x2, R66 ;  /* 0x00000002ff427819 */ /* 0x000fca0000011442 */
[----:B------:R-:W-:-:S05]  /*4d30*/  IMAD R66, R66, R67, UR13 ;  /* 0x0000000d42427e24 */ /* 0x000fca000f8e0243 */
[----:B------:R-:W-:-:S06]  /*4d40*/  IADD3 R66, R125, R66, RZ ;  /* 0x000000427d427210 */ /* 0x000fcc0007ffe0ff */
[----:B------:R-:W1:Y:S02]  /*4d50*/  LDS.64 R66, [R66] ;  /* 0x0000000042427984 */ /* 0x000e640000000a00 */
[----:B-1----:R-:W-:Y:S01]  /*4d60*/  FADD.FTZ R66, R68, R66 ;  /* 0x0000004244427221 */ /* 0x002fe20000010000 */
[----:B------:R-:W-:-:S07]  /*4d70*/  FADD.FTZ R67, R69, R67 ;  /* 0x0000004345437221 */ /* 0x000fce0000010000 */
.L_x_1320:
[----:B------:R-:W-:Y:S05]  /*4d80*/  BSYNC B0 ;  /* 0x0000000000007941 */ /* 0x000fea0003800000 */
.L_x_1319:
[----:B------:R-:W1:Y:S01]  /*4d90*/  @!P1 LDC R68, c[0x0][0x10] ;  /* 0x00000400ff449b82 */ /* 0x000e620000000800 */
[----:B------:R-:W-:Y:S01]  /*4da0*/  MOV R69, UR4 ;  /* 0x0000000400457c02 */ /* 0x000fe20008000f00 */
[----:B-----5:R2:W-:Y:S04]  /*4db0*/  STL.64 [R1+0x100], R2 ;  /* 0x0001000201007387 */ /* 0x0205e80000100a00 */
[----:B------:R-:W3:Y:S04]  /*4dc0*/  SHFL.BFLY PT, R125, R66, 0x1, 0x1f ;  /* 0x0c201f00427d7f89 */ /* 0x000ee800000e0000 */
[----:B------:R-:W4:Y:S01]  /*4dd0*/  SHFL.BFLY PT, R101, R67, 0x1, 0x1f ;  /* 0x0c201f0043657f89 */ /* 0x000f2200000e0000 */
[----:B--2---:R-:W2:Y:S01]  /*4de0*/  @!P1 LDC.64 R2, c[0x0][0x260] ;  /* 0x00009800ff029b82 */ /* 0x004ea20000000a00 */
[----:B-1----:R-:W-:-:S02]  /*4df0*/  @!P1 IMAD R68, R68, R69, UR14 ;  /* 0x0000000e44449e24 */ /* 0x002fc4000f8e0245 */
[----:B------:R-:W2:Y:S01]  /*4e00*/  LDL R69, [R1+0xf8] ;  /* 0x0000f80001457983 */ /* 0x000ea20000100800 */
[----:B------:R-:W-:Y:S01]  /*4e10*/  UISETP.GE.U32.AND UP0, UPT, UR15, UR22, UPT ;  /* 0x000000160f00728c */ /* 0x000fe2000bf06070 */
[----:B---3--:R-:W-:-:S03]  /*4e20*/  FADD.FTZ R66, R125, R66 ;  /* 0x000000427d427221 */ /* 0x008fc60000010000 */
[----:B------:R-:W-:Y:S01]  /*4e30*/  UISETP.GE.AND.EX UP0, UPT, UR16, UR11, UPT, UP0 ;  /* 0x0000000b1000728c */ /* 0x000fe2000bf06300 */
[----:B----4-:R-:W-:Y:S01]  /*4e40*/  FADD.FTZ R67, R101, R67 ;  /* 0x0000004365437221 */ /* 0x010fe20000010000 */
[----:B--2---:R-:W-:-:S04]  /*4e50*/  @!P1 LEA R68, R68, R69, 0x9 ;  /* 0x0000004544449211 */ /* 0x004fc800078e48ff */
[----:B------:R-:W-:-:S05]  /*4e60*/  @!P1 SHF.L.U32 R68, R68, 0x1, RZ ;  /* 0x0000000144449819 */ /* 0x000fca00000006ff */
[----:B------:R-:W-:Y:S02]  /*4e70*/  @!P1 IMAD.WIDE.U32 R68, R68, 0x4, R2 ;  /* 0x0000000444449825 */ /* 0x000fe400078e0002 */
[----:B------:R1:W5:Y:S04]  /*4e80*/  LDL.LU.64 R2, [R1+0x100] ;  /* 0x0001000001027983 */ /* 0x0003680000300a00 */
[----:B------:R1:W-:Y:S01]  /*4e90*/  @!P1 STG.E.64 desc[UR18][R68.64], R66 ;  /* 0x0000004244009986 */ /* 0x0003e2000c101b12 */
[----:B------:R-:W-:-:S13]  /*4ea0*/  PLOP3.LUT P1, PT, PT, PT, UP0, 0x80, 0x0 ;  /* 0x000000000000781c */ /* 0x000fda0003f2f008 */
[----:B-1----:R-:W-:Y:S05]  /*4eb0*/  @P1 BRA `(.L_x_1321) ;  /* 0x0000000000601947 */ /* 0x002fea0003800000 */
[----:B------:R-:W1:Y:S01]  /*4ec0*/  S2R R125, SR_TID.X ;  /* 0x00000000007d7919 */ /* 0x000e620000002100 */
[----:B------:R-:W-:Y:S01]  /*4ed0*/  BAR.SYNC.DEFER_BLOCKING 0x0 ;  /* 0x0000000000007b1d */ /* 0x000fe20000010000 */
[----:B-1----:R-:W-:-:S13]  /*4ee0*/  ISETP.NE.AND P1, PT, R125, RZ, PT ;  /* 0x000000ff7d00720c */ /* 0x002fda0003f25270 */
        /* <DEDUP_REMOVED lines=10> */
.L_x_1323:
[----:B-1----:R-:W-:Y:S02]  /*4f90*/  MOV R66, UR6 ;  /* 0x0000000600427c02 */ /* 0x002fe40008000f00 */
[----:B------:R-:W-:-:S05]  /*4fa0*/  MOV R67, UR7 ;  /* 0x0000000700437c02 */ /* 0x000fca0008000f00 */
[----:B------:R-:W2:Y:S04]  /*4fb0*/  LD.E.STRONG.GPU R66, desc[UR18][R66.64] ;  /* 0x0000001242427980 */ /* 0x000ea8000c10f900 */
[----:B--2---:R-:W-:Y:S01]  /*4fc0*/  CCTL.IVALL ;  /* 0x00000000ff00798f */ /* 0x004fe20002000000 */
[----:B------:R-:W-:Y:S05]  /*4fd0*/  YIELD ;  /* 0x0000000000007946 */ /* 0x000fea0003800000 */
[----:B-----5:R-:W-:-:S04]  /*4fe0*/  LOP3.LUT R66, R66, R68, RZ, 0x3c, !PT ;  /* 0x0000004442427212 */ /* 0x020fc800078e3cff */
[----:B------:R-:W-:-:S13]  /*4ff0*/  ISETP.GT.AND P1, PT, R66, -0x1, PT ;  /* 0xffffffff4200780c */ /* 0x000fda0003f24270 */
[----:B------:R-:W-:Y:S05]  /*5000*/  @P1 BRA `(.L_x_1323) ;  /* 0xfffffffc00e01947 */ /* 0x000fea000383ffff */
.L_x_1322:
[----:B------:R-:W-:Y:S05]  /*5010*/  WARPSYNC.ALL ;  /* 0x0000000000007948 */ /* 0x000fea0003800000 */
[----:B------:R-:W-:Y:S06]  /*5020*/  BAR.SYNC.DEFER_BLOCKING 0x0 ;  /* 0x0000000000007b1d */ /* 0x000fec0000010000 */
[----:B------:R-:W-:Y:S05]  /*5030*/  BRA `(.L_x_1324) ;  /* 0x0000000000547947 */ /* 0x000fea0003800000 */
.L_x_1321:
        /* <DEDUP_REMOVED lines=11> */
.L_x_1326:
        /* <DEDUP_REMOVED lines=8> */
.L_x_1325:
[----:B------:R-:W-:Y:S05]  /*5170*/  WARPSYNC.ALL ;  /* 0x0000000000007948 */ /* 0x000fea0003800000 */
[----:B------:R-:W-:Y:S06]  /*5180*/  BAR.SYNC.DEFER_BLOCKING 0x0 ;  /* 0x0000000000007b1d */ /* 0x000fec0000010000 */
.L_x_1324:
[----:B------:R-:W1:Y:S01]  /*5190*/  S2R R125, SR_TID.X ;  /* 0x00000000007d7919 */ /* 0x000e620000002100 */
[----:B------:R-:W2:Y:S01]  /*51a0*/  S2R R66, SR_TID.X ;  /* 0x0000000000427919 */ /* 0x000ea20000002100 */
[----:B------:R-:W-:Y:S01]  /*51b0*/  STL [R1+0x11c], R120 ;  /* 0x00011c7801007387 */ /* 0x000fe20000100800 */
[----:B------:R-:W3:Y:S01]  /*51c0*/  S2UR UR20, SR_CgaCtaId ;  /* 0x00000000001479c3 */ /* 0x000ee20000008800 */
[----:B------:R-:W-:Y:S02]  /*51d0*/  USHF.L.U32 UR10, UR10, 0x4, URZ ;  /* 0x000000040a0a7899 */ /* 0x000fe4000800063f */
[----:B------:R-:W-:Y:S01]  /*51e0*/  STL [R1+0x118], R65 ;  /* 0x0001184101007387 */ /* 0x000fe20000100800 */
[----:B------:R-:W-:-:S03]  /*51f0*/  ULDC.64 UR26, c[0x0][0x210] ;  /* 0x00008400001a7ab9 */ /* 0x000fc60000000a00 */
[----:B------:R4:W-:Y:S04]  /*5200*/  STL [R1+0x114], R64 ;  /* 0x0001144001007387 */ /* 0x0009e80000100800 */
[----:B------:R-:W-:Y:S04]  /*5210*/  STL [R1+0x110], R63 ;  /* 0x0001103f01007387 */ /* 0x000fe80000100800 */
[----:B------:R-:W-:Y:S04]  /*5220*/  STL [R1+0x10c], R62 ;  /* 0x00010c3e01007387 */ /* 0x000fe80000100800 */
[----:B------:R-:W-:Y:S01]  /*5230*/  STL [R1+0x108], R61 ;  /* 0x0001083d01007387 */ /* 0x000fe20000100800 */
[----:B-1----:R-:W-:-:S03]  /*5240*/  ISETP.GT.U32.AND P1, PT, R125, 0xff, PT ;  /* 0x000000ff7d00780c */ /* 0x002fc60003f24070 */
[----:B------:R-:W-:Y:S01]  /*5250*/  STL [R1+0x104], R60 ;  /* 0x0001043c01007387 */ /* 0x000fe20000100800 */
[----:B--2---:R-:W-:-:S03]  /*5260*/  SHF.L.U32 R66, R66, 0x1, RZ ;  /* 0x0000000142427819 */ /* 0x004fc600000006ff */
[----:B------:R-:W-:Y:S04]  /*5270*/  STL [R1+0x100], R59 ;  /* 0x0001003b01007387 */ /* 0x000fe80000100800 */
[----:B------:R1:W-:Y:S02]  /*5280*/  STL [R1+0xfc], R58 ;  /* 0x0000fc3a01007387 */ /* 0x0003e40000100800 */
[----:B------:R-:W-:Y:S01]  /*5290*/  VOTEU.ALL UP0, P1 ;  /* 0x00000000003f7886 */ /* 0x000fe20000800000 */
[----:B----4-:R-:W2:Y:S01]  /*52a0*/  @!P1 LDC.64 R64, c[0x0][0x260] ;  /* 0x00009800ff409b82 */ /* 0x010ea20000000a00 */
[----:B------:R-:W-:-:S03]  /*52b0*/  @!P1 LOP3.LUT R66, R66, 0x7fffffe0, RZ, 0xc0, !PT ;  /* 0x7fffffe042429812 */ /* 0x000fc600078ec0ff */
[----:B------:R-:W-:Y:S01]  /*52c0*/  @!UP0 ULDC UR5, c[0x0][0x10] ;  /* 0x0000040000058ab9 */ /* 0x000fe20000000800 */
[----:B-1----:R-:W4:Y:S01]  /*52d0*/  LDL.LU R58, [R1+0xd8] ;  /* 0x0000d800013a7983 */ /* 0x002f220000300800 */
[----:B------:R-:W-:-:S06]  /*52e0*/  @!UP0 UIMAD UR5, UR5, UR4, UR14 ;  /* 0x00000004050582a4 */ /* 0x000fcc000f8e020e */
[----:B------:R-:W-:-:S04]  /*52f0*/  MOV R67, UR5 ;  /* 0x0000000500437c02 */ /* 0x000fc80008000f00 */
[----:B------:R-:W-:Y:S02]  /*5300*/  @!P1 LEA R66, R67, R66, 0x9 ;  /* 0x0000004243429211 */ /* 0x000fe400078e48ff */
[----:B------:R-:W-:-:S04]  /*5310*/  @!P1 LOP3.LUT R67, R125, 0xf, RZ, 0xc0, !PT ;  /* 0x0000000f7d439812 */ /* 0x000fc800078ec0ff */
[----:B------:R-:W-:-:S04]  /*5320*/  @!P1 IADD3 R66, R66, R67, RZ ;  /* 0x0000004342429210 */ /* 0x000fc80007ffe0ff */
[----:B------:R-:W-:-:S04]  /*5330*/  @!P1 SHF.L.U32 R66, R66, 0x1, RZ ;  /* 0x0000000142429819 */ /* 0x000fc800000006ff */
[C---:B------:R-:W-:Y:S01]  /*5340*/  @!P1 IADD3 R68, R66.reuse, 0x20, RZ ;  /* 0x0000002042449810 */ /* 0x040fe20007ffe0ff */
[----:B--2---:R-:W-:-:S04]  /*5350*/  @!P1 IMAD.WIDE.U32 R66, R66, 0x4, R64 ;  /* 0x0000000442429825 */ /* 0x004fc800078e0040 */
[----:B------:R-:W-:Y:S02]  /*5360*/  @!P1 IMAD.WIDE.U32 R68, R68, 0x4, R64 ;  /* 0x0000000444449825 */ /* 0x000fe400078e0040 */
[----:B------:R-:W2:Y:S04]  /*5370*/  @!P1 LDG.E.64 R66, desc[UR18][R66.64] ;  /* 0x0000001242429981 */ /* 0x000ea8000c1e1b00 */
[----:B------:R-:W4:Y:S01]  /*5380*/  @!P1 LDG.E.64 R68, desc[UR18][R68.64] ;  /* 0x0000001244449981 */ /* 0x000f22000c1e1b00 */
[----:B------:R-:W-:Y:S02]  /*5390*/  UMOV UR5, 0x400 ;  /* 0x0000040000057882 */ /* 0x000fe40000000000 */
[----:B------:R-:W-:Y:S01]  /*53a0*/  UIADD3 UR5, UR5, 0x5280, URZ ;  /* 0x0000528005057890 */ /* 0x000fe2000fffe03f */
[----:B------:R-:W-:Y:S01]  /*53b0*/  SHF.R.U32.HI R59, RZ, 0x1, R125 ;  /* 0x00000001ff3b7819 */ /* 0x000fe2000001167d */
[----:B------:R-:W-:Y:S01]  /*53c0*/  ULOP3.LUT UR10, UR10, 0x10, URZ, 0xc0, !UPT ;  /* 0x000000100a0a7892 */ /* 0x000fe2000f8ec03f */
[----:B------:R-:W4:Y:S01]  /*53d0*/  LDL.LU R65, [R1+0x24] ;  /* 0x0000240001417983 */ /* 0x000f220000300800 */
[----:B---3--:R-:W-:-:S03]  /*53e0*/  ULEA UR5, UR20, UR5, 0x18 ;  /* 0x0000000514057291 */ /* 0x008fc6000f8ec03f */
[----:B------:R-:W3:Y:S04]  /*53f0*/  LDL.LU R64, [R1+0x28] ;  /* 0x0000280001407983 */ /* 0x000ee80000300800 */
[----:B------:R-:W3:Y:S04]  /*5400*/  LDL.LU R63, [R1+0x2c] ;  /* 0x00002c00013f7983 */ /* 0x000ee80000300800 */
[----:B------:R-:W3:Y:S04]  /*5410*/  LDL.LU R62, [R1+0x30] ;  /* 0x00003000013e7983 */ /* 0x000ee80000300800 */
[----:B------:R-:W3:Y:S04]  /*5420*/  LDL.LU R61, [R1+0x34] ;  /* 0x00003400013d7983 */ /* 0x000ee80000300800 */
[----:B------:R-:W3:Y:S01]  /*5430*/  LDL.LU R60, [R1+0x38] ;  /* 0x00003800013c7983 */ /* 0x000ee20000300800 */
[----:B--2---:R-:W-:Y:S01]  /*5440*/  @!P1 FADD.FTZ R101, RZ, R66 ;  /* 0x00000042ff659221 */ /* 0x004fe20000010000 */
[----:B------:R-:W-:-:S06]  /*5450*/  HFMA2.MMA R66, -RZ, RZ, 0, 0 ;  /* 0x00000000ff427435 */ /* 0x000fcc00000001ff */
[----:B----4-:R-:W-:Y:S01]  /*5460*/  @!P1 FADD.FTZ R66, R68, R101 ;  /* 0x0000006544429221 */ /* 0x010fe20000010000 */
[----:B------:R-:W-:Y:S01]  /*5470*/  @!P1 FADD.FTZ R68, RZ, R67 ;  /* 0x00000043ff449221 */ /* 0x000fe20000010000 */
[----:B------:R-:W-:-:S03]  /*5480*/  MOV R67, RZ ;  /* 0x000000ff00437202 */ /* 0x000fc60000000f00 */
[----:B------:R-:W-:Y:S02]  /*5490*/  @!P1 FADD.FTZ R67, R69, R68 ;  /* 0x0000004445439221 */ /* 0x000fe40000010000 */
        /* <DEDUP_REMOVED lines=10> */
[----:B------:R-:W-:Y:S01]  /*5540*/  LOP3.LUT P1, RZ, R125, 0xffffff0f, RZ, 0xc0, !PT ;  /* 0xffffff0f7dff7812 */ /* 0x000fe2000782c0ff */
[----:B-1----:R-:W-:Y:S01]  /*5550*/  FADD.FTZ R68, R66, R68 ;  /* 0x0000004442447221 */ /* 0x002fe20000010000 */
[----:B--2---:R-:W-:-:S04]  /*5560*/  FADD.FTZ R69, R67, R69 ;  /* 0x0000004543457221 */ /* 0x004fc80000010000 */
[----:B------:R-:W1:Y:S04]  /*5570*/  SHFL.BFLY PT, R67, R68, 0x1, 0x1f ;  /* 0x0c201f0044437f89 */ /* 0x000e6800000e0000 */
[----:B------:R-:W2:Y:S01]  /*5580*/  SHFL.BFLY PT, R66, R69, 0x1, 0x1f ;  /* 0x0c201f0045427f89 */ /* 0x000ea200000e0000 */
[----:B-1----:R-:W-:Y:S01]  /*5590*/  FADD.FTZ R68, R68, R67 ;  /* 0x0000004344447221 */ /* 0x002fe20000010000 */
[----:B--2---:R-:W-:-:S04]  /*55a0*/  FADD.FTZ R66, R69, R66 ;  /* 0x0000004245427221 */ /* 0x004fc80000010000 */
[----:B------:R-:W-:Y:S01]  /*55b0*/  @!P1 FMUL.FTZ R67, R66, 1.6276042515528388321e-05 ;  /* 0x3788888942439820 */ /* 0x000fe20000410000 */
[----:B------:R-:W-:Y:S01]  /*55c0*/  @!P1 FMUL.FTZ R66, R68, 1.6276042515528388321e-05 ;  /* 0x3788888944429820 */ /* 0x000fe20000410000 */
[----:B------:R-:W-:Y:S02]  /*55d0*/  @!P1 LOP3.LUT R68, R59, 0x7ffffff8, RZ, 0xc0, !PT ;  /* 0x7ffffff83b449812 */ /* 0x000fe400078ec0ff */
[----:B------:R-:W2:Y:S04]  /*55e0*/  LDL.LU R59, [R1+0x3c] ;  /* 0x00003c00013b7983 */ /* 0x000ea80000300800 */
[----:B------:R1:W-:Y:S02]  /*55f0*/  @!P1 STS.64 [R68+UR5], R66 ;  /* 0x0000004244009988 */ /* 0x0003e40008000a05 */
[----:B-1----:R-:W-:-:S02]  /*5600*/  IADD3 R66, R58, -UR10, RZ ;  /* 0x8000000a3a427c10 */ /* 0x002fc4000fffe0ff */
[----:B------:R-:W4:Y:S02]  /*5610*/  LDL.LU R58, [R1+0x40] ;  /* 0x00004000013a7983 */ /* 0x000f240000300800 */
[----:B------:R-:W-:Y:S01]  /*5620*/  LEA R66, R66, UR5, 0x3 ;  /* 0x0000000542427c11 */ /* 0x000fe2000f8e18ff */
[----:B------:R-:W-:Y:S06]  /*5630*/  BAR.SYNC.DEFER_BLOCKING 0x0 ;  /* 0x0000000000007b1d */ /* 0x000fec0000010000 */
[----:B------:R-:W4:Y:S04]  /*5640*/  LDL.LU R120, [R1+0x44] ;  /* 0x0000440001787983 */ /* 0x000f280000300800 */
[----:B------:R-:W1:Y:S02]  /*5650*/  LDS.64 R68, [R66] ;  /* 0x0000000042447984 */ /* 0x000e640000000a00 */
[--C-:B-1----:R-:W-:Y:S01]  /*5660*/  FFMA.FTZ R0, R0, R55, -R68.reuse ;  /* 0x0000003700007223 */ /* 0x102fe20000010844 */
[--C-:B------:R-:W-:Y:S01]  /*5670*/  FFMA.FTZ R82, R82, R52, -R68.reuse ;  /* 0x0000003452527223 */ /* 0x100fe20000010844 */
[--C-:B------:R-:W-:Y:S01]  /*5680*/  FFMA.FTZ R81, R81, R53, -R68.reuse ;  /* 0x0000003551517223 */ /* 0x100fe20000010844 */
[--C-:B------:R-:W-:Y:S01]  /*5690*/  FFMA.FTZ R80, R80, R51, -R68.reuse ;  /* 0x0000003350507223 */ /* 0x100fe20000010844 */
[----:B------:R-:W-:Y:S01]  /*56a0*/  FFMA.FTZ R79, R55, R79, -R68 ;  /* 0x0000004f374f7223 */ /* 0x000fe20000010844 */
[-C--:B------:R-:W-:Y:S01]  /*56b0*/  FFMA.FTZ R0, R65, -R69.reuse, R0 ;  /* 0x8000004541007223 */ /* 0x080fe20000010000 */
[----:B------:R-:W-:Y:S01]  /*56c0*/  FFMA.FTZ R78, R52, R78, -R68 ;  /* 0x0000004e344e7223 */ /* 0x000fe20000010844 */
[----:B---3--:R-:W-:Y:S01]  /*56d0*/  FFMA.FTZ R82, R64, -R69, R82 ;  /* 0x8000004540527223 */ /* 0x008fe20000010052 */
[----:B------:R-:W3:Y:S01]  /*56e0*/  LDL.LU R65, [R1+0x48] ;  /* 0x0000480001417983 */ /* 0x000ee20000300800 */
[--C-:B------:R-:W-:Y:S01]  /*56f0*/  FFMA.FTZ R77, R53, R77, -R68.reuse ;  /* 0x0000004d354d7223 */ /* 0x100fe20000010844 */
[-C--:B------:R-:W-:Y:S01]  /*5700*/  FFMA.FTZ R81, R63, -R69.reuse, R81 ;  /* 0x800000453f517223 */ /* 0x080fe20000010051 */
[----:B------:R-:W-:Y:S01]  /*5710*/  FFMA.FTZ R76, R51, R76, -R68 ;  /* 0x0000004c334c7223 */ /* 0x000fe20000010844 */
[----:B------:R-:W3:Y:S01]  /*5720*/  LDL.LU R64, [R1+0x4c] ;  /* 0x00004c0001407983 */ /* 0x000ee20000300800 */
[-C--:B------:R-:W-:Y:S01]  /*5730*/  FFMA.FTZ R80, R62, -R69.reuse, R80 ;  /* 0x800000453e507223 */ /* 0x080fe20000010050 */
[----:B------:R-:W-:-:S02]  /*5740*/  FFMA.FTZ R79, R61, -R69, R79 ;  /* 0x800000453d4f7223 */ /* 0x000fc4000001004f */
[----:B------:R-:W3:Y:S01]  /*5750*/  LDL.LU R63, [R1+0x50] ;  /* 0x00005000013f7983 */ /* 0x000ee20000300800 */
[----:B------:R-:W-:-:S03]  /*5760*/  FFMA.FTZ R78, R60, -R69, R78 ;  /* 0x800000453c4e7223 */ /* 0x000fc6000001004e */
[----:B------:R-:W3:Y:S04]  /*5770*/  LDL.LU R62, [R1+0x54] ;  /* 0x00005400013e7983 */ /* 0x000ee80000300800 */
[----:B------:R-:W3:Y:S01]  /*5780*/  LDL.LU R61, [R1+0x58] ;  /* 0x00005800013d7983 */ /* 0x000ee20000300800 */
[----:B------:R-:W-:-:S03]  /*5790*/  FFMA.FTZ R47, R51, R47, -R68 ;  /* 0x0000002f332f7223 */ /* 0x000fc60000010844 */
[----:B------:R-:W3:Y:S01]  /*57a0*/  LDL.LU R60, [R1+0x5c] ;  /* 0x00005c00013c7983 */ /* 0x000ee20000300800 */
        /* <DEDUP_REMOVED lines=10> */
[C-C-:B-----5:R-:W-:Y:S01]  /*5850*/  FFMA.FTZ R3, R51.reuse, R3, -R68.reuse ;  /* 0x0000000333037223 */ /* 0x160fe20000010844 */
        /* <DEDUP_REMOVED lines=44> */
[----:B--2---:R-:W-:-:S02]  /*5b20*/  FFMA.FTZ R77, R59, -R69, R77 ;  /* 0x800000453b4d7223 */ /* 0x004fc4000001004d */
[----:B------:R-:W2:Y:S01]  /*5b30*/  LDL.LU R59, [R1+0x60] ;  /* 0x00006000013b7983 */ /* 0x000ea20000300800 */
[----:B----4-:R-:W-:-:S03]  /*5b40*/  FFMA.FTZ R76, R58, -R69, R76 ;  /* 0x800000453a4c7223 */ /* 0x010fc6000001004c */
        /* <DEDUP_REMOVED lines=8> */
[----:B------:R-:W4:Y:S01]  /*5bd0*/  LDL.LU R57, [R1] ;  /* 0x0000000001397983 */ /* 0x000f220000300800 */
[----:B------:R-:W-:-:S03]  /*5be0*/  FFMA.FTZ R50, R120, -R69, R50 ;  /* 0x8000004578327223 */ /* 0x000fc60000010032 */
[----:B------:R-:W4:Y:S01]  /*5bf0*/  LDL.LU R120, [R1+0x11c] ;  /* 0x00011c0001787983 */ /* 0x000f220000300800 */
        /* <DEDUP_REMOVED lines=22> */
[----:B---3--:R-:W-:-:S02]  /*5d60*/  FFMA.FTZ R49, R65, -R69, R49 ;  /* 0x8000004541317223 */ /* 0x008fc40000010031 */
[----:B------:R1:W5:Y:S01]  /*5d70*/  LDL.LU R65, [R1+0x118] ;  /* 0x0001180001417983 */ /* 0x0003620000300800 */
[----:B------:R-:W-:-:S03]  /*5d80*/  FFMA.FTZ R48, R64, -R69, R48 ;  /* 0x8000004540307223 */ /* 0x000fc60000010030 */
        /* <DEDUP_REMOVED lines=26> */
[----:B--2---:R-:W-:-:S02]  /*5f30*/  FFMA.FTZ R43, R59, -R69, R43 ;  /* 0x800000453b2b7223 */ /* 0x004fc4000001002b */
[----:B------:R1:W5:Y:S01]  /*5f40*/  LDL.LU R59, [R1+0x100] ;  /* 0x00010000013b7983 */ /* 0x0003620000300800 */
[----:B----4-:R-:W-:-:S03]  /*5f50*/  FFMA.FTZ R42, R58, -R69, R42 ;  /* 0x800000453a2a7223 */ /* 0x010fc6000001002a */
[----:B------:R1:W5:Y:S01]  /*5f60*/  LDL.LU R58, [R1+0xfc] ;  /* 0x0000fc00013a7983 */ /* 0x0003620000300800 */
[-C--:B------:R-:W-:Y:S01]  /*5f70*/  FFMA.FTZ R41, R125, -R69.reuse, R41 ;  /* 0x800000457d297223 */ /* 0x080fe20000010029 */
[-C--:B------:R-:W-:Y:S01]  /*5f80*/  FFMA.FTZ R40, R101, -R69.reuse, R40 ;  /* 0x8000004565287223 */ /* 0x080fe20000010028 */
[-C--:B------:R-:W-:Y:S01]  /*5f90*/  FFMA.FTZ R39, R74, -R69.reuse, R39 ;  /* 0x800000454a277223 */ /* 0x080fe20000010027 */
[-C--:B------:R-:W-:Y:S01]  /*5fa0*/  FFMA.FTZ R38, R73, -R69.reuse, R38 ;  /* 0x8000004549267223 */ /* 0x080fe20000010026 */
[-C--:B------:R-:W-:Y:S02]  /*5fb0*/  FFMA.FTZ R36, R67, -R69.reuse, R36 ;  /* 0x8000004543247223 */ /* 0x080fe40000010024 */
[----:B------:R-:W2:Y:S01]  /*5fc0*/  LDL.LU R67, [R1+0xac] ;  /* 0x0000ac0001437983 */ /* 0x000ea20000300800 */
[----:B------:R-:W-:-:S03]  /*5fd0*/  FFMA.FTZ R35, R66, -R69, R35 ;  /* 0x8000004542237223 */ /* 0x000fc60000010023 */
[----:B------:R-:W3:Y:S01]  /*5fe0*/  LDL.LU R66, [R1+0xd4] ;  /* 0x0000d40001427983 */ /* 0x000ee20000300800 */
[-C--:B------:R-:W-:Y:S01]  /*5ff0*/  FFMA.FTZ R37, R72, -R69.reuse, R37 ;  /* 0x8000004548257223 */ /* 0x080fe20000010025 */
[----:B------:R-:W-:Y:S02]  /*6000*/  FFMA.FTZ R34, R57, -R69, R34 ;  /* 0x8000004539227223 */ /* 0x000fe40000010022 */
[----:B------:R-:W4:Y:S04]  /*6010*/  LDL.LU R69, [R1+0xcc] ;  /* 0x0000cc0001457983 */ /* 0x000f280000300800 */
[----:B------:R-:W4:Y:S04]  /*6020*/  LDL.LU R75, [R1+0xd0] ;  /* 0x0000d000014b7983 */ /* 0x000f280000300800 */
[----:B------:R-:W4:Y:S04]  /*6030*/  LDL.LU R74, [R1+0xc4] ;  /* 0x0000c400014a7983 */ /* 0x000f280000300800 */
[----:B------:R-:W4:Y:S01]  /*6040*/  LDL.LU R73, [R1+0xc8] ;  /* 0x0000c80001497983 */ /* 0x000f220000300800 */
[C---:B------:R-:W-:Y:S01]  /*6050*/  FMUL.FTZ R0, R54.reuse, R0 ;  /* 0x0000000036007220 */ /* 0x040fe20000410000 */
[C---:B------:R-:W-:Y:S01]  /*6060*/  FMUL.FTZ R82, R54.reuse, R82 ;  /* 0x0000005236527220 */ /* 0x040fe20000410000 */
[C---:B------:R-:W-:Y:S01]  /*6070*/  FMUL.FTZ R57, R54.reuse, R81 ;  /* 0x0000005136397220 */ /* 0x040fe20000410000 */
[----:B------:R-:W-:Y:S01]  /*6080*/  FMUL.FTZ R80, R54, R80 ;  /* 0x0000005036507220 */ /* 0x000fe20000410000 */
[----:B------:R-:W4:Y:S02]  /*6090*/  LDL.LU R72, [R1+0xbc] ;  /* 0x0000bc0001487983 */ /* 0x000f240000300800 */
[----:B------:R-:W-:-:S02]  /*60a0*/  F2FP.F16.F32.PACK_AB R0, R82, R0 ;  /* 0x000000005200723e */ /* 0x000fc400000000ff */
        /* <DEDUP_REMOVED lines=59> */
[----:B------:R-:W-:-:S02]  /*6460*/  F2FP.F16.F32.PACK_AB R78, R78, R79 ;  /* 0x0000004f4e4e723e */ /* 0x000fc400000000ff */
[----:B------:R-:W-:Y:S02]  /*6470*/  F2FP.F16.F32.PACK_AB R76, R76, R77 ;  /* 0x0000004d4c4c723e */ /* 0x000fe400000000ff */
[----:B------:R-:W-:Y:S02]  /*6480*/  F2FP.F16.F32.PACK_AB R49, R49, R50 ;  /* 0x000000323131723e */ /* 0x000fe400000000ff */
[----:B------:R-:W-:Y:S02]  /*6490*/  PRMT R68, R78, 0x7632, R68 ;  /* 0x000076324e447816 */ /* 0x000fe40000000044 */
[----:B------:R-:W-:Y:S02]  /*64a0*/  F2FP.F16.F32.PACK_AB R47, R47, R48 ;  /* 0x000000302f2f723e */ /* 0x000fe400000000ff */
[----:B------:R-:W-:Y:S02]  /*64b0*/  PRMT R48, R49, 0x7632, R48 ;  /* 0x0000763231307816 */ /* 0x000fe40000000030 */
[----:B------:R-:W-:-:S02]  /*64c0*/  F2FP.F16.F32.PACK_AB R43, R43, R44 ;  /* 0x0000002c2b2b723e */ /* 0x000fc400000000ff */
[----:B------:R-:W-:Y:S02]  /*64d0*/  PRMT R44, R47, 0x7632, R44 ;  /* 0x000076322f2c7816 */ /* 0x000fe4000000002c */
[----:B--2---:R-:W-:Y:S01]  /*64e0*/  IADD3 R2, P1, R67, UR26, RZ ;  /* 0x0000001a43027c10 */ /* 0x004fe2000ff3e0ff */
[----:B------:R-:W-:-:S03]  /*64f0*/  FMUL.FTZ R67, R54, R4 ;  /* 0x0000000436437220 */ /* 0x000fc60000410000 */
[----:B---3--:R-:W-:Y:S01]  /*6500*/  IADD3.X R3, R66, UR27, RZ, P1, !PT ;  /* 0x0000001b42037c10 */ /* 0x008fe20008ffe4ff */
[----:B------:R-:W-:Y:S01]  /*6510*/  FMUL.FTZ R66, R54, R5 ;  /* 0x0000000536427220 */ /* 0x000fe20000410000 */
[----:B------:R-:W-:Y:S02]  /*6520*/  PRMT R5, R0, 0x7632, R5 ;  /* 0x0000763200057816 */ /* 0x000fe40000000005 */
[----:B------:R-:W-:Y:S02]  /*6530*/  PRMT R54, R57, 0x7632, R54 ;  /* 0x0000763239367816 */ /* 0x000fe40000000036 */
[----:B----4-:R-:W-:Y:S01]  /*6540*/  IADD3 R4, P1, R69, UR26, RZ ;  /* 0x0000001a45047c10 */ /* 0x010fe2000ff3e0ff */
[----:B------:R2:W-:Y:S04]  /*6550*/  STG.E.U16 desc[UR18][R2.64+0x4], R57 ;  /* 0x0000043902007986 */ /* 0x0005e8000c101512 */
[----:B------:R-:W3:Y:S04]  /*6560*/  LDL.LU R69, [R1+0xc0] ;  /* 0x0000c00001457983 */ /* 0x000ee80000300800 */
[----:B------:R4:W-:Y:S04]  /*6570*/  STG.E.U16 desc[UR18][R2.64+0x2], R5 ;  /* 0x0000020502007986 */ /* 0x0009e8000c101512 */
[----:B--2---:R-:W2:Y:S04]  /*6580*/  LDL.LU R57, [R1+0xb4] ;  /* 0x0000b40001397983 */ /* 0x004ea80000300800 */
[----:B------:R0:W-:Y:S01]  /*6590*/  STG.E.U16 desc[UR18][R2.64], R0 ;  /* 0x0000000002007986 */ /* 0x0001e2000c101512 */
[----:B----4-:R-:W-:-:S03]  /*65a0*/  IADD3.X R5, R75, UR27, RZ, P1, !PT ;  /* 0x0000001b4b057c10 */ /* 0x010fc60008ffe4ff */
[----:B------:R4:W-:Y:S01]  /*65b0*/  STG.E.U16 desc[UR18][R2.64+0x6], R54 ;  /* 0x0000063602007986 */ /* 0x0009e2000c101512 */
[----:B0-----:R-:W-:Y:S02]  /*65c0*/  PRMT R0, R76, 0x7632, R0 ;  /* 0x000076324c007816 */ /* 0x001fe40000000000 */
[----:B----4-:R-:W-:Y:S01]  /*65d0*/  IADD3 R2, P1, R74, UR26, RZ ;  /* 0x0000001a4a027c10 */ /* 0x010fe2000ff3e0ff */
[----:B------:R-:W4:Y:S03]  /*65e0*/  LDL.LU R54, [R1+0xb8] ;  /* 0x0000b80001367983 */ /* 0x000f260000300800 */
[----:B------:R-:W-:Y:S01]  /*65f0*/  IADD3.X R3, R73, UR27, RZ, P1, !PT ;  /* 0x0000001b49037c10 */ /* 0x000fe20008ffe4ff */
[----:B------:R-:W4:Y:S04]  /*6600*/  LDL.LU R50, [R1+0xa8] ;  /* 0x0000a80001327983 */ /* 0x000f280000300800 */
[----:B------:R-:W-:Y:S04]  /*6610*/  STG.E.U16 desc[UR18][R4.64], R78 ;  /* 0x0000004e04007986 */ /* 0x000fe8000c101512 */
[----:B------:R-:W-:Y:S04]  /*6620*/  STG.E.U16 desc[UR18][R4.64+0x2], R68 ;  /* 0x0000024404007986 */ /* 0x000fe8000c101512 */
[----:B------:R-:W-:Y:S04]  /*6630*/  STG.E.U16 desc[UR18][R4.64+0x4], R76 ;  /* 0x0000044c04007986 */ /* 0x000fe8000c101512 */
[----:B------:R-:W-:Y:S04]  /*6640*/  STG.E.U16 desc[UR18][R4.64+0x6], R0 ;  /* 0x0000060004007986 */ /* 0x000fe8000c101512 */
[----:B------:R0:W-:Y:S04]  /*6650*/  STG.E.U16 desc[UR18][R2.64+0x2], R48 ;  /* 0x0000023002007986 */ /* 0x0001e8000c101512 */
[----:B------:R1:W-:Y:S04]  /*6660*/  STG.E.U16 desc[UR18][R2.64+0x4], R47 ;  /* 0x0000042f02007986 */ /* 0x0003e8000c101512 */
[----:B------:R1:W-:Y:S04]  /*6670*/  STG.E.U16 desc[UR18][R2.64+0x6], R44 ;  /* 0x0000062c02007986 */ /* 0x0003e8000c101512 */
[----:B0-----:R-:W4:Y:S04]  /*6680*/  LDL.LU R48, [R1+0xb0] ;  /* 0x0000b00001307983 */ /* 0x001f280000300800 */
[----:B-1----:R-:W4:Y:S04]  /*6690*/  LDL.LU R47, [R1+0xa0] ;  /* 0x0000a000012f7983 */ /* 0x002f280000300800 */
[----:B------:R-:W4:Y:S01]  /*66a0*/  LDL.LU R44, [R1+0xa4] ;  /* 0x0000a400012c7983 */ /* 0x000f220000300800 */
[----:B------:R-:W-:-:S02]  /*66b0*/  IADD3 R4, P1, R72, UR26, RZ ;  /* 0x0000001a48047c10 */ /* 0x000fc4000ff3e0ff */
[----:B------:R-:W-:Y:S01]  /*66c0*/  F2FP.F16.F32.PACK_AB R45, R45, R46 ;  /* 0x0000002e2d2d723e */ /* 0x000fe200000000ff */
[----:B------:R2:W-:Y:S01]  /*66d0*/  STG.E.U16 desc[UR18][R2.64], R49 ;  /* 0x0000003102007986 */ /* 0x0005e2000c101512 */
[----:B------:R-:W-:Y:S02]  /*66e0*/  F2FP.F16.F32.PACK_AB R41, R41, R42 ;  /* 0x0000002a2929723e */ /* 0x000fe400000000ff */
[----:B------:R-:W-:Y:S01]  /*66f0*/  PRMT R46, R45, 0x7632, R46 ;  /* 0x000076322d2e7816 */ /* 0x000fe2000000002e */
[----:B------:R-:W4:Y:S01]  /*6700*/  LDL.LU R42, [R1+0x98] ;  /* 0x00009800012a7983 */ /* 0x000f220000300800 */
[----:B------:R-:W-:Y:S02]  /*6710*/  PRMT R0, R43, 0x7632, R0 ;  /* 0x000076322b007816 */ /* 0x000fe40000000000 */
[----:B------:R-:W-:Y:S02]  /*6720*/  F2FP.F16.F32.PACK_AB R39, R39, R40 ;  /* 0x000000282727723e */ /* 0x000fe400000000ff */
[----:B------:R-:W-:-:S02]  /*6730*/  PRMT R40, R41, 0x7632, R40 ;  /* 0x0000763229287816 */ /* 0x000fc40000000028 */
[----:B------:R-:W-:Y:S02]  /*6740*/  F2FP.F16.F32.PACK_AB R35, R35, R36 ;  /* 0x000000242323723e */ /* 0x000fe400000000ff */
[----:B------:R-:W-:Y:S02]  /*6750*/  PRMT R36, R39, 0x7632, R36 ;  /* 0x0000763227247816 */ /* 0x000fe40000000024 */
[----:B------:R-:W-:Y:S02]  /*6760*/  F2FP.F16.F32.PACK_AB R37, R37, R38 ;  /* 0x000000262525723e */ /* 0x000fe400000000ff */
[----:B------:R-:W-:Y:S02]  /*6770*/  F2FP.F16.F32.PACK_AB R33, R33, R34 ;  /* 0x000000222121723e */ /* 0x000fe400000000ff */
[----:B------:R-:W-:Y:S02]  /*6780*/  PRMT R38, R37, 0x7632, R38 ;  /* 0x0000763225267816 */ /* 0x000fe40000000026 */
[----:B------:R-:W-:-:S02]  /*6790*/  F2FP.F16.F32.PACK_AB R31, R31, R32 ;  /* 0x000000201f1f723e */ /* 0x000fc400000000ff */
[----:B------:R-:W-:Y:S02]  /*67a0*/  PRMT R32, R33, 0x7632, R32 ;  /* 0x0000763221207816 */ /* 0x000fe40000000020 */
[----:B------:R-:W-:Y:S02]  /*67b0*/  F2FP.F16.F32.PACK_AB R27, R27, R28 ;  /* 0x0000001c1b1b723e */ /* 0x000fe400000000ff */
[----:B------:R-:W-:Y:S02]  /*67c0*/  PRMT R28, R31, 0x7632, R28 ;  /* 0x000076321f1c7816 */ /* 0x000fe4000000001c */
[----:B---3--:R-:W-:Y:S02]  /*67d0*/  IADD3.X R5, R69, UR27, RZ, P1, !PT ;  /* 0x0000001b45057c10 */ /* 0x008fe40008ffe4ff */
[----:B--2---:R-:W-:-:S03]  /*67e0*/  IADD3 R2, P1, R57, UR26, RZ ;  /* 0x0000001a39027c10 */ /* 0x004fc6000ff3e0ff */
[----:B------:R-:W-:Y:S04]  /*67f0*/  STG.E.U16 desc[UR18][R4.64], R45 ;  /* 0x0000002d04007986 */ /* 0x000fe8000c101512 */
[----:B------:R-:W-:Y:S04]  /*6800*/  STG.E.U16 desc[UR18][R4.64+0x2], R46 ;  /* 0x0000022e04007986 */ /* 0x000fe8000c101512 */
[----:B------:R-:W-:Y:S04]  /*6810*/  STG.E.U16 desc[UR18][R4.64+0x4], R43 ;  /* 0x0000042b04007986 */ /* 0x000fe8000c101512 */
[----:B------:R0:W-:Y:S01]  /*6820*/  STG.E.U16 desc[UR18][R4.64+0x6], R0 ;  /* 0x0000060004007986 */ /* 0x0001e2000c101512 */
[----:B----4-:R-:W-:-:S02]  /*6830*/  IADD3.X R3, R54, UR27, RZ, P1, !PT ;  /* 0x0000001b36037c10 */ /* 0x010fc40008ffe4ff */
[----:B0-----:R-:W-:-:S03]  /*6840*/  IADD3 R4, P1, R50, UR26, RZ ;  /* 0x0000001a32047c10 */ /* 0x001fc6000ff3e0ff */
[----:B------:R0:W-:Y:S04]  /*6850*/  STG.E.U16 desc[UR18][R2.64+0x2], R40 ;  /* 0x0000022802007986 */ /* 0x0001e8000c101512 */
[----:B------:R1:W-:Y:S04]  /*6860*/  STG.E.U16 desc[UR18][R2.64+0x4], R39 ;  /* 0x0000042702007986 */ /* 0x0003e8000c101512 */
[----:B------:R-:W-:Y:S04]  /*6870*/  STG.E.U16 desc[UR18][R2.64], R41 ;  /* 0x0000002902007986 */ /* 0x000fe8000c101512 */
[----:B0-----:R-:W2:Y:S04]  /*6880*/  LDL.LU R40, [R1+0x9c] ;  /* 0x00009c0001287983 */ /* 0x001ea80000300800 */
[----:B-1----:R-:W3:Y:S04]  /*6890*/  LDL.LU R39, [R1+0x90] ;  /* 0x0000900001277983 */ /* 0x002ee80000300800 */
[----:B------:R0:W-:Y:S01]  /*68a0*/  STG.E.U16 desc[UR18][R2.64+0x6], R36 ;  /* 0x0000062402007986 */ /* 0x0001e2000c101512 */
[----:B------:R-:W-:-:S02]  /*68b0*/  PRMT R0, R35, 0x7632, R0 ;  /* 0x0000763223007816 */ /* 0x000fc40000000000 */
[----:B------:R-:W-:Y:S01]  /*68c0*/  IADD3.X R5, R48, UR27, RZ, P1, !PT ;  /* 0x0000001b30057c10 */ /* 0x000fe20008ffe4ff */
[----:B0-----:R-:W4:Y:S01]  /*68d0*/  LDL.LU R36, [R1+0x94] ;  /* 0x0000940001247983 */ /* 0x001f220000300800 */
[----:B------:R-:W-:-:S03]  /*68e0*/  IADD3 R2, P1, R47, UR26, RZ ;  /* 0x0000001a2f027c10 */ /* 0x000fc6000ff3e0ff */
[----:B------:R-:W4:Y:S01]  /*68f0*/  LDL.LU R34, [R1+0x88] ;  /* 0x0000880001227983 */ /* 0x000f220000300800 */
[----:B------:R-:W-:-:S03]  /*6900*/  IADD3.X R3, R44, UR27, RZ, P1, !PT ;  /* 0x0000001b2c037c10 */ /* 0x000fc60008ffe4ff */
[----:B------:R-:W-:Y:S04]  /*6910*/  STG.E.U16 desc[UR18][R4.64], R37 ;  /* 0x0000002504007986 */ /* 0x000fe8000c101512 */
[----:B------:R-:W-:Y:S04]  /*6920*/  STG.E.U16 desc[UR18][R4.64+0x2], R38 ;  /* 0x0000022604007986 */ /* 0x000fe8000c101512 */
[----:B------:R-:W-:Y:S04]  /*6930*/  STG.E.U16 desc[UR18][R4.64+0x4], R35 ;  /* 0x0000042304007986 */ /* 0x000fe8000c101512 */
[----:B------:R-:W-:Y:S04]  /*6940*/  STG.E.U16 desc[UR18][R4.64+0x6], R0 ;  /* 0x0000060004007986 */ /* 0x000fe8000c101512 */
[----:B------:R0:W-:Y:S04]  /*6950*/  STG.E.U16 desc[UR18][R2.64+0x2], R32 ;  /* 0x0000022002007986 */ /* 0x0001e8000c101512 */
[----:B------:R1:W-:Y:S04]  /*6960*/  STG.E.U16 desc[UR18][R2.64+0x4], R31 ;  /* 0x0000041f02007986 */ /* 0x0003e8000c101512 */
[----:B0-----:R-:W4:Y:S04]  /*6970*/  LDL.LU R32, [R1+0x8c] ;  /* 0x00008c0001207983 */ /* 0x001f280000300800 */
[----:B-1----:R-:W4:Y:S04]  /*6980*/  LDL.LU R31, [R1+0x80] ;  /* 0x00008000011f7983 */ /* 0x002f280000300800 */
[----:B------:R0:W-:Y:S04]  /*6990*/  STG.E.U16 desc[UR18][R2.64+0x6], R28 ;  /* 0x0000061c02007986 */ /* 0x0001e8000c101512 */
[----:B0-----:R-:W4:Y:S01]  /*69a0*/  LDL.LU R28, [R1+0x84] ;  /* 0x00008400011c7983 */ /* 0x001f220000300800 */
[----:B------:R-:W-:-:S02]  /*69b0*/  IADD3 R4, P1, R42, UR26, RZ ;  /* 0x0000001a2a047c10 */ /* 0x000fc4000ff3e0ff */
[----:B------:R-:W-:Y:S01]  /*69c0*/  F2FP.F16.F32.PACK_AB R29, R29, R30 ;  /* 0x0000001e1d1d723e */ /* 0x000fe200000000ff */
[----:B------:R3:W-:Y:S01]  /*69d0*/  STG.E.U16 desc[UR18][R2.64], R33 ;  /* 0x0000002102007986 */ /* 0x0007e2000c101512 */
[----:B------:R-:W-:Y:S02]  /*69e0*/  F2FP.F16.F32.PACK_AB R25, R25, R26 ;  /* 0x0000001a1919723e */ /* 0x000fe400000000ff */
[----:B------:R-:W-:Y:S02]  /*69f0*/  PRMT R30, R29, 0x7632, R30 ;  /* 0x000076321d1e7816 */ /* 0x000fe4000000001e */
[----:B------:R-:W-:Y:S02]  /*6a00*/  PRMT R0, R27, 0x7632, R0 ;  /* 0x000076321b007816 */ /* 0x000fe40000000000 */
[----:B------:R-:W-:Y:S02]  /*6a10*/  PRMT R26, R25, 0x7632, R26 ;  /* 0x00007632191a7816 */ /* 0x000fe4000000001a */
[----:B------:R-:W-:-:S02]  /*6a20*/  F2FP.F16.F32.PACK_AB R23, R23, R24 ;  /* 0x000000181717723e */ /* 0x000fc400000000ff */
[----:B------:R-:W-:Y:S02]  /*6a30*/  F2FP.F16.F32.PACK_AB R19, R19, R20 ;  /* 0x000000141313723e */ /* 0x000fe400000000ff */
[----:B------:R-:W-:Y:S02]  /*6a40*/  F2FP.F16.F32.PACK_AB R21, R21, R22 ;  /* 0x000000161515723e */ /* 0x000fe400000000ff */
[----:B------:R-:W-:Y:S02]  /*6a50*/  F2FP.F16.F32.PACK_AB R17, R17, R18 ;  /* 0x000000121111723e */ /* 0x000fe400000000ff */
[----:B------:R-:W-:Y:S02]  /*6a60*/  PRMT R20, R21, 0x7632, R20 ;  /* 0x0000763215147816 */ /* 0x000fe40000000014 */
[----:B------:R-:W-:Y:S02]  /*6a70*/  F2FP.F16.F32.PACK_AB R15, R15, R16 ;  /* 0x000000100f0f723e */ /* 0x000fe400000000ff */
[----:B------:R-:W-:-:S02]  /*6a80*/  F2FP.F16.F32.PACK_AB R13, R13, R14 ;  /* 0x0000000e0d0d723e */ /* 0x000fc400000000ff */
[----:B------:R-:W-:Y:S02]  /*6a90*/  PRMT R14, R15, 0x7632, R14 ;  /* 0x000076320f0e7816 */ /* 0x000fe4000000000e */
[----:B--2---:R-:W-:Y:S02]  /*6aa0*/  IADD3.X R5, R40, UR27, RZ, P1, !PT ;  /* 0x0000001b28057c10 */ /* 0x004fe40008ffe4ff */
[----:B---3--:R-:W-:-:S03]  /*6ab0*/  IADD3 R2, P1, R39, UR26, RZ ;  /* 0x0000001a27027c10 */ /* 0x008fc6000ff3e0ff */
[----:B------:R0:W-:Y:S04]  /*6ac0*/  STG.E.U16 desc[UR18][R4.64+0x4], R27 ;  /* 0x0000041b04007986 */ /* 0x0001e8000c101512 */
[----:B------:R-:W-:Y:S04]  /*6ad0*/  STG.E.U16 desc[UR18][R4.64], R29 ;  /* 0x0000001d04007986 */ /* 0x000fe8000c101512 */
[----:B------:R-:W-:Y:S04]  /*6ae0*/  STG.E.U16 desc[UR18][R4.64+0x2], R30 ;  /* 0x0000021e04007986 */ /* 0x000fe8000c101512 */
[----:B0-----:R-:W2:Y:S01]  /*6af0*/  LDL.LU R27, [R1+0x78] ;  /* 0x00007800011b7983 */ /* 0x001ea20000300800 */
[----:B----4-:R-:W-:-:S03]  /*6b00*/  IADD3.X R3, R36, UR27, RZ, P1, !PT ;  /* 0x0000001b24037c10 */ /* 0x010fc60008ffe4ff */
[----:B------:R0:W-:Y:S01]  /*6b10*/  STG.E.U16 desc[UR18][R4.64+0x6], R0 ;  /* 0x0000060004007986 */ /* 0x0001e2000c101512 */
[----:B------:R-:W-:-:S03]  /*6b20*/  IADD3 R24, P1, R34, UR26, RZ ;  /* 0x0000001a22187c10 */ /* 0x000fc6000ff3e0ff */
[----:B------:R1:W-:Y:S04]  /*6b30*/  STG.E.U16 desc[UR18][R2.64+0x2], R26 ;  /* 0x0000021a02007986 */ /* 0x0003e8000c101512 */
[----:B------:R-:W-:Y:S04]  /*6b40*/  STG.E.U16 desc[UR18][R2.64], R25 ;  /* 0x0000001902007986 */ /* 0x000fe8000c101512 */
[----:B------:R3:W-:Y:S01]  /*6b50*/  STG.E.U16 desc[UR18][R2.64+0x4], R23 ;  /* 0x0000041702007986 */ /* 0x0007e2000c101512 */
[----:B0-----:R-:W-:-:S03]  /*6b60*/  PRMT R5, R23, 0x7632, R5 ;  /* 0x0000763217057816 */ /* 0x001fc60000000005 */
[----:B-1----:R-:W4:Y:S01]  /*6b70*/  LDL.LU R26, [R1+0x7c] ;  /* 0x00007c00011a7983 */ /* 0x002f220000300800 */
[----:B------:R-:W-:-:S03]  /*6b80*/  PRMT R0, R19, 0x7632, R0 ;  /* 0x0000763213007816 */ /* 0x000fc60000000000 */
[----:B------:R-:W-:Y:S04]  /*6b90*/  STG.E.U16 desc[UR18][R2.64+0x6], R5 ;  /* 0x0000060502007986 */ /* 0x000fe8000c101512 */
[----:B---3--:R-:W3:Y:S04]  /*6ba0*/  LDL.LU R23, [R1+0x70] ;  /* 0x0000700001177983 */ /* 0x008ee80000300800 */
[----:B------:R-:W3:Y:S01]  /*6bb0*/  LDL.LU R22, [R1+0x74] ;  /* 0x0000740001167983 */ /* 0x000ee20000300800 */
[----:B------:R-:W-:Y:S02]  /*6bc0*/  IADD3.X R25, R32, UR27, RZ, P1, !PT ;  /* 0x0000001b20197c10 */ /* 0x000fe40008ffe4ff */
[----:B------:R-:W-:-:S03]  /*6bd0*/  IADD3 R4, P1, R31, UR26, RZ ;  /* 0x0000001a1f047c10 */ /* 0x000fc6000ff3e0ff */
[----:B------:R0:W-:Y:S04]  /*6be0*/  STG.E.U16 desc[UR18][R24.64+0x4], R19 ;  /* 0x0000041318007986 */ /* 0x0001e8000c101512 */
[----:B------:R-:W-:Y:S04]  /*6bf0*/  STG.E.U16 desc[UR18][R24.64], R21 ;  /* 0x0000001518007986 */ /* 0x000fe8000c101512 */
[----:B0-----:R-:W3:Y:S01]  /*6c00*/  LDL.LU R19, [R1+0x68] ;  /* 0x0000680001137983 */ /* 0x001ee20000300800 */
[----:B------:R-:W-:-:S03]  /*6c10*/  IADD3.X R5, R28, UR27, RZ, P1, !PT ;  /* 0x0000001b1c057c10 */ /* 0x000fc60008ffe4ff */
[----:B------:R-:W3:Y:S04]  /*6c20*/  LDL.LU R18, [R1+0x6c] ;  /* 0x00006c0001127983 */ /* 0x000ee80000300800 */
[----:B------:R-:W-:Y:S04]  /*6c30*/  STG.E.U16 desc[UR18][R24.64+0x2], R20 ;  /* 0x0000021418007986 */ /* 0x000fe8000c101512 */
[----:B------:R-:W-:Y:S04]  /*6c40*/  STG.E.U16 desc[UR18][R24.64+0x6], R0 ;  /* 0x0000060018007986 */ /* 0x000fe8000c101512 */
[----:B------:R0:W-:Y:S04]  /*6c50*/  STG.E.U16 desc[UR18][R4.64+0x4], R15 ;  /* 0x0000040f04007986 */ /* 0x0001e8000c101512 */
[----:B0-----:R-:W3:Y:S01]  /*6c60*/  LDL.LU R15, [R1+0x64] ;  /* 0x00006400010f7983 */ /* 0x001ee20000300800 */
[----:B------:R-:W-:-:S02]  /*6c70*/  PRMT R3, R17, 0x7632, R3 ;  /* 0x0000763211037816 */ /* 0x000fc40000000003 */
[----:B------:R-:W-:-:S03]  /*6c80*/  F2FP.F16.F32.PACK_AB R11, R11, R12 ;  /* 0x0000000c0b0b723e */ /* 0x000fc600000000ff */
[----:B------:R-:W-:Y:S01]  /*6c90*/  STG.E.U16 desc[UR18][R4.64+0x2], R3 ;  /* 0x0000020304007986 */ /* 0x000fe2000c101512 */
[----:B------:R-:W-:Y:S02]  /*6ca0*/  F2FP.F16.F32.PACK_AB R9, R9, R10 ;  /* 0x0000000a0909723e */ /* 0x000fe400000000ff */
[----:B------:R-:W-:Y:S01]  /*6cb0*/  PRMT R16, R13, 0x7632, R16 ;  /* 0x000076320d107816 */ /* 0x000fe20000000010 */
[----:B------:R-:W-:Y:S01]  /*6cc0*/  STG.E.U16 desc[UR18][R4.64], R17 ;  /* 0x0000001104007986 */ /* 0x000fe2000c101512 */
[----:B------:R-:W-:-:S03]  /*6cd0*/  PRMT R0, R11, 0x7632, R0 ;  /* 0x000076320b007816 */ /* 0x000fc60000000000 */
[----:B------:R0:W-:Y:S01]  /*6ce0*/  STG.E.U16 desc[UR18][R4.64+0x6], R14 ;  /* 0x0000060e04007986 */ /* 0x0001e2000c101512 */
[----:B------:R-:W-:Y:S02]  /*6cf0*/  F2FP.F16.F32.PACK_AB R7, R7, R8 ;  /* 0x000000080707723e */ /* 0x000fe400000000ff */
[----:B------:R-:W-:Y:S02]  /*6d00*/  F2FP.F16.F32.PACK_AB R6, R66, R6 ;  /* 0x000000064206723e */ /* 0x000fe400000000ff */
[----:B------:R-:W-:Y:S02]  /*6d10*/  F2FP.F16.F32.PACK_AB R67, R90, R67 ;  /* 0x000000435a43723e */ /* 0x000fe400000000ff */
[----:B0-----:R-:W-:Y:S02]  /*6d20*/  PRMT R5, R9, 0x7632, R5 ;  /* 0x0000763209057816 */ /* 0x001fe40000000005 */
[----:B------:R-:W-:Y:S02]  /*6d30*/  F2FP.F16.F32.PACK_AB R70, R70, R89 ;  /* 0x000000594646723e */ /* 0x000fe400000000ff */
[----:B------:R-:W-:-:S02]  /*6d40*/  F2FP.F16.F32.PACK_AB R56, R71, R56 ;  /* 0x000000384738723e */ /* 0x000fc400000000ff */
[----:B------:R-:W-:Y:S02]  /*6d50*/  F2FP.F16.F32.PACK_AB R52, R52, R55 ;  /* 0x000000373434723e */ /* 0x000fe400000000ff */
[----:B------:R-:W-:Y:S01]  /*6d60*/  F2FP.F16.F32.PACK_AB R51, R51, R53 ;  /* 0x000000353333723e */ /* 0x000fe200000000ff */
[----:B------:R-:W-:Y:S01]  /*6d70*/  ULOP3.LUT UR4, UR4, 0x1, URZ, 0x3c, !UPT ;  /* 0x0000000104047892 */ /* 0x000fe2000f8e3c3f */
[----:B------:R-:W-:Y:S01]  /*6d80*/  UMOV UR5, UR16 ;  /* 0x0000001000057c82 */ /* 0x000fe20008000000 */
[----:B------:R-:W-:Y:S01]  /*6d90*/  UMOV UR10, UR15 ;  /* 0x0000000f000a7c82 */ /* 0x000fe20008000000 */
[----:B--2---:R-:W-:-:S04]  /*6da0*/  IADD3 R2, P1, R27, UR26, RZ ;  /* 0x0000001a1b027c10 */ /* 0x004fc8000ff3e0ff */
[----:B----4-:R-:W-:-:S05]  /*6db0*/  IADD3.X R3, R26, UR27, RZ, P1, !PT ;  /* 0x0000001b1a037c10 */ /* 0x010fca0008ffe4ff */
[----:B------:R0:W-:Y:S01]  /*6dc0*/  STG.E.U16 desc[UR18][R2.64], R13 ;  /* 0x0000000d02007986 */ /* 0x0001e2000c101512 */
[----:B---3--:R-:W-:-:S03]  /*6dd0*/  IADD3 R12, P1, R23, UR26, RZ ;  /* 0x0000001a170c7c10 */ /* 0x008fc6000ff3e0ff */
[----:B------:R-:W-:Y:S04]  /*6de0*/  STG.E.U16 desc[UR18][R2.64+0x2], R16 ;  /* 0x0000021002007986 */ /* 0x000fe8000c101512 */
[----:B------:R-:W-:Y:S01]  /*6df0*/  STG.E.U16 desc[UR18][R2.64+0x4], R11 ;  /* 0x0000040b02007986 */ /* 0x000fe2000c101512 */
[----:B0-----:R-:W-:-:S03]  /*6e00*/  IADD3.X R13, R22, UR27, RZ, P1, !PT ;  /* 0x0000001b160d7c10 */ /* 0x001fc60008ffe4ff */
[----:B------:R0:W-:Y:S04]  /*6e10*/  STG.E.U16 desc[UR18][R2.64+0x6], R0 ;  /* 0x0000060002007986 */ /* 0x0001e8000c101512 */
[----:B------:R-:W-:Y:S04]  /*6e20*/  STG.E.U16 desc[UR18][R12.64+0x2], R5 ;  /* 0x000002050c007986 */ /* 0x000fe8000c101512 */
[----:B------:R1:W-:Y:S01]  /*6e30*/  STG.E.U16 desc[UR18][R12.64+0x4], R7 ;  /* 0x000004070c007986 */ /* 0x0003e2000c101512 */
[----:B0-----:R-:W-:Y:S02]  /*6e40*/  PRMT R3, R7, 0x7632, R3 ;  /* 0x0000763207037816 */ /* 0x001fe40000000003 */
[----:B------:R-:W-:-:S02]  /*6e50*/  PRMT R0, R6, 0x7632, R0 ;  /* 0x0000763206007816 */ /* 0x000fc40000000000 */
[----:B------:R-:W-:Y:S02]  /*6e60*/  IADD3 R4, P1, R19, UR26, RZ ;  /* 0x0000001a13047c10 */ /* 0x000fe4000ff3e0ff */
[----:B-1----:R-:W-:Y:S02]  /*6e70*/  PRMT R7, R67, 0x7632, R7 ;  /* 0x0000763243077816 */ /* 0x002fe40000000007 */
[----:B------:R-:W-:Y:S02]  /*6e80*/  IADD3.X R5, R18, UR27, RZ, P1, !PT ;  /* 0x0000001b12057c10 */ /* 0x000fe40008ffe4ff */
[----:B------:R-:W-:Y:S01]  /*6e90*/  IADD3 R2, P1, R121, UR26, RZ ;  /* 0x0000001a79027c10 */ /* 0x000fe2000ff3e0ff */
[----:B------:R-:W-:Y:S04]  /*6ea0*/  STG.E.U16 desc[UR18][R12.64], R9 ;  /* 0x000000090c007986 */ /* 0x000fe8000c101512 */
[----:B------:R0:W-:Y:S04]  /*6eb0*/  STG.E.U16 desc[UR18][R12.64+0x6], R3 ;  /* 0x000006030c007986 */ /* 0x0001e8000c101512 */
[----:B------:R-:W-:Y:S04]  /*6ec0*/  STG.E.U16 desc[UR18][R4.64], R6 ;  /* 0x0000000604007986 */ /* 0x000fe8000c101512 */
[----:B------:R1:W-:Y:S04]  /*6ed0*/  STG.E.U16 desc[UR18][R4.64+0x2], R0 ;  /* 0x0000020004007986 */ /* 0x0003e8000c101512 */
[----:B------:R-:W-:Y:S04]  /*6ee0*/  STG.E.U16 desc[UR18][R4.64+0x4], R67 ;  /* 0x0000044304007986 */ /* 0x000fe8000c101512 */
[----:B------:R2:W-:Y:S01]  /*6ef0*/  STG.E.U16 desc[UR18][R4.64+0x6], R7 ;  /* 0x0000060704007986 */ /* 0x0005e2000c101512 */
[----:B0-----:R-:W-:-:S02]  /*6f00*/  IADD3.X R3, R15, UR27, RZ, P1, !PT ;  /* 0x0000001b0f037c10 */ /* 0x001fc40008ffe4ff */
[----:B-1----:R-:W-:Y:S02]  /*6f10*/  PRMT R0, R56, 0x7632, R0 ;  /* 0x0000763238007816 */ /* 0x002fe40000000000 */
[----:B------:R-:W-:Y:S01]  /*6f20*/  IADD3 R6, P1, R115, UR26, RZ ;  /* 0x0000001a73067c10 */ /* 0x000fe2000ff3e0ff */
[----:B------:R-:W-:Y:S01]  /*6f30*/  STG.E.U16 desc[UR18][R2.64], R70 ;  /* 0x0000004602007986 */ /* 0x000fe2000c101512 */
[----:B--2---:R-:W-:-:S03]  /*6f40*/  PRMT R5, R70, 0x7632, R5 ;  /* 0x0000763246057816 */ /* 0x004fc60000000005 */
[----:B------:R-:W-:Y:S01]  /*6f50*/  STG.E.U16 desc[UR18][R2.64+0x4], R56 ;  /* 0x0000043802007986 */ /* 0x000fe2000c101512 */
[----:B------:R-:W-:Y:S02]  /*6f60*/  IADD3.X R7, R120, UR27, RZ, P1, !PT ;  /* 0x0000001b78077c10 */ /* 0x000fe40008ffe4ff */
[----:B------:R-:W-:Y:S01]  /*6f70*/  PRMT R4, R51, 0x7632, R4 ;  /* 0x0000763233047816 */ /* 0x000fe20000000004 */
[----:B------:R-:W-:Y:S04]  /*6f80*/  STG.E.U16 desc[UR18][R2.64+0x2], R5 ;  /* 0x0000020502007986 */ /* 0x000fe8000c101512 */
[----:B------:R0:W-:Y:S04]  /*6f90*/  STG.E.U16 desc[UR18][R2.64+0x6], R0 ;  /* 0x0000060002007986 */ /* 0x0001e8000c101512 */
[----:B------:R1:W-:Y:S01]  /*6fa0*/  STG.E.U16 desc[UR18][R6.64], R52 ;  /* 0x0000003406007986 */ /* 0x0003e2000c101512 */
[----:B0-----:R-:W-:-:S03]  /*6fb0*/  PRMT R3, R52, 0x7632, R3 ;  /* 0x0000763234037816 */ /* 0x001fc60000000003 */
[----:B------:R1:W-:Y:S04]  /*6fc0*/  STG.E.U16 desc[UR18][R6.64+0x4], R51 ;  /* 0x0000043306007986 */ /* 0x0003e8000c101512 */
[----:B------:R1:W-:Y:S04]  /*6fd0*/  STG.E.U16 desc[UR18][R6.64+0x2], R3 ;  /* 0x0000020306007986 */ /* 0x0003e8000c101512 */
[----:B------:R1:W-:Y:S01]  /*6fe0*/  STG.E.U16 desc[UR18][R6.64+0x6], R4 ;  /* 0x0000060406007986 */ /* 0x0003e2000c101512 */
[----:B------:R-:W-:Y:S05]  /*6ff0*/  @!P0 BRA `(.L_x_1327) ;  /* 0xffffff9400c88947 */ /* 0x000fea000383ffff */
.L_x_1317:
        /* <DEDUP_REMOVED lines=81> */
.L_x_1344:
        /* <DEDUP_REMOVED lines=42> */
.L_x_1331:
[----:B------:R-:W-:Y:S05]  /*77b0*/  BSYNC B1 ;  /* 0x0000000000017941 */ /* 0x000fea0003800000 */
.L_x_1330:
        /* <DEDUP_REMOVED lines=18> */
.L_x_1334:
[----:B------:R-:W2:Y:S04]  /*78e0*/  LDG.E.64 R54, desc[UR18][R26.64+-0x70800] ;  /* 0xf8f800121a367981 */ /* 0x000ea8000c1e1b00 */
[----:B------:R-:W3:Y:S04]  /*78f0*/  LDG.E.64 R56, desc[UR18][R26.64+-0x38400] ;  /* 0xfc7c00121a387981 */ /* 0x000ee8000c1e1b00 */
[----:B-----5:R-:W4:Y:S04]  /*7900*/  LDG.E.64 R58, desc[UR18][R26.64] ;  /* 0x000000121a3a7981 */ /* 0x020f28000c1e1b00 */
[----:B------:R-:W4:Y:S04]  /*7910*/  LDG.E.64 R60, desc[UR18][R26.64+0x38400] ;  /* 0x038400121a3c7981 */ /* 0x000f28000c1e1b00 */
        /* <DEDUP_REMOVED lines=11> */
[----:B------:R0:W4:Y:S01]  /*79d0*/  LDG.E.64 R28, desc[UR18][R26.64+0x2db400] ;  /* 0x2db400121a1c7981 */ /* 0x000122000c1e1b00 */
        /* <DEDUP_REMOVED lines=39> */
.L_x_1333:
[----:B------:R-:W-:Y:S05]  /*7c50*/  BSYNC B1 ;  /* 0x0000000000017941 */ /* 0x000fea0003800000 */
.L_x_1332:
        /* <DEDUP_REMOVED lines=9> */
[----:B------:R-:W4:Y:S04]  /*7cf0*/  LDG.E.64 R34, desc[UR18][R26.64+0x38400] ;  /* 0x038400121a227981 */ /* 0x000f28000c1e1b00 */
[----:B------:R-:W4:Y:S04]  /*7d00*/  LDG.E.64 R36, desc[UR18][R26.64+0x70800] ;  /* 0x070800121a247981 */ /* 0x000f28000c1e1b00 */
[----:B------:R-:W4:Y:S04]  /*7d10*/  LDG.E.64 R38, desc[UR18][R26.64+0xa8c00] ;  /* 0x0a8c00121a267981 */ /* 0x000f28000c1e1b00 */
[----:B------:R-:W4:Y:S04]  /*7d20*/  LDG.E.64 R40, desc[UR18][R26.64+0xe1000] ;  /* 0x0e1000121a287981 */ /* 0x000f28000c1e1b00 */
[----:B------:R0:W4:Y:S01]  /*7d30*/  LDG.E.64 R42, desc[UR18][R26.64+0x119400] ;  /* 0x119400121a2a7981 */ /* 0x000122000c1e1b00 */
        /* <DEDUP_REMOVED lines=21> */
.L_x_1336:
[----:B------:R-:W-:Y:S05]  /*7e90*/  BSYNC B1 ;  /* 0x0000000000017941 */ /* 0x000fea0003800000 */
.L_x_1335:
[----:B------:R-:W-:-:S04]  /*7ea0*/  ISETP.LT.U32.AND P1, PT, R48, R23, PT ;  /* 0x000000173000720c */ /* 0x000fc80003f21070 */
[----:B------:R-:W-:-:S13]  /*7eb0*/  ISETP.LT.OR.EX P0, PT, R46, R21, P0, P1 ;  /* 0x000000152e00720c */ /* 0x000fda0000701710 */
[----:B------:R-:W-:Y:S05]  /*7ec0*/  @!P0 BRA `(.L_x_1329) ;  /* 0x0000000000308947 */ /* 0x000fea0003800000 */
[----:B------:R-:W2:Y:S04]  /*7ed0*/  LDG.E.64 R28, desc[UR18][R26.64+-0x70800] ;  /* 0xf8f800121a1c7981 */ /* 0x000ea8000c1e1b00 */
[----:B------:R-:W3:Y:S04]  /*7ee0*/  LDG.E.64 R30, desc[UR18][R26.64+-0x38400] ;  /* 0xfc7c00121a1e7981 */ /* 0x000ee8000c1e1b00 */
[----:B------:R-:W4:Y:S04]  /*7ef0*/  LDG.E.64 R32, desc[UR18][R26.64] ;  /* 0x000000121a207981 */ /* 0x000f28000c1e1b00 */
[----:B------:R-:W4:Y:S01]  /*7f00*/  LDG.E.64 R34, desc[UR18][R26.64+0x38400] ;  /* 0x038400121a227981 */ /* 0x000f22000c1e1b00 */
[----:B--2---:R-:W-:Y:S01]  /*7f10*/  FADD.FTZ R25, R25, R28 ;  /* 0x0000001c19197221 */ /* 0x004fe20000010000 */
[----:B------:R-:W-:-:S03]  /*7f20*/  FADD.FTZ R52, R52, R29 ;  /* 0x0000001d34347221 */ /* 0x000fc60000010000 */
[----:B---3--:R-:W-:Y:S01]  /*7f30*/  FADD.FTZ R25, R25, R30 ;  /* 0x0000001e19197221 */ /* 0x008fe20000010000 */
[----:B------:R-:W-:-:S03]  /*7f40*/  FADD.FTZ R52, R52, R31 ;  /* 0x0000001f34347221 */ /* 0x000fc60000010000 */
[----:B----4-:R-:W-:Y:S01]  /*7f50*/  FADD.FTZ R25, R25, R32 ;  /* 0x0000002019197221 */ /* 0x010fe20000010000 */
[----:B------:R-:W-:-:S03]  /*7f60*/  FADD.FTZ R52, R52, R33 ;  /* 0x0000002134347221 */ /* 0x000fc60000010000 */
[----:B------:R-:W-:Y:S01]  /*7f70*/  FADD.FTZ R25, R25, R34 ;  /* 0x0000002219197221 */ /* 0x000fe20000010000 */
[----:B------:R-:W-:-:S07]  /*7f80*/  FADD.FTZ R52, R52, R35 ;  /* 0x0000002334347221 */ /* 0x000fce0000010000 */
.L_x_1329:
[----:B------:R-:W-:Y:S05]  /*7f90*/  BSYNC B0 ;  /* 0x0000000000007941 */ /* 0x000fea0003800000 */
.L_x_1328:
        /* <DEDUP_REMOVED lines=36> */
.L_x_1353:
        /* <DEDUP_REMOVED lines=41> */
.L_x_1363:
        /* <DEDUP_REMOVED lines=35> */
.L_x_1373:
[----:B----4-:R-:W-:Y:S01]  /*86a0*/  FADD.FTZ R30, R42, R32 ;  /* 0x000000202a1e7221 */ /* 0x010fe20000010000 */
[----:B------:R-:W-:Y:S02]  /*86b0*/  @!P1 F2FP.F16.F32.PACK_AB R25, RZ, R33 ;  /* 0x00000021ff19923e */ /* 0x000fe400000000ff */
[----:B------:R-:W-:Y:S02]  /*86c0*/  MOV R33, R18 ;  /* 0x0000001200217202 */ /* 0x000fe40000000f00 */
[----:B------:R-:W-:Y:S01]  /*86d0*/  @!P1 F2FP.F16.F32.PACK_AB R30, RZ, R30 ;  /* 0x0000001eff1e923e */ /* 0x000fe200000000ff */
[----:B------:R4:W-:Y:S04]  /*86e0*/  @!P1 STG.E.U16 desc[UR18][R26.64+0x78], R25 ;  /* 0x000078191a009986 */ /* 0x0009e8000c101512 */
[----:B------:R4:W-:Y:S02]  /*86f0*/  @!P1 STG.E.U16 desc[UR18][R28.64+0x78], R30 ;  /* 0x0000781e1c009986 */ /* 0x0009e4000c101512 */
.L_x_1339:
[----:B------:R-:W-:Y:S05]  /*8700*/  BSYNC B0 ;  /* 0x0000000000007941 */ /* 0x000fea0003800000 */
.L_x_1338:
        /* <DEDUP_REMOVED lines=22> */
[----:B------:R1:W4:Y:S01]  /*8870*/  @P0 LDS R37, [R35] ;  /* 0x0000000023250984 */ /* 0x0003220000000800 */
        /* <DEDUP_REMOVED lines=13> */
[----:B-1----:R-:W-:Y:S02]  /*8950*/  MOV R35, 0xffff ;  /* 0x0000ffff00237802 */ /* 0x002fe40000000f00 */
[----:B------:R-:W-:Y:S01]  /*8960*/  MOV R36, 0xffff ;  /* 0x0000ffff00247802 */ /* 0x000fe20000000f00 */
[----:B------:R0:W-:Y:S01]  /*8970*/  @P0 LDS R54, [R28+0x780] ;  /* 0x000780001c360984 */ /* 0x0001e20000000800 */
[----:B------:R-:W-:-:S02]  /*8980*/  MOV R50, RZ ;  /* 0x000000ff00327202 */ /* 0x000fc40000000f00 */
[----:B------:R-:W-:Y:S01]  /*8990*/  MOV R43, 0xffff ;  /* 0x0000ffff002b7802 */ /* 0x000fe20000000f00 */
[----:B--2---:R-:W1:Y:S01]  /*89a0*/  SHFL.BFLY PT, R29, R26, 0x8, 0x101f ;  /* 0x0d101f001a1d7f89 */ /* 0x004e6200000e0000 */
[----:B----4-:R-:W-:Y:S02]  /*89b0*/  @P0 MOV R40, R38 ;  /* 0x0000002600280202 */ /* 0x010fe40000000f00 */
[----:B------:R-:W-:Y:S02]  /*89c0*/  MOV R38, 0xffff ;  /* 0x0000ffff00267802 */ /* 0x000fe40000000f00 */
[----:B------:R-:W-:Y:S01]  /*89d0*/  @P0 MOV R39, R37 ;  /* 0x0000002500270202 */ /* 0x000fe20000000f00 */
[----:B------:R-:W2:Y:S01]  /*89e0*/  SHFL.BFLY PT, R41, R40, 0x8, 0x101f ;  /* 0x0d101f0028297f89 */ /* 0x000ea200000e0000 */
[----:B0-----:R-:W-:Y:S01]  /*89f0*/  FADD.FTZ R28, R32, R27 ;  /* 0x0000001b201c7221 */ /* 0x001fe20000010000 */
[----:B------:R-:W-:Y:S02]  /*8a00*/  MOV R37, 0xffff ;  /* 0x0000ffff00257802 */ /* 0x000fe40000000f00 */
[----:B------:R-:W-:Y:S01]  /*8a10*/  @P0 MOV R45, R48 ;  /* 0x00000030002d0202 */ /* 0x000fe20000000f00 */
[----:B------:R-:W0:Y:S01]  /*8a20*/  SHFL.BFLY PT, R42, R39, 0x8, 0x101f ;  /* 0x0d101f00272a7f89 */ /* 0x000e2200000e0000 */
[----:B------:R-:W-:Y:S01]  /*8a30*/  HFMA2.MMA R48, -RZ, RZ, 0, 0 ;  /* 0x00000000ff307435 */ /* 0x000fe200000001ff */
[----:B------:R-:W-:Y:S01]  /*8a40*/  @P0 MOV R44, R46 ;  /* 0x0000002e002c0202 */ /* 0x000fe20000000f00 */
[----:B-1----:R-:W-:Y:S01]  /*8a50*/  FADD.FTZ R29, R29, R26 ;  /* 0x0000001a1d1d7221 */ /* 0x002fe20000010000 */
[----:B------:R-:W1:Y:S03]  /*8a60*/  SHFL.BFLY PT, R46, R45, 0x8, 0x101f ;  /* 0x0d101f002d2e7f89 */ /* 0x000e6600000e0000 */
[----:B------:R-:W-:Y:S01]  /*8a70*/  @P0 MOV R48, R52 ;  /* 0x0000003400300202 */ /* 0x000fe20000000f00 */
[----:B------:R-:W3:Y:S04]  /*8a80*/  SHFL.BFLY PT, R51, R44, 0x8, 0x101f ;  /* 0x0d101f002c337f89 */ /* 0x000ee800000e0000 */
[----:B------:R-:W4:Y:S01]  /*8a90*/  SHFL.BFLY PT, R32, R28, 0x4, 0x101f ;  /* 0x0c901f001c207f89 */ /* 0x000f2200000e0000 */
[----:B------:R-:W-:-:S03]  /*8aa0*/  @P0 MOV R50, R54 ;  /* 0x0000003600320202 */ /* 0x000fc60000000f00 */
[----:B------:R-:W4:Y:S01]  /*8ab0*/  SHFL.BFLY PT, R26, R29, 0x4, 0x101f ;  /* 0x0c901f001d1a7f89 */ /* 0x000f2200000e0000 */
[----:B------:R-:W-:Y:S01]  /*8ac0*/  ISETP.NE.AND P0, PT, R47, RZ, PT ;  /* 0x000000ff2f00720c */ /* 0x000fe20003f05270 */
[----:B--2---:R-:W-:Y:S02]  /*8ad0*/  FADD.FTZ R41, R41, R40 ;  /* 0x0000002829297221 */ /* 0x004fe40000010000 */
[----:B------:R-:W2:Y:S01]  /*8ae0*/  SHFL.BFLY PT, R55, R48, 0x8, 0x101f ;  /* 0x0d101f0030377f89 */ /* 0x000ea200000e0000 */
[----:B0-----:R-:W-:-:S03]  /*8af0*/  FADD.FTZ R42, R42, R39 ;  /* 0x000000272a2a7221 */ /* 0x001fc60000010000 */
[----:B------:R-:W0:Y:S01]  /*8b00*/  SHFL.BFLY PT, R40, R41, 0x4, 0x101f ;  /* 0x0c901f0029287f89 */ /* 0x000e2200000e0000 */
[----:B-1----:R-:W-:-:S03]  /*8b10*/  FADD.FTZ R46, R46, R45 ;  /* 0x0000002d2e2e7221 */ /* 0x002fc60000010000 */
[----:B------:R-:W1:Y:S01]  /*8b20*/  SHFL.BFLY PT, R39, R42, 0x4, 0x101f ;  /* 0x0c901f002a277f89 */ /* 0x000e6200000e0000 */
[----:B---3--:R-:W-:-:S03]  /*8b30*/  FADD.FTZ R51, R51, R44 ;  /* 0x0000002c33337221 */ /* 0x008fc60000010000 */
[----:B------:R-:W3:Y:S01]  /*8b40*/  SHFL.BFLY PT, R45, R46, 0x4, 0x101f ;  /* 0x0c901f002e2d7f89 */ /* 0x000ee200000e0000 */
[----:B----4-:R-:W-:-:S03]  /*8b50*/  FADD.FTZ R27, R28, R32 ;  /* 0x000000201c1b7221 */ /* 0x010fc60000010000 */
[----:B------:R-:W4:Y:S01]  /*8b60*/  SHFL.BFLY PT, R44, R51, 0x4, 0x101f ;  /* 0x0c901f00332c7f89 */ /* 0x000f2200000e0000 */
[----:B------:R-:W-:Y:S01]  /*8b70*/  MOV R32, 0xffff ;  /* 0x0000ffff00207802 */ /* 0x000fe20000000f00 */
[----:B------:R-:W-:Y:S02]  /*8b80*/  FADD.FTZ R26, R29, R26 ;  /* 0x0000001a1d1a7221 */ /* 0x000fe40000010000 */
[----:B------:R-:W4:Y:S01]  /*8b90*/  SHFL.BFLY PT, R57, R50, 0x8, 0x101f ;  /* 0x0d101f0032397f89 */ /* 0x000f2200000e0000 */
[----:B------:R-:W-:Y:S02]  /*8ba0*/  MOV R29, 0xffff ;  /* 0x0000ffff001d7802 */ /* 0x000fe40000000f00 */
[----:B------:R-:W-:Y:S01]  /*8bb0*/  MOV R28, 0xffff ;  /* 0x0000ffff001c7802 */ /* 0x000fe20000000f00 */
[----:B------:R-:W4:Y:S01]  /*8bc0*/  SHFL.BFLY PT, R32, R27, 0x2, 0x101f ;  /* 0x0c501f001b207f89 */ /* 0x000f2200000e0000 */
[----:B--2---:R-:W-:Y:S01]  /*8bd0*/  FADD.FTZ R55, R55, R48 ;  /* 0x0000003037377221 */ /* 0x004fe20000010000 */
[----:B------:R-:W-:Y:S01]  /*8be0*/  MOV R48, 0xffff ;  /* 0x0000ffff00307802 */ /* 0x000fe20000000f00 */
[----:B0-----:R-:W-:Y:S01]  /*8bf0*/  FADD.FTZ R40, R41, R40 ;  /* 0x0000002829287221 */ /* 0x001fe20000010000 */
[----:B------:R-:W0:Y:S01]  /*8c00*/  SHFL.BFLY PT, R29, R26, 0x2, 0x101f ;  /* 0x0c501f001a1d7f89 */ /* 0x000e2200000e0000 */
[----:B-1----:R-:W-:-:S03]  /*8c10*/  FADD.FTZ R39, R42, R39 ;  /* 0x000000272a277221 */ /* 0x002fc60000010000 */
        /* <DEDUP_REMOVED lines=8> */
[----:B------:R-:W-:Y:S01]  /*8ca0*/  FADD.FTZ R57, R57, R50 ;  /* 0x0000003239397221 */ /* 0x000fe20000010000 */
[----:B------:R-:W-:Y:S01]  /*8cb0*/  MOV R50, 0xffff ;  /* 0x0000ffff00327802 */ /* 0x000fe20000000f00 */
[----:B------:R-:W4:Y:S01]  /*8cc0*/  SHFL.BFLY PT, R51, R44, 0x2, 0x101f ;  /* 0x0c501f002c337f89 */ /* 0x000f2200000e0000 */
[----:B------:R-:W-:-:S03]  /*8cd0*/  FADD.FTZ R36, R27, R32 ;  /* 0x000000201b247221 */ /* 0x000fc60000010000 */
[----:B------:R-:W4:Y:S01]  /*8ce0*/  SHFL.BFLY PT, R46, R45, 0x2, 0x101f ;  /* 0x0c501f002d2e7f89 */ /* 0x000f2200000e0000 */
        /* <DEDUP_REMOVED lines=16> */
[----:B------:R-:W-:Y:S01]  /*8df0*/  FADD.FTZ R45, R45, R46 ;  /* 0x0000002e2d2d7221 */ /* 0x000fe20000010000 */
[----:B------:R-:W-:-:S02]  /*8e00*/  MOV R46, 0xffff ;  /* 0x0000ffff002e7802 */ /* 0x000fc40000000f00 */
[----:B------:R-:W4:Y:S01]  /*8e10*/  SHFL.BFLY PT, R39, R48, 0x2, 0x101f ;  /* 0x0c501f0030277f89 */ /* 0x000f2200000e0000 */
[----:B0-----:R-:W-:Y:S01]  /*8e20*/  FADD.FTZ R50, R57, R50 ;  /* 0x0000003239327221 */ /* 0x001fe20000010000 */
[----:B------:R-:W-:Y:S02]  /*8e30*/  IMAD.WIDE R26, R25, 0x2, R26 ;  /* 0x00000002191a7825 */ /* 0x000fe400078e021a */
[----:B------:R-:W0:Y:S02]  /*8e40*/  SHFL.BFLY PT, R44, R51, 0x1, 0x101f ;  /* 0x0c301f00332c7f89 */ /* 0x000e2400000e0000 */
[----:B-1----:R-:W-:Y:S02]  /*8e50*/  FADD.FTZ R36, R36, R37 ;  /* 0x0000002524247221 */ /* 0x002fe40000010000 */
[----:B------:R-:W1:Y:S01]  /*8e60*/  SHFL.BFLY PT, R46, R45, 0x1, 0x101f ;  /* 0x0c301f002d2e7f89 */ /* 0x000e6200000e0000 */
[----:B--2---:R-:W-:-:S03]  /*8e70*/  FADD.FTZ R35, R35, R38 ;  /* 0x0000002623237221 */ /* 0x004fc60000010000 */
[----:B------:R-:W2:Y:S01]  /*8e80*/  SHFL.BFLY PT, R55, R50, 0x2, 0x101f ;  /* 0x0c501f0032377f89 */ /* 0x000ea200000e0000 */
[----:B------:R-:W-:Y:S01]  /*8e90*/  @!P0 F2FP.F16.F32.PACK_AB R33, RZ, R36 ;  /* 0x00000024ff21823e */ /* 0x000fe200000000ff */
[----:B------:R-:W-:-:S04]  /*8ea0*/  IMAD.WIDE R28, R25, 0x2, R28 ;  /* 0x00000002191c7825 */ /* 0x000fc800078e021c */
[----:B---3--:R-:W-:Y:S01]  /*8eb0*/  FADD.FTZ R40, R41, R40 ;  /* 0x0000002829287221 */ /* 0x008fe20000010000 */
[----:B------:R-:W-:Y:S02]  /*8ec0*/  @!P0 F2FP.F16.F32.PACK_AB R32, RZ, R35 ;  /* 0x00000023ff20823e */ /* 0x000fe400000000ff */
[----:B------:R-:W-:Y:S01]  /*8ed0*/  PRMT R34, R33, 0x7610, R34 ;  /* 0x0000761021227816 */ /* 0x000fe20000000022 */
[----:B----4-:R-:W-:Y:S01]  /*8ee0*/  FADD.FTZ R30, R43, R42 ;  /* 0x0000002a2b1e7221 */ /* 0x010fe20000010000 */
[----:B------:R-:W-:Y:S01]  /*8ef0*/  @!P0 F2FP.F16.F32.PACK_AB R25, RZ, R40 ;  /* 0x00000028ff19823e */ /* 0x000fe200000000ff */
[----:B------:R-:W-:Y:S01]  /*8f00*/  @!P0 STG.E.U16 desc[UR18][R26.64], R32 ;  /* 0x000000201a008986 */ /* 0x000fe2000c101512 */
[----:B------:R-:W-:Y:S01]  /*8f10*/  MOV R36, 0xffff ;  /* 0x0000ffff00247802 */ /* 0x000fe20000000f00 */
[----:B------:R-:W-:Y:S01]  /*8f20*/  FADD.FTZ R39, R48, R39 ;  /* 0x0000002730277221 */ /* 0x000fe20000010000 */
[----:B------:R-:W-:Y:S01]  /*8f30*/  @!P0 F2FP.F16.F32.PACK_AB R30, RZ, R30 ;  /* 0x0000001eff1e823e */ /* 0x000fe200000000ff */
[----:B------:R3:W-:Y:S01]  /*8f40*/  @!P0 STG.E.U16 desc[UR18][R28.64], R34 ;  /* 0x000000221c008986 */ /* 0x0007e2000c101512 */
[----:B0-----:R-:W-:-:S03]  /*8f50*/  FADD.FTZ R31, R51, R44 ;  /* 0x0000002c331f7221 */ /* 0x001fc60000010000 */
[----:B------:R-:W0:Y:S01]  /*8f60*/  SHFL.BFLY PT, R36, R39, 0x1, 0x101f ;  /* 0x0c301f0027247f89 */ /* 0x000e2200000e0000 */
[----:B-1----:R-:W-:Y:S01]  /*8f70*/  FADD.FTZ R33, R45, R46 ;  /* 0x0000002e2d217221 */ /* 0x002fe20000010000 */
[----:B------:R-:W-:Y:S01]  /*8f80*/  @!P0 F2FP.F16.F32.PACK_AB R31, RZ, R31 ;  /* 0x0000001fff1f823e */ /* 0x000fe200000000ff */
[----:B--2---:R-:W-:-:S03]  /*8f90*/  FADD.FTZ R50, R50, R55 ;  /* 0x0000003732327221 */ /* 0x004fc60000010000 */
[----:B------:R-:W-:Y:S02]  /*8fa0*/  @!P0 F2FP.F16.F32.PACK_AB R33, RZ, R33 ;  /* 0x00000021ff21823e */ /* 0x000fe400000000ff */
        /* <DEDUP_REMOVED lines=8> */
.L_x_1407:
[----:B01----:R-:W-:Y:S01]  /*9030*/  FADD.FTZ R30, R50, R32 ;  /* 0x00000020321e7221 */ /* 0x003fe20000010000 */
[----:B------:R-:W-:-:S04]  /*9040*/  @!P0 F2FP.F16.F32.PACK_AB R25, RZ, R36 ;  /* 0x00000024ff19823e */ /* 0x000fc800000000ff */
[----:B------:R-:W-:Y:S01]  /*9050*/  @!P0 F2FP.F16.F32.PACK_AB R30, RZ, R30 ;  /* 0x0000001eff1e823e */ /* 0x000fe200000000ff */
[----:B------:R0:W-:Y:S04]  /*9060*/  @!P0 STG.E.U16 desc[UR18][R26.64+0xb4], R25 ;  /* 0x0000b4191a008986 */ /* 0x0001e8000c101512 */
[----:B------:R0:W-:Y:S02]  /*9070*/  @!P0 STG.E.U16 desc[UR18][R28.64+0xb4], R30 ;  /* 0x0000b41e1c008986 */ /* 0x0001e4000c101512 */
.L_x_1337:
[----:B------:R-:W-:Y:S05]  /*9080*/  WARPSYNC.ALL ;  /* 0x0000000000007948 */ /* 0x000fea0003800000 */
[----:B------:R-:W-:Y:S01]  /*9090*/  IADD3 R14, R14, 0x800, RZ ;  /* 0x000008000e0e7810 */ /* 0x000fe20007ffe0ff */
[----:B------:R-:W-:Y:S03]  /*90a0*/  BAR.SYNC.DEFER_BLOCKING 0x0 ;  /* 0x0000000000007b1d */ /* 0x000fe60000010000 */
[----:B------:R-:W-:-:S13]  /*90b0*/  ISETP.GE.AND P0, PT, R14, UR20, PT ;  /* 0x000000140e007c0c */ /* 0x000fda000bf06270 */
[----:B------:R-:W-:Y:S05]  /*90c0*/  @!P0 BRA `(.L_x_1344) ;  /* 0xffffffe400108947 */ /* 0x000fea000383ffff */
[----:B------:R-:W-:Y:S05]  /*90d0*/  EXIT ;  /* 0x000000000000794d */ /* 0x000fea0003800000 */
.L_x_1340:
[----:B------:R-:W-:Y:S01]  /*90e0*/  HFMA2.MMA R31, -RZ, RZ, 0, 4.76837158203125e-07 ;  /* 0x00000008ff1f7435 */ /* 0x000fe200000001ff */
[----:B--2---:R-:W-:Y:S02]  /*90f0*/  MOV R34, R26 ;  /* 0x0000001a00227202 */ /* 0x004fe40000000f00 */
[----:B------:R-:W-:Y:S02]  /*9100*/  MOV R30, 0x101f ;  /* 0x0000101f001e7802 */ /* 0x000fe40000000f00 */
[----:B0-----:R-:W-:-:S07]  /*9110*/  MOV R25, 0xffff ;  /* 0x0000ffff00197802 */ /* 0x001fce0000000f00 */
[----:B-1-3-5:R-:W-:Y:S05]  /*9120*/  WARPSYNC.COLLECTIVE R25, `(.L_x_1345) ;  /* 0x0000000019087348 */ /* 0x02afea0003c00000 */
[----:B------:R0:W2:Y:S02]  /*9130*/  SHFL.BFLY P2, R32, R34, R31, R30 ;  /* 0x0c00001f22207389 */ /* 0x0000a4000004001e */
[----:B0123-5:R-:W-:Y:S01]  /*9140*/  ENDCOLLECTIVE ;  /* 0x000000000000791b */ /* 0x02ffe20003800000 */
.L_x_1345:
[----:B------:R-:W-:Y:S02]  /*9150*/  MOV R34, R27 ;  /* 0x0000001b00227202 */ /* 0x000fe40000000f00 */
[----:B------:R-:W-:-:S07]  /*9160*/  MOV R29, R32 ;  /* 0x00000020001d7202 */ /* 0x000fce0000000f00 */
[----:B------:R-:W-:Y:S05]  /*9170*/  WARPSYNC.COLLECTIVE R25, `(.L_x_1346) ;  /* 0x0000000019087348 */ /* 0x000fea0003c00000 */
[----:B------:R0:W1:Y:S02]  /*9180*/  SHFL.BFLY P2, R32, R34, R31, R30 ;  /* 0x0c00001f22207389 */ /* 0x000064000004001e */
[----:B01----:R-:W-:Y:S01]  /*9190*/  ENDCOLLECTIVE ;  /* 0x000000000000791b */ /* 0x003fe20003800000 */
.L_x_1346:
[----:B------:R-:W-:Y:S01]  /*91a0*/  FADD.FTZ R29, R29, R26 ;  /* 0x0000001a1d1d7221 */ /* 0x000fe20000010000 */
[----:B------:R-:W-:-:S04]  /*91b0*/  HFMA2.MMA R31, -RZ, RZ, 0, 2.384185791015625e-07 ;  /* 0x00000004ff1f7435 */ /* 0x000fc800000001ff */
[----:B------:R-:W-:Y:S02]  /*91c0*/  MOV R34, R29 ;  /* 0x0000001d00227202 */ /* 0x000fe40000000f00 */
[----:B------:R-:W-:-:S07]  /*91d0*/  MOV R28, R32 ;  /* 0x00000020001c7202 */ /* 0x000fce0000000f00 */
[----:B------:R-:W-:Y:S05]  /*91e0*/  WARPSYNC.COLLECTIVE R25, `(.L_x_1347) ;  /* 0x0000000019087348 */ /* 0x000fea0003c00000 */
[----:B------:R0:W1:Y:S02]  /*91f0*/  SHFL.BFLY P2, R32, R34, R31, R30 ;  /* 0x0c00001f22207389 */ /* 0x000064000004001e */
[----:B01----:R-:W-:Y:S01]  /*9200*/  ENDCOLLECTIVE ;  /* 0x000000000000791b */ /* 0x003fe20003800000 */
.L_x_1347:
[----:B------:R-:W-:-:S05]  /*9210*/  FADD.FTZ R28, R28, R27 ;  /* 0x0000001b1c1c7221 */ /* 0x000fca0000010000 */
[----:B------:R-:W-:Y:S02]  /*9220*/  MOV R34, R28 ;  /* 0x0000001c00227202 */ /* 0x000fe40000000f00 */
[----:B------:R-:W-:-:S07]  /*9230*/  MOV R36, R32 ;  /* 0x0000002000247202 */ /* 0x000fce0000000f00 */
[----:B------:R-:W-:Y:S05]  /*9240*/  WARPSYNC.COLLECTIVE R25, `(.L_x_1348) ;  /* 0x0000000019087348 */ /* 0x000fea0003c00000 */
[----:B------:R0:W1:Y:S02]  /*9250*/  SHFL.BFLY P2, R32, R34, R31, R30 ;  /* 0x0c00001f22207389 */ /* 0x000064000004001e */
[----:B01----:R-:W-:Y:S01]  /*9260*/  ENDCOLLECTIVE ;  /* 0x000000000000791b */ /* 0x003fe20003800000 */
.L_x_1348:
[----:B------:R-:W-:Y:S01]  /*9270*/  FADD.FTZ R36, R29, R36 ;  /* 0x000000241d247221 */ /* 0x000fe20000010000 */
[----:B------:R-:W-:-:S04]  /*9280*/  HFMA2.MMA R31, -RZ, RZ, 0, 1.1920928955078125e-07 ;  /* 0x00000002ff1f7435 */ /* 0x000fc800000001ff */
[----:B------:R-:W-:Y:S02]  /*9290*/  MOV R34, R36 ;  /* 0x0000002400227202 */ /* 0x000fe40000000f00 */
[----:B------:R-:W-:-:S07]  /*92a0*/  MOV R33, R32 ;  /* 0x0000002000217202 */ /* 0x000fce0000000f00 */
[----:B------:R-:W-:Y:S05]  /*92b0*/  WARPSYNC.COLLECTIVE R25, `(.L_x_1349) ;  /* 0x0000000019087348 */ /* 0x000fea0003c00000 */
[----:B------:R0:W1:Y:S02]  /*92c0*/  SHFL.BFLY P2, R32, R34, R31, R30 ;  /* 0x0c00001f22207389 */ /* 0x000064000004001e */
[----:B01----:R-:W-:Y:S01]  /*92d0*/  ENDCOLLECTIVE ;  /* 0x000000000000791b */ /* 0x003fe20003800000 */
.L_x_1349:
[----:B------:R-:W-:-:S05]  /*92e0*/  FADD.FTZ R33, R28, R33 ;  /* 0x000000211c217221 */ /* 0x000fca0000010000 */
[----:B------:R-:W-:Y:S02]  /*92f0*/  MOV R34, R33 ;  /* 0x0000002100227202 */ /* 0x000fe40000000f00 */
[----:B------:R-:W-:-:S07]  /*9300*/  MOV R35, R32 ;  /* 0x0000002000237202 */ /* 0x000fce0000000f00 */
[----:B------:R-:W-:Y:S05]  /*9310*/  WARPSYNC.COLLECTIVE R25, `(.L_x_1350) ;  /* 0x0000000019087348 */ /* 0x000fea0003c00000 */
[----:B------:R0:W1:Y:S02]  /*9320*/  SHFL.BFLY P2, R32, R34, R31, R30 ;  /* 0x0c00001f22207389 */ /* 0x000064000004001e */
[----:B01----:R-:W-:Y:S01]  /*9330*/  ENDCOLLECTIVE ;  /* 0x000000000000791b */ /* 0x003fe20003800000 */
.L_x_1350:
[----:B------:R-:W-:Y:S01]  /*9340*/  FADD.FTZ R35, R36, R35 ;  /* 0x0000002324237221 */ /* 0x000fe20000010000 */
[----:B------:R-:W-:-:S04]  /*9350*/  HFMA2.MMA R31, -RZ, RZ, 0, 5.9604644775390625e-08 ;  /* 0x00000001ff1f7435 */ /* 0x000fc800000001ff */
[----:B------:R-:W-:Y:S02]  /*9360*/  MOV R34, R35 ;  /* 0x0000002300227202 */ /* 0x000fe40000000f00 */
[----:B------:R-:W-:-:S07]  /*9370*/  MOV R26, R32 ;  /* 0x00000020001a7202 */ /* 0x000fce0000000f00 */
[----:B------:R-:W-:Y:S05]  /*9380*/  WARPSYNC.COLLECTIVE R25, `(.L_x_1351) ;  /* 0x0000000019087348 */ /* 0x000fea0003c00000 */
[----:B------:R0:W1:Y:S02]  /*9390*/  SHFL.BFLY P2, R32, R34, R31, R30 ;  /* 0x0c00001f22207389 */ /* 0x000064000004001e */
[----:B01----:R-:W-:Y:S01]  /*93a0*/  ENDCOLLECTIVE ;  /* 0x000000000000791b */ /* 0x003fe20003800000 */
.L_x_1351:
[----:B------:R-:W-:-:S05]  /*93b0*/  FADD.FTZ R37, R33, R26 ;  /* 0x0000001a21257221 */ /* 0x000fca0000010000 */
[----:B------:R-:W-:Y:S02]  /*93c0*/  MOV R34, R37 ;  /* 0x0000002500227202 */ /* 0x000fe40000000f00 */
[----:B------:R-:W-:-:S07]  /*93d0*/  MOV R38, R32 ;  /* 0x0000002000267202 */ /* 0x000fce0000000f00 */
[----:B------:R-:W-:Y:S05]  /*93e0*/  WARPSYNC.COLLECTIVE R25, `(.L_x_1352) ;  /* 0x0000000019087348 */ /* 0x000fea0003c00000 */
[----:B------:R0:W1:Y:S02]  /*93f0*/  SHFL.BFLY P2, R32, R34, R31, R30 ;  /* 0x0c00001f22207389 */ /* 0x000064000004001e */
[----:B01----:R-:W-:Y:S01]  /*9400*/  ENDCOLLECTIVE ;  /* 0x000000000000791b */ /* 0x003fe20003800000 */
.L_x_1352:
[----:B------:R-:W-:Y:S01]  /*9410*/  FADD.FTZ R38, R35, R38 ;  /* 0x0000002623267221 */ /* 0x000fe20000010000 */
[----:B------:R-:W-:Y:S06]  /*9420*/  BRA `(.L_x_1353) ;  /* 0xffffffec006c7947 */ /* 0x000fec000383ffff */
.L_x_1341:
[----:B------:R-:W-:Y:S01]  /*9430*/  BSSY B1, `(.L_x_1354) ;  /* 0x0000008000017945 */ /* 0x000fe20003800000 */
[----:B----4-:R-:W-:Y:S02]  /*9440*/  MOV R34, R33 ;  /* 0x0000002100227202 */ /* 0x010fe40000000f00 */
[----:B---3--:R-:W-:Y:S02]  /*9450*/  MOV R31, 0x8 ;  /* 0x00000008001f7802 */ /* 0x008fe40000000f00 */
[----:B------:R-:W-:Y:S02]  /*9460*/  MOV R30, 0x101f ;  /* 0x0000101f001e7802 */ /* 0x000fe40000000f00 */
[----:B------:R-:W-:-:S07]  /*9470*/  MOV R25, 0xffff ;  /* 0x0000ffff00197802 */ /* 0x000fce0000000f00 */
[----:B012--5:R-:W-:Y:S05]  /*9480*/  WARPSYNC.COLLECTIVE R25, `(.L_x_1355) ;  /* 0x0000000019087348 */ /* 0x027fea0003c00000 */
[----:B------:R3:W4:Y:S02]  /*9490*/  SHFL.BFLY P2, R32, R34, R31, R30 ;  /* 0x0c00001f22207389 */ /* 0x000724000004001e */
[----:B012345:R-:W-:Y:S01]  /*94a0*/  ENDCOLLECTIVE ;  /* 0x000000000000791b */ /* 0x03ffe20003800000 */
.L_x_1355:
[----:B------:R-:W-:Y:S05]  /*94b0*/  BSYNC B1 ;  /* 0x0000000000017941 */ /* 0x000fea0003800000 */
.L_x_1354:
        /* <DEDUP_REMOVED lines=8> */
.L_x_1356:
[----:B------:R-:W-:Y:S01]  /*9540*/  FADD.FTZ R36, R36, R33 ;  /* 0x0000002124247221 */ /* 0x000fe20000010000 */
[----:B------:R-:W-:-:S04]  /*9550*/  HFMA2.MMA R31, -RZ, RZ, 0, 2.384185791015625e-07 ;  /* 0x00000004ff1f7435 */ /* 0x000fc800000001ff */
[----:B------:R-:W-:Y:S02]  /*9560*/  MOV R34, R36 ;  /* 0x0000002400227202 */ /* 0x000fe40000000f00 */
[----:B------:R-:W-:-:S07]  /*9570*/  MOV R38, R32 ;  /* 0x0000002000267202 */ /* 0x000fce0000000f00 */
[----:B------:R-:W-:Y:S05]  /*9580*/  WARPSYNC.COLLECTIVE R25, `(.L_x_1357) ;  /* 0x0000000019087348 */ /* 0x000fea0003c00000 */
[----:B------:R0:W1:Y:S02]  /*9590*/  SHFL.BFLY P2, R32, R34, R31, R30 ;  /* 0x0c00001f22207389 */ /* 0x000064000004001e */
[----:B01----:R-:W-:Y:S01]  /*95a0*/  ENDCOLLECTIVE ;  /* 0x000000000000791b */ /* 0x003fe20003800000 */
.L_x_1357:
[----:B------:R-:W-:-:S05]  /*95b0*/  FADD.FTZ R38, R38, R35 ;  /* 0x0000002326267221 */ /* 0x000fca0000010000 */
[----:B------:R-:W-:Y:S02]  /*95c0*/  MOV R34, R38 ;  /* 0x0000002600227202 */ /* 0x000fe40000000f00 */
[----:B------:R-:W-:-:S07]  /*95d0*/  MOV R37, R32 ;  /* 0x0000002000257202 */ /* 0x000fce0000000f00 */
[----:B------:R-:W-:Y:S05]  /*95e0*/  WARPSYNC.COLLECTIVE R25, `(.L_x_1358) ;  /* 0x0000000019087348 */ /* 0x000fea0003c00000 */
[----:B------:R0:W1:Y:S02]  /*95f0*/  SHFL.BFLY P2, R32, R34, R31, R30 ;  /* 0x0c00001f22207389 */ /* 0x000064000004001e */
[----:B01----:R-:W-:Y:S01]  /*9600*/  ENDCOLLECTIVE ;  /* 0x000000000000791b */ /* 0x003fe20003800000 */
.L_x_1358:
[----:B------:R-:W-:Y:S01]  /*9610*/  FADD.FTZ R37, R36, R37 ;  /* 0x0000002524257221 */ /* 0x000fe20000010000 */
[----:B------:R-:W-:-:S04]  /*9620*/  HFMA2.MMA R31, -RZ, RZ, 0, 1.1920928955078125e-07 ;  /* 0x00000002ff1f7435 */ /* 0x000fc800000001ff */
[----:B------:R-:W-:Y:S02]  /*9630*/  MOV R34, R37 ;  /* 0x0000002500227202 */ /* 0x000fe40000000f00 */
[----:B------:R-:W-:-:S07]  /*9640*/  MOV R39, R32 ;  /* 0x0000002000277202 */ /* 0x000fce0000000f00 */
[----:B------:R-:W-:Y:S05]  /*9650*/  WARPSYNC.COLLECTIVE R25, `(.L_x_1359) ;  /* 0x0000000019087348 */ /* 0x000fea0003c00000 */
[----:B------:R0:W1:Y:S02]  /*9660*/  SHFL.BFLY P2, R32, R34, R31, R30 ;  /* 0x0c00001f22207389 */ /* 0x000064000004001e */
[----:B01----:R-:W-:Y:S01]  /*9670*/  ENDCOLLECTIVE ;  /* 0x000000000000791b */ /* 0x003fe20003800000 */
.L_x_1359:
[----:B------:R-:W-:-:S05]  /*9680*/  FADD.FTZ R39, R38, R39 ;  /* 0x0000002726277221 */ /* 0x000fca0000010000 */
[----:B------:R-:W-:Y:S02]  /*9690*/  MOV R34, R39 ;  /* 0x0000002700227202 */ /* 0x000fe40000000f00 */
[----:B------:R-:W-:-:S07]  /*96a0*/  MOV R40, R32 ;  /* 0x0000002000287202 */ /* 0x000fce0000000f00 */
[----:B------:R-:W-:Y:S05]  /*96b0*/  WARPSYNC.COLLECTIVE R25, `(.L_x_1360) ;  /* 0x0000000019087348 */ /* 0x000fea0003c00000 */
[----:B------:R0:W1:Y:S02]  /*96c0*/  SHFL.BFLY P2, R32, R34, R31, R30 ;  /* 0x0c00001f22207389 */ /* 0x000064000004001e */
[----:B01----:R-:W-:Y:S01]  /*96d0*/  ENDCOLLECTIVE ;  /* 0x000000000000791b */ /* 0x003fe20003800000 */
.L_x_1360:
[----:B------:R-:W-:Y:S01]  /*96e0*/  FADD.FTZ R40, R37, R40 ;  /* 0x0000002825287221 */ /* 0x000fe20000010000 */
[----:B------:R-:W-:-:S04]  /*96f0*/  HFMA2.MMA R31, -RZ, RZ, 0, 5.9604644775390625e-08 ;  /* 0x00000001ff1f7435 */ /* 0x000fc800000001ff */
[----:B------:R-:W-:Y:S02]  /*9700*/  MOV R34, R40 ;  /* 0x0000002800227202 */ /* 0x000fe40000000f00 */
[----:B------:R-:W-:-:S07]  /*9710*/  MOV R42, R32 ;  /* 0x00000020002a7202 */ /* 0x000fce0000000f00 */
[----:B------:R-:W-:Y:S05]  /*9720*/  WARPSYNC.COLLECTIVE R25, `(.L_x_1361) ;  /* 0x0000000019087348 */ /* 0x000fea0003c00000 */
[----:B------:R0:W1:Y:S02]  /*9730*/  SHFL.BFLY P2, R32, R34, R31, R30 ;  /* 0x0c00001f22207389 */ /* 0x000064000004001e */
[----:B01----:R-:W-:Y:S01]  /*9740*/  ENDCOLLECTIVE ;  /* 0x000000000000791b */ /* 0x003fe20003800000 */
.L_x_1361:
[----:B------:R-:W-:-:S05]  /*9750*/  FADD.FTZ R42, R39, R42 ;  /* 0x0000002a272a7221 */ /* 0x000fca0000010000 */
[----:B------:R-:W-:Y:S02]  /*9760*/  MOV R34, R42 ;  /* 0x0000002a00227202 */ /* 0x000fe40000000f00 */
[----:B------:R-:W-:-:S07]  /*9770*/  MOV R33, R32 ;  /* 0x0000002000217202 */ /* 0x000fce0000000f00 */
[----:B------:R-:W-:Y:S05]  /*9780*/  WARPSYNC.COLLECTIVE R25, `(.L_x_1362) ;  /* 0x0000000019087348 */ /* 0x000fea0003c00000 */
[----:B------:R0:W1:Y:S02]  /*9790*/  SHFL.BFLY P2, R32, R34, R31, R30 ;  /* 0x0c00001f22207389 */ /* 0x000064000004001e */
[----:B01----:R-:W-:Y:S01]  /*97a0*/  ENDCOLLECTIVE ;  /* 0x000000000000791b */ /* 0x003fe20003800000 */
.L_x_1362:
[----:B------:R-:W-:Y:S01]  /*97b0*/  FADD.FTZ R33, R40, R33 ;  /* 0x0000002128217221 */ /* 0x000fe20000010000 */
[----:B------:R-:W-:Y:S06]  /*97c0*/  BRA `(.L_x_1363) ;  /* 0xffffffec00287947 */ /* 0x000fec000383ffff */
.L_x_1342:
[----:B------:R-:W-:Y:S01]  /*97d0*/  BSSY B1, `(.L_x_1364) ;  /* 0x0000008000017945 */ /* 0x000fe20003800000 */
[----:B0-----:R-:W-:Y:S02]  /*97e0*/  MOV R34, R33 ;  /* 0x0000002100227202 */ /* 0x001fe40000000f00 */
[----:B------:R-:W-:Y:S02]  /*97f0*/  MOV R31, 0x8 ;  /* 0x00000008001f7802 */ /* 0x000fe40000000f00 */
[----:B--2---:R-:W-:Y:S02]  /*9800*/  MOV R30, 0x101f ;  /* 0x0000101f001e7802 */ /* 0x004fe40000000f00 */
[----:B------:R-:W-:-:S07]  /*9810*/  MOV R25, 0xffff ;  /* 0x0000ffff00197802 */ /* 0x000fce0000000f00 */
[----:B-1-345:R-:W-:Y:S05]  /*9820*/  WARPSYNC.COLLECTIVE R25, `(.L_x_1365) ;  /* 0x0000000019087348 */ /* 0x03afea0003c00000 */
[----:B------:R0:W2:Y:S02]  /*9830*/  SHFL.BFLY P2, R32, R34, R31, R30 ;  /* 0x0c00001f22207389 */ /* 0x0000a4000004001e */
[----:B012345:R-:W-:Y:S01]  /*9840*/  ENDCOLLECTIVE ;  /* 0x000000000000791b */ /* 0x03ffe20003800000 */
.L_x_1365:
[----:B------:R-:W-:Y:S05]  /*9850*/  BSYNC B1 ;  /* 0x0000000000017941 */ /* 0x000fea0003800000 */
.L_x_1364:
        /* <DEDUP_REMOVED lines=8> */
.L_x_1366:
[----:B------:R-:W-:Y:S01]  /*98e0*/  FADD.FTZ R36, R36, R33 ;  /* 0x0000002124247221 */ /* 0x000fe20000010000 */
[----:B------:R-:W-:-:S04]  /*98f0*/  HFMA2.MMA R31, -RZ, RZ, 0, 2.384185791015625e-07 ;  /* 0x00000004ff1f7435 */ /* 0x000fc800000001ff */
[----:B------:R-:W-:Y:S02]  /*9900*/  MOV R34, R36 ;  /* 0x0000002400227202 */ /* 0x000fe40000000f00 */
[----:B------:R-:W-:-:S07]  /*9910*/  MOV R38, R32 ;  /* 0x0000002000267202 */ /* 0x000fce0000000f00 */
[----:B------:R-:W-:Y:S05]  /*9920*/  WARPSYNC.COLLECTIVE R25, `(.L_x_1367) ;  /* 0x0000000019087348 */ /* 0x000fea0003c00000 */
[----:B------:R0:W1:Y:S02]  /*9930*/  SHFL.BFLY P2, R32, R34, R31, R30 ;  /* 0x0c00001f22207389 */ /* 0x000064000004001e */
[----:B01----:R-:W-:Y:S01]  /*9940*/  ENDCOLLECTIVE ;  /* 0x000000000000791b */ /* 0x003fe20003800000 */
.L_x_1367:
[----:B------:R-:W-:-:S05]  /*9950*/  FADD.FTZ R38, R38, R35 ;  /* 0x0000002326267221 */ /* 0x000fca0000010000 */
[----:B------:R-:W-:Y:S02]  /*9960*/  MOV R34, R38 ;  /* 0x0000002600227202 */ /* 0x000fe40000000f00 */
[----:B------:R-:W-:-:S07]  /*9970*/  MOV R37, R32 ;  /* 0x0000002000257202 */ /* 0x000fce0000000f00 */
[----:B------:R-:W-:Y:S05]  /*9980*/  WARPSYNC.COLLECTIVE R25, `(.L_x_1368) ;  /* 0x0000000019087348 */ /* 0x000fea0003c00000 */
[----:B------:R0:W1:Y:S02]  /*9990*/  SHFL.BFLY P2, R32, R34, R31, R30 ;  /* 0x0c00001f22207389 */ /* 0x000064000004001e */
[----:B01----:R-:W-:Y:S01]  /*99a0*/  ENDCOLLECTIVE ;  /* 0x000000000000791b */ /* 0x003fe20003800000 */
.L_x_1368:
[----:B------:R-:W-:Y:S01]  /*99b0*/  FADD.FTZ R37, R36, R37 ;  /* 0x0000002524257221 */ /* 0x000fe20000010000 */
[----:B------:R-:W-:-:S04]  /*99c0*/  HFMA2.MMA R31, -RZ, RZ, 0, 1.1920928955078125e-07 ;  /* 0x00000002ff1f7435 */ /* 0x000fc800000001ff */
[----:B------:R-:W-:Y:S02]  /*99d0*/  MOV R34, R37 ;  /* 0x0000002500227202 */ /* 0x000fe40000000f00 */
[----:B------:R-:W-:-:S07]  /*99e0*/  MOV R39, R32 ;  /* 0x0000002000277202 */ /* 0x000fce0000000f00 */
[----:B------:R-:W-:Y:S05]  /*99f0*/  WARPSYNC.COLLECTIVE R25, `(.L_x_1369) ;  /* 0x0000000019087348 */ /* 0x000fea0003c00000 */
[----:B------:R0:W1:Y:S02]  /*9a00*/  SHFL.BFLY P2, R32, R34, R31, R30 ;  /* 0x0c00001f22207389 */ /* 0x000064000004001e */
[----:B01----:R-:W-:Y:S01]  /*9a10*/  ENDCOLLECTIVE ;  /* 0x000000000000791b */ /* 0x003fe20003800000 */
.L_x_1369:
[----:B------:R-:W-:-:S05]  /*9a20*/  FADD.FTZ R39, R38, R39 ;  /* 0x0000002726277221 */ /* 0x000fca0000010000 */
[----:B------:R-:W-:Y:S02]  /*9a30*/  MOV R34, R39 ;  /* 0x0000002700227202 */ /* 0x000fe40000000f00 */
[----:B------:R-:W-:-:S07]  /*9a40*/  MOV R40, R32 ;  /* 0x0000002000287202 */ /* 0x000fce0000000f00 */
[----:B------:R-:W-:Y:S05]  /*9a50*/  WARPSYNC.COLLECTIVE R25, `(.L_x_1370) ;  /* 0x0000000019087348 */ /* 0x000fea0003c00000 */
[----:B------:R0:W1:Y:S02]  /*9a60*/  SHFL.BFLY P2, R32, R34, R31, R30 ;  /* 0x0c00001f22207389 */ /* 0x000064000004001e */
[----:B01----:R-:W-:Y:S01]  /*9a70*/  ENDCOLLECTIVE ;  /* 0x000000000000791b */ /* 0x003fe20003800000 */
.L_x_1370:
[----:B------:R-:W-:Y:S01]  /*9a80*/  FADD.FTZ R40, R37, R40 ;  /* 0x0000002825287221 */ /* 0x000fe20000010000 */
[----:B------:R-:W-:-:S04]  /*9a90*/  HFMA2.MMA R31, -RZ, RZ, 0, 5.9604644775390625e-08 ;  /* 0x00000001ff1f7435 */ /* 0x000fc800000001ff */
[----:B------:R-:W-:Y:S02]  /*9aa0*/  MOV R34, R40 ;  /* 0x0000002800227202 */ /* 0x000fe40000000f00 */
[----:B------:R-:W-:-:S07]  /*9ab0*/  MOV R42, R32 ;  /* 0x00000020002a7202 */ /* 0x000fce0000000f00 */
[----:B------:R-:W-:Y:S05]  /*9ac0*/  WARPSYNC.COLLECTIVE R25, `(.L_x_1371) ;  /* 0x0000000019087348 */ /* 0x000fea0003c00000 */
[----:B------:R0:W1:Y:S02]  /*9ad0*/  SHFL.BFLY P2, R32, R34, R31, R30 ;  /* 0x0c00001f22207389 */ /* 0x000064000004001e */
[----:B01----:R-:W-:Y:S01]  /*9ae0*/  ENDCOLLECTIVE ;  /* 0x000000000000791b */ /* 0x003fe20003800000 */
.L_x_1371:
[----:B------:R-:W-:-:S05]  /*9af0*/  FADD.FTZ R42, R39, R42 ;  /* 0x0000002a272a7221 */ /* 0x000fca0000010000 */
[----:B------:R-:W-:Y:S02]  /*9b00*/  MOV R34, R42 ;  /* 0x0000002a00227202 */ /* 0x000fe40000000f00 */
[----:B------:R-:W-:-:S07]  /*9b10*/  MOV R33, R32 ;  /* 0x0000002000217202 */ /* 0x000fce0000000f00 */
[----:B------:R-:W-:Y:S05]  /*9b20*/  WARPSYNC.COLLECTIVE R25, `(.L_x_1372) ;  /* 0x0000000019087348 */ /* 0x000fea0003c00000 */
[----:B------:R0:W1:Y:S02]  /*9b30*/  SHFL.BFLY P2, R32, R34, R31, R30 ;  /* 0x0c00001f22207389 */ /* 0x000064000004001e */
[----:B01----:R-:W-:Y:S01]  /*9b40*/  ENDCOLLECTIVE ;  /* 0x000000000000791b */ /* 0x003fe20003800000 */
.L_x_1372:
[----:B------:R-:W-:Y:S01]  /*9b50*/  FADD.FTZ R33, R40, R33 ;  /* 0x0000002128217221 */ /* 0x000fe20000010000 */
[----:B------:R-:W-:Y:S06]  /*9b60*/  BRA `(.L_x_1373) ;  /* 0xffffffe800cc7947 */ /* 0x000fec000383ffff */
.L_x_1343:
[----:B------:R-:W-:Y:S01]  /*9b70*/  HFMA2.MMA R31, -RZ, RZ, 0, 4.76837158203125e-07 ;  /* 0x00000008ff1f7435 */ /* 0x000fe200000001ff */
[----:B------:R-:W-:Y:S01]  /*9b80*/  BSSY B0, `(.L_x_1374) ;  /* 0x0000007000007945 */ /* 0x000fe20003800000 */
[----:B--2---:R-:W-:Y:S02]  /*9b90*/  MOV R34, R26 ;  /* 0x0000001a00227202 */ /* 0x004fe40000000f00 */
[----:B------:R-:W-:Y:S02]  /*9ba0*/  MOV R30, 0x101f ;  /* 0x0000101f001e7802 */ /* 0x000fe40000000f00 */
[----:B0-----:R-:W-:-:S07]  /*9bb0*/  MOV R25, 0xffff ;  /* 0x0000ffff00197802 */ /* 0x001fce0000000f00 */
[----:B-1-3-5:R-:W-:Y:S05]  /*9bc0*/  WARPSYNC.COLLECTIVE R25, `(.L_x_1375) ;  /* 0x0000000019087348 */ /* 0x02afea0003c00000 */
[----:B------:R0:W2:Y:S02]  /*9bd0*/  SHFL.BFLY P2, R32, R34, R31, R30 ;  /* 0x0c00001f22207389 */ /* 0x0000a4000004001e */
[----:B0123-5:R-:W-:Y:S01]  /*9be0*/  ENDCOLLECTIVE ;  /* 0x000000000000791b */ /* 0x02ffe20003800000 */
.L_x_1375:
[----:B------:R-:W-:Y:S05]  /*9bf0*/  BSYNC B0 ;  /* 0x0000000000007941 */ /* 0x000fea0003800000 */
.L_x_1374:
        /* <DEDUP_REMOVED lines=12> */
.L_x_1376:
        /* <DEDUP_REMOVED lines=13> */
.L_x_1377:
[----:B------:R-:W-:Y:S02]  /*9d90*/  MOV R34, R28 ;  /* 0x0000001c00227202 */ /* 0x000fe40000000f00 */
[----:B------:R-:W-:-:S07]  /*9da0*/  MOV R26, R32 ;  /* 0x00000020001a7202 */ /* 0x000fce0000000f00 */
[----:B------:R-:W-:Y:S05]  /*9db0*/  WARPSYNC.COLLECTIVE R25, `(.L_x_1378) ;  /* 0x0000000019087348 */ /* 0x000fea0003c00000 */
[----:B------:R0:W1:Y:S02]  /*9dc0*/  SHFL.BFLY P2, R32, R34, R31, R30 ;  /* 0x0c00001f22207389 */ /* 0x000064000004001e */
[----:B01----:R-:W-:Y:S01]  /*9dd0*/  ENDCOLLECTIVE ;  /* 0x000000000000791b */ /* 0x003fe20003800000 */
.L_x_1378:
        /* <DEDUP_REMOVED lines=10> */
.L_x_1379:
[----:B------:R-:W-:Y:S02]  /*9e80*/  MOV R34, R27 ;  /* 0x0000001b00227202 */ /* 0x000fe40000000f00 */
[----:B------:R-:W-:-:S07]  /*9e90*/  MOV R29, R32 ;  /* 0x00000020001d7202 */ /* 0x000fce0000000f00 */
[----:B------:R-:W-:Y:S05]  /*9ea0*/  WARPSYNC.COLLECTIVE R25, `(.L_x_1380) ;  /* 0x0000000019087348 */ /* 0x000fea0003c00000 */
[----:B------:R0:W1:Y:S02]  /*9eb0*/  SHFL.BFLY P2, R32, R34, R31, R30 ;  /* 0x0c00001f22207389 */ /* 0x000064000004001e */
[----:B01----:R-:W-:Y:S01]  /*9ec0*/  ENDCOLLECTIVE ;  /* 0x000000000000791b */ /* 0x003fe20003800000 */
.L_x_1380:
        /* <DEDUP_REMOVED lines=12> */
.L_x_1381:
[----:B------:R-:W0:Y:S01]  /*9f90*/  LDC.64 R26, c[0x0][0x218] ;  /* 0x00008600ff1a7b82 */ /* 0x000e220000000a00 */
[----:B------:R-:W-:Y:S02]  /*9fa0*/  MOV R34, R36 ;  /* 0x0000002400227202 */ /* 0x000fe40000000f00 */
[----:B------:R-:W-:-:S07]  /*9fb0*/  MOV R38, R32 ;  /* 0x0000002000267202 */ /* 0x000fce0000000f00 */
[----:B0-----:R-:W-:Y:S05]  /*9fc0*/  WARPSYNC.COLLECTIVE R25, `(.L_x_1382) ;  /* 0x0000000019087348 */ /* 0x001fea0003c00000 */
[----:B------:R1:W2:Y:S02]  /*9fd0*/  SHFL.BFLY P2, R32, R34, R31, R30 ;  /* 0x0c00001f22207389 */ /* 0x0002a4000004001e */
[----:B012---:R-:W-:Y:S01]  /*9fe0*/  ENDCOLLECTIVE ;  /* 0x000000000000791b */ /* 0x007fe20003800000 */
.L_x_1382:
        /* <DEDUP_REMOVED lines=10> */
.L_x_1383:
        /* <DEDUP_REMOVED lines=8> */
.L_x_1384:
[----:B------:R-:W-:Y:S01]  /*a110*/  FADD.FTZ R42, R42, R39 ;  /* 0x000000272a2a7221 */ /* 0x000fe20000010000 */
[----:B------:R-:W-:-:S04]  /*a120*/  HFMA2.MMA R31, -RZ, RZ, 0, 2.384185791015625e-07 ;  /* 0x00000004ff1f7435 */ /* 0x000fc800000001ff */
[----:B------:R-:W-:Y:S02]  /*a130*/  MOV R34, R42 ;  /* 0x0000002a00227202 */ /* 0x000fe40000000f00 */
[----:B------:R-:W-:-:S07]  /*a140*/  MOV R41, R32 ;  /* 0x0000002000297202 */ /* 0x000fce0000000f00 */
[----:B------:R-:W-:Y:S05]  /*a150*/  WARPSYNC.COLLECTIVE R25, `(.L_x_1385) ;  /* 0x0000000019087348 */ /* 0x000fea0003c00000 */
[----:B------:R0:W1:Y:S02]  /*a160*/  SHFL.BFLY P2, R32, R34, R31, R30 ;  /* 0x0c00001f22207389 */ /* 0x000064000004001e */
[----:B01----:R-:W-:Y:S01]  /*a170*/  ENDCOLLECTIVE ;  /* 0x000000000000791b */ /* 0x003fe20003800000 */
.L_x_1385:
[----:B------:R-:W-:-:S05]  /*a180*/  FADD.FTZ R41, R41, R40 ;  /* 0x0000002829297221 */ /* 0x000fca0000010000 */
[----:B------:R-:W-:Y:S02]  /*a190*/  MOV R34, R41 ;  /* 0x0000002900227202 */ /* 0x000fe40000000f00 */
[----:B------:R-:W-:-:S07]  /*a1a0*/  MOV R39, R32 ;  /* 0x0000002000277202 */ /* 0x000fce0000000f00 */
[----:B------:R-:W-:Y:S05]  /*a1b0*/  WARPSYNC.COLLECTIVE R25, `(.L_x_1386) ;  /* 0x0000000019087348 */ /* 0x000fea0003c00000 */
[----:B------:R0:W1:Y:S02]  /*a1c0*/  SHFL.BFLY P2, R32, R34, R31, R30 ;  /* 0x0c00001f22207389 */ /* 0x000064000004001e */
[----:B01----:R-:W-:Y:S01]  /*a1d0*/  ENDCOLLECTIVE ;  /* 0x000000000000791b */ /* 0x003fe20003800000 */
.L_x_1386:
[----:B------:R-:W-:Y:S01]  /*a1e0*/  FADD.FTZ R39, R42, R39 ;  /* 0x000000272a277221 */ /* 0x000fe20000010000 */
[----:B------:R-:W-:-:S04]  /*a1f0*/  HFMA2.MMA R31, -RZ, RZ, 0, 1.1920928955078125e-07 ;  /* 0x00000002ff1f7435 */ /* 0x000fc800000001ff */
[----:B------:R-:W-:Y:S02]  /*a200*/  MOV R34, R39 ;  /* 0x0000002700227202 */ /* 0x000fe40000000f00 */
[----:B------:R-:W-:-:S07]  /*a210*/  MOV R40, R32 ;  /* 0x0000002000287202 */ /* 0x000fce0000000f00 */
[----:B------:R-:W-:Y:S05]  /*a220*/  WARPSYNC.COLLECTIVE R25, `(.L_x_1387) ;  /* 0x0000000019087348 */ /* 0x000fea0003c00000 */
[----:B------:R0:W1:Y:S02]  /*a230*/  SHFL.BFLY P2, R32, R34, R31, R30 ;  /* 0x0c00001f22207389 */ /* 0x000064000004001e */
[----:B01----:R-:W-:Y:S01]  /*a240*/  ENDCOLLECTIVE ;  /* 0x000000000000791b */ /* 0x003fe20003800000 */
.L_x_1387:
[----:B------:R-:W-:-:S05]  /*a250*/  FADD.FTZ R40, R41, R40 ;  /* 0x0000002829287221 */ /* 0x000fca0000010000 */
[----:B------:R-:W-:Y:S02]  /*a260*/  MOV R34, R40 ;  /* 0x0000002800227202 */ /* 0x000fe40000000f00 */
[----:B------:R-:W-:-:S07]  /*a270*/  MOV R28, R32 ;  /* 0x00000020001c7202 */ /* 0x000fce0000000f00 */
[----:B------:R-:W-:Y:S05]  /*a280*/  WARPSYNC.COLLECTIVE R25, `(.L_x_1388) ;  /* 0x0000000019087348 */ /* 0x000fea0003c00000 */
[----:B------:R0:W1:Y:S02]  /*a290*/  SHFL.BFLY P2, R32, R34, R31, R30 ;  /* 0x0c00001f22207389 */ /* 0x000064000004001e */
[----:B01----:R-:W-:Y:S01]  /*a2a0*/  ENDCOLLECTIVE ;  /* 0x000000000000791b */ /* 0x003fe20003800000 */
.L_x_1388:
        /* <DEDUP_REMOVED lines=13> */
.L_x_1389:
[----:B------:R-:W-:Y:S01]  /*a380*/  FADD.FTZ R43, R40, R43 ;  /* 0x0000002b282b7221 */ /* 0x000fe20000010000 */
[----:B------:R-:W0:Y:S04]  /*a390*/  LDC.64 R28, c[0x0][0x220] ;  /* 0x00008800ff1c7b82 */ /* 0x000e280000000a00 */
[----:B------:R-:W-:Y:S02]  /*a3a0*/  MOV R34, R43 ;  /* 0x0000002b00227202 */ /* 0x000fe40000000f00 */
[----:B------:R-:W-:-:S07]  /*a3b0*/  MOV R40, R32 ;  /* 0x0000002000287202 */ /* 0x000fce0000000f00 */
[----:B0-----:R-:W-:Y:S05]  /*a3c0*/  WARPSYNC.COLLECTIVE R25, `(.L_x_1390) ;  /* 0x0000000019087348 */ /* 0x001fea0003c00000 */
[----:B------:R1:W2:Y:S02]  /*a3d0*/  SHFL.BFLY P2, R32, R34, R31, R30 ;  /* 0x0c00001f22207389 */ /* 0x0002a4000004001e */
[----:B012---:R-:W-:Y:S01]  /*a3e0*/  ENDCOLLECTIVE ;  /* 0x000000000000791b */ /* 0x007fe20003800000 */
.L_x_1390:
        /* <DEDUP_REMOVED lines=11> */
.L_x_1391:
[----:B------:R-:W-:Y:S01]  /*a4a0*/  @!P0 F2FP.F16.F32.PACK_AB R33, RZ, R36 ;  /* 0x00000024ff21823e */ /* 0x000fe200000000ff */
[----:B------:R-:W-:Y:S01]  /*a4b0*/  FADD.FTZ R42, R43, R42 ;  /* 0x0000002a2b2a7221 */ /* 0x000fe20000010000 */
[----:B------:R-:W-:Y:S02]  /*a4c0*/  MOV R34, R45 ;  /* 0x0000002d00227202 */ /* 0x000fe40000000f00 */
[----:B------:R-:W-:-:S07]  /*a4d0*/  MOV R51, R32 ;  /* 0x0000002000337202 */ /* 0x000fce0000000f00 */
[----:B------:R-:W-:Y:S05]  /*a4e0*/  WARPSYNC.COLLECTIVE R25, `(.L_x_1392) ;  /* 0x0000000019087348 */ /* 0x000fea0003c00000 */
[----:B------:R0:W1:Y:S02]  /*a4f0*/  SHFL.BFLY P2, R32, R34, R31, R30 ;  /* 0x0c00001f22207389 */ /* 0x000064000004001e */
[----:B01----:R-:W-:Y:S01]  /*a500*/  ENDCOLLECTIVE ;  /* 0x000000000000791b */ /* 0x003fe20003800000 */
.L_x_1392:
[----:B------:R-:W-:Y:S01]  /*a510*/  FADD.FTZ R51, R51, R44 ;  /* 0x0000002c33337221 */ /* 0x000fe20000010000 */
[----:B------:R-:W-:-:S04]  /*a520*/  HFMA2.MMA R31, -RZ, RZ, 0, 2.384185791015625e-07 ;  /* 0x00000004ff1f7435 */ /* 0x000fc800000001ff */
[----:B------:R-:W-:Y:S02]  /*a530*/  MOV R34, R51 ;  /* 0x0000003300227202 */ /* 0x000fe40000000f00 */
[----:B------:R-:W-:-:S07]  /*a540*/  MOV R46, R32 ;  /* 0x00000020002e7202 */ /* 0x000fce0000000f00 */
[----:B------:R-:W-:Y:S05]  /*a550*/  WARPSYNC.COLLECTIVE R25, `(.L_x_1393) ;  /* 0x0000000019087348 */ /* 0x000fea0003c00000 */
[----:B------:R0:W1:Y:S02]  /*a560*/  SHFL.BFLY P2, R32, R34, R31, R30 ;  /* 0x0c00001f22207389 */ /* 0x000064000004001e */
[----:B01----:R-:W-:Y:S01]  /*a570*/  ENDCOLLECTIVE ;  /* 0x000000000000791b */ /* 0x003fe20003800000 */
.L_x_1393:
[----:B------:R-:W-:-:S05]  /*a580*/  FADD.FTZ R46, R46, R45 ;  /* 0x0000002d2e2e7221 */ /* 0x000fca0000010000 */
[----:B------:R-:W-:Y:S02]  /*a590*/  MOV R34, R46 ;  /* 0x0000002e00227202 */ /* 0x000fe40000000f00 */
[----:B------:R-:W-:-:S07]  /*a5a0*/  MOV R44, R32 ;  /* 0x00000020002c7202 */ /* 0x000fce0000000f00 */
[----:B------:R-:W-:Y:S05]  /*a5b0*/  WARPSYNC.COLLECTIVE R25, `(.L_x_1394) ;  /* 0x0000000019087348 */ /* 0x000fea0003c00000 */
[----:B------:R0:W1:Y:S02]  /*a5c0*/  SHFL.BFLY P2, R32, R34, R31, R30 ;  /* 0x0c00001f22207389 */ /* 0x000064000004001e */
[----:B01----:R-:W-:Y:S01]  /*a5d0*/  ENDCOLLECTIVE ;  /* 0x000000000000791b */ /* 0x003fe20003800000 */
.L_x_1394:
[----:B------:R-:W-:Y:S01]  /*a5e0*/  FADD.FTZ R44, R51, R44 ;  /* 0x0000002c332c7221 */ /* 0x000fe20000010000 */
[----:B------:R-:W-:-:S04]  /*a5f0*/  HFMA2.MMA R31, -RZ, RZ, 0, 1.1920928955078125e-07 ;  /* 0x00000002ff1f7435 */ /* 0x000fc800000001ff */
[----:B------:R-:W-:Y:S02]  /*a600*/  MOV R34, R44 ;  /* 0x0000002c00227202 */ /* 0x000fe40000000f00 */
[----:B------:R-:W-:-:S07]  /*a610*/  MOV R45, R32 ;  /* 0x00000020002d7202 */ /* 0x000fce0000000f00 */
[----:B------:R-:W-:Y:S05]  /*a620*/  WARPSYNC.COLLECTIVE R25, `(.L_x_1395) ;  /* 0x0000000019087348 */ /* 0x000fea0003c00000 */
[----:B------:R0:W1:Y:S02]  /*a630*/  SHFL.BFLY P2, R32, R34, R31, R30 ;  /* 0x0c00001f22207389 */ /* 0x000064000004001e */
[----:B01----:R-:W-:Y:S01]  /*a640*/  ENDCOLLECTIVE ;  /* 0x000000000000791b */ /* 0x003fe20003800000 */
.L_x_1395:
[----:B------:R-:W-:-:S05]  /*a650*/  FADD.FTZ R45, R46, R45 ;  /* 0x0000002d2e2d7221 */ /* 0x000fca0000010000 */
[----:B------:R-:W-:Y:S02]  /*a660*/  MOV R34, R45 ;  /* 0x0000002d00227202 */ /* 0x000fe40000000f00 */
[----:B------:R-:W-:-:S07]  /*a670*/  MOV R51, R32 ;  /* 0x0000002000337202 */ /* 0x000fce0000000f00 */
[----:B------:R-:W-:Y:S05]  /*a680*/  WARPSYNC.COLLECTIVE R25, `(.L_x_1396) ;  /* 0x0000000019087348 */ /* 0x000fea0003c00000 */
[----:B------:R0:W1:Y:S02]  /*a690*/  SHFL.BFLY P2, R32, R34, R31, R30 ;  /* 0x0c00001f22207389 */ /* 0x000064000004001e */
[----:B01----:R-:W-:Y:S01]  /*a6a0*/  ENDCOLLECTIVE ;  /* 0x000000000000791b */ /* 0x003fe20003800000 */
.L_x_1396:
[----:B------:R-:W-:Y:S01]  /*a6b0*/  FADD.FTZ R51, R44, R51 ;  /* 0x000000332c337221 */ /* 0x000fe20000010000 */
[----:B------:R-:W-:-:S04]  /*a6c0*/  HFMA2.MMA R31, -RZ, RZ, 0, 5.9604644775390625e-08 ;  /* 0x00000001ff1f7435 */ /* 0x000fc800000001ff */
[----:B------:R-:W-:Y:S02]  /*a6d0*/  MOV R34, R51 ;  /* 0x0000003300227202 */ /* 0x000fe40000000f00 */
[----:B------:R-:W-:-:S07]  /*a6e0*/  MOV R46, R32 ;  /* 0x00000020002e7202 */ /* 0x000fce0000000f00 */
[----:B------:R-:W-:Y:S05]  /*a6f0*/  WARPSYNC.COLLECTIVE R25, `(.L_x_1397) ;  /* 0x0000000019087348 */ /* 0x000fea0003c00000 */
[----:B------:R0:W1:Y:S02]  /*a700*/  SHFL.BFLY P2, R32, R34, R31, R30 ;  /* 0x0c00001f22207389 */ /* 0x000064000004001e */
[----:B01----:R-:W-:Y:S01]  /*a710*/  ENDCOLLECTIVE ;  /* 0x000000000000791b */ /* 0x003fe20003800000 */
.L_x_1397:
[----:B------:R-:W-:-:S05]  /*a720*/  FADD.FTZ R45, R45, R46 ;  /* 0x0000002e2d2d7221 */ /* 0x000fca0000010000 */
[----:B------:R-:W-:Y:S02]  /*a730*/  MOV R34, R45 ;  /* 0x0000002d00227202 */ /* 0x000fe40000000f00 */
[----:B------:R-:W-:-:S07]  /*a740*/  MOV R44, R32 ;  /* 0x00000020002c7202 */ /* 0x000fce0000000f00 */
[----:B------:R-:W-:Y:S05]  /*a750*/  WARPSYNC.COLLECTIVE R25, `(.L_x_1398) ;  /* 0x0000000019087348 */ /* 0x000fea0003c00000 */
[----:B------:R0:W1:Y:S02]  /*a760*/  SHFL.BFLY P2, R32, R34, R31, R30 ;  /* 0x0c00001f22207389 */ /* 0x000064000004001e */
[----:B01----:R-:W-:Y:S01]  /*a770*/  ENDCOLLECTIVE ;  /* 0x000000000000791b */ /* 0x003fe20003800000 */
.L_x_1398:
[----:B------:R-:W-:Y:S01]  /*a780*/  HFMA2.MMA R31, -RZ, RZ, 0, 4.76837158203125e-07 ;  /* 0x00000008ff1f7435 */ /* 0x000fe200000001ff */
[----:B------:R-:W-:Y:S02]  /*a790*/  MOV R34, R48 ;  /* 0x0000003000227202 */ /* 0x000fe40000000f00 */
[----:B------:R-:W-:-:S08]  /*a7a0*/  MOV R46, R32 ;  /* 0x00000020002e7202 */ /* 0x000fd00000000f00 */
[----:B------:R-:W-:Y:S05]  /*a7b0*/  WARPSYNC.COLLECTIVE R25, `(.L_x_1399) ;  /* 0x0000000019087348 */ /* 0x000fea0003c00000 */
[----:B------:R0:W1:Y:S02]  /*a7c0*/  SHFL.BFLY P2, R32, R34, R31, R30 ;  /* 0x0c00001f22207389 */ /* 0x000064000004001e */
[----:B01----:R-:W-:Y:S01]  /*a7d0*/  ENDCOLLECTIVE ;  /* 0x000000000000791b */ /* 0x003fe20003800000 */
.L_x_1399:
[----:B------:R-:W-:Y:S02]  /*a7e0*/  MOV R34, R50 ;  /* 0x0000003200227202 */ /* 0x000fe40000000f00 */
[----:B------:R-:W-:-:S07]  /*a7f0*/  MOV R55, R32 ;  /* 0x0000002000377202 */ /* 0x000fce0000000f00 */
[----:B------:R-:W-:Y:S05]  /*a800*/  WARPSYNC.COLLECTIVE R25, `(.L_x_1400) ;  /* 0x0000000019087348 */ /* 0x000fea0003c00000 */
[----:B------:R0:W1:Y:S02]  /*a810*/  SHFL.BFLY P2, R32, R34, R31, R30 ;  /* 0x0c00001f22207389 */ /* 0x000064000004001e */
[----:B01----:R-:W-:Y:S01]  /*a820*/  ENDCOLLECTIVE ;  /* 0x000000000000791b */ /* 0x003fe20003800000 */
.L_x_1400:
[----:B------:R-:W-:Y:S01]  /*a830*/  FADD.FTZ R55, R55, R48 ;  /* 0x0000003037377221 */ /* 0x000fe20000010000 */
[----:B------:R-:W-:-:S04]  /*a840*/  HFMA2.MMA R31, -RZ, RZ, 0, 2.384185791015625e-07 ;  /* 0x00000004ff1f7435 */ /* 0x000fc800000001ff */
[----:B------:R-:W-:Y:S02]  /*a850*/  MOV R34, R55 ;  /* 0x0000003700227202 */ /* 0x000fe40000000f00 */
[----:B------:R-:W-:-:S07]  /*a860*/  MOV R57, R32 ;  /* 0x0000002000397202 */ /* 0x000fce0000000f00 */
[----:B------:R-:W-:Y:S05]  /*a870*/  WARPSYNC.COLLECTIVE R25, `(.L_x_1401) ;  /* 0x0000000019087348 */ /* 0x000fea0003c00000 */
[----:B------:R0:W1:Y:S02]  /*a880*/  SHFL.BFLY P2, R32, R34, R31, R30 ;  /* 0x0c00001f22207389 */ /* 0x000064000004001e */
[----:B01----:R-:W-:Y:S01]  /*a890*/  ENDCOLLECTIVE ;  /* 0x000000000000791b */ /* 0x003fe20003800000 */
.L_x_1401:
[----:B------:R-:W-:-:S05]  /*a8a0*/  FADD.FTZ R57, R57, R50 ;  /* 0x0000003239397221 */ /* 0x000fca0000010000 */
[----:B------:R-:W-:Y:S02]  /*a8b0*/  MOV R34, R57 ;  /* 0x0000003900227202 */ /* 0x000fe40000000f00 */
[----:B------:R-:W-:-:S07]  /*a8c0*/  MOV R48, R32 ;  /* 0x0000002000307202 */ /* 0x000fce0000000f00 */
[----:B------:R-:W-:Y:S05]  /*a8d0*/  WARPSYNC.COLLECTIVE R25, `(.L_x_1402) ;  /* 0x0000000019087348 */ /* 0x000fea0003c00000 */
[----:B------:R0:W1:Y:S02]  /*a8e0*/  SHFL.BFLY P2, R32, R34, R31, R30 ;  /* 0x0c00001f22207389 */ /* 0x000064000004001e */
[----:B01----:R-:W-:Y:S01]  /*a8f0*/  ENDCOLLECTIVE ;  /* 0x000000000000791b */ /* 0x003fe20003800000 */
.L_x_1402:
[----:B------:R-:W-:Y:S01]  /*a900*/  FADD.FTZ R48, R55, R48 ;  /* 0x0000003037307221 */ /* 0x000fe20000010000 */
[----:B------:R-:W-:-:S04]  /*a910*/  HFMA2.MMA R31, -RZ, RZ, 0, 1.1920928955078125e-07 ;  /* 0x00000002ff1f7435 */ /* 0x000fc800000001ff */
[----:B------:R-:W-:Y:S02]  /*a920*/  MOV R34, R48 ;  /* 0x0000003000227202 */ /* 0x000fe40000000f00 */
[----:B------:R-:W-:-:S07]  /*a930*/  MOV R50, R32 ;  /* 0x0000002000327202 */ /* 0x000fce0000000f00 */
[----:B------:R-:W-:Y:S05]  /*a940*/  WARPSYNC.COLLECTIVE R25, `(.L_x_1403) ;  /* 0x0000000019087348 */ /* 0x000fea0003c00000 */
[----:B------:R0:W1:Y:S02]  /*a950*/  SHFL.BFLY P2, R32, R34, R31, R30 ;  /* 0x0c00001f22207389 */ /* 0x000064000004001e */
[----:B01----:R-:W-:Y:S01]  /*a960*/  ENDCOLLECTIVE ;  /* 0x000000000000791b */ /* 0x003fe20003800000 */
.L_x_1403:
[----:B------:R-:W-:-:S05]  /*a970*/  FADD.FTZ R50, R57, R50 ;  /* 0x0000003239327221 */ /* 0x000fca0000010000 */
[----:B------:R-:W-:Y:S02]  /*a980*/  MOV R34, R50 ;  /* 0x0000003200227202 */ /* 0x000fe40000000f00 */
[----:B------:R-:W-:-:S07]  /*a990*/  MOV R39, R32 ;  /* 0x0000002000277202 */ /* 0x000fce0000000f00 */
[----:B------:R-:W-:Y:S05]  /*a9a0*/  WARPSYNC.COLLECTIVE R25, `(.L_x_1404) ;  /* 0x0000000019087348 */ /* 0x000fea0003c00000 */
[----:B------:R0:W1:Y:S02]  /*a9b0*/  SHFL.BFLY P2, R32, R34, R31, R30 ;  /* 0x0c00001f22207389 */ /* 0x000064000004001e */
[----:B01----:R-:W-:Y:S01]  /*a9c0*/  ENDCOLLECTIVE ;  /* 0x000000000000791b */ /* 0x003fe20003800000 */
.L_x_1404:
        /* <DEDUP_REMOVED lines=21> */
.L_x_1405:
        /* <DEDUP_REMOVED lines=11> */
.L_x_1406:
[----:B------:R-:W-:Y:S01]  /*abd0*/  FADD.FTZ R36, R39, R36 ;  /* 0x0000002427247221 */ /* 0x000fe20000010000 */
[----:B------:R-:W-:Y:S06]  /*abe0*/  BRA `(.L_x_1407) ;  /* 0xffffffe400107947 */ /* 0x000fec000383ffff */
.L_x_1408:
        /* <DEDUP_REMOVED lines=9> */
.L_x_2254:


//--------------------- .text._ZN13group_norm_v218gn_bwd_cuda_kernelI6__halfLi480ELi2ELi32ELi60ELi1024ELb0ELb1ELi16ELi960ELi960ELi4ELb1ELi3ELb0ELb0ELNS_15WgradSyncMethodE2ENS_16CompileConditionILi900EEEEEvPT_S6_S6_PKS5_S8_S8_S8_PKfflPfPj --------------------------
	.section	.text._ZN13group_norm_v218gn_bwd_cuda_kernelI6__halfLi480ELi2ELi32ELi60ELi1024ELb0ELb1ELi16ELi960ELi960ELi4ELb1ELi3ELb0ELb0ELNS_15WgradSyncMethodE2ENS_16CompileConditionILi900EEEEEvPT_S6_S6_PKS5_S8_S8_S8_PKfflPfPj,"ax",@progbits
	.align	128
        .global         _ZN13group_norm_v218gn_bwd_cuda_kernelI6__halfLi480ELi2ELi32ELi60ELi1024ELb0ELb1ELi16ELi960ELi960ELi4ELb1ELi3ELb0ELb0ELNS_15WgradSyncMethodE2ENS_16CompileConditionILi900EEEEEvPT_S6_S6_PKS5_S8_S8_S8_PKfflPfPj
        .type           _ZN13group_norm_v218gn_bwd_cuda_kernelI6__halfLi480ELi2ELi32ELi60ELi1024ELb0ELb1ELi16ELi960ELi960ELi4ELb1ELi3ELb0ELb0ELNS_15WgradSyncMethodE2ENS_16CompileConditionILi900EEEEEvPT_S6_S6_PKS5_S8_S8_S8_PKfflPfPj,@function
        .size           _ZN13group_norm_v218gn_bwd_cuda_kernelI6__halfLi480ELi2ELi32ELi60ELi1024ELb0ELb1ELi16ELi960ELi960ELi4ELb1ELi3ELb0ELb0ELNS_15WgradSyncMethodE2ENS_16CompileConditionILi900EEEEEvPT_S6_S6_PKS5_S8_S8_S8_PKfflPfPj,(.L_x_2255 - _ZN13group_norm_v218gn_bwd_cuda_kernelI6__halfLi480ELi2ELi32ELi60ELi1024ELb0ELb1ELi16ELi960ELi960ELi4ELb1ELi3ELb0ELb0ELNS_15WgradSyncMethodE2ENS_16CompileConditionILi900EEEEEvPT_S6_S6_PKS5_S8_S8_S8_PKfflPfPj)
        .other          _ZN13group_norm_v218gn_bwd_cuda_kernelI6__halfLi480ELi2ELi32ELi60ELi1024ELb0ELb1ELi16ELi960ELi960ELi4ELb1ELi3ELb0ELb0ELNS_15WgradSyncMethodE2ENS_16CompileConditionILi900EEEEEvPT_S6_S6_PKS5_S8_S8_S8_PKfflPfPj,@"STO_CUDA_ENTRY STV_DEFAULT"
_ZN13group_norm_v218gn_bwd_cuda_kernelI6__halfLi480ELi2ELi32ELi60ELi1024ELb0ELb1ELi16ELi960ELi960ELi4ELb1ELi3ELb0ELb0ELNS_15WgradSyncMethodE2ENS_16CompileConditionILi900EEEEEvPT_S6_S6_PKS5_S8_S8_S8_PKfflPfPj:
.text._ZN13group_norm_v218gn_bwd_cuda_kernelI6__halfLi480ELi2ELi32ELi60ELi1024ELb0ELb1ELi16ELi960ELi960ELi4ELb1ELi3ELb0ELb0ELNS_15WgradSyncMethodE2ENS_16CompileConditionILi900EEEEEvPT_S6_S6_PKS5_S8_S8_S8_PKfflPfPj:
        /* <DEDUP_REMOVED lines=31> */
.L_x_1411:
[----:B------:R-:W2:Y:S04]  /*01f0*/  LD.E.STRONG.GPU R0, desc[UR16][R2.64] ;  /* 0x0000001002007980 */ /* 0x000ea8000c10f900 */
[----:B--2---:R-:W-:Y:S01]  /*0200*/  CCTL.IVALL ;  /* 0x00000000ff00798f */ /* 0x004fe20002000000 */
[----:B------:R-:W-:Y:S05]  /*0210*/  YIELD ;  /* 0x0000000000007946 */ /* 0x000fea0003800000 */
[----:B-----5:R-:W-:-:S04]  /*0220*/  LOP3.LUT R0, R0, R5, RZ, 0x3c, !PT ;  /* 0x0000000500007212 */ /* 0x020fc800078e3cff */
[----:B------:R-:W-:-:S13]  /*0230*/  ISETP.GT.AND P0, PT, R0, -0x1, PT ;  /* 0xffffffff0000780c */ /* 0x000fda0003f04270 */
[----:B------:R-:W-:Y:S05]  /*0240*/  @P0 BRA `(.L_x_1411) ;  /* 0xfffffffc00e80947 */ /* 0x000fea000383ffff */
.L_x_1410:
[----:B------:R-:W-:Y:S05]  /*0250*/  WARPSYNC.ALL ;  /* 0x0000000000007948 */ /* 0x000fea0003800000 */
[----:B------:R-:W-:Y:S06]  /*0260*/  BAR.SYNC.DEFER_BLOCKING 0x0 ;  /* 0x0000000000007b1d */ /* 0x000fec0000010000 */
[----:B------:R-:W-:Y:S05]  /*0270*/  BRA `(.L_x_1412) ;  /* 0x0000004400747947 */ /* 0x000fea0003800000 */
.L_x_1409:
[----:B------:R-:W0:Y:S01]  /*0280*/  S2UR UR11, SR_CgaCtaId ;  /* 0x00000000000b79c3 */ /* 0x000e220000008800 */
[----:B------:R-:W-:Y:S01]  /*0290*/  UMOV UR4, 0x400 ;  /* 0x0000040000047882 */ /* 0x000fe20000000000 */
[----:B------:R-:W-:Y:S01]  /*02a0*/  UMOV UR6, URZ ;  /* 0x0000003f00067c82 */ /* 0x000fe20008000000 */
[----:B------:R-:W-:-:S04]  /*02b0*/  UIADD3 UR4, UR4, 0x3c00, URZ ;  /* 0x00003c0004047890 */ /* 0x000fc8000fffe03f */
[----:B0-----:R-:W-:-:S12]  /*02c0*/  ULEA UR11, UR11, UR4, 0x18 ;  /* 0x000000040b0b7291 */ /* 0x001fd8000f8ec03f */
.L_x_1425:
        /* <DEDUP_REMOVED lines=31> */
[----:B0-----:R-:W-:-:S04]  /*04c0*/  IADD3 R6, P1, R0, R2, RZ ;  /* 0x0000000200067210 */ /* 0x001fc80007f3e0ff */
[----:B------:R-:W-:Y:S01]  /*04d0*/  SHF.L.U32 R11, R6, 0x1, RZ ;  /* 0x00000001060b7819 */ /* 0x000fe200000006ff */
[----:B------:R-:W-:Y:S01]  /*04e0*/  IMAD.X R7, RZ, RZ, R3, P1 ;  /* 0x000000ffff077224 */ /* 0x000fe200008e0603 */
[----:B------:R-:W2:Y:S01]  /*04f0*/  LDG.E.64.CONSTANT R30, desc[UR16][R30.64] ;  /* 0x000000101e1e7981 */ /* 0x000ea2000c1e9b00 */
[----:B-1----:R-:W-:Y:S01]  /*0500*/  IMAD.WIDE R44, R44, 0x2, R4 ;  /* 0x000000022c2c7825 */ /* 0x002fe200078e0204 */
[C---:B------:R-:W-:Y:S02]  /*0510*/  IADD3 R42, P0, R11.reuse, UR12, RZ ;  /* 0x0000000c0b2a7c10 */ /* 0x040fe4000ff1e0ff */
[----:B------:R-:W-:Y:S01]  /*0520*/  SHF.L.U64.HI R10, R6, 0x1, R7 ;  /* 0x00000001060a7819 */ /* 0x000fe20000010207 */
[----:B------:R-:W-:Y:S01]  /*0530*/  STL [R1+0x90], R11 ;  /* 0x0000900b01007387 */ /* 0x000fe20000100800 */
[----:B------:R-:W-:Y:S02]  /*0540*/  IADD3 R8, P1, R11, UR14, RZ ;  /* 0x0000000e0b087c10 */ /* 0x000fe4000ff3e0ff */
[C---:B------:R-:W-:Y:S01]  /*0550*/  IADD3.X R43, R10.reuse, UR13, RZ, P0, !PT ;  /* 0x0000000d0a2b7c10 */ /* 0x040fe200087fe4ff */
[----:B------:R-:W3:Y:S01]  /*0560*/  LDG.E.64.CONSTANT R44, desc[UR16][R44.64] ;  /* 0x000000102c2c7981 */ /* 0x000ee2000c1e9b00 */
[----:B------:R-:W-:-:S02]  /*0570*/  IADD3.X R9, R10, UR15, RZ, P1, !PT ;  /* 0x0000000f0a097c10 */ /* 0x000fc40008ffe4ff */
[----:B------:R-:W-:Y:S01]  /*0580*/  IADD3 R5, R0, 0xf00, RZ ;  /* 0x00000f0000057810 */ /* 0x000fe20007ffe0ff */
[----:B------:R-:W-:Y:S04]  /*0590*/  STL [R1+0xa0], R10 ;  /* 0x0000a00a01007387 */ /* 0x000fe80000100800 */
[----:B------:R-:W4:Y:S01]  /*05a0*/  LDG.E.64.CONSTANT R42, desc[UR16][R42.64] ;  /* 0x000000102a2a7981 */ /* 0x000f22000c1e9b00 */
        /* <DEDUP_REMOVED lines=10> */
[----:B------:R-:W-:-:S03]  /*0650*/  IADD3 R5, R0, 0x1e00, RZ ;  /* 0x00001e0000057810 */ /* 0x000fc60007ffe0ff */
[----:B------:R-:W5:Y:S01]  /*0660*/  LDG.E.64.CONSTANT R40, desc[UR16][R40.64] ;  /* 0x0000001028287981 */ /* 0x000f62000c1e9b00 */
[----:B------:R-:W-:-:S03]  /*0670*/  IADD3 R5, P0, R5, R2, RZ ;  /* 0x0000000205057210 */ /* 0x000fc60007f1e0ff */
[----:B------:R0:W-:Y:S01]  /*0680*/  STL [R1+0x98], R7 ;  /* 0x0000980701007387 */ /* 0x0001e20000100800 */
[----:B------:R-:W-:-:S03]  /*0690*/  IADD3.X R4, RZ, R3, RZ, P0, !PT ;  /* 0x00000003ff047210 */ /* 0x000fc600007fe4ff */
[----:B------:R1:W-:Y:S01]  /*06a0*/  STL [R1+0x9c], R6 ;  /* 0x00009c0601007387 */ /* 0x0003e20000100800 */
[C---:B0-----:R-:W-:Y:S02]  /*06b0*/  SHF.L.U32 R7, R5.reuse, 0x1, RZ ;  /* 0x0000000105077819 */ /* 0x041fe400000006ff */
[----:B-1----:R-:W-:Y:S02]  /*06c0*/  SHF.L.U64.HI R6, R5, 0x1, R4 ;  /* 0x0000000105067819 */ /* 0x002fe40000010204 */
[C---:B------:R-:W-:Y:S02]  /*06d0*/  IADD3 R10, P0, R7.reuse, UR12, RZ ;  /* 0x0000000c070a7c10 */ /* 0x040fe4000ff1e0ff */
[----:B------:R-:W-:Y:S02]  /*06e0*/  IADD3 R34, P1, R7, UR14, RZ ;  /* 0x0000000e07227c10 */ /* 0x000fe4000ff3e0ff */
[C---:B------:R-:W-:Y:S02]  /*06f0*/  IADD3.X R11, R6.reuse, UR13, RZ, P0, !PT ;  /* 0x0000000d060b7c10 */ /* 0x040fe400087fe4ff */
[----:B------:R-:W-:-:S02]  /*0700*/  IADD3.X R35, R6, UR15, RZ, P1, !PT ;  /* 0x0000000f06237c10 */ /* 0x000fc40008ffe4ff */
[----:B------:R-:W-:Y:S02]  /*0710*/  IADD3 R5, R0, 0x2d00, RZ ;  /* 0x00002d0000057810 */ /* 0x000fe40007ffe0ff */
[----:B------:R-:W5:Y:S02]  /*0720*/  LDG.E.64.CONSTANT R10, desc[UR16][R10.64] ;  /* 0x000000100a0a7981 */ /* 0x000f64000c1e9b00 */
[----:B------:R-:W-:Y:S02]  /*0730*/  IADD3 R5, P0, R5, R2, RZ ;  /* 0x0000000205057210 */ /* 0x000fe40007f1e0ff */
[----:B------:R-:W5:Y:S02]  /*0740*/  LDG.E.64.CONSTANT R34, desc[UR16][R34.64] ;  /* 0x0000001022227981 */ /* 0x000f64000c1e9b00 */
[----:B------:R-:W-:Y:S02]  /*0750*/  IADD3.X R4, RZ, R3, RZ, P0, !PT ;  /* 0x00000003ff047210 */ /* 0x000fe400007fe4ff */
[----:B------:R0:W-:Y:S04]  /*0760*/  STL [R1+0x8c], R7 ;  /* 0x00008c0701007387 */ /* 0x0001e80000100800 */
[----:B------:R1:W-:Y:S01]  /*0770*/  STL [R1+0x94], R6 ;  /* 0x0000940601007387 */ /* 0x0003e20000100800 */
[C---:B0-----:R-:W-:Y:S01]  /*0780*/  IMAD.SHL.U32 R7, R5.reuse, 0x2, RZ ;  /* 0x0000000205077824 */ /* 0x041fe200078e00ff */
[----:B-1----:R-:W-:-:S04]  /*0790*/  SHF.L.U64.HI R6, R5, 0x1, R4 ;  /* 0x0000000105067819 */ /* 0x002fc80000010204 */
[C---:B------:R-:W-:Y:S02]  /*07a0*/  IADD3 R12, P0, R7.reuse, UR12, RZ ;  /* 0x0000000c070c7c10 */ /* 0x040fe4000ff1e0ff */
[----:B------:R-:W-:Y:S02]  /*07b0*/  IADD3 R14, P1, R7, UR14, RZ ;  /* 0x0000000e070e7c10 */ /* 0x000fe4000ff3e0ff */
[C---:B------:R-:W-:Y:S02]  /*07c0*/  IADD3.X R13, R6.reuse, UR13, RZ, P0, !PT ;  /* 0x0000000d060d7c10 */ /* 0x040fe400087fe4ff */
        /* <DEDUP_REMOVED lines=27> */
[----:B------:R-:W5:Y:S04]  /*0980*/  LDG.E.64.CONSTANT R20, desc[UR16][R20.64] ;  /* 0x0000001014147981 */ /* 0x000f68000c1e9b00 */
[----:B------:R-:W5:Y:S01]  /*0990*/  LDG.E.64.CONSTANT R22, desc[UR16][R22.64] ;  /* 0x0000001016167981 */ /* 0x000f62000c1e9b00 */
        /* <DEDUP_REMOVED lines=11> */
[----:B------:R-:W5:Y:S04]  /*0a50*/  LDG.E.64.CONSTANT R24, desc[UR16][R24.64] ;  /* 0x0000001018187981 */ /* 0x000f68000c1e9b00 */
[----:B------:R-:W5:Y:S01]  /*0a60*/  LDG.E.64.CONSTANT R32, desc[UR16][R32.64] ;  /* 0x0000001020207981 */ /* 0x000f62000c1e9b00 */
[----:B------:R-:W-:-:S05]  /*0a70*/  VIADD R5, R0, 0x6900 ;  /* 0x0000690000057836 */ /* 0x000fca0000000000 */
[----:B------:R-:W-:Y:S01]  /*0a80*/  IADD3 R5, P0, R5, R2, RZ ;  /* 0x0000000205057210 */ /* 0x000fe20007f1e0ff */
[----:B------:R-:W-:Y:S03]  /*0a90*/  STL [R1+0x6c], R7 ;  /* 0x00006c0701007387 */ /* 0x000fe60000100800 */
[----:B------:R-:W-:Y:S01]  /*0aa0*/  IADD3.X R0, RZ, R3, RZ, P0, !PT ;  /* 0x00000003ff007210 */ /* 0x000fe200007fe4ff */
[----:B------:R0:W-:Y:S03]  /*0ab0*/  STL [R1+0x70], R6 ;  /* 0x0000700601007387 */ /* 0x0001e60000100800 */
[C---:B------:R-:W-:Y:S02]  /*0ac0*/  SHF.L.U64.HI R4, R5.reuse, 0x1, R0 ;  /* 0x0000000105047819 */ /* 0x040fe40000010200 */
[----:B0-----:R-:W-:-:S04]  /*0ad0*/  SHF.L.U32 R6, R5, 0x1, RZ ;  /* 0x0000000105067819 */ /* 0x001fc800000006ff */
[C---:B------:R-:W-:Y:S02]  /*0ae0*/  IADD3 R26, P0, R6.reuse, UR12, RZ ;  /* 0x0000000c061a7c10 */ /* 0x040fe4000ff1e0ff */
[----:B------:R-:W-:Y:S01]  /*0af0*/  IADD3 R28, P1, R6, UR14, RZ ;  /* 0x0000000e061c7c10 */ /* 0x000fe2000ff3e0ff */
[----:B------:R-:W-:Y:S01]  /*0b00*/  STL [R1+0x64], R6 ;  /* 0x0000640601007387 */ /* 0x000fe20000100800 */
[C---:B------:R-:W-:Y:S02]  /*0b10*/  IADD3.X R27, R4.reuse, UR13, RZ, P0, !PT ;  /* 0x0000000d041b7c10 */ /* 0x040fe400087fe4ff */
[----:B------:R-:W-:Y:S01]  /*0b20*/  IADD3.X R29, R4, UR15, RZ, P1, !PT ;  /* 0x0000000f041d7c10 */ /* 0x000fe20008ffe4ff */
[----:B------:R0:W-:Y:S01]  /*0b30*/  STL [R1+0x68], R4 ;  /* 0x0000680401007387 */ /* 0x0001e20000100800 */
[----:B--2---:R-:W-:Y:S01]  /*0b40*/  FADD.FTZ R2, R31, UR5 ;  /* 0x000000051f027e21 */ /* 0x004fe20008010000 */
[----:B---3--:R-:W-:-:S05]  /*0b50*/  HADD2.F32 R3, -RZ, R44.H0_H0 ;  /* 0x2000002cff037230 */ /* 0x008fca0000004100 */
[----:B------:R-:W1:Y:S01]  /*0b60*/  MUFU.RSQ R2, R2 ;  /* 0x0000000200027308 */ /* 0x000e620000001400 */
[----:B----4-:R-:W-:Y:S02]  /*0b70*/  HADD2.F32 R7, -RZ, R42.H0_H0 ;  /* 0x2000002aff077230 */ /* 0x010fe40000004100 */
[--C-:B-----5:R-:W-:Y:S02]  /*0b80*/  HADD2.F32 R0, -RZ, R8.reuse.H0_H0 ;  /* 0x20000008ff007230 */ /* 0x120fe40000004100 */
[----:B------:R-:W-:Y:S02]  /*0b90*/  HADD2.F32 R5, -RZ, R8.H1_H1 ;  /* 0x30000008ff057230 */ /* 0x000fe40000004100 */
[--C-:B------:R-:W-:Y:S02]  /*0ba0*/  HADD2.F32 R51, -RZ, R40.reuse.H0_H0 ;  /* 0x20000028ff337230 */ /* 0x100fe40000004100 */
[----:B------:R-:W-:Y:S02]  /*0bb0*/  HADD2.F32 R50, -RZ, R40.H1_H1 ;  /* 0x30000028ff327230 */ /* 0x000fe40000004100 */
[----:B------:R-:W-:-:S02]  /*0bc0*/  HADD2.F32 R49, -RZ, R41.H0_H0 ;  /* 0x20000029ff317230 */ /* 0x000fc40000004100 */
[----:B------:R-:W-:Y:S02]  /*0bd0*/  HADD2.F32 R48, -RZ, R41.H1_H1 ;  /* 0x30000029ff307230 */ /* 0x000fe40000004100 */
[----:B------:R-:W-:Y:S01]  /*0be0*/  HADD2.F32 R47, -RZ, R34.H0_H0 ;  /* 0x20000022ff2f7230 */ /* 0x000fe20000004100 */
[----:B------:R-:W2:Y:S01]  /*0bf0*/  S2UR UR18, SR_CgaCtaId ;  /* 0x00000000001279c3 */ /* 0x000ea20000008800 */
[----:B------:R-:W-:Y:S02]  /*0c00*/  HADD2.F32 R31, -RZ, R42.H1_H1 ;  /* 0x3000002aff1f7230 */ /* 0x000fe40000004100 */
[----:B------:R-:W-:Y:S01]  /*0c10*/  FADD.FTZ R7, -R30, R7 ;  /* 0x000000071e077221 */ /* 0x000fe20000010100 */
[----:B0-----:R-:W-:Y:S02]  /*0c20*/  HADD2.F32 R4, -RZ, R44.H1_H1 ;  /* 0x3000002cff047230 */ /* 0x001fe40000004100 */
[----:B------:R-:W-:Y:S01]  /*0c30*/  FMUL.FTZ R8, R0, R3 ;  /* 0x0000000300087220 */ /* 0x000fe20000410000 */
[----:B------:R-:W-:-:S02]  /*0c40*/  HADD2.F32 R42, -RZ, R43.H0_H0 ;  /* 0x2000002bff2a7230 */ /* 0x000fc40000004100 */
[----:B------:R-:W-:Y:S01]  /*0c50*/  FADD.FTZ R6, -R30, R31 ;  /* 0x0000001f1e067221 */ /* 0x000fe20000010100 */
[C---:B-1----:R-:W-:Y:S01]  /*0c60*/  FMUL.FTZ R46, R2.reuse, R7 ;  /* 0x00000007022e7220 */ /* 0x042fe20000410000 */
[----:B------:R-:W-:Y:S01]  /*0c70*/  FMUL.FTZ R31, R5, R4 ;  /* 0x00000004051f7220 */ /* 0x000fe20000410000 */
[----:B------:R-:W-:Y:S02]  /*0c80*/  HADD2.F32 R7, -RZ, R9.H0_H0 ;  /* 0x20000009ff077230 */ /* 0x000fe40000004100 */
[----:B------:R-:W-:Y:S01]  /*0c90*/  FMUL.FTZ R39, R2, R6 ;  /* 0x0000000602277220 */ /* 0x000fe20000410000 */
[----:B------:R-:W-:Y:S01]  /*0ca0*/  FFMA.FTZ R8, R46, R8, RZ ;  /* 0x000000082e087223 */ /* 0x000fe200000100ff */
[----:B------:R-:W-:Y:S02]  /*0cb0*/  HADD2.F32 R6, -RZ, R45.H0_H0 ;  /* 0x2000002dff067230 */ /* 0x000fe40000004100 */
[----:B------:R-:W-:Y:S01]  /*0cc0*/  FADD.FTZ R42, -R30, R42 ;  /* 0x0000002a1e2a7221 */ /* 0x000fe20000010100 */
[----:B------:R-:W-:Y:S01]  /*0cd0*/  HADD2.F32 R43, -RZ, R43.H1_H1 ;  /* 0x3000002bff2b7230 */ /* 0x000fe20000004100 */
[----:B------:R-:W-:Y:S01]  /*0ce0*/  STL [R1+0x3c], R46 ;  /* 0x00003c2e01007387 */ /* 0x000fe20000100800 */
[----:B------:R-:W-:Y:S01]  /*0cf0*/  FFMA.FTZ R31, R39, R31, R8 ;  /* 0x0000001f271f7223 */ /* 0x000fe20000010008 */
[----:B------:R-:W-:-:S02]  /*0d00*/  HADD2.F32 R8, -RZ, R45.H1_H1 ;  /* 0x3000002dff087230 */ /* 0x000fc40000004100 */
[----:B------:R-:W-:Y:S01]  /*0d10*/  FMUL.FTZ R44, R2, R42 ;  /* 0x0000002a022c7220 */ /* 0x000fe20000410000 */
[----:B------:R0:W-:Y:S01]  /*0d20*/  STL [R1+0x38], R39 ;  /* 0x0000382701007387 */ /* 0x0001e20000100800 */
[----:B------:R-:W-:Y:S02]  /*0d30*/  HADD2.F32 R9, -RZ, R9.H1_H1 ;  /* 0x30000009ff097230 */ /* 0x000fe40000004100 */
[----:B------:R-:W-:Y:S01]  /*0d40*/  FADD.FTZ R43, -R30, R43 ;  /* 0x0000002b1e2b7221 */ /* 0x000fe20000010100 */
[----:B------:R-:W-:Y:S01]  /*0d50*/  HADD2.F32 R42, -RZ, R36.H0_H0 ;  /* 0x20000024ff2a7230 */ /* 0x000fe20000004100 */
[----:B------:R-:W-:Y:S01]  /*0d60*/  UMOV UR15, 0x400 ;  /* 0x00000400000f7882 */ /* 0x000fe20000000000 */
[----:B------:R-:W3:Y:S04]  /*0d70*/  LDG.E.64.CONSTANT R26, desc[UR16][R26.64] ;  /* 0x000000101a1a7981 */ /* 0x000ee8000c1e9b00 */
[----:B------:R-:W4:Y:S01]  /*0d80*/  LDG.E.64.CONSTANT R28, desc[UR16][R28.64] ;  /* 0x000000101c1c7981 */ /* 0x000f22000c1e9b00 */
[----:B0-----:R-:W-:Y:S01]  /*0d90*/  FMUL.FTZ R39, R7, R6 ;  /* 0x0000000607277220 */ /* 0x001fe20000410000 */
[----:B------:R-:W-:-:S03]  /*0da0*/  FMUL.FTZ R43, R2, R43 ;  /* 0x0000002b022b7220 */ /* 0x000fc60000410000 */
[----:B------:R-:W-:Y:S01]  /*0db0*/  FFMA.FTZ R31, R44, R39, R31 ;  /* 0x000000272c1f7223 */ /* 0x000fe2000001001f */
[----:B------:R-:W-:Y:S01]  /*0dc0*/  FMUL.FTZ R39, R9, R8 ;  /* 0x0000000809277220 */ /* 0x000fe20000410000 */
[----:B------:R-:W-:-:S03]  /*0dd0*/  FADD.FTZ R42, -R30, R42 ;  /* 0x0000002a1e2a7221 */ /* 0x000fc60000010100 */
[----:B------:R-:W-:Y:S01]  /*0de0*/  FFMA.FTZ R31, R43, R39, R31 ;  /* 0x000000272b1f7223 */ /* 0x000fe2000001001f */
[----:B------:R-:W-:Y:S02]  /*0df0*/  HADD2.F32 R39, -RZ, R36.H1_H1 ;  /* 0x30000024ff277230 */ /* 0x000fe40000004100 */
[----:B------:R-:W-:Y:S01]  /*0e00*/  FMUL.FTZ R36, R3, R51 ;  /* 0x0000003303247220 */ /* 0x000fe20000410000 */
[----:B------:R-:W-:Y:S02]  /*0e10*/  FMUL.FTZ R42, R2, R42 ;  /* 0x0000002a022a7220 */ /* 0x000fe40000410000 */
[----:B------:R-:W-:Y:S02]  /*0e20*/  FADD.FTZ R39, -R30, R39 ;  /* 0x000000271e277221 */ /* 0x000fe40000010100 */
[----:B------:R-:W-:Y:S01]  /*0e30*/  FFMA.FTZ R31, R42, R36, R31 ;  /* 0x000000242a1f7223 */ /* 0x000fe2000001001f */
[----:B------:R-:W-:Y:S02]  /*0e40*/  HADD2.F32 R40, -RZ, R37.H0_H0 ;  /* 0x20000025ff287230 */ /* 0x000fe40000004100 */
[----:B------:R-:W-:Y:S01]  /*0e50*/  FMUL.FTZ R36, R4, R50 ;  /* 0x0000003204247220 */ /* 0x000fe20000410000 */
[----:B------:R-:W-:Y:S01]  /*0e60*/  FMUL.FTZ R39, R2, R39 ;  /* 0x0000002702277220 */ /* 0x000fe20000410000 */
[----:B------:R-:W-:Y:S04]  /*0e70*/  STL [R1+0x2c], R44 ;  /* 0x00002c2c01007387 */ /* 0x000fe80000100800 */
[----:B------:R-:W-:Y:S01]  /*0e80*/  STL [R1+0x28], R43 ;  /* 0x0000282b01007387 */ /* 0x000fe20000100800 */
[----:B------:R-:W-:Y:S01]  /*0e90*/  FFMA.FTZ R31, R39, R36, R31 ;  /* 0x00000024271f7223 */ /* 0x000fe2000001001f */
[----:B------:R-:W-:-:S02]  /*0ea0*/  FADD.FTZ R40, -R30, R40 ;  /* 0x000000281e287221 */ /* 0x000fc40000010100 */
[----:B------:R-:W-:Y:S04]  /*0eb0*/  STL [R1+0x60], R42 ;  /* 0x0000602a01007387 */ /* 0x000fe80000100800 */
[----:B------:R0:W-:Y:S01]  /*0ec0*/  STL [R1+0x5c], R39 ;  /* 0x00005c2701007387 */ /* 0x0001e20000100800 */
[----:B------:R-:W-:Y:S01]  /*0ed0*/  FMUL.FTZ R36, R6, R49 ;  /* 0x0000003106247220 */ /* 0x000fe20000410000 */
[----:B------:R-:W-:Y:S01]  /*0ee0*/  FMUL.FTZ R40, R2, R40 ;  /* 0x0000002802287220 */ /* 0x000fe20000410000 */
[----:B0-----:R-:W-:-:S03]  /*0ef0*/  HADD2.F32 R39, -RZ, R37.H1_H1 ;  /* 0x30000025ff277230 */ /* 0x001fc60000004100 */
[----:B------:R-:W-:Y:S02]  /*0f00*/  FFMA.FTZ R31, R40, R36, R31 ;  /* 0x00000024281f7223 */ /* 0x000fe4000001001f */
[----:B------:R-:W-:Y:S01]  /*0f10*/  FADD.FTZ R39, -R30, R39 ;  /* 0x000000271e277221 */ /* 0x000fe20000010100 */
[----:B------:R-:W-:Y:S01]  /*0f20*/  FMUL.FTZ R36, R8, R48 ;  /* 0x0000003008247220 */ /* 0x000fe20000410000 */
[----:B------:R-:W-:Y:S02]  /*0f30*/  HADD2.F32 R37, -RZ, R10.H0_H0 ;  /* 0x2000000aff257230 */ /* 0x000fe40000004100 */
[----:B------:R-:W-:-:S04]  /*0f40*/  FMUL.FTZ R39, R2, R39 ;  /* 0x0000002702277220 */ /* 0x000fc80000410000 */
[----:B------:R-:W-:Y:S01]  /*0f50*/  FFMA.FTZ R31, R39, R36, R31 ;  /* 0x00000024271f7223 */ /* 0x000fe2000001001f */
[----:B------:R-:W-:Y:S02]  /*0f60*/  HADD2.F32 R36, -RZ, R10.H1_H1 ;  /* 0x3000000aff247230 */ /* 0x000fe40000004100 */
[----:B------:R-:W-:Y:S01]  /*0f70*/  FADD.FTZ R37, -R30, R37 ;  /* 0x000000251e257221 */ /* 0x000fe20000010100 */
[----:B------:R-:W-:Y:S02]  /*0f80*/  HADD2.F32 R46, -RZ, R34.H1_H1 ;  /* 0x30000022ff2e7230 */ /* 0x000fe40000004100 */
[----:B------:R-:W-:Y:S01]  /*0f90*/  FMUL.FTZ R10, R3, R47 ;  /* 0x0000002f030a7220 */ /* 0x000fe20000410000 */
[----:B------:R-:W-:Y:S01]  /*0fa0*/  FMUL.FTZ R37, R2, R37 ;  /* 0x0000002502257220 */ /* 0x000fe20000410000 */
[----:B------:R-:W-:Y:S01]  /*0fb0*/  FADD.FTZ R34, -R30, R36 ;  /* 0x000000241e227221 */ /* 0x000fe20000010100 */
[----:B------:R-:W-:Y:S02]  /*0fc0*/  HADD2.F32 R36, -RZ, R11.H0_H0 ;  /* 0x2000000bff247230 */ /* 0x000fe40000004100 */
[----:B------:R-:W-:Y:S01]  /*0fd0*/  FFMA.FTZ R31, R37, R10, R31 ;  /* 0x0000000a251f7223 */ /* 0x000fe2000001001f */
[----:B------:R-:W-:Y:S01]  /*0fe0*/  FMUL.FTZ R34, R2, R34 ;  /* 0x0000002202227220 */ /* 0x000fe20000410000 */
[----:B------:R-:W-:Y:S01]  /*0ff0*/  FMUL.FTZ R10, R4, R46 ;  /* 0x0000002e040a7220 */ /* 0x000fe20000410000 */
[----:B------:R-:W-:Y:S01]  /*1000*/  STL [R1+0x58], R40 ;  /* 0x0000582801007387 */ /* 0x000fe20000100800 */
[----:B------:R-:W-:-:S02]  /*1010*/  HADD2.F32 R45, -RZ, R35.H0_H0 ;  /* 0x20000023ff2d7230 */ /* 0x000fc40000004100 */
[----:B------:R-:W-:Y:S01]  /*1020*/  FADD.FTZ R36, -R30, R36 ;  /* 0x000000241e247221 */ /* 0x000fe20000010100 */
[----:B------:R-:W-:Y:S01]  /*1030*/  STL [R1+0x54], R39 ;  /* 0x0000542701007387 */ /* 0x000fe20000100800 */
[----:B------:R-:W-:-:S03]  /*1040*/  FFMA.FTZ R31, R34, R10, R31 ;  /* 0x0000000a221f7223 */ /* 0x000fc6000001001f */
[----:B------:R-:W-:Y:S01]  /*1050*/  STL [R1+0x50], R37 ;  /* 0x0000502501007387 */ /* 0x000fe20000100800 */
[----:B------:R-:W-:Y:S01]  /*1060*/  FMUL.FTZ R10, R6, R45 ;  /* 0x0000002d060a7220 */ /* 0x000fe20000410000 */
[----:B------:R-:W-:Y:S02]  /*1070*/  FMUL.FTZ R36, R2, R36 ;  /* 0x0000002402247220 */ /* 0x000fe40000410000 */
[----:B------:R0:W-:Y:S01]  /*1080*/  STL [R1+0x4c], R34 ;  /* 0x00004c2201007387 */ /* 0x0001e20000100800 */
[----:B------:R-:W-:Y:S02]  /*1090*/  HADD2.F32 R44, -RZ, R35.H1_H1 ;  /* 0x30000023ff2c7230 */ /* 0x000fe40000004100 */
[----:B------:R-:W-:Y:S01]  /*10a0*/  FFMA.FTZ R31, R36, R10, R31 ;  /* 0x0000000a241f7223 */ /* 0x000fe2000001001f */
[----:B------:R-:W-:Y:S02]  /*10b0*/  HADD2.F32 R10, -RZ, R12.H0_H0 ;  /* 0x2000000cff0a7230 */ /* 0x000fe40000004100 */
[----:B0-----:R-:W-:-:S02]  /*10c0*/  HADD2.F32 R34, -RZ, R11.H1_H1 ;  /* 0x3000000bff227230 */ /* 0x001fc40000004100 */
[----:B------:R-:W-:-:S03]  /*10d0*/  FMUL.FTZ R11, R8, R44 ;  /* 0x0000002c080b7220 */ /* 0x000fc60000410000 */
[C---:B------:R-:W-:Y:S01]  /*10e0*/  FADD.FTZ R34, -R30.reuse, R34 ;  /* 0x000000221e227221 */ /* 0x040fe20000010100 */
[----:B------:R-:W-:Y:S02]  /*10f0*/  HADD2.F32 R37, -RZ, R14.H0_H0 ;  /* 0x2000000eff257230 */ /* 0x000fe40000004100 */
[----:B------:R-:W-:Y:S01]  /*1100*/  FADD.FTZ R10, -R30, R10 ;  /* 0x0000000a1e0a7221 */ /* 0x000fe20000010100 */
[----:B------:R-:W-:Y:S01]  /*1110*/  FMUL.FTZ R34, R2, R34 ;  /* 0x0000002202227220 */ /* 0x000fe20000410000 */
[----:B------:R-:W-:Y:S03]  /*1120*/  STL [R1+0x48], R36 ;  /* 0x0000482401007387 */ /* 0x000fe60000100800 */
[----:B------:R-:W-:Y:S01]  /*1130*/  FFMA.FTZ R31, R34, R11, R31 ;  /* 0x0000000b221f7223 */ /* 0x000fe2000001001f */
[----:B------:R0:W-:Y:S01]  /*1140*/  STL [R1+0x44], R34 ;  /* 0x0000442201007387 */ /* 0x0001e20000100800 */
[----:B------:R-:W-:-:S02]  /*1150*/  HADD2.F32 R11, -RZ, R12.H1_H1 ;  /* 0x3000000cff0b7230 */ /* 0x000fc40000004100 */
[----:B------:R-:W-:-:S03]  /*1160*/  FMUL.FTZ R12, R3, R37 ;  /* 0x00000025030c7220 */ /* 0x000fc60000410000 */
[----:B------:R-:W-:Y:S01]  /*1170*/  FADD.FTZ R11, -R30, R11 ;  /* 0x0000000b1e0b7221 */ /* 0x000fe20000010100 */
[----:B0-----:R-:W-:Y:S01]  /*1180*/  FMUL.FTZ R34, R2, R10 ;  /* 0x0000000a02227220 */ /* 0x001fe20000410000 */
[----:B------:R-:W-:-:S03]  /*1190*/  HADD2.F32 R10, -RZ, R14.H1_H1 ;  /* 0x3000000eff0a7230 */ /* 0x000fc60000004100 */
[----:B------:R-:W-:Y:S01]  /*11a0*/  FFMA.FTZ R31, R34, R12, R31 ;  /* 0x0000000c221f7223 */ /* 0x000fe2000001001f */
[----:B------:R-:W-:Y:S01]  /*11b0*/  HADD2.F32 R12, -RZ, R13.H0_H0 ;  /* 0x2000000dff0c7230 */ /* 0x000fe20000004100 */
[----:B------:R0:W-:Y:S01]  /*11c0*/  STL [R1+0x40], R34 ;  /* 0x0000402201007387 */ /* 0x0001e20000100800 */
[----:B------:R-:W-:-:S03]  /*11d0*/  FMUL.FTZ R14, R4, R10 ;  /* 0x0000000a040e7220 */ /* 0x000fc60000410000 */
[----:B------:R-:W-:Y:S01]  /*11e0*/  FADD.FTZ R12, -R30, R12 ;  /* 0x0000000c1e0c7221 */ /* 0x000fe20000010100 */
[----:B------:R-:W-:Y:S02]  /*11f0*/  HADD2.F32 R13, -RZ, R13.H1_H1 ;  /* 0x3000000dff0d7230 */ /* 0x000fe40000004100 */
[----:B0-----:R-:W-:Y:S01]  /*1200*/  FMUL.FTZ R34, R2, R11 ;  /* 0x0000000b02227220 */ /* 0x001fe20000410000 */
[----:B------:R-:W-:-:S03]  /*1210*/  HADD2.F32 R11, -RZ, R15.H0_H0 ;  /* 0x2000000fff0b7230 */ /* 0x000fc60000004100 */
[----:B------:R-:W-:Y:S01]  /*1220*/  FFMA.FTZ R31, R34, R14, R31 ;  /* 0x0000000e221f7223 */ /* 0x000fe2000001001f */
[----:B------:R0:W-:Y:S01]  /*1230*/  STL [R1+0x34], R34 ;  /* 0x0000342201007387 */ /* 0x0001e20000100800 */
[----:B------:R-:W-:Y:S01]  /*1240*/  FMUL.FTZ R14, R6, R11 ;  /* 0x0000000b060e7220 */ /* 0x000fe20000410000 */
        /* <DEDUP_REMOVED lines=8> */
[----:B0-----:R-:W-:Y:S01]  /*12d0*/  FMUL.FTZ R34, R2, R13 ;  /* 0x0000000d02227220 */ /* 0x001fe20000410000 */
[----:B------:R-:W-:-:S03]  /*12e0*/  HADD2.F32 R13, -RZ, R18.H0_H0 ;  /* 0x20000012ff0d7230 */ /* 0x000fc60000004100 */
[----:B------:R-:W-:Y:S01]  /*12f0*/  FFMA.FTZ R31, R34, R15, R31 ;  /* 0x0000000f221f7223 */ /* 0x000fe2000001001f */
[----:B------:R0:W-:Y:S01]  /*1300*/  STL [R1+0x24], R34 ;  /* 0x0000242201007387 */ /* 0x0001e20000100800 */
[----:B------:R-:W-:Y:S02]  /*1310*/  HADD2.F32 R15, -RZ, R16.H1_H1 ;  /* 0x30000010ff0f7230 */ /* 0x000fe40000004100 */
[----:B------:R-:W-:-:S03]  /*1320*/  FMUL.FTZ R16, R3, R13 ;  /* 0x0000000d03107220 */ /* 0x000fc60000410000 */
[----:B------:R-:W-:Y:S01]  /*1330*/  FADD.FTZ R15, -R30, R15 ;  /* 0x0000000f1e0f7221 */ /* 0x000fe20000010100 */
[----:B0-----:R-:W-:Y:S01]  /*1340*/  FMUL.FTZ R34, R2, R14 ;  /* 0x0000000e02227220 */ /* 0x001fe20000410000 */
[----:B------:R-:W-:-:S03]  /*1350*/  HADD2.F32 R14, -RZ, R18.H1_H1 ;  /* 0x30000012ff0e7230 */ /* 0x000fc60000004100 */
[----:B------:R-:W-:Y:S01]  /*1360*/  FFMA.FTZ R18, R34, R16, R31 ;  /* 0x0000001022127223 */ /* 0x000fe2000001001f */
[--C-:B------:R-:W-:Y:S01]  /*1370*/  HADD2.F32 R31, -RZ, R17.reuse.H0_H0 ;  /* 0x20000011ff1f7230 */ /* 0x100fe20000004100 */
[----:B------:R0:W-:Y:S01]  /*1380*/  STL [R1+0x20], R34 ;  /* 0x0000202201007387 */ /* 0x0001e20000100800 */
[----:B------:R-:W-:Y:S01]  /*1390*/  FMUL.FTZ R16, R4, R14 ;  /* 0x0000000e04107220 */ /* 0x000fe20000410000 */
[----:B------:R-:W-:Y:S02]  /*13a0*/  HADD2.F32 R17, -RZ, R17.H1_H1 ;  /* 0x30000011ff117230 */ /* 0x000fe40000004100 */
[----:B------:R-:W-:Y:S01]  /*13b0*/  FADD.FTZ R31, -R30, R31 ;  /* 0x0000001f1e1f7221 */ /* 0x000fe20000010100 */
[----:B0-----:R-:W-:Y:S01]  /*13c0*/  FMUL.FTZ R34, R2, R15 ;  /* 0x0000000f02227220 */ /* 0x001fe20000410000 */
[--C-:B------:R-:W-:Y:S02]  /*13d0*/  HADD2.F32 R15, -RZ, R19.reuse.H0_H0 ;  /* 0x20000013ff0f7230 */ /* 0x100fe40000004100 */
[----:B------:R-:W-:Y:S01]  /*13e0*/  FADD.FTZ R17, -R30, R17 ;  /* 0x000000111e117221 */ /* 0x000fe20000010100 */
[----:B------:R-:W-:Y:S01]  /*13f0*/  FFMA.FTZ R18, R34, R16, R18 ;  /* 0x0000001022127223 */ /* 0x000fe20000010012 */
[----:B------:R0:W-:Y:S01]  /*1400*/  STL [R1+0x1c], R34 ;  /* 0x00001c2201007387 */ /* 0x0001e20000100800 */
[----:B------:R-:W-:-:S02]  /*1410*/  HADD2.F32 R16, -RZ, R19.H1_H1 ;  /* 0x30000013ff107230 */ /* 0x000fc40000004100 */
[----:B------:R-:W-:Y:S01]  /*1420*/  FMUL.FTZ R19, R6, R15 ;  /* 0x0000000f06137220 */ /* 0x000fe20000410000 */
[C---:B------:R-:W-:Y:S01]  /*1430*/  FMUL.FTZ R17, R2.reuse, R17 ;  /* 0x0000001102117220 */ /* 0x040fe20000410000 */
[----:B0-----:R-:W-:-:S04]  /*1440*/  FMUL.FTZ R34, R2, R31 ;  /* 0x0000001f02227220 */ /* 0x001fc80000410000 */
[----:B------:R-:W-:Y:S01]  /*1450*/  FFMA.FTZ R19, R34, R19, R18 ;  /* 0x0000001322137223 */ /* 0x000fe20000010012 */
[----:B------:R0:W-:Y:S01]  /*1460*/  STL [R1+0x10], R34 ;  /* 0x0000102201007387 */ /* 0x0001e20000100800 */
[----:B------:R-:W-:-:S03]  /*1470*/  HADD2.F32 R18, -RZ, R20.H0_H0 ;  /* 0x20000014ff127230 */ /* 0x000fc60000004100 */
[----:B------:R1:W-:Y:S01]  /*1480*/  STL [R1+0xc], R17 ;  /* 0x00000c1101007387 */ /* 0x0003e20000100800 */
[----:B0-----:R-:W-:Y:S01]  /*1490*/  FMUL.FTZ R34, R8, R16 ;  /* 0x0000001008227220 */ /* 0x001fe20000410000 */
[----:B------:R-:W-:-:S03]  /*14a0*/  SHF.L.U32 R35, R53, 0x1, RZ ;  /* 0x0000000135237819 */ /* 0x000fc600000006ff */
[----:B------:R-:W-:Y:S01]  /*14b0*/  FFMA.FTZ R34, R17, R34, R19 ;  /* 0x0000002211227223 */ /* 0x000fe20000010013 */
[----:B-1----:R-:W-:Y:S02]  /*14c0*/  HADD2.F32 R17, -RZ, R22.H0_H0 ;  /* 0x20000016ff117230 */ /* 0x002fe40000004100 */
[----:B------:R-:W-:Y:S01]  /*14d0*/  FADD.FTZ R19, -R30, R18 ;  /* 0x000000121e137221 */ /* 0x000fe20000010100 */
[----:B--2---:R-:W-:Y:S01]  /*14e0*/  ULEA UR5, UR18, UR15, 0x18 ;  /* 0x0000000f12057291 */ /* 0x004fe2000f8ec03f */
[----:B------:R-:W-:Y:S02]  /*14f0*/  LOP3.LUT R35, R35, 0x18, RZ, 0xc0, !PT ;  /* 0x0000001823237812 */ /* 0x000fe400078ec0ff */
[----:B------:R-:W-:Y:S01]  /*1500*/  FMUL.FTZ R36, R2, R19 ;  /* 0x0000001302247220 */ /* 0x000fe20000410000 */
[----:B------:R-:W-:Y:S01]  /*1510*/  FMUL.FTZ R18, R3, R17 ;  /* 0x0000001103127220 */ /* 0x000fe20000410000 */
[----:B------:R-:W-:Y:S01]  /*1520*/  HADD2.F32 R40, -RZ, R20.H1_H1 ;  /* 0x30000014ff287230 */ /* 0x000fe20000004100 */
[----:B------:R-:W-:-:S02]  /*1530*/  LEA R19, R53, UR5, 0x5 ;  /* 0x0000000535137c11 */ /* 0x000fc4000f8e28ff */
[----:B------:R0:W-:Y:S01]  /*1540*/  STL [R1+0x4], R36 ;  /* 0x0000042401007387 */ /* 0x0001e20000100800 */
[----:B------:R-:W-:Y:S01]  /*1550*/  FFMA.FTZ R34, R36, R18, R34 ;  /* 0x0000001224227223 */ /* 0x000fe20000010022 */
[----:B------:R-:W-:Y:S01]  /*1560*/  HADD2.F32 R18, -RZ, R22.H1_H1 ;  /* 0x30000016ff127230 */ /* 0x000fe20000004100 */
[C---:B------:R-:W-:Y:S02]  /*1570*/  LOP3.LUT R39, R35.reuse, 0x10, RZ, 0x3c, !PT ;  /* 0x0000001023277812 */ /* 0x040fe400078e3cff */
[----:B0-----:R-:W-:-:S04]  /*1580*/  LOP3.LUT R36, R35, 0x8, RZ, 0x3c, !PT ;  /* 0x0000000823247812 */ /* 0x001fc800078e3cff */
[C---:B------:R-:W-:Y:S01]  /*1590*/  IADD3 R22, R19.reuse, R36, RZ ;  /* 0x0000002413167210 */ /* 0x040fe20007ffe0ff */
[----:B------:R-:W-:Y:S01]  /*15a0*/  FADD.FTZ R36, -R30, R40 ;  /* 0x000000281e247221 */ /* 0x000fe20000010100 */
[----:B------:R-:W-:-:S03]  /*15b0*/  IADD3 R39, R19, R39, RZ ;  /* 0x0000002713277210 */ /* 0x000fc60007ffe0ff */
[----:B------:R0:W-:Y:S01]  /*15c0*/  STL [R1+0x18], R22 ;  /* 0x0000181601007387 */ /* 0x0001e20000100800 */
[----:B------:R-:W-:-:S03]  /*15d0*/  FMUL.FTZ R36, R2, R36 ;  /* 0x0000002402247220 */ /* 0x000fc60000410000 */
[----:B------:R-:W-:Y:S01]  /*15e0*/  STL [R1+0x14], R39 ;  /* 0x0000142701007387 */ /* 0x000fe20000100800 */
[----:B0-----:R-:W-:-:S03]  /*15f0*/  FMUL.FTZ R22, R4, R18 ;  /* 0x0000001204167220 */ /* 0x001fc60000410000 */
[----:B------:R0:W-:Y:S01]  /*1600*/  STL [R1], R36 ;  /* 0x0000002401007387 */ /* 0x0001e20000100800 */
[----:B------:R-:W-:Y:S01]  /*1610*/  FFMA.FTZ R22, R36, R22, R34 ;  /* 0x0000001624167223 */ /* 0x000fe20000010022 */
[----:B0-----:R-:W-:-:S04]  /*1620*/  FFMA.FTZ R36, R0, R3, RZ ;  /* 0x0000000300247223 */ /* 0x001fc800000100ff */
[----:B------:R-:W-:-:S04]  /*1630*/  FFMA.FTZ R36, R5, R4, R36 ;  /* 0x0000000405247223 */ /* 0x000fc80000010024 */
[----:B------:R-:W-:Y:S01]  /*1640*/  FFMA.FTZ R36, R7, R6, R36 ;  /* 0x0000000607247223 */ /* 0x000fe20000010024 */
[----:B------:R-:W-:-:S03]  /*1650*/  LOP3.LUT R20, R35, 0x18, RZ, 0x3c, !PT ;  /* 0x0000001823147812 */ /* 0x000fc600078e3cff */
[----:B------:R-:W-:Y:S01]  /*1660*/  FFMA.FTZ R36, R9, R8, R36 ;  /* 0x0000000809247223 */ /* 0x000fe20000010024 */
[----:B------:R-:W-:-:S03]  /*1670*/  IADD3 R20, R19, R20, RZ ;  /* 0x0000001413147210 */ /* 0x000fc60007ffe0ff */
[----:B------:R-:W-:Y:S01]  /*1680*/  FFMA.FTZ R41, R3, R51, R36 ;  /* 0x0000003303297223 */ /* 0x000fe20000010024 */
[--C-:B------:R-:W-:Y:S01]  /*1690*/  HADD2.F32 R61, -RZ, R21.reuse.H0_H0 ;  /* 0x20000015ff3d7230 */ /* 0x100fe20000004100 */
[----:B------:R-:W-:Y:S02]  /*16a0*/  IADD3 R35, R19, R35, RZ ;  /* 0x0000002313237210 */ /* 0x000fe40007ffe0ff */
[----:B------:R-:W-:Y:S01]  /*16b0*/  FFMA.FTZ R41, R4, R50, R41 ;  /* 0x0000003204297223 */ /* 0x000fe20000010029 */
[----:B------:R-:W-:Y:S01]  /*16c0*/  HADD2.F32 R21, -RZ, R21.H1_H1 ;  /* 0x30000015ff157230 */ /* 0x000fe20000004100 */
[----:B------:R0:W-:Y:S01]  /*16d0*/  STL [R1+0x8], R20 ;  /* 0x0000081401007387 */ /* 0x0001e20000100800 */
[----:B------:R-:W-:Y:S02]  /*16e0*/  HADD2.F32 R19, -RZ, R23.H0_H0 ;  /* 0x20000017ff137230 */ /* 0x000fe40000004100 */
[----:B------:R-:W-:Y:S01]  /*16f0*/  FADD.FTZ R61, -R30, R61 ;  /* 0x0000003d1e3d7221 */ /* 0x000fe20000010100 */
[----:B------:R-:W-:Y:S01]  /*1700*/  FFMA.FTZ R41, R6, R49, R41 ;  /* 0x0000003106297223 */ /* 0x000fe20000010029 */
[----:B------:R-:W-:Y:S01]  /*1710*/  FADD.FTZ R21, -R30, R21 ;  /* 0x000000151e157221 */ /* 0x000fe20000010100 */
[----:B------:R-:W-:-:S02]  /*1720*/  HADD2.F32 R59, -RZ, R24.H0_H0 ;  /* 0x20000018ff3b7230 */ /* 0x000fc40000004100 */
[----:B------:R-:W-:Y:S01]  /*1730*/  FMUL.FTZ R34, R6, R19 ;  /* 0x0000001306227220 */ /* 0x000fe20000410000 */
[----:B0-----:R-:W-:Y:S02]  /*1740*/  HADD2.F32 R20, -RZ, R23.H1_H1 ;  /* 0x30000017ff147230 */ /* 0x001fe40000004100 */
[----:B------:R-:W-:Y:S02]  /*1750*/  VIADD R23, R53, 0x1e0 ;  /* 0x000001e035177836 */ /* 0x000fe40000000000 */
[----:B------:R-:W-:Y:S01]  /*1760*/  FMUL.FTZ R61, R2, R61 ;  /* 0x0000003d023d7220 */ /* 0x000fe20000410000 */
[----:B------:R-:W-:Y:S01]  /*1770*/  FFMA.FTZ R41, R8, R48, R41 ;  /* 0x0000003008297223 */ /* 0x000fe20000010029 */
[----:B------:R-:W-:Y:S01]  /*1780*/  FMUL.FTZ R60, R2, R21 ;  /* 0x00000015023c7220 */ /* 0x000fe20000410000 */
[----:B------:R-:W-:Y:S01]  /*1790*/  SHF.R.S32.HI R42, RZ, 0x1f, R23 ;  /* 0x0000001fff2a7819 */ /* 0x000fe20000011417 */
[----:B------:R-:W-:Y:S01]  /*17a0*/  FFMA.FTZ R22, R61, R34, R22 ;  /* 0x000000223d167223 */ /* 0x000fe20000010016 */
[----:B------:R-:W-:Y:S01]  /*17b0*/  FMUL.FTZ R40, R8, R20 ;  /* 0x0000001408287220 */ /* 0x000fe20000410000 */
[----:B------:R-:W-:-:S02]  /*17c0*/  HADD2.F32 R21, -RZ, R32.H0_H0 ;  /* 0x20000020ff157230 */ /* 0x000fc40000004100 */
[C---:B------:R-:W-:Y:S01]  /*17d0*/  FFMA.FTZ R41, R3.reuse, R47, R41 ;  /* 0x0000002f03297223 */ /* 0x040fe20000010029 */
[----:B------:R-:W-:Y:S01]  /*17e0*/  FADD.FTZ R59, -R30, R59 ;  /* 0x0000003b1e3b7221 */ /* 0x000fe20000010100 */
[----:B------:R-:W-:Y:S01]  /*17f0*/  LEA.HI R39, R42, R23, RZ, 0x2 ;  /* 0x000000172a277211 */ /* 0x000fe200078f10ff */
[----:B------:R-:W-:Y:S02]  /*1800*/  HADD2.F32 R58, -RZ, R24.H1_H1 ;  /* 0x30000018ff3a7230 */ /* 0x000fe40000004100 */
[----:B------:R-:W-:Y:S01]  /*1810*/  FFMA.FTZ R40, R60, R40, R22 ;  /* 0x000000283c287223 */ /* 0x000fe20000010016 */
[----:B------:R-:W-:Y:S01]  /*1820*/  FFMA.FTZ R41, R4, R46, R41 ;  /* 0x0000002e04297223 */ /* 0x000fe20000010029 */
[----:B------:R-:W-:Y:S01]  /*1830*/  FMUL.FTZ R22, R3, R21 ;  /* 0x0000001503167220 */ /* 0x000fe20000410000 */
[----:B------:R-:W-:Y:S01]  /*1840*/  FMUL.FTZ R59, R2, R59 ;  /* 0x0000003b023b7220 */ /* 0x000fe20000410000 */
[----:B------:R-:W-:Y:S01]  /*1850*/  HADD2.F32 R57, -RZ, R25.H0_H0 ;  /* 0x20000019ff397230 */ /* 0x000fe20000004100 */
[----:B------:R-:W-:Y:S01]  /*1860*/  LOP3.LUT R34, R39, 0xfffffffc, RZ, 0xc0, !PT ;  /* 0xfffffffc27227812 */ /* 0x000fe200078ec0ff */
[----:B------:R-:W-:Y:S01]  /*1870*/  FADD.FTZ R58, -R30, R58 ;  /* 0x0000003a1e3a7221 */ /* 0x000fe20000010100 */
[----:B------:R-:W-:Y:S01]  /*1880*/  FFMA.FTZ R41, R6, R45, R41 ;  /* 0x0000002d06297223 */ /* 0x000fe20000010029 */
[----:B------:R-:W-:Y:S01]  /*1890*/  LEA.HI R42, R42, R23, RZ, 0x4 ;  /* 0x000000172a2a7211 */ /* 0x000fe200078f20ff */
[----:B------:R-:W-:Y:S01]  /*18a0*/  FFMA.FTZ R40, R59, R22, R40 ;  /* 0x000000163b287223 */ /* 0x000fe20000010028 */
[----:B------:R-:W-:Y:S01]  /*18b0*/  IADD3 R34, R23, -R34, RZ ;  /* 0x8000002217227210 */ /* 0x000fe20007ffe0ff */
[----:B------:R-:W-:-:S02]  /*18c0*/  HADD2.F32 R22, -RZ, R32.H1_H1 ;  /* 0x30000020ff167230 */ /* 0x000fc40000004100 */
[----:B------:R-:W-:Y:S01]  /*18d0*/  FADD.FTZ R57, -R30, R57 ;  /* 0x000000391e397221 */ /* 0x000fe20000010100 */
[----:B------:R-:W-:Y:S01]  /*18e0*/  FMUL.FTZ R58, R2, R58 ;  /* 0x0000003a023a7220 */ /* 0x000fe20000410000 */
[----:B------:R-:W-:Y:S01]  /*18f0*/  STL [R1+0xac], R61 ;  /* 0x0000ac3d01007387 */ /* 0x000fe20000100800 */
[----:B------:R-:W-:Y:S01]  /*1900*/  FFMA.FTZ R41, R8, R44, R41 ;  /* 0x0000002c08297223 */ /* 0x000fe20000010029 */
[----:B------:R-:W-:Y:S02]  /*1910*/  FMUL.FTZ R57, R2, R57 ;  /* 0x0000003902397220 */ /* 0x000fe40000410000 */
[----:B------:R-:W-:Y:S01]  /*1920*/  STL [R1+0xb0], R60 ;  /* 0x0000b03c01007387 */ /* 0x000fe20000100800 */
[----:B------:R-:W-:Y:S01]  /*1930*/  FMUL.FTZ R32, R4, R22 ;  /* 0x0000001604207220 */ /* 0x000fe20000410000 */
[----:B------:R-:W-:Y:S02]  /*1940*/  FFMA.FTZ R41, R3, R37, R41 ;  /* 0x0000002503297223 */ /* 0x000fe40000010029 */
[----:B------:R-:W-:Y:S04]  /*1950*/  STL [R1+0xa8], R42 ;  /* 0x0000a82a01007387 */ /* 0x000fe80000100800 */
[----:B------:R-:W-:Y:S01]  /*1960*/  STL [R1+0xb4], R34 ;  /* 0x0000b42201007387 */ /* 0x000fe20000100800 */
[----:B------:R-:W-:-:S03]  /*1970*/  FFMA.FTZ R32, R58, R32, R40 ;  /* 0x000000203a207223 */ /* 0x000fc60000010028 */
[----:B------:R-:W-:Y:S01]  /*1980*/  STL [R1+0xb8], R58 ;  /* 0x0000b83a01007387 */ /* 0x000fe20000100800 */
[----:B------:R-:W-:-:S03]  /*1990*/  FFMA.FTZ R40, R4, R10, R41 ;  /* 0x0000000a04287223 */ /* 0x000fc60000010029 */
[----:B------:R0:W-:Y:S04]  /*19a0*/  STL [R1+0xc8], R10 ;  /* 0x0000c80a01007387 */ /* 0x0001e80000100800 */
[----:B------:R-:W-:Y:S04]  /*19b0*/  STL [R1+0xcc], R11 ;  /* 0x0000cc0b01007387 */ /* 0x000fe80000100800 */
[----:B------:R-:W-:Y:S04]  /*19c0*/  STL [R1+0xbc], R57 ;  /* 0x0000bc3901007387 */ /* 0x000fe80000100800 */
[----:B------:R1:W-:Y:S04]  /*19d0*/  STL [R1+0xd0], R12 ;  /* 0x0000d00c01007387 */ /* 0x0003e80000100800 */
[----:B0-----:R-:W2:Y:S01]  /*19e0*/  LDL R10, [R1+0x3c] ;  /* 0x00003c00010a7983 */ /* 0x001ea20000100800 */
[----:B------:R-:W-:Y:S01]  /*19f0*/  HFMA2.MMA R31, -RZ, RZ, 0, 1.430511474609375e-06 ;  /* 0x00000018ff1f7435 */ /* 0x000fe200000001ff */
[----:B------:R-:W-:-:S02]  /*1a00*/  HADD2.F32 R23, -RZ, R33.H0_H0 ;  /* 0x20000021ff177230 */ /* 0x000fc40000004100 */
[----:B------:R-:W-:Y:S01]  /*1a10*/  HADD2.F32 R56, -RZ, R25.H1_H1 ;  /* 0x30000019ff387230 */ /* 0x000fe20000004100 */
[----:B------:R-:W5:Y:S01]  /*1a20*/  LDL R58, [R1+0x60] ;  /* 0x00006000013a7983 */ /* 0x000f620000100800 */
[--C-:B---3--:R-:W-:Y:S02]  /*1a30*/  HADD2.F32 R55, -RZ, R26.reuse.H0_H0 ;  /* 0x2000001aff377230 */ /* 0x108fe40000004100 */
[----:B------:R-:W-:Y:S01]  /*1a40*/  HADD2.F32 R54, -RZ, R26.H1_H1 ;  /* 0x3000001aff367230 */ /* 0x000fe20000004100 */
[----:B------:R-:W3:Y:S02]  /*1a50*/  LDL R34, [R1+0x50] ;  /* 0x0000500001227983 */ /* 0x000ee40000100800 */
[----:B------:R-:W-:Y:S01]  /*1a60*/  IMAD R31, R52, R31, UR11 ;  /* 0x0000000b341f7e24 */ /* 0x000fe2000f8e021f */
[----:B------:R-:W-:Y:S01]  /*1a70*/  SHF.R.S32.HI R52, RZ, 0x1f, R53 ;  /* 0x0000001fff347819 */ /* 0x000fe20000011435 */
[----:B------:R-:W3:Y:S03]  /*1a80*/  LDL R42, [R1+0x40] ;  /* 0x00004000012a7983 */ /* 0x000ee60000100800 */
[----:B------:R-:W-:Y:S01]  /*1a90*/  LEA.HI R36, R52, R53, RZ, 0x2 ;  /* 0x0000003534247211 */ /* 0x000fe200078f10ff */
[----:B------:R-:W3:Y:S01]  /*1aa0*/  LDL R60, [R1+0x20] ;  /* 0x00002000013c7983 */ /* 0x000ee20000100800 */
[----:B------:R-:W-:-:S02]  /*1ab0*/  LEA R38, R38, R31, 0x3 ;  /* 0x0000001f26267211 */ /* 0x000fc400078e18ff */
[----:B------:R-:W-:Y:S01]  /*1ac0*/  SHF.R.S32.HI R31, RZ, 0x2, R36 ;  /* 0x00000002ff1f7819 */ /* 0x000fe20000011424 */
[----:B------:R-:W3:Y:S03]  /*1ad0*/  LDL R61, [R1+0x4] ;  /* 0x00000400013d7983 */ /* 0x000ee60000100800 */
[----:B------:R-:W-:-:S04]  /*1ae0*/  IADD3 R43, R31, 0xf0, RZ ;  /* 0x000000f01f2b7810 */ /* 0x000fc80007ffe0ff */
[----:B------:R-:W-:Y:S01]  /*1af0*/  SHF.R.S32.HI R24, RZ, 0x1f, R43 ;  /* 0x0000001fff187819 */ /* 0x000fe2000001142b */
[----:B------:R-:W-:-:S03]  /*1b00*/  FFMA.FTZ R25, R6, R11, R40 ;  /* 0x0000000b06197223 */ /* 0x000fc60000010028 */
[----:B------:R-:W-:Y:S01]  /*1b10*/  LEA.HI R43, R24, R43, RZ, 0x2 ;  /* 0x0000002b182b7211 */ /* 0x000fe200078f10ff */
[----:B------:R-:W-:-:S04]  /*1b20*/  FMUL.FTZ R24, R6, R23 ;  /* 0x0000001706187220 */ /* 0x000fc80000410000 */
[----:B------:R-:W-:Y:S01]  /*1b30*/  FFMA.FTZ R32, R57, R24, R32 ;  /* 0x0000001839207223 */ /* 0x000fe20000010020 */
[----:B------:R-:W-:Y:S02]  /*1b40*/  HADD2.F32 R24, -RZ, R33.H1_H1 ;  /* 0x30000021ff187230 */ /* 0x000fe40000004100 */
[----:B------:R-:W-:-:S04]  /*1b50*/  FFMA.FTZ R33, R8, R12, R25 ;  /* 0x0000000c08217223 */ /* 0x000fc80000010019 */
[----:B------:R-:W-:-:S04]  /*1b60*/  FFMA.FTZ R33, R3, R13, R33 ;  /* 0x0000000d03217223 */ /* 0x000fc80000010021 */
[----:B------:R-:W-:Y:S01]  /*1b70*/  FFMA.FTZ R33, R4, R14, R33 ;  /* 0x0000000e04217223 */ /* 0x000fe20000010021 */
[----:B------:R-:W-:-:S03]  /*1b80*/  FADD.FTZ R56, -R30, R56 ;  /* 0x000000381e387221 */ /* 0x000fc60000010100 */
[----:B------:R-:W-:Y:S01]  /*1b90*/  FFMA.FTZ R33, R6, R15, R33 ;  /* 0x0000000f06217223 */ /* 0x000fe20000010021 */
[----:B------:R-:W-:Y:S01]  /*1ba0*/  FMUL.FTZ R25, R8, R24 ;  /* 0x0000001808197220 */ /* 0x000fe20000410000 */
[----:B------:R-:W-:Y:S02]  /*1bb0*/  FMUL.FTZ R56, R2, R56 ;  /* 0x0000003802387220 */ /* 0x000fe40000410000 */
[----:B------:R-:W-:Y:S01]  /*1bc0*/  FFMA.FTZ R33, R8, R16, R33 ;  /* 0x0000001008217223 */ /* 0x000fe20000010021 */
[----:B------:R-:W-:Y:S01]  /*1bd0*/  LOP3.LUT R40, R36, 0xfffffffc, RZ, 0xc0, !PT ;  /* 0xfffffffc24287812 */ /* 0x000fe200078ec0ff */
[----:B------:R-:W-:Y:S02]  /*1be0*/  FFMA.FTZ R32, R56, R25, R32 ;  /* 0x0000001938207223 */ /* 0x000fe40000010020 */
[----:B------:R-:W-:Y:S01]  /*1bf0*/  FFMA.FTZ R33, R3, R17, R33 ;  /* 0x0000001103217223 */ /* 0x000fe20000010021 */
[--C-:B----4-:R-:W-:Y:S02]  /*1c00*/  HADD2.F32 R25, -RZ, R28.reuse.H0_H0 ;  /* 0x2000001cff197230 */ /* 0x110fe40000004100 */
[----:B------:R-:W-:Y:S01]  /*1c10*/  FADD.FTZ R55, -R30, R55 ;  /* 0x000000371e377221 */ /* 0x000fe20000010100 */
[-C--:B------:R-:W-:Y:S01]  /*1c20*/  LEA.HI R41, R52, R53.reuse, RZ, 0x4 ;  /* 0x0000003534297211 */ /* 0x080fe200078f20ff */
[----:B------:R-:W-:Y:S01]  /*1c30*/  FFMA.FTZ R33, R4, R18, R33 ;  /* 0x0000001204217223 */ /* 0x000fe20000010021 */
[----:B------:R-:W-:Y:S01]  /*1c40*/  IADD3 R40, -R40, R53, RZ ;  /* 0x0000003528287210 */ /* 0x000fe20007ffe1ff */
[----:B------:R-:W-:-:S02]  /*1c50*/  HADD2.F32 R26, -RZ, R28.H1_H1 ;  /* 0x3000001cff1a7230 */ /* 0x000fc40000004100 */
[----:B------:R-:W-:Y:S01]  /*1c60*/  FMUL.FTZ R36, R3, R25 ;  /* 0x0000001903247220 */ /* 0x000fe20000410000 */
[--C-:B------:R-:W-:Y:S02]  /*1c70*/  HADD2.F32 R53, -RZ, R27.reuse.H0_H0 ;  /* 0x2000001bff357230 */ /* 0x100fe40000004100 */
[----:B------:R-:W-:Y:S01]  /*1c80*/  FMUL.FTZ R55, R2, R55 ;  /* 0x0000003702377220 */ /* 0x000fe20000410000 */
[----:B------:R-:W-:Y:S02]  /*1c90*/  HADD2.F32 R52, -RZ, R27.H1_H1 ;  /* 0x3000001bff347230 */ /* 0x000fe40000004100 */
[----:B------:R-:W-:Y:S01]  /*1ca0*/  FADD.FTZ R54, -R30, R54 ;  /* 0x000000361e367221 */ /* 0x000fe20000010100 */
[----:B------:R-:W-:Y:S01]  /*1cb0*/  FFMA.FTZ R27, R6, R19, R33 ;  /* 0x00000013061b7223 */ /* 0x000fe20000010021 */
[----:B------:R-:W-:Y:S01]  /*1cc0*/  FFMA.FTZ R32, R55, R36, R32 ;  /* 0x0000002437207223 */ /* 0x000fe20000010020 */
[----:B------:R-:W-:Y:S01]  /*1cd0*/  FMUL.FTZ R28, R4, R26 ;  /* 0x0000001a041c7220 */ /* 0x000fe20000410000 */
[----:B------:R-:W-:Y:S01]  /*1ce0*/  FMUL.FTZ R54, R2, R54 ;  /* 0x0000003602367220 */ /* 0x000fe20000410000 */
[C---:B------:R-:W-:Y:S01]  /*1cf0*/  FADD.FTZ R53, -R30.reuse, R53 ;  /* 0x000000351e357221 */ /* 0x040fe20000010100 */
[----:B------:R-:W-:Y:S01]  /*1d00*/  FADD.FTZ R52, -R30, R52 ;  /* 0x000000341e347221 */ /* 0x000fe20000010100 */
[----:B------:R-:W-:Y:S01]  /*1d10*/  FFMA.FTZ R30, R8, R20, R27 ;  /* 0x00000014081e7223 */ /* 0x000fe2000001001b */
[----:B------:R-:W-:-:S03]  /*1d20*/  FFMA.FTZ R28, R54, R28, R32 ;  /* 0x0000001c361c7223 */ /* 0x000fc60000010020 */
[----:B------:R-:W-:Y:S01]  /*1d30*/  FFMA.FTZ R32, R3, R21, R30 ;  /* 0x0000001503207223 */ /* 0x000fe2000001001e */
[----:B------:R-:W-:-:S03]  /*1d40*/  HADD2.F32 R27, -RZ, R29.H0_H0 ;  /* 0x2000001dff1b7230 */ /* 0x000fc60000004100 */
[----:B------:R-:W-:Y:S01]  /*1d50*/  FFMA.FTZ R32, R4, R22, R32 ;  /* 0x0000001604207223 */ /* 0x000fe20000010020 */
[----:B------:R-:W-:Y:S01]  /*1d60*/  FMUL.FTZ R53, R2, R53 ;  /* 0x0000003502357220 */ /* 0x000fe20000410000 */
[C---:B------:R-:W-:Y:S02]  /*1d70*/  FMUL.FTZ R36, R6.reuse, R27 ;  /* 0x0000001b06247220 */ /* 0x040fe40000410000 */
[----:B------:R-:W-:Y:S02]  /*1d80*/  FFMA.FTZ R32, R6, R23, R32 ;  /* 0x0000001706207223 */ /* 0x000fe40000010020 */
[----:B------:R-:W-:Y:S02]  /*1d90*/  FFMA.FTZ R28, R53, R36, R28 ;  /* 0x00000024351c7223 */ /* 0x000fe4000001001c */
[----:B------:R-:W-:Y:S01]  /*1da0*/  FFMA.FTZ R32, R8, R24, R32 ;  /* 0x0000001808207223 */ /* 0x000fe20000010020 */
[----:B------:R-:W-:-:S03]  /*1db0*/  HADD2.F32 R36, -RZ, R29.H1_H1 ;  /* 0x3000001dff247230 */ /* 0x000fc60000004100 */
[----:B------:R-:W-:Y:S01]  /*1dc0*/  FFMA.FTZ R32, R3, R25, R32 ;  /* 0x0000001903207223 */ /* 0x000fe20000010020 */
[----:B------:R-:W-:Y:S01]  /*1dd0*/  FMUL.FTZ R52, R2, R52 ;  /* 0x0000003402347220 */ /* 0x000fe20000410000 */
[----:B------:R-:W-:Y:S02]  /*1de0*/  FMUL.FTZ R29, R8, R36 ;  /* 0x00000024081d7220 */ /* 0x000fe40000410000 */
[----:B------:R-:W-:Y:S02]  /*1df0*/  FFMA.FTZ R32, R4, R26, R32 ;  /* 0x0000001a04207223 */ /* 0x000fe40000010020 */
[----:B------:R-:W-:Y:S02]  /*1e00*/  FFMA.FTZ R29, R52, R29, R28 ;  /* 0x0000001d341d7223 */ /* 0x000fe4000001001c */
[----:B------:R-:W-:Y:S01]  /*1e10*/  FFMA.FTZ R28, R6, R27, R32 ;  /* 0x0000001b061c7223 */ /* 0x000fe20000010020 */
[----:B------:R-:W-:Y:S02]  /*1e20*/  SHF.R.U32.HI R41, RZ, 0x4, R41 ;  /* 0x00000004ff297819 */ /* 0x000fe40000011629 */
[----:B------:R-:W-:Y:S01]  /*1e30*/  SHF.R.U32.HI R43, RZ, 0x2, R43 ;  /* 0x00000002ff2b7819 */ /* 0x000fe2000001162b */
[----:B------:R-:W-:Y:S01]  /*1e40*/  FFMA.FTZ R28, R8, R36, R28 ;  /* 0x00000024081c7223 */ /* 0x000fe2000001001c */
[----:B------:R-:W-:-:S02]  /*1e50*/  LOP3.LUT R41, R40, 0x3, R41, 0x78, !PT ;  /* 0x0000000328297812 */ /* 0x000fc400078e7829 */
[----:B------:R-:W-:Y:S01]  /*1e60*/  LEA R32, R31, UR5, 0x5 ;  /* 0x000000051f207c11 */ /* 0x000fe2000f8e28ff */
[----:B------:R-:W-:Y:S01]  /*1e70*/  STL [R1+0xc4], R14 ;  /* 0x0000c40e01007387 */ /* 0x000fe20000100800 */
[----:B------:R-:W-:-:S03]  /*1e80*/  LOP3.LUT R40, R40, 0x3, R43, 0x78, !PT ;  /* 0x0000000328287812 */ /* 0x000fc600078e782b */
[----:B------:R-:W-:Y:S01]  /*1e90*/  STL [R1+0xc0], R56 ;  /* 0x0000c03801007387 */ /* 0x000fe20000100800 */
[----:B------:R-:W-:-:S03]  /*1ea0*/  LEA R41, R41, R32, 0x3 ;  /* 0x0000002029297211 */ /* 0x000fc600078e18ff */
[----:B------:R0:W-:Y:S01]  /*1eb0*/  STS.64 [R38], R28 ;  /* 0x0000001c26007388 */ /* 0x0001e20000000a00 */
[----:B------:R-:W-:-:S03]  /*1ec0*/  LEA R40, R40, R32, 0x3 ;  /* 0x0000002028287211 */ /* 0x000fc600078e18ff */
[----:B------:R-:W4:Y:S04]  /*1ed0*/  LDL R32, [R1+0x28] ;  /* 0x0000280001207983 */ /* 0x000f280000100800 */
[----:B-1----:R-:W4:Y:S04]  /*1ee0*/  LDL R12, [R1+0x5c] ;  /* 0x00005c00010c7983 */ /* 0x002f280000100800 */
[----:B0-----:R-:W4:Y:S04]  /*1ef0*/  LDL R28, [R1+0x38] ;  /* 0x00003800011c7983 */ /* 0x001f280000100800 */
[----:B------:R-:W4:Y:S04]  /*1f00*/  LDL R38, [R1+0x2c] ;  /* 0x00002c0001267983 */ /* 0x000f280000100800 */
[----:B------:R-:W4:Y:S01]  /*1f10*/  LDL R11, [R1+0x58] ;  /* 0x00005800010b7983 */ /* 0x000f220000100800 */
[----:B------:R-:W-:-:S03]  /*1f20*/  FADD.FTZ R33, RZ, R0 ;  /* 0x00000000ff217221 */ /* 0x000fc60000010000 */
[----:B------:R-:W4:Y:S01]  /*1f30*/  LDL R14, [R1+0x4c] ;  /* 0x00004c00010e7983 */ /* 0x000f220000100800 */
[----:B--2---:R-:W-:-:S03]  /*1f40*/  FFMA.FTZ R30, R10, R0, RZ ;  /* 0x000000000a1e7223 */ /* 0x004fc600000100ff */
[----:B------:R-:W2:Y:S04]  /*1f50*/  LDL R43, [R1+0x48] ;  /* 0x00004800012b7983 */ /* 0x000ea80000100800 */
[----:B------:R-:W2:Y:S01]  /*1f60*/  LDL R10, [R1+0x54] ;  /* 0x00005400010a7983 */ /* 0x000ea20000100800 */
[----:B------:R-:W-:Y:S01]  /*1f70*/  FADD.FTZ R33, R33, R51 ;  /* 0x0000003321217221 */ /* 0x000fe20000010000 */
[----:B-----5:R-:W-:Y:S02]  /*1f80*/  FFMA.FTZ R30, R58, R51, R30 ;  /* 0x000000333a1e7223 */ /* 0x020fe4000001001e */
[----:B------:R-:W5:Y:S01]  /*1f90*/  LDL R56, [R1+0x34] ;  /* 0x0000340001387983 */ /* 0x000f620000100800 */
[----:B------:R-:W-:Y:S01]  /*1fa0*/  FADD.FTZ R33, R33, R47 ;  /* 0x0000002f21217221 */ /* 0x000fe20000010000 */
[----:B---3--:R-:W-:-:S02]  /*1fb0*/  FFMA.FTZ R30, R34, R47, R30 ;  /* 0x0000002f221e7223 */ /* 0x008fc4000001001e */
[----:B------:R-:W3:Y:S01]  /*1fc0*/  LDL R57, [R1+0x30] ;  /* 0x0000300001397983 */ /* 0x000ee20000100800 */
[----:B------:R-:W-:Y:S01]  /*1fd0*/  FADD.FTZ R33, R33, R37 ;  /* 0x0000002521217221 */ /* 0x000fe20000010000 */
[----:B------:R-:W-:Y:S02]  /*1fe0*/  FFMA.FTZ R30, R42, R37, R30 ;  /* 0x000000252a1e7223 */ /* 0x000fe4000001001e */
[----:B------:R-:W5:Y:S01]  /*1ff0*/  LDL R42, [R1+0x44] ;  /* 0x00004400012a7983 */ /* 0x000f620000100800 */
[----:B------:R-:W-:Y:S01]  /*2000*/  FADD.FTZ R33, R33, R13 ;  /* 0x0000000d21217221 */ /* 0x000fe20000010000 */
[----:B------:R-:W-:Y:S02]  /*2010*/  FFMA.FTZ R30, R60, R13, R30 ;  /* 0x0000000d3c1e7223 */ /* 0x000fe4000001001e */
[----:B------:R-:W3:Y:S01]  /*2020*/  LDL R58, [R1+0x24] ;  /* 0x00002400013a7983 */ /* 0x000ee20000100800 */
[----:B------:R-:W-:Y:S01]  /*2030*/  FADD.FTZ R33, R33, R17 ;  /* 0x0000001121217221 */ /* 0x000fe20000010000 */
[----:B------:R-:W-:-:S02]  /*2040*/  FFMA.FTZ R30, R61, R17, R30 ;  /* 0x000000113d1e7223 */ /* 0x000fc4000001001e */
[----:B------:R-:W3:Y:S01]  /*2050*/  LDL R34, [R1+0x1c] ;  /* 0x00001c0001227983 */ /* 0x000ee20000100800 */
[----:B------:R-:W-:Y:S01]  /*2060*/  FADD.FTZ R33, R33, R21 ;  /* 0x0000001521217221 */ /* 0x000fe20000010000 */
[----:B------:R-:W-:Y:S02]  /*2070*/  FFMA.FTZ R30, R59, R21, R30 ;  /* 0x000000153b1e7223 */ /* 0x000fe4000001001e */
[----:B------:R-:W3:Y:S01]  /*2080*/  LDL R60, [R1+0x10] ;  /* 0x00001000013c7983 */ /* 0x000ee20000100800 */
[----:B------:R-:W-:Y:S01]  /*2090*/  FADD.FTZ R31, R33, R25 ;  /* 0x00000019211f7221 */ /* 0x000fe20000010000 */
[----:B------:R-:W-:Y:S01]  /*20a0*/  FFMA.FTZ R30, R55, R25, R30 ;  /* 0x00000019371e7223 */ /* 0x000fe2000001001e */
[----:B------:R-:W-:Y:S06]  /*20b0*/  BAR.SYNC.DEFER_BLOCKING 0x0 ;  /* 0x0000000000007b1d */ /* 0x000fec0000010000 */
[----:B------:R-:W3:Y:S04]  /*20c0*/  LDL R61, [R1+0xc] ;  /* 0x00000c00013d7983 */ /* 0x000ee80000100800 */
[----:B------:R0:W-:Y:S01]  /*20d0*/  STS.64 [R35], R30 ;  /* 0x0000001e23007388 */ /* 0x0001e20000000a00 */
[----:B----4-:R-:W-:Y:S01]  /*20e0*/  FFMA.FTZ R32, R32, R9, RZ ;  /* 0x0000000920207223 */ /* 0x010fe200000100ff */
[----:B------:R-:W-:Y:S01]  /*20f0*/  FFMA.FTZ R28, R28, R5, RZ ;  /* 0x000000051c1c7223 */ /* 0x000fe200000100ff */
[----:B0-----:R-:W-:-:S03]  /*2100*/  FFMA.FTZ R30, R38, R7, RZ ;  /* 0x00000007261e7223 */ /* 0x001fc600000100ff */
[----:B------:R-:W-:Y:S01]  /*2110*/  FFMA.FTZ R28, R12, R50, R28 ;  /* 0x000000320c1c7223 */ /* 0x000fe2000001001c */
[----:B------:R-:W4:Y:S01]  /*2120*/  LDL R38, [R1] ;  /* 0x0000000001267983 */ /* 0x000f220000100800 */
[----:B------:R-:W-:-:S03]  /*2130*/  FFMA.FTZ R30, R11, R49, R30 ;  /* 0x000000310b1e7223 */ /* 0x000fc6000001001e */
[----:B------:R-:W3:Y:S04]  /*2140*/  LDL.LU R12, [R1+0xd0] ;  /* 0x0000d000010c7983 */ /* 0x000ee80000300800 */
[----:B------:R-:W4:Y:S01]  /*2150*/  LDL.LU R11, [R1+0xcc] ;  /* 0x0000cc00010b7983 */ /* 0x000f220000300800 */
[----:B--2---:R-:W-:-:S03]  /*2160*/  FFMA.FTZ R32, R10, R48, R32 ;  /* 0x000000300a207223 */ /* 0x004fc60000010020 */
[----:B------:R-:W2:Y:S01]  /*2170*/  LDL.LU R10, [R1+0xc8] ;  /* 0x0000c800010a7983 */ /* 0x000ea20000300800 */
[----:B------:R-:W-:-:S03]  /*2180*/  FFMA.FTZ R28, R14, R46, R28 ;  /* 0x0000002e0e1c7223 */ /* 0x000fc6000001001c */
[----:B------:R-:W2:Y:S01]  /*2190*/  LDL.LU R14, [R1+0xc4] ;  /* 0x0000c400010e7983 */ /* 0x000ea20000300800 */
[----:B------:R-:W-:Y:S01]  /*21a0*/  FFMA.FTZ R30, R43, R45, R30 ;  /* 0x0000002d2b1e7223 */ /* 0x000fe2000001001e */
[----:B-----5:R-:W-:Y:S02]  /*21b0*/  FFMA.FTZ R32, R42, R44, R32 ;  /* 0x0000002c2a207223 */ /* 0x020fe40000010020 */
[----:B------:R-:W5:Y:S04]  /*21c0*/  LDL.LU R42, [R1+0x18] ;  /* 0x00001800012a7983 */ /* 0x000f680000300800 */
[----:B------:R-:W5:Y:S01]  /*21d0*/  LDL.LU R43, [R1+0x8] ;  /* 0x00000800012b7983 */ /* 0x000f620000300800 */
[----:B---3--:R-:W-:Y:S01]  /*21e0*/  FFMA.FTZ R32, R58, R12, R32 ;  /* 0x0000000c3a207223 */ /* 0x008fe20000010020 */
[----:B----4-:R-:W-:Y:S01]  /*21f0*/  FFMA.FTZ R30, R57, R11, R30 ;  /* 0x0000000b391e7223 */ /* 0x010fe2000001001e */
[----:B--2---:R-:W-:-:S02]  /*2200*/  FFMA.FTZ R28, R56, R10, R28 ;  /* 0x0000000a381c7223 */ /* 0x004fc4000001001c */
[----:B------:R-:W2:Y:S04]  /*2210*/  LDL.LU R56, [R1+0xc0] ;  /* 0x0000c00001387983 */ /* 0x000ea80000300800 */
[----:B------:R-:W3:Y:S04]  /*2220*/  LDL.LU R57, [R1+0xbc] ;  /* 0x0000bc0001397983 */ /* 0x000ee80000300800 */
[----:B------:R-:W4:Y:S01]  /*2230*/  LDL.LU R58, [R1+0xb8] ;  /* 0x0000b800013a7983 */ /* 0x000f220000300800 */
[----:B------:R-:W-:Y:S01]  /*2240*/  FFMA.FTZ R28, R34, R14, R28 ;  /* 0x0000000e221c7223 */ /* 0x000fe2000001001c */
[----:B------:R-:W-:Y:S01]  /*2250*/  FFMA.FTZ R30, R60, R15, R30 ;  /* 0x0000000f3c1e7223 */ /* 0x000fe2000001001e */
[----:B------:R-:W-:Y:S01]  /*2260*/  FFMA.FTZ R32, R61, R16, R32 ;  /* 0x000000103d207223 */ /* 0x000fe20000010020 */
[----:B------:R-:W2:Y:S01]  /*2270*/  LDL.LU R34, [R1+0xb4] ;  /* 0x0000b40001227983 */ /* 0x000ea20000300800 */
[----:B------:R-:W-:Y:S01]  /*2280*/  SHF.R.S32.HI R39, RZ, 0x2, R39 ;  /* 0x00000002ff277819 */ /* 0x000fe20000011427 */
[----:B------:R-:W-:-:S02]  /*2290*/  FADD.FTZ R29, RZ, R5 ;  /* 0x00000005ff1d7221 */ /* 0x000fc40000010000 */
[----:B------:R-:W3:Y:S04]  /*22a0*/  LDL.LU R60, [R1+0xb0] ;  /* 0x0000b000013c7983 */ /* 0x000ee80000300800 */
[----:B------:R-:W2:Y:S01]  /*22b0*/  LDL.LU R61, [R1+0xac] ;  /* 0x0000ac00013d7983 */ /* 0x000ea20000300800 */
[----:B------:R-:W-:Y:S01]  /*22c0*/  IADD3 R35, R39, 0xf0, RZ ;  /* 0x000000f027237810 */ /* 0x000fe20007ffe0ff */
[----:B------:R-:W-:Y:S01]  /*22d0*/  FADD.FTZ R29, R29, R50 ;  /* 0x000000321d1d7221 */ /* 0x000fe20000010000 */
[----:B------:R-:W-:Y:S02]  /*22e0*/  FFMA.FTZ R28, R38, R18, R28 ;  /* 0x00000012261c7223 */ /* 0x000fe4000001001c */
[----:B------:R-:W-:Y:S01]  /*22f0*/  SHF.R.S32.HI R38, RZ, 0x1f, R35 ;  /* 0x0000001fff267819 */ /* 0x000fe20000011423 */
[----:B------:R-:W-:-:S03]  /*2300*/  FADD.FTZ R29, R29, R46 ;  /* 0x0000002e1d1d7221 */ /* 0x000fc60000010000 */
[----:B------:R-:W-:Y:S01]  /*2310*/  LEA.HI R38, R38, R35, RZ, 0x2 ;  /* 0x0000002326267211 */ /* 0x000fe200078f10ff */
[----:B------:R-:W-:Y:S01]  /*2320*/  FADD.FTZ R29, R29, R10 ;  /* 0x0000000a1d1d7221 */ /* 0x000fe20000010000 */
[----:B------:R-:W3:Y:S03]  /*2330*/  LDL.LU R35, [R1+0x14] ;  /* 0x0000140001237983 */ /* 0x000ee60000300800 */
[----:B------:R-:W-:-:S04]  /*2340*/  FADD.FTZ R29, R29, R14 ;  /* 0x0000000e1d1d7221 */ /* 0x000fc80000010000 */
[----:B------:R-:W-:-:S04]  /*2350*/  FADD.FTZ R29, R29, R18 ;  /* 0x000000121d1d7221 */ /* 0x000fc80000010000 */
[----:B------:R-:W-:-:S04]  /*2360*/  FADD.FTZ R29, R29, R22 ;  /* 0x000000161d1d7221 */ /* 0x000fc80000010000 */
[----:B------:R-:W-:Y:S01]  /*2370*/  FADD.FTZ R29, R29, R26 ;  /* 0x0000001a1d1d7221 */ /* 0x000fe20000010000 */
[----:B------:R-:W-:Y:S01]  /*2380*/  FADD.FTZ R31, RZ, R7 ;  /* 0x00000007ff1f7221 */ /* 0x000fe20000010000 */
[----:B------:R-:W-:Y:S01]  /*2390*/  FADD.FTZ R33, RZ, R9 ;  /* 0x00000009ff217221 */ /* 0x000fe20000010000 */
[----:B----4-:R-:W-:-:S04]  /*23a0*/  FFMA.FTZ R28, R58, R22, R28 ;  /* 0x000000163a1c7223 */ /* 0x010fc8000001001c */
[----:B------:R-:W-:-:S05]  /*23b0*/  FFMA.FTZ R28, R54, R26, R28 ;  /* 0x0000001a361c7223 */ /* 0x000fca000001001c */
[----:B-----5:R0:W-:Y:S04]  /*23c0*/  STS.64 [R42], R28 ;  /* 0x0000001c2a007388 */ /* 0x0201e80000000a00 */
[----:B0-----:R-:W4:Y:S01]  /*23d0*/  LDL.LU R42, [R1+0xa8] ;  /* 0x0000a800012a7983 */ /* 0x001f220000300800 */
        /* <DEDUP_REMOVED lines=8> */
[----:B--2---:R-:W-:Y:S01]  /*2460*/  FFMA.FTZ R30, R61, R19, R30 ;  /* 0x000000133d1e7223 */ /* 0x004fe2000001001e */
[----:B---3--:R-:W-:Y:S01]  /*2470*/  FFMA.FTZ R32, R60, R20, R32 ;  /* 0x000000143c207223 */ /* 0x008fe20000010020 */
[----:B------:R-:W-:Y:S01]  /*2480*/  FADD.FTZ R31, R31, R19 ;  /* 0x000000131f1f7221 */ /* 0x000fe20000010000 */
[----:B------:R-:W-:Y:S01]  /*2490*/  FADD.FTZ R33, R33, R20 ;  /* 0x0000001421217221 */ /* 0x000fe20000010000 */
[----:B------:R-:W-:Y:S01]  /*24a0*/  FFMA.FTZ R30, R57, R23, R30 ;  /* 0x00000017391e7223 */ /* 0x000fe2000001001e */
[----:B------:R-:W-:Y:S01]  /*24b0*/  FFMA.FTZ R32, R56, R24, R32 ;  /* 0x0000001838207223 */ /* 0x000fe20000010020 */
[----:B------:R-:W-:Y:S01]  /*24c0*/  FADD.FTZ R31, R31, R23 ;  /* 0x000000171f1f7221 */ /* 0x000fe20000010000 */
[----:B------:R-:W-:Y:S01]  /*24d0*/  FADD.FTZ R33, R33, R24 ;  /* 0x0000001821217221 */ /* 0x000fe20000010000 */
[----:B------:R-:W-:Y:S01]  /*24e0*/  FFMA.FTZ R30, R53, R27, R30 ;  /* 0x0000001b351e7223 */ /* 0x000fe2000001001e */
[----:B------:R-:W-:Y:S01]  /*24f0*/  FFMA.FTZ R32, R52, R36, R32 ;  /* 0x0000002434207223 */ /* 0x000fe20000010020 */
[----:B------:R-:W-:Y:S01]  /*2500*/  FADD.FTZ R31, R31, R27 ;  /* 0x0000001b1f1f7221 */ /* 0x000fe20000010000 */
[----:B------:R-:W-:-:S04]  /*2510*/  FADD.FTZ R33, R33, R36 ;  /* 0x0000002421217221 */ /* 0x000fc80000010000 */
[----:B------:R0:W-:Y:S04]  /*2520*/  STS.64 [R35], R30 ;  /* 0x0000001e23007388 */ /* 0x0001e80000000a00 */
[----:B------:R-:W-:Y:S01]  /*2530*/  STS.64 [R43], R32 ;  /* 0x000000202b007388 */ /* 0x000fe20000000a00 */
[----:B------:R-:W-:Y:S01]  /*2540*/  BAR.SYNC.DEFER_BLOCKING 0x0 ;  /* 0x0000000000007b1d */ /* 0x000fe20000010000 */
[----:B------:R-:W-:-:S05]  /*2550*/  LEA R39, R39, UR5, 0x5 ;  /* 0x0000000527277c11 */ /* 0x000fca000f8e28ff */
[----:B0-----:R-:W0:Y:S01]  /*2560*/  S2R R35, SR_TID.X ;  /* 0x0000000000237919 */ /* 0x001e220000002100 */
[----:B------:R-:W-:Y:S02]  /*2570*/  USHF.R.U64 UR5, UR10, 0x1, UR7 ;  /* 0x000000010a057899 */ /* 0x000fe40008001207 */
[----:B------:R-:W-:Y:S02]  /*2580*/  USHF.R.U32.HI UR13, URZ, 0x1, UR7 ;  /* 0x000000013f0d7899 */ /* 0x000fe40008011607 */
[----:B------:R-:W-:Y:S01]  /*2590*/  USHF.L.U32 UR12, UR5, 0x6, URZ ;  /* 0x00000006050c7899 */ /* 0x000fe2000800063f */
[----:B------:R-:W1:Y:S04]  /*25a0*/  LDS.64 R30, [R41] ;  /* 0x00000000291e7984 */ /* 0x000e680000000a00 */
[----:B------:R-:W2:Y:S01]  /*25b0*/  LDS.64 R32, [R40+0x1e00] ;  /* 0x001e000028207984 */ /* 0x000ea20000000a00 */
[----:B------:R-:W-:-:S02]  /*25c0*/  USHF.L.U64.HI UR5, UR5, 0x6, UR13 ;  /* 0x0000000605057899 */ /* 0x000fc4000801020d */
[----:B------:R-:W-:Y:S02]  /*25d0*/  ULOP3.LUT UR12, UR12, 0x3f, UR20, 0xf8, !UPT ;  /* 0x0000003f0c0c7892 */ /* 0x000fe4000f8ef814 */
[----:B------:R-:W-:-:S03]  /*25e0*/  UIMAD UR14, UR5, 0x780, URZ ;  /* 0x00000780050e78a4 */ /* 0x000fc6000f8e023f */
[----:B------:R-:W-:Y:S01]  /*25f0*/  UMOV UR5, URZ ;  /* 0x0000003f00057c82 */ /* 0x000fe20008000000 */
[----:B------:R-:W-:Y:S01]  /*2600*/  SHF.R.U32.HI R38, RZ, 0x2, R38 ;  /* 0x00000002ff267819 */ /* 0x000fe20000011626 */
[----:B------:R-:W-:Y:S01]  /*2610*/  UIMAD.WIDE.U32 UR12, UR12, 0x780, UR4 ;  /* 0x000007800c0c78a5 */ /* 0x000fe2000f8e0004 */
[----:B0-----:R-:W-:Y:S02]  /*2620*/  SHF.R.S32.HI R28, RZ, 0x1f, R35 ;  /* 0x0000001fff1c7819 */ /* 0x001fe40000011423 */
[----:B------:R-:W-:-:S03]  /*2630*/  LOP3.LUT R38, R34, 0x3, R38, 0x78, !PT ;  /* 0x0000000322267812 */ /* 0x000fc600078e7826 */
[----:B------:R-:W-:Y:S02]  /*2640*/  IADD3 R29, P0, R35, UR12, RZ ;  /* 0x0000000c231d7c10 */ /* 0x000fe4000ff1e0ff */
[----:B------:R-:W-:Y:S01]  /*2650*/  LEA R38, R38, R39, 0x3 ;  /* 0x0000002726267211 */ /* 0x000fe200078e18ff */
[----:B------:R-:W-:Y:S04]  /*2660*/  BSSY B0, `(.L_x_1413) ;  /* 0x00000ae000007945 */ /* 0x000fe80003800000 */
[----:B------:R2:W0:Y:S01]  /*2670*/  LDS.64 R40, [R38+0x1e00] ;  /* 0x001e000026287984 */ /* 0x0004220000000a00 */
[----:B-1----:R-:W-:Y:S01]  /*2680*/  FADD.FTZ R31, RZ, R31 ;  /* 0x0000001fff1f7221 */ /* 0x002fe20000010000 */
[----:B------:R-:W-:-:S04]  /*2690*/  FADD.FTZ R30, RZ, R30 ;  /* 0x0000001eff1e7221 */ /* 0x000fc80000010000 */
[----:B--2---:R-:W-:Y:S01]  /*26a0*/  FADD.FTZ R38, R30, R32 ;  /* 0x000000201e267221 */ /* 0x004fe20000010000 */
[----:B----4-:R-:W-:-:S04]  /*26b0*/  SHF.R.U32.HI R42, RZ, 0x4, R42 ;  /* 0x00000004ff2a7819 */ /* 0x010fc8000001162a */
[----:B------:R-:W-:-:S04]  /*26c0*/  LOP3.LUT R42, R34, 0x3, R42, 0x78, !PT ;  /* 0x00000003222a7812 */ /* 0x000fc800078e782a */
[----:B------:R-:W-:-:S06]  /*26d0*/  LEA R42, R42, R39, 0x3 ;  /* 0x000000272a2a7211 */ /* 0x000fcc00078e18ff */
[----:B------:R-:W1:Y:S01]  /*26e0*/  LDS.64 R42, [R42] ;  /* 0x000000002a2a7984 */ /* 0x000e620000000a00 */
[----:B------:R-:W-:-:S04]  /*26f0*/  MOV R34, UR14 ;  /* 0x0000000e00227c02 */ /* 0x000fc80008000f00 */
[----:B------:R-:W-:Y:S01]  /*2700*/  IADD3.X R34, R28, UR13, R34, P0, !PT ;  /* 0x0000000d1c227c10 */ /* 0x000fe200087fe422 */
[----:B------:R-:W-:Y:S01]  /*2710*/  ULDC.64 UR12, c[0x0][0x260] ;  /* 0x00009800000c7ab9 */ /* 0x000fe20000000a00 */
[----:B------:R-:W-:Y:S02]  /*2720*/  ISETP.GT.U32.AND P0, PT, R35, 0x1f, PT ;  /* 0x0000001f2300780c */ /* 0x000fe40003f04070 */
[----:B------:R-:W-:Y:S01]  /*2730*/  LEA R28, P1, R29, UR12, 0x3 ;  /* 0x0000000c1d1c7c11 */ /* 0x000fe2000f8218ff */
[----:B------:R-:W-:-:S03]  /*2740*/  FADD.FTZ R39, R31, R33 ;  /* 0x000000211f277221 */ /* 0x000fc60000010000 */
[----:B------:R-:W-:Y:S02]  /*2750*/  LEA.HI.X R29, R29, UR13, R34, 0x3, P1 ;  /* 0x0000000d1d1d7c11 */ /* 0x000fe400088f1c22 */
[----:B------:R-:W-:-:S05]  /*2760*/  CS2R R32, SRZ ;  /* 0x0000000000207805 */ /* 0x000fca000001ff00 */
[----:B0-----:R-:W-:Y:S05]  /*2770*/  @P0 BRA `(.L_x_1414) ;  /* 0x0000000800700947 */ /* 0x001fea0003800000 */
        /* <DEDUP_REMOVED lines=21> */
[----:B------:R-:W2:Y:S01]  /*28d0*/  LDS.64 R32, [R32] ;  /* 0x0000000020207984 */ /* 0x000ea20000000a00 */
[----:B0-----:R-:W-:Y:S01]  /*28e0*/  FADD.FTZ R30, RZ, R30 ;  /* 0x0000001eff1e7221 */ /* 0x001fe20000010000 */
        /* <DEDUP_REMOVED lines=133> */
.L_x_1414:
[----:B------:R-:W-:Y:S05]  /*3140*/  BSYNC B0 ;  /* 0x0000000000007941 */ /* 0x000fea0003800000 */
.L_x_1413:
[----:B-1----:R-:W-:Y:S01]  /*3150*/  FADD.FTZ R31, RZ, R43 ;  /* 0x0000002bff1f7221 */ /* 0x002fe20000010000 */
[----:B------:R-:W0:Y:S01]  /*3160*/  SHFL.BFLY PT, R35, R32, 0x1, 0x1f ;  /* 0x0c201f0020237f89 */ /* 0x000e2200000e0000 */
[----:B------:R-:W-:Y:S01]  /*3170*/  FADD.FTZ R30, RZ, R42 ;  /* 0x0000002aff1e7221 */ /* 0x000fe20000010000 */
[----:B------:R-:W-:Y:S01]  /*3180*/  BSSY B0, `(.L_x_1415) ;  /* 0x0000017000007945 */ /* 0x000fe20003800000 */
[----:B------:R-:W-:Y:S01]  /*3190*/  FADD.FTZ R31, R31, R41 ;  /* 0x000000291f1f7221 */ /* 0x000fe20000010000 */
[----:B------:R-:W1:Y:S01]  /*31a0*/  S2R R43, SR_TID.X ;  /* 0x00000000002b7919 */ /* 0x000e620000002100 */
[----:B------:R-:W-:Y:S01]  /*31b0*/  FADD.FTZ R30, R30, R40 ;  /* 0x000000281e1e7221 */ /* 0x000fe20000010000 */
[----:B------:R-:W2:Y:S04]  /*31c0*/  SHFL.BFLY PT, R34, R33, 0x1, 0x1f ;  /* 0x0c201f0021227f89 */ /* 0x000ea800000e0000 */
[----:B------:R-:W-:Y:S04]  /*31d0*/  STG.E.64 desc[UR16][R28.64+0xc000], R38 ;  /* 0x00c000261c007986 */ /* 0x000fe8000c101b10 */
[----:B------:R0:W-:Y:S02]  /*31e0*/  STG.E.64 desc[UR16][R28.64+0xcf00], R30 ;  /* 0x00cf001e1c007986 */ /* 0x0001e4000c101b10 */
[----:B0-----:R-:W-:Y:S01]  /*31f0*/  FADD.FTZ R28, R35, R32 ;  /* 0x00000020231c7221 */ /* 0x001fe20000010000 */
[----:B--2---:R-:W-:Y:S01]  /*3200*/  FADD.FTZ R29, R34, R33 ;  /* 0x00000021221d7221 */ /* 0x004fe20000010000 */
[----:B-1----:R-:W-:-:S13]  /*3210*/  LOP3.LUT P0, RZ, R43, 0xffffffe1, RZ, 0xc0, !PT ;  /* 0xffffffe12bff7812 */ /* 0x002fda000780c0ff */
        /* <DEDUP_REMOVED lines=9> */
[----:B------:R-:W-:-:S05]  /*32b0*/  LEA R30, R31, R30, 0xa ;  /* 0x0000001e1f1e7211 */ /* 0x000fca00078e50ff */
[----:B------:R-:W-:-:S04]  /*32c0*/  IMAD.SHL.U32 R30, R30, 0x2, RZ ;  /* 0x000000021e1e7824 */ /* 0x000fc800078e00ff */
[----:B0-----:R-:W-:-:S05]  /*32d0*/  IMAD.WIDE.U32 R30, R30, 0x4, R32 ;  /* 0x000000041e1e7825 */ /* 0x001fca00078e0020 */
[----:B------:R0:W-:Y:S02]  /*32e0*/  STG.E.64 desc[UR16][R30.64], R28 ;  /* 0x0000001c1e007986 */ /* 0x0001e4000c101b10 */
.L_x_1416:
[----:B------:R-:W-:Y:S05]  /*32f0*/  BSYNC B0 ;  /* 0x0000000000007941 */ /* 0x000fea0003800000 */
.L_x_1415:
[----:B------:R-:W-:-:S04]  /*3300*/  UIADD3 UR5, UP0, UR10, 0x3, URZ ;  /* 0x000000030a057890 */ /* 0x000fc8000ff1e03f */
[----:B------:R-:W-:Y:S02]  /*3310*/  UIADD3.X UR7, URZ, UR7, URZ, UP0, !UPT ;  /* 0x000000073f077290 */ /* 0x000fe400087fe43f */
        /* <DEDUP_REMOVED lines=17> */
.L_x_1419:
[----:B------:R-:W2:Y:S04]  /*3430*/  LD.E.STRONG.GPU R31, desc[UR16][R28.64] ;  /* 0x000000101c1f7980 */ /* 0x000ea8000c10f900 */
[----:B--2---:R-:W-:Y:S01]  /*3440*/  CCTL.IVALL ;  /* 0x00000000ff00798f */ /* 0x004fe20002000000 */
[----:B------:R-:W-:Y:S05]  /*3450*/  YIELD ;  /* 0x0000000000007946 */ /* 0x000fea0003800000 */
[----:B-----5:R-:W-:-:S04]  /*3460*/  LOP3.LUT R31, R31, R30, RZ, 0x3c, !PT ;  /* 0x0000001e1f1f7212 */ /* 0x020fc800078e3cff */
[----:B------:R-:W-:-:S13]  /*3470*/  ISETP.GT.AND P0, PT, R31, -0x1, PT ;  /* 0xffffffff1f00780c */ /* 0x000fda0003f04270 */
[----:B------:R-:W-:Y:S05]  /*3480*/  @P0 BRA `(.L_x_1419) ;  /* 0xfffffffc00e80947 */ /* 0x000fea000383ffff */
.L_x_1418:
[----:B------:R-:W-:Y:S05]  /*3490*/  WARPSYNC.ALL ;  /* 0x0000000000007948 */ /* 0x000fea0003800000 */
[----:B------:R-:W-:Y:S06]  /*34a0*/  BAR.SYNC.DEFER_BLOCKING 0x0 ;  /* 0x0000000000007b1d */ /* 0x000fec0000010000 */
[----:B------:R-:W-:Y:S05]  /*34b0*/  BRA `(.L_x_1420) ;  /* 0x0000000000647947 */ /* 0x000fea0003800000 */
.L_x_1417:
[----:B0-----:R-:W0:Y:S01]  /*34c0*/  S2R R28, SR_TID.X ;  /* 0x00000000001c7919 */ /* 0x001e220000002100 */
        /* <DEDUP_REMOVED lines=16> */
.L_x_1422:
[----:B------:R-:W2:Y:S04]  /*35d0*/  LD.E.STRONG.GPU R31, desc[UR16][R28.64] ;  /* 0x000000101c1f7980 */ /* 0x000ea8000c10f900 */
[----:B--2---:R-:W-:Y:S01]  /*35e0*/  CCTL.IVALL ;  /* 0x00000000ff00798f */ /* 0x004fe20002000000 */
[----:B------:R-:W-:Y:S05]  /*35f0*/  YIELD ;  /* 0x0000000000007946 */ /* 0x000fea0003800000 */
[----:B-----5:R-:W-:-:S04]  /*3600*/  LOP3.LUT R31, R31, R30, RZ, 0x3c, !PT ;  /* 0x0000001e1f1f7212 */ /* 0x020fc800078e3cff */
[----:B------:R-:W-:-:S13]  /*3610*/  ISETP.GT.AND P0, PT, R31, -0x1, PT ;  /* 0xffffffff1f00780c */ /* 0x000fda0003f04270 */
[----:B------:R-:W-:Y:S05]  /*3620*/  @P0 BRA `(.L_x_1422) ;  /* 0xfffffffc00e80947 */ /* 0x000fea000383ffff */
.L_x_1421:
[----:B------:R-:W-:Y:S05]  /*3630*/  WARPSYNC.ALL ;  /* 0x0000000000007948 */ /* 0x000fea0003800000 */
[----:B------:R-:W-:Y:S06]  /*3640*/  BAR.SYNC.DEFER_BLOCKING 0x0 ;  /* 0x0000000000007b1d */ /* 0x000fec0000010000 */
.L_x_1420:
[----:B------:R-:W1:Y:S01]  /*3650*/  S2R R40, SR_TID.X ;  /* 0x0000000000287919 */ /* 0x000e620000002100 */
[----:B------:R-:W-:Y:S01]  /*3660*/  BSSY B0, `(.L_x_1423) ;  /* 0x0000022000007945 */ /* 0x000fe20003800000 */
[----:B0-----:R-:W-:Y:S01]  /*3670*/  HFMA2.MMA R29, -RZ, RZ, 0, 0 ;  /* 0x00000000ff1d7435 */ /* 0x001fe200000001ff */
[----:B------:R-:W-:Y:S02]  /*3680*/  MOV R30, RZ ;  /* 0x000000ff001e7202 */ /* 0x000fe40000000f00 */
        /* <DEDUP_REMOVED lines=10> */
[----:B------:R-:W-:-:S04]  /*3730*/  IADD3 R28, R28, R29, RZ ;  /* 0x0000001d1c1c7210 */ /* 0x000fc80007ffe0ff */
[----:B------:R-:W-:-:S04]  /*3740*/  SHF.L.U32 R32, R28, 0x1, RZ ;  /* 0x000000011c207819 */ /* 0x000fc800000006ff */
[C---:B------:R-:W-:Y:S01]  /*3750*/  IADD3 R30, R32.reuse, 0x20, RZ ;  /* 0x00000020201e7810 */ /* 0x040fe20007ffe0ff */
[C---:B0-----:R-:W-:Y:S01]  /*3760*/  IMAD.WIDE.U32 R28, R32.reuse, 0x4, R38 ;  /* 0x00000004201c7825 */ /* 0x041fe200078e0026 */
        /* <DEDUP_REMOVED lines=17> */
.L_x_1424:
[----:B------:R-:W-:Y:S05]  /*3880*/  BSYNC B0 ;  /* 0x0000000000007941 */ /* 0x000fea0003800000 */
.L_x_1423:
[----:B------:R-:W2:Y:S04]  /*3890*/  LDL.LU R31, [R1+0xa4] ;  /* 0x0000a400011f7983 */ /* 0x000ea80000300800 */
[----:B------:R-:W0:Y:S01]  /*38a0*/  SHFL.BFLY PT, R28, R30, 0x8, 0x1f ;  /* 0x0d001f001e1c7f89 */ /* 0x000e2200000e0000 */
[----:B------:R-:W-:Y:S01]  /*38b0*/  LOP3.LUT P0, RZ, R40, 0xffffff0f, RZ, 0xc0, !PT ;  /* 0xffffff0f28ff7812 */ /* 0x000fe2000780c0ff */
[----:B------:R-:W-:Y:S02]  /*38c0*/  UIADD3 UR4, UR15, 0x5280, URZ ;  /* 0x000052800f047890 */ /* 0x000fe4000fffe03f */
[----:B------:R-:W-:Y:S01]  /*38d0*/  USHF.L.U32 UR10, UR10, 0x4, URZ ;  /* 0x000000040a0a7899 */ /* 0x000fe2000800063f */
[----:B------:R-:W3:Y:S01]  /*38e0*/  LDL.LU R32, [R1+0x3c] ;  /* 0x00003c0001207983 */ /* 0x000ee20000300800 */
[----:B------:R-:W-:-:S02]  /*38f0*/  ULEA UR4, UR18, UR4, 0x18 ;  /* 0x0000000412047291 */ /* 0x000fc4000f8ec03f */
[----:B------:R-:W-:Y:S01]  /*3900*/  ULOP3.LUT UR10, UR10, 0x10, URZ, 0xc0, !UPT ;  /* 0x000000100a0a7892 */ /* 0x000fe2000f8ec03f */
[----:B------:R-:W4:Y:S01]  /*3910*/  LDL.LU R35, [R1+0x38] ;  /* 0x0000380001237983 */ /* 0x000f220000300800 */
[----:B------:R-:W-:-:S03]  /*3920*/  ULDC.64 UR12, c[0x0][0x210] ;  /* 0x00008400000c7ab9 */ /* 0x000fc60000000a00 */
[----:B------:R-:W5:Y:S04]  /*3930*/  LDL.LU R34, [R1+0x2c] ;  /* 0x00002c0001227983 */ /* 0x000f680000300800 */
[----:B------:R-:W5:Y:S01]  /*3940*/  LDL.LU R33, [R1+0x28] ;  /* 0x0000280001217983 */ /* 0x000f620000300800 */
[----:B0-----:R-:W-:-:S03]  /*3950*/  FADD.FTZ R30, R28, R30 ;  /* 0x0000001e1c1e7221 */ /* 0x001fc60000010000 */
        /* <DEDUP_REMOVED lines=13> */
[----:B------:R-:W-:Y:S01]  /*3a30*/  @!P0 FMUL.FTZ R28, R28, 1.6276042515528388321e-05 ;  /* 0x378888891c1c8820 */ /* 0x000fe20000410000 */
[----:B0-----:R-:W-:Y:S01]  /*3a40*/  FADD.FTZ R29, R29, R30 ;  /* 0x0000001e1d1d7221 */ /* 0x001fe20000010000 */
[----:B------:R-:W-:-:S03]  /*3a50*/  @!P0 SHF.R.U32.HI R30, RZ, 0x1, R40 ;  /* 0x00000001ff1e8819 */ /* 0x000fc60000011628 */
[----:B------:R-:W-:Y:S01]  /*3a60*/  @!P0 FMUL.FTZ R29, R29, 1.6276042515528388321e-05 ;  /* 0x378888891d1d8820 */ /* 0x000fe20000410000 */
[----:B------:R-:W-:-:S05]  /*3a70*/  @!P0 LOP3.LUT R30, R30, 0x7ffffff8, RZ, 0xc0, !PT ;  /* 0x7ffffff81e1e8812 */ /* 0x000fca00078ec0ff */
[----:B------:R2:W-:Y:S02]  /*3a80*/  @!P0 STS.64 [R30+UR4], R28 ;  /* 0x0000001c1e008988 */ /* 0x0005e40008000a04 */
[----:B--2---:R-:W-:-:S04]  /*3a90*/  IADD3 R28, R31, -UR10, RZ ;  /* 0x8000000a1f1c7c10 */ /* 0x004fc8000fffe0ff */
[----:B------:R-:W-:Y:S01]  /*3aa0*/  LEA R28, R28, UR4, 0x3 ;  /* 0x000000041c1c7c11 */ /* 0x000fe2000f8e18ff */
[----:B------:R-:W-:Y:S06]  /*3ab0*/  BAR.SYNC.DEFER_BLOCKING 0x0 ;  /* 0x0000000000007b1d */ /* 0x000fec0000010000 */
[----:B------:R0:W1:Y:S04]  /*3ac0*/  LDS.64 R30, [R28] ;  /* 0x000000001c1e7984 */ /* 0x0000680000000a00 */
[----:B0-----:R-:W2:Y:S01]  /*3ad0*/  LDL.LU R28, [R1+0x60] ;  /* 0x00006000011c7983 */ /* 0x001ea20000300800 */
[--C-:B-1----:R-:W-:Y:S01]  /*3ae0*/  FFMA.FTZ R0, R0, R3, -R30.reuse ;  /* 0x0000000300007223 */ /* 0x102fe2000001081e */
[----:B------:R-:W-:-:S03]  /*3af0*/  FFMA.FTZ R51, R3, R51, -R30 ;  /* 0x0000003303337223 */ /* 0x000fc6000001081e */
[-C--:B---3--:R-:W-:Y:S02]  /*3b00*/  FFMA.FTZ R0, R32, -R31.reuse, R0 ;  /* 0x8000001f20007223 */ /* 0x088fe40000010000 */
[----:B------:R-:W3:Y:S04]  /*3b10*/  LDL.LU R32, [R1+0x5c] ;  /* 0x00005c0001207983 */ /* 0x000ee80000300800 */
[----:B------:R-:W3:Y:S04]  /*3b20*/  LDL.LU R29, [R1+0x58] ;  /* 0x00005800011d7983 */ /* 0x000ee80000300800 */
[----:B------:R-:W3:Y:S04]  /*3b30*/  LDL.LU R41, [R1+0x54] ;  /* 0x0000540001297983 */ /* 0x000ee80000300800 */
[----:B------:R-:W3:Y:S01]  /*3b40*/  LDL.LU R40, [R1+0x50] ;  /* 0x0000500001287983 */ /* 0x000ee20000300800 */
[----:B--2---:R-:W-:-:S03]  /*3b50*/  FFMA.FTZ R51, R28, -R31, R51 ;  /* 0x8000001f1c337223 */ /* 0x004fc60000010033 */
[----:B------:R-:W2:Y:S01]  /*3b60*/  LDL.LU R28, [R1+0x4c] ;  /* 0x00004c00011c7983 */ /* 0x000ea20000300800 */
        /* <DEDUP_REMOVED lines=17> */
[----:B------:R-:W2:Y:S01]  /*3c80*/  LDL.LU R39, [R1+0x44] ;  /* 0x0000440001277983 */ /* 0x000ea20000300800 */
[----:B------:R-:W-:Y:S01]  /*3c90*/  FFMA.FTZ R8, R8, R36, -R30 ;  /* 0x0000002408087223 */ /* 0x000fe2000001081e */
[----:B----4-:R-:W-:-:S02]  /*3ca0*/  FFMA.FTZ R5, R35, -R31, R5 ;  /* 0x8000001f23057223 */ /* 0x010fc40000010005 */
[----:B------:R-:W4:Y:S01]  /*3cb0*/  LDL.LU R38, [R1+0x40] ;  /* 0x0000400001267983 */ /* 0x000f220000300800 */
[--C-:B------:R-:W-:Y:S01]  /*3cc0*/  FFMA.FTZ R49, R6, R49, -R30.reuse ;  /* 0x0000003106317223 */ /* 0x100fe2000001081e */
[-C--:B-----5:R-:W-:Y:S02]  /*3cd0*/  FFMA.FTZ R7, R34, -R31.reuse, R7 ;  /* 0x8000001f22077223 */ /* 0x0a0fe40000010007 */
[----:B------:R-:W5:Y:S01]  /*3ce0*/  LDL.LU R36, [R1+0x34] ;  /* 0x0000340001247983 */ /* 0x000f620000300800 */
[----:B------:R-:W-:Y:S01]  /*3cf0*/  FFMA.FTZ R9, R33, -R31, R9 ;  /* 0x8000001f21097223 */ /* 0x000fe20000010009 */
[C-C-:B------:R-:W-:Y:S02]  /*3d00*/  FFMA.FTZ R47, R3.reuse, R47, -R30.reuse ;  /* 0x0000002f032f7223 */ /* 0x140fe4000001081e */
[----:B------:R-:W4:Y:S01]  /*3d10*/  LDL.LU R35, [R1+0x30] ;  /* 0x0000300001237983 */ /* 0x000f220000300800 */
[C-C-:B------:R-:W-:Y:S01]  /*3d20*/  FFMA.FTZ R37, R3.reuse, R37, -R30.reuse ;  /* 0x0000002503257223 */ /* 0x140fe2000001081e */
[C-C-:B------:R-:W-:Y:S01]  /*3d30*/  FFMA.FTZ R13, R3.reuse, R13, -R30.reuse ;  /* 0x0000000d030d7223 */ /* 0x140fe2000001081e */
[C-C-:B------:R-:W-:Y:S01]  /*3d40*/  FFMA.FTZ R17, R3.reuse, R17, -R30.reuse ;  /* 0x0000001103117223 */ /* 0x140fe2000001081e */
[----:B------:R-:W5:Y:S01]  /*3d50*/  LDL.LU R34, [R1+0x24] ;  /* 0x0000240001227983 */ /* 0x000f620000300800 */
[C-C-:B------:R-:W-:Y:S01]  /*3d60*/  FFMA.FTZ R21, R3.reuse, R21, -R30.reuse ;  /* 0x0000001503157223 */ /* 0x140fe2000001081e */
[C-C-:B------:R-:W-:Y:S01]  /*3d70*/  FFMA.FTZ R45, R6.reuse, R45, -R30.reuse ;  /* 0x0000002d062d7223 */ /* 0x140fe2000001081e */
[C-C-:B------:R-:W-:Y:S01]  /*3d80*/  FFMA.FTZ R11, R6.reuse, R11, -R30.reuse ;  /* 0x0000000b060b7223 */ /* 0x140fe2000001081e */
[C-C-:B------:R-:W-:Y:S01]  /*3d90*/  FFMA.FTZ R15, R6.reuse, R15, -R30.reuse ;  /* 0x0000000f060f7223 */ /* 0x140fe2000001081e */
[C-C-:B------:R-:W-:Y:S01]  /*3da0*/  FFMA.FTZ R19, R6.reuse, R19, -R30.reuse ;  /* 0x0000001306137223 */ /* 0x140fe2000001081e */
[----:B------:R-:W-:Y:S01]  /*3db0*/  FFMA.FTZ R23, R6, R23, -R30 ;  /* 0x0000001706177223 */ /* 0x000fe2000001081e */
[----:B---3--:R-:W-:Y:S01]  /*3dc0*/  FFMA.FTZ R50, R32, -R31, R50 ;  /* 0x8000001f20327223 */ /* 0x008fe20000010032 */
[----:B------:R-:W3:Y:S01]  /*3dd0*/  LDL.LU R33, [R1+0x20] ;  /* 0x0000200001217983 */ /* 0x000ee20000300800 */
[--C-:B------:R-:W-:Y:S01]  /*3de0*/  FFMA.FTZ R3, R3, R25, -R30.reuse ;  /* 0x0000001903037223 */ /* 0x100fe2000001081e */
[----:B------:R-:W-:Y:S01]  /*3df0*/  FFMA.FTZ R6, R6, R27, -R30 ;  /* 0x0000001b06067223 */ /* 0x000fe2000001081e */
[-C--:B------:R-:W-:Y:S01]  /*3e00*/  FFMA.FTZ R49, R29, -R31.reuse, R49 ;  /* 0x8000001f1d317223 */ /* 0x080fe20000010031 */
[----:B------:R-:W3:Y:S04]  /*3e10*/  LDL.LU R32, [R1+0x1c] ;  /* 0x00001c0001207983 */ /* 0x000ee80000300800 */
[----:B------:R-:W3:Y:S04]  /*3e20*/  LDL.LU R30, [R1+0x10] ;  /* 0x00001000011e7983 */ /* 0x000ee80000300800 */
[----:B------:R-:W3:Y:S04]  /*3e30*/  LDL.LU R29, [R1+0xc] ;  /* 0x00000c00011d7983 */ /* 0x000ee80000300800 */
[----:B------:R-:W3:Y:S04]  /*3e40*/  LDL.LU R27, [R1+0x4] ;  /* 0x00000400011b7983 */ /* 0x000ee80000300800 */
[----:B------:R-:W3:Y:S01]  /*3e50*/  LDL.LU R25, [R1] ;  /* 0x0000000001197983 */ /* 0x000ee20000300800 */
[----:B--2---:R-:W-:-:S03]  /*3e60*/  FFMA.FTZ R46, R28, -R31, R46 ;  /* 0x8000001f1c2e7223 */ /* 0x004fc6000001002e */
[----:B------:R-:W2:Y:S01]  /*3e70*/  LDL.LU R28, [R1+0x90] ;  /* 0x00009000011c7983 */ /* 0x000ea20000300800 */
[----:B------:R-:W-:-:S03]  /*3e80*/  FFMA.FTZ R45, R26, -R31, R45 ;  /* 0x8000001f1a2d7223 */ /* 0x000fc6000001002d */
[----:B------:R-:W2:Y:S01]  /*3e90*/  LDL.LU R26, [R1+0xa0] ;  /* 0x0000a000011a7983 */ /* 0x000ea20000300800 */
[-C--:B------:R-:W-:Y:S01]  /*3ea0*/  FFMA.FTZ R23, R57, -R31.reuse, R23 ;  /* 0x8000001f39177223 */ /* 0x080fe20000010017 */
[-C--:B----4-:R-:W-:Y:S02]  /*3eb0*/  FFMA.FTZ R11, R35, -R31.reuse, R11 ;  /* 0x8000001f230b7223 */ /* 0x090fe4000001000b */
[----:B------:R-:W4:Y:S01]  /*3ec0*/  LDL.LU R35, [R1+0x98] ;  /* 0x0000980001237983 */ /* 0x000f220000300800 */
[-C--:B-----5:R-:W-:Y:S01]  /*3ed0*/  FFMA.FTZ R12, R34, -R31.reuse, R12 ;  /* 0x8000001f220c7223 */ /* 0x0a0fe2000001000c */
[-C--:B---3--:R-:W-:Y:S01]  /*3ee0*/  FFMA.FTZ R13, R33, -R31.reuse, R13 ;  /* 0x8000001f210d7223 */ /* 0x088fe2000001000d */
[-C--:B------:R-:W-:Y:S01]  /*3ef0*/  FFMA.FTZ R33, R54, -R31.reuse, R4 ;  /* 0x8000001f36217223 */ /* 0x080fe20000010004 */
[-C--:B------:R-:W-:Y:S02]  /*3f00*/  FFMA.FTZ R15, R30, -R31.reuse, R15 ;  /* 0x8000001f1e0f7223 */ /* 0x080fe4000001000f */
[----:B------:R-:W3:Y:S01]  /*3f10*/  LDL.LU R30, [R1+0x9c] ;  /* 0x00009c00011e7983 */ /* 0x000ee20000300800 */
[-C--:B------:R-:W-:Y:S01]  /*3f20*/  FFMA.FTZ R14, R32, -R31.reuse, R14 ;  /* 0x8000001f200e7223 */ /* 0x080fe2000001000e */
[-C--:B------:R-:W-:Y:S01]  /*3f30*/  FFMA.FTZ R17, R27, -R31.reuse, R17 ;  /* 0x8000001f1b117223 */ /* 0x080fe20000010011 */
[----:B------:R-:W-:Y:S01]  /*3f40*/  FFMA.FTZ R27, R58, -R31, R22 ;  /* 0x8000001f3a1b7223 */ /* 0x000fe20000010016 */
[----:B------:R-:W-:Y:S01]  /*3f50*/  FMUL.FTZ R22, R2, R23 ;  /* 0x0000001702167220 */ /* 0x000fe20000410000 */
[----:B--2---:R-:W-:-:S02]  /*3f60*/  IADD3 R4, P0, R28, UR12, RZ ;  /* 0x0000000c1c047c10 */ /* 0x004fc4000ff1e0ff */
[----:B------:R-:W2:Y:S04]  /*3f70*/  LDL.LU R28, [R1+0x8c] ;  /* 0x00008c00011c7983 */ /* 0x000ea80000300800 */
[----:B------:R-:W5:Y:S04]  /*3f80*/  LDL.LU R34, [R1+0x94] ;  /* 0x0000940001227983 */ /* 0x000f680000300800 */
[----:B------:R-:W5:Y:S04]  /*3f90*/  LDL.LU R32, [R1+0x84] ;  /* 0x0000840001207983 */ /* 0x000f680000300800 */
[----:B------:R-:W5:Y:S01]  /*3fa0*/  LDL.LU R23, [R1+0x88] ;  /* 0x0000880001177983 */ /* 0x000f620000300800 */
[C---:B------:R-:W-:Y:S01]  /*3fb0*/  FMUL.FTZ R0, R2.reuse, R0 ;  /* 0x0000000002007220 */ /* 0x040fe20000410000 */
[----:B------:R-:W-:Y:S01]  /*3fc0*/  FMUL.FTZ R5, R2, R5 ;  /* 0x0000000502057220 */ /* 0x000fe20000410000 */
[-C--:B------:R-:W-:Y:S01]  /*3fd0*/  FFMA.FTZ R18, R25, -R31.reuse, R18 ;  /* 0x8000001f19127223 */ /* 0x080fe20000010012 */
[-C--:B------:R-:W-:Y:S01]  /*3fe0*/  FFMA.FTZ R25, R60, -R31.reuse, R20 ;  /* 0x8000001f3c197223 */ /* 0x080fe20000010014 */
[-C--:B------:R-:W-:Y:S01]  /*3ff0*/  FFMA.FTZ R16, R29, -R31.reuse, R16 ;  /* 0x8000001f1d107223 */ /* 0x080fe20000010010 */
[----:B------:R-:W-:Y:S01]  /*4000*/  FFMA.FTZ R3, R55, -R31, R3 ;  /* 0x8000001f37037223 */ /* 0x000fe20000010003 */
        /* <DEDUP_REMOVED lines=11> */
[----:B------:R-:W-:Y:S01]  /*40c0*/  F2FP.F16.F32.PACK_AB R6, R5, R0 ;  /* 0x000000000506723e */ /* 0x000fe200000000ff */
[----:B------:R-:W-:Y:S01]  /*40d0*/  FFMA.FTZ R31, R52, -R31, R8 ;  /* 0x8000001f341f7223 */ /* 0x000fe20000010008 */
[----:B------:R-:W-:Y:S01]  /*40e0*/  FMUL.FTZ R24, R2, R3 ;  /* 0x0000000302187220 */ /* 0x000fe20000410000 */
[----:B------:R-:W-:Y:S01]  /*40f0*/  F2FP.F16.F32.PACK_AB R0, R20, R7 ;  /* 0x000000071400723e */ /* 0x000fe200000000ff */
[----:B------:R-:W-:Y:S01]  /*4100*/  FMUL.FTZ R51, R2, R51 ;  /* 0x0000003302337220 */ /* 0x000fe20000410000 */
[----:B------:R-:W-:Y:S01]  /*4110*/  IADD3.X R5, R26, UR13, RZ, P0, !PT ;  /* 0x0000000d1a057c10 */ /* 0x000fe200087fe4ff */
        /* <DEDUP_REMOVED lines=26> */
[----:B----4-:R-:W-:Y:S01]  /*42c0*/  IADD3 R2, P0, R35, UR12, RZ ;  /* 0x0000000c23027c10 */ /* 0x010fe2000ff1e0ff */
[----:B------:R3:W-:Y:S01]  /*42d0*/  STG.E.U16 desc[UR16][R4.64+0x2], R3 ;  /* 0x0000020304007986 */ /* 0x0007e2000c101510 */
[----:B------:R-:W-:-:S02]  /*42e0*/  PRMT R7, R0, 0x7632, R7 ;  /* 0x0000763200077816 */ /* 0x000fc40000000007 */
[----:B------:R-:W-:Y:S01]  /*42f0*/  F2FP.F16.F32.PACK_AB R50, R50, R51 ;  /* 0x000000333232723e */ /* 0x000fe200000000ff */
[----:B------:R-:W-:Y:S01]  /*4300*/  STG.E.U16 desc[UR16][R4.64], R6 ;  /* 0x0000000604007986 */ /* 0x000fe2000c101510 */
[----:B------:R-:W-:Y:S02]  /*4310*/  F2FP.F16.F32.PACK_AB R48, R48, R49 ;  /* 0x000000313030723e */ /* 0x000fe400000000ff */
[----:B------:R-:W-:Y:S01]  /*4320*/  F2FP.F16.F32.PACK_AB R46, R46, R47 ;  /* 0x0000002f2e2e723e */ /* 0x000fe200000000ff */
[----:B------:R0:W-:Y:S01]  /*4330*/  STG.E.U16 desc[UR16][R4.64+0x4], R0 ;  /* 0x0000040004007986 */ /* 0x0001e2000c101510 */
[----:B---3--:R-:W-:-:S03]  /*4340*/  IADD3.X R3, R30, UR13, RZ, P0, !PT ;  /* 0x0000000d1e037c10 */ /* 0x008fc600087fe4ff */
[----:B------:R-:W3:Y:S01]  /*4350*/  LDL.LU R30, [R1+0x7c] ;  /* 0x00007c00011e7983 */ /* 0x000ee20000300800 */
[----:B------:R-:W-:-:S03]  /*4360*/  PRMT R9, R50, 0x7632, R9 ;  /* 0x0000763232097816 */ /* 0x000fc60000000009 */
[----:B------:R1:W-:Y:S01]  /*4370*/  STG.E.U16 desc[UR16][R4.64+0x6], R7 ;  /* 0x0000060704007986 */ /* 0x0003e2000c101510 */
[----:B0-----:R-:W-:Y:S02]  /*4380*/  PRMT R0, R48, 0x7632, R0 ;  /* 0x0000763230007816 */ /* 0x001fe40000000000 */
[----:B------:R-:W-:Y:S01]  /*4390*/  F2FP.F16.F32.PACK_AB R44, R44, R45 ;  /* 0x0000002d2c2c723e */ /* 0x000fe200000000ff */
[----:B------:R-:W-:Y:S01]  /*43a0*/  STG.E.U16 desc[UR16][R2.64], R50 ;  /* 0x0000003202007986 */ /* 0x000fe2000c101510 */
[----:B-1----:R-:W-:-:S03]  /*43b0*/  PRMT R5, R46, 0x7632, R5 ;  /* 0x000076322e057816 */ /* 0x002fc60000000005 */
[----:B------:R0:W-:Y:S01]  /*43c0*/  STG.E.U16 desc[UR16][R2.64+0x2], R9 ;  /* 0x0000020902007986 */ /* 0x0001e2000c101510 */
[----:B------:R-:W-:-:S03]  /*43d0*/  F2FP.F16.F32.PACK_AB R10, R10, R37 ;  /* 0x000000250a0a723e */ /* 0x000fc600000000ff */
[----:B------:R-:W-:Y:S04]  /*43e0*/  STG.E.U16 desc[UR16][R2.64+0x4], R48 ;  /* 0x0000043002007986 */ /* 0x000fe8000c101510 */
[----:B------:R1:W-:Y:S01]  /*43f0*/  STG.E.U16 desc[UR16][R2.64+0x6], R0 ;  /* 0x0000060002007986 */ /* 0x0003e2000c101510 */
[----:B------:R-:W-:Y:S02]  /*4400*/  F2FP.F16.F32.PACK_AB R11, R12, R11 ;  /* 0x0000000b0c0b723e */ /* 0x000fe400000000ff */
[----:B0-----:R-:W-:Y:S02]  /*4410*/  PRMT R9, R10, 0x7632, R9 ;  /* 0x000076320a097816 */ /* 0x001fe40000000009 */
[----:B-1----:R-:W-:Y:S02]  /*4420*/  PRMT R3, R44, 0x7632, R3 ;  /* 0x000076322c037816 */ /* 0x002fe40000000003 */
[----:B--2---:R-:W-:-:S02]  /*4430*/  IADD3 R6, P0, R28, UR12, RZ ;  /* 0x0000000c1c067c10 */ /* 0x004fc4000ff1e0ff */
[----:B------:R-:W2:Y:S02]  /*4440*/  LDL.LU R28, [R1+0x80] ;  /* 0x00008000011c7983 */ /* 0x000ea40000300800 */
[----:B-----5:R-:W-:Y:S02]  /*4450*/  IADD3.X R7, R34, UR13, RZ, P0, !PT ;  /* 0x0000000d22077c10 */ /* 0x020fe400087fe4ff */
[----:B------:R-:W4:Y:S01]  /*4460*/  LDL.LU R27, [R1+0x74] ;  /* 0x00007400011b7983 */ /* 0x000f220000300800 */
[----:B------:R-:W-:-:S03]  /*4470*/  IADD3 R4, P0, R32, UR12, RZ ;  /* 0x0000000c20047c10 */ /* 0x000fc6000ff1e0ff */
[----:B------:R0:W-:Y:S04]  /*4480*/  STG.E.U16 desc[UR16][R6.64+0x2], R5 ;  /* 0x0000020506007986 */ /* 0x0001e8000c101510 */
[----:B------:R-:W5:Y:S01]  /*4490*/  LDL.LU R25, [R1+0x78] ;  /* 0x0000780001197983 */ /* 0x000f620000300800 */
[----:B0-----:R-:W-:-:S03]  /*44a0*/  IADD3.X R5, R23, UR13, RZ, P0, !PT ;  /* 0x0000000d17057c10 */ /* 0x001fc600087fe4ff */
[----:B------:R-:W5:Y:S04]  /*44b0*/  LDL.LU R23, [R1+0x6c] ;  /* 0x00006c0001177983 */ /* 0x000f680000300800 */
[----:B------:R-:W-:Y:S04]  /*44c0*/  STG.E.U16 desc[UR16][R6.64], R46 ;  /* 0x0000002e06007986 */ /* 0x000fe8000c101510 */
[----:B------:R-:W-:Y:S04]  /*44d0*/  STG.E.U16 desc[UR16][R6.64+0x4], R44 ;  /* 0x0000042c06007986 */ /* 0x000fe8000c101510 */
[----:B------:R-:W-:Y:S04]  /*44e0*/  STG.E.U16 desc[UR16][R6.64+0x6], R3 ;  /* 0x0000060306007986 */ /* 0x000fe8000c101510 */
[----:B------:R-:W5:Y:S04]  /*44f0*/  LDL.LU R12, [R1+0x70] ;  /* 0x00007000010c7983 */ /* 0x000f680000300800 */
[----:B------:R0:W-:Y:S04]  /*4500*/  STG.E.U16 desc[UR16][R4.64], R10 ;  /* 0x0000000a04007986 */ /* 0x0001e8000c101510 */
[----:B------:R1:W-:Y:S04]  /*4510*/  STG.E.U16 desc[UR16][R4.64+0x2], R9 ;  /* 0x0000020904007986 */ /* 0x0003e8000c101510 */
[----:B0-----:R-:W5:Y:S04]  /*4520*/  LDL.LU R10, [R1+0x64] ;  /* 0x00006400010a7983 */ /* 0x001f680000300800 */
[----:B-1----:R-:W5:Y:S01]  /*4530*/  LDL.LU R9, [R1+0x68] ;  /* 0x0000680001097983 */ /* 0x002f620000300800 */
[----:B------:R-:W-:-:S02]  /*4540*/  PRMT R0, R11, 0x7632, R0 ;  /* 0x000076320b007816 */ /* 0x000fc40000000000 */
[----:B------:R-:W-:Y:S02]  /*4550*/  F2FP.F16.F32.PACK_AB R13, R14, R13 ;  /* 0x0000000d0e0d723e */ /* 0x000fe400000000ff */
[----:B------:R-:W-:Y:S01]  /*4560*/  F2FP.F16.F32.PACK_AB R15, R16, R15 ;  /* 0x0000000f100f723e */ /* 0x000fe200000000ff */
[----:B------:R-:W-:Y:S01]  /*4570*/  STG.E.U16 desc[UR16][R4.64+0x4], R11 ;  /* 0x0000040b04007986 */ /* 0x000fe2000c101510 */
[----:B------:R-:W-:-:S03]  /*4580*/  PRMT R7, R13, 0x7632, R7 ;  /* 0x000076320d077816 */ /* 0x000fc60000000007 */
[----:B------:R0:W-:Y:S01]  /*4590*/  STG.E.U16 desc[UR16][R4.64+0x6], R0 ;  /* 0x0000060004007986 */ /* 0x0001e2000c101510 */
[----:B------:R-:W-:Y:S02]  /*45a0*/  F2FP.F16.F32.PACK_AB R17, R18, R17 ;  /* 0x000000111211723e */ /* 0x000fe400000000ff */
[----:B---3--:R-:W-:Y:S02]  /*45b0*/  IADD3 R2, P0, R30, UR12, RZ ;  /* 0x0000000c1e027c10 */ /* 0x008fe4000ff1e0ff */
[----:B------:R-:W-:Y:S02]  /*45c0*/  F2FP.F16.F32.PACK_AB R8, R8, R19 ;  /* 0x000000130808723e */ /* 0x000fe400000000ff */
[----:B0-----:R-:W-:Y:S02]  /*45d0*/  PRMT R5, R15, 0x7632, R5 ;  /* 0x000076320f057816 */ /* 0x001fe40000000005 */
[----:B------:R-:W-:Y:S02]  /*45e0*/  PRMT R0, R17, 0x7632, R0 ;  /* 0x0000763211007816 */ /* 0x000fe40000000000 */
[----:B------:R-:W-:-:S02]  /*45f0*/  F2FP.F16.F32.PACK_AB R20, R20, R21 ;  /* 0x000000151414723e */ /* 0x000fc400000000ff */
[----:B------:R-:W-:Y:S02]  /*4600*/  F2FP.F16.F32.PACK_AB R22, R29, R22 ;  /* 0x000000161d16723e */ /* 0x000fe400000000ff */
[----:B------:R-:W-:Y:S02]  /*4610*/  F2FP.F16.F32.PACK_AB R24, R33, R24 ;  /* 0x000000182118723e */ /* 0x000fe400000000ff */
[----:B------:R-:W-:Y:S01]  /*4620*/  F2FP.F16.F32.PACK_AB R26, R26, R53 ;  /* 0x000000351a1a723e */ /* 0x000fe200000000ff */
[----:B------:R-:W-:-:S04]  /*4630*/  UISETP.GE.U32.AND UP0, UPT, UR5, UR19, UPT ;  /* 0x000000130500728c */ /* 0x000fc8000bf06070 */
[----:B------:R-:W-:Y:S02]  /*4640*/  UISETP.GE.AND.EX UP0, UPT, UR7, UR9, UPT, UP0 ;  /* 0x000000090700728c */ /* 0x000fe4000bf06300 */
[----:B------:R-:W-:Y:S01]  /*4650*/  ULOP3.LUT UR6, UR6, 0x1, URZ, 0x3c, !UPT ;  /* 0x0000000106067892 */ /* 0x000fe2000f8e3c3f */
[----:B------:R-:W-:Y:S01]  /*4660*/  UMOV UR10, UR5 ;  /* 0x00000005000a7c82 */ /* 0x000fe20008000000 */
[----:B--2---:R-:W-:Y:S02]  /*4670*/  IADD3.X R3, R28, UR13, RZ, P0, !PT ;  /* 0x0000000d1c037c10 */ /* 0x004fe400087fe4ff */
[----:B----4-:R-:W-:-:S03]  /*4680*/  IADD3 R6, P0, R27, UR12, RZ ;  /* 0x0000000c1b067c10 */ /* 0x010fc6000ff1e0ff */
[----:B------:R-:W-:Y:S04]  /*4690*/  STG.E.U16 desc[UR16][R2.64], R13 ;  /* 0x0000000d02007986 */ /* 0x000fe8000c101510 */
[----:B------:R5:W-:Y:S04]  /*46a0*/  STG.E.U16 desc[UR16][R2.64+0x2], R7 ;  /* 0x0000020702007986 */ /* 0x000be8000c101510 */
[----:B------:R-:W-:Y:S04]  /*46b0*/  STG.E.U16 desc[UR16][R2.64+0x4], R15 ;  /* 0x0000040f02007986 */ /* 0x000fe8000c101510 */
[----:B------:R0:W-:Y:S01]  /*46c0*/  STG.E.U16 desc[UR16][R2.64+0x6], R5 ;  /* 0x0000060502007986 */ /* 0x0001e2000c101510 */
[----:B-----5:R-:W-:-:S02]  /*46d0*/  IADD3.X R7, R25, UR13, RZ, P0, !PT ;  /* 0x0000000d19077c10 */ /* 0x020fc400087fe4ff */
[----:B------:R-:W-:Y:S02]  /*46e0*/  IADD3 R4, P0, R23, UR12, RZ ;  /* 0x0000000c17047c10 */ /* 0x000fe4000ff1e0ff */
[----:B0-----:R-:W-:Y:S01]  /*46f0*/  PRMT R3, R8, 0x7632, R3 ;  /* 0x0000763208037816 */ /* 0x001fe20000000003 */
[----:B------:R-:W-:Y:S04]  /*4700*/  STG.E.U16 desc[UR16][R6.64], R17 ;  /* 0x0000001106007986 */ /* 0x000fe8000c101510 */
[----:B------:R0:W-:Y:S04]  /*4710*/  STG.E.U16 desc[UR16][R6.64+0x2], R0 ;  /* 0x0000020006007986 */ /* 0x0001e8000c101510 */
        /* <DEDUP_REMOVED lines=19> */
.L_x_1412:
        /* <DEDUP_REMOVED lines=16> */
[----:B------:R-:W-:-:S03]  /*4950*/  IADD3.X R5, R3, -0x1, RZ, P0, !PT ;  /* 0xffffffff03057810 */ /* 0x000fc600007fe4ff */
[----:B------:R-:W-:Y:S02]  /*4960*/  IMAD.IADD R7, R7, 0x1, R12 ;  /* 0x0000000107077824 */ /* 0x000fe400078e020c */
        /* <DEDUP_REMOVED lines=21> */
.L_x_1442:
        /* <DEDUP_REMOVED lines=42> */
.L_x_1429:
[----:B------:R-:W-:Y:S05]  /*4d60*/  BSYNC B1 ;  /* 0x0000000000017941 */ /* 0x000fea0003800000 */
.L_x_1428:
[----:B------:R-:W-:Y:S05]  /*4d70*/  @!P0 BRA `(.L_x_1427) ;  /* 0x0000000400fc8947 */ /* 0x000fea0003800000 */
[C---:B------:R-:W-:Y:S01]  /*4d80*/  SHF.L.U64.HI R15, R14.reuse, 0x1, R15 ;  /* 0x000000010e0f7819 */ /* 0x040fe2000001020f */
[----:B------:R-:W-:Y:S01]  /*4d90*/  IMAD R17, R53, 0xf00, RZ ;  /* 0x00000f0035117824 */ /* 0x000fe200078e02ff */
[----:B------:R-:W-:Y:S01]  /*4da0*/  SHF.L.U32 R14, R14, 0x1, RZ ;  /* 0x000000010e0e7819 */ /* 0x000fe200000006ff */
[----:B------:R-:W-:Y:S01]  /*4db0*/  ULDC.64 UR4, c[0x0][0x260] ;  /* 0x0000980000047ab9 */ /* 0x000fe20000000a00 */
[C---:B------:R-:W-:Y:S01]  /*4dc0*/  IADD3 R16, P2, -R54.reuse, R2, RZ ;  /* 0x0000000236107210 */ /* 0x040fe20007f5e1ff */
[----:B------:R-:W-:Y:S02]  /*4dd0*/  BSSY B1, `(.L_x_1430) ;  /* 0x0000046000017945 */ /* 0x000fe40003800000 */
[----:B------:R-:W-:Y:S01]  /*4de0*/  IMAD.WIDE.U32 R14, R54, 0xf00, R14 ;  /* 0x00000f00360e7825 */ /* 0x000fe200078e000e */
[----:B------:R-:W-:-:S03]  /*4df0*/  ISETP.GT.U32.AND P0, PT, R16, 0xb4, PT ;  /* 0x000000b41000780c */ /* 0x000fc60003f04070 */
[----:B------:R-:W-:Y:S01]  /*4e00*/  IMAD.X R18, R3, 0x1, ~R53, P2 ;  /* 0x0000000103127824 */ /* 0x000fe200010e0e35 */
[----:B------:R-:W-:Y:S02]  /*4e10*/  IADD3 R17, R15, R17, RZ ;  /* 0x000000110f117210 */ /* 0x000fe40007ffe0ff */
        /* <DEDUP_REMOVED lines=10> */
.L_x_1432:
        /* <DEDUP_REMOVED lines=55> */
.L_x_1431:
[----:B------:R-:W-:Y:S05]  /*5230*/  BSYNC B1 ;  /* 0x0000000000017941 */ /* 0x000fea0003800000 */
.L_x_1430:
        /* <DEDUP_REMOVED lines=35> */
.L_x_1434:
[----:B------:R-:W-:Y:S05]  /*5470*/  BSYNC B1 ;  /* 0x0000000000017941 */ /* 0x000fea0003800000 */
.L_x_1433:
        /* <DEDUP_REMOVED lines=15> */
.L_x_1427:
[----:B------:R-:W-:Y:S05]  /*5570*/  BSYNC B0 ;  /* 0x0000000000007941 */ /* 0x000fea0003800000 */
.L_x_1426:
        /* <DEDUP_REMOVED lines=50> */
.L_x_1451:
[----:B------:R-:W0:Y:S01]  /*58a0*/  LDC.64 R16, c[0x0][0x218] ;  /* 0x00008600ff107b82 */ /* 0x000e220000000a00 */
[----:B------:R-:W-:Y:S01]  /*58b0*/  ISETP.NE.AND P1, PT, R10, RZ, PT ;  /* 0x000000ff0a00720c */ /* 0x000fe20003f25270 */
[----:B--2---:R-:W-:Y:S01]  /*58c0*/  FADD.FTZ R30, R14, R30 ;  /* 0x0000001e0e1e7221 */ /* 0x004fe20000010000 */
[----:B------:R-:W-:Y:S02]  /*58d0*/  LEA.HI R15, R56, R8, RZ, 0x1c ;  /* 0x00000008380f7211 */ /* 0x000fe400078fe0ff */
[----:B------:R-:W-:-:S03]  /*58e0*/  ISETP.NE.AND P2, PT, R50, 0x1, PT ;  /* 0x000000013200780c */ /* 0x000fc60003f45270 */
[----:B------:R-:W1:Y:S06]  /*58f0*/  LDC.64 R18, c[0x0][0x220] ;  /* 0x00008800ff127b82 */ /* 0x000e6c0000000a00 */
[----:B------:R-:W-:Y:S02]  /*5900*/  @!P1 F2FP.F16.F32.PACK_AB R14, RZ, R20 ;  /* 0x00000014ff0e923e */ /* 0x000fe400000000ff */
[----:B------:R-:W-:Y:S01]  /*5910*/  @!P1 F2FP.F16.F32.PACK_AB R20, RZ, R30 ;  /* 0x0000001eff14923e */ /* 0x000fe200000000ff */
[----:B0-----:R-:W-:-:S05]  /*5920*/  IMAD.WIDE R16, R15, 0x2, R16 ;  /* 0x000000020f107825 */ /* 0x001fca00078e0210 */
[----:B------:R2:W-:Y:S01]  /*5930*/  @!P1 STG.E.U16 desc[UR16][R16.64], R14 ;  /* 0x0000000e10009986 */ /* 0x0005e2000c101510 */
[----:B-1----:R-:W-:Y:S01]  /*5940*/  IMAD.WIDE R18, R15, 0x2, R18 ;  /* 0x000000020f127825 */ /* 0x002fe200078e0212 */
[----:B------:R-:W-:-:S04]  /*5950*/  LEA.HI R15, R56, 0x1e, RZ, 0x1c ;  /* 0x0000001e380f7811 */ /* 0x000fc800078fe0ff */
[----:B------:R2:W-:Y:S01]  /*5960*/  @!P1 STG.E.U16 desc[UR16][R18.64], R20 ;  /* 0x0000001412009986 */ /* 0x0005e2000c101510 */
[----:B------:R-:W-:Y:S05]  /*5970*/  @!P2 BRA `(.L_x_1437) ;  /* 0x000000040040a947 */ /* 0x000fea0003800000 */
[C---:B--2---:R-:W-:Y:S01]  /*5980*/  @P0 IMAD.SHL.U32 R14, R10.reuse, 0x2, RZ ;  /* 0x000000020a0e0824 */ /* 0x044fe200078e00ff */
        /* <DEDUP_REMOVED lines=31> */
.L_x_1461:
        /* <DEDUP_REMOVED lines=41> */
.L_x_1471:
[----:B--2---:R-:W-:Y:S01]  /*5e10*/  FADD.FTZ R15, R14, R30 ;  /* 0x0000001e0e0f7221 */ /* 0x004fe20000010000 */
[----:B------:R-:W-:-:S04]  /*5e20*/  @!P1 F2FP.F16.F32.PACK_AB R14, RZ, R24 ;  /* 0x00000018ff0e923e */ /* 0x000fc800000000ff */
[----:B------:R-:W-:Y:S01]  /*5e30*/  @!P1 F2FP.F16.F32.PACK_AB R15, RZ, R15 ;  /* 0x0000000fff0f923e */ /* 0x000fe200000000ff */
[----:B------:R3:W-:Y:S03]  /*5e40*/  @!P1 STG.E.U16 desc[UR16][R16.64+0x78], R14 ;  /* 0x0000780e10009986 */ /* 0x0007e6000c101510 */
[----:B------:R-:W-:Y:S02]  /*5e50*/  PRMT R20, R15, 0x7610, R20 ;  /* 0x000076100f147816 */ /* 0x000fe40000000014 */
[----:B------:R-:W-:-:S03]  /*5e60*/  LEA.HI R15, R56, 0x5a, RZ, 0x1c ;  /* 0x0000005a380f7811 */ /* 0x000fc600078fe0ff */
[----:B------:R3:W-:Y:S04]  /*5e70*/  @!P1 STG.E.U16 desc[UR16][R18.64+0x78], R20 ;  /* 0x0000781412009986 */ /* 0x0007e8000c101510 */
.L_x_1437:
[----:B------:R-:W-:Y:S05]  /*5e80*/  BSYNC B0 ;  /* 0x0000000000007941 */ /* 0x000fea0003800000 */
.L_x_1436:
[----:B------:R-:W-:-:S13]  /*5e90*/  ISETP.GE.U32.AND P0, PT, R7, 0x5a, PT ;  /* 0x0000005a0700780c */ /* 0x000fda0003f06070 */
[----:B------:R-:W-:Y:S05]  /*5ea0*/  @!P0 BRA `(.L_x_1435) ;  /* 0x0000000800b08947 */ /* 0x000fea0003800000 */
[----:B------:R-:W-:Y:S01]  /*5eb0*/  ISETP.NE.AND P0, PT, R10, 0xf, PT ;  /* 0x0000000f0a00780c */ /* 0x000fe20003f05270 */
[----:B-123--:R-:W-:Y:S01]  /*5ec0*/  HFMA2.MMA R16, -RZ, RZ, 0, 0 ;  /* 0x00000000ff107435 */ /* 0x00efe200000001ff */
[----:B------:R-:W-:-:S11]  /*5ed0*/  UMOV UR5, 0xffff ;  /* 0x0000ffff00057882 */ /* 0x000fd60000000000 */
[C---:B0-----:R-:W-:Y:S01]  /*5ee0*/  @P0 IMAD.SHL.U32 R14, R10.reuse, 0x2, RZ ;  /* 0x000000020a0e0824 */ /* 0x041fe200078e00ff */
[----:B------:R-:W-:-:S04]  /*5ef0*/  @P0 LEA R17, R10, UR4, 0x7 ;  /* 0x000000040a110c11 */ /* 0x000fc8000f8e38ff */
[----:B------:R-:W-:-:S04]  /*5f00*/  @P0 LOP3.LUT R14, R15, R14, RZ, 0x3c, !PT ;  /* 0x0000000e0f0e0212 */ /* 0x000fc800078e3cff */
[----:B------:R-:W-:Y:S02]  /*5f10*/  @P0 LEA R17, R14, R17, 0x2 ;  /* 0x000000110e110211 */ /* 0x000fe400078e10ff */
[----:B------:R-:W-:-:S03]  /*5f20*/  MOV R14, RZ ;  /* 0x000000ff000e7202 */ /* 0x000fc60000000f00 */
[----:B------:R0:W1:Y:S04]  /*5f30*/  @P0 LDS R16, [R17] ;  /* 0x0000000011100984 */ /* 0x0000680000000800 */
[----:B------:R0:W2:Y:S01]  /*5f40*/  @P0 LDS R14, [R17+0x780] ;  /* 0x00078000110e0984 */ /* 0x0000a20000000800 */
[----:B------:R-:W-:Y:S05]  /*5f50*/  BRA.DIV UR5, `(.L_x_1441) ;  /* 0x0000001605407947 */ /* 0x000fea000b800000 */
[C---:B------:R-:W-:Y:S01]  /*5f60*/  @P0 SHF.L.U32 R19, R10.reuse, 0x1, RZ ;  /* 0x000000010a130819 */ /* 0x040fe200000006ff */
[----:B0-----:R-:W-:Y:S01]  /*5f70*/  IMAD.MOV.U32 R17, RZ, RZ, 0xffff ;  /* 0x0000ffffff117424 */ /* 0x001fe200078e00ff */
[----:B------:R-:W-:Y:S02]  /*5f80*/  @P0 IADD3 R18, R15, 0x1e, RZ ;  /* 0x0000001e0f120810 */ /* 0x000fe40007ffe0ff */
[----:B------:R-:W-:Y:S02]  /*5f90*/  @P0 LEA R23, R10, UR4, 0x7 ;  /* 0x000000040a170c11 */ /* 0x000fe4000f8e38ff */
[----:B------:R-:W-:Y:S01]  /*5fa0*/  @P0 LOP3.LUT R18, R18, R19, RZ, 0x3c, !PT ;  /* 0x0000001312120212 */ /* 0x000fe200078e3cff */
[----:B-1----:R-:W0:Y:S01]  /*5fb0*/  SHFL.BFLY PT, R17, R16, 0x8, 0x101f ;  /* 0x0d101f0010117f89 */ /* 0x002e2200000e0000 */
[----:B------:R-:W-:Y:S02]  /*5fc0*/  @P0 SHF.L.U32 R22, R10, 0x1, RZ ;  /* 0x000000010a160819 */ /* 0x000fe400000006ff */
[----:B------:R-:W-:-:S02]  /*5fd0*/  @P0 LEA R18, R18, R23, 0x2 ;  /* 0x0000001712120211 */ /* 0x000fc400078e10ff */
[----:B------:R-:W-:Y:S02]  /*5fe0*/  @P0 IADD3 R21, R15, 0x3c, RZ ;  /* 0x0000003c0f150810 */ /* 0x000fe40007ffe0ff */
[C---:B------:R-:W-:Y:S01]  /*5ff0*/  @P0 LEA R24, R10.reuse, UR4, 0x7 ;  /* 0x000000040a180c11 */ /* 0x040fe2000f8e38ff */
[----:B------:R-:W1:Y:S01]  /*6000*/  @P0 LDS R20, [R18] ;  /* 0x0000000012140984 */ /* 0x000e620000000800 */
[----:B------:R-:W-:Y:S02]  /*6010*/  @P0 LOP3.LUT R21, R21, R22, RZ, 0x3c, !PT ;  /* 0x0000001615150212 */ /* 0x000fe400078e3cff */
[----:B------:R-:W-:Y:S02]  /*6020*/  @P0 IADD3 R23, R15, 0x5a, RZ ;  /* 0x0000005a0f170810 */ /* 0x000fe40007ffe0ff */
[----:B------:R-:W-:Y:S02]  /*6030*/  @P0 LEA R22, R21, R24, 0x2 ;  /* 0x0000001815160211 */ /* 0x000fe400078e10ff */
[----:B------:R3:W-:Y:S01]  /*6040*/  @P0 LDS R21, [R18+0x780] ;  /* 0x0007800012150984 */ /* 0x0007e20000000800 */
[----:B------:R-:W-:-:S02]  /*6050*/  @P0 SHF.L.U32 R24, R10, 0x1, RZ ;  /* 0x000000010a180819 */ /* 0x000fc400000006ff */
[----:B------:R-:W-:Y:S01]  /*6060*/  @P0 LEA R30, R10, UR4, 0x7 ;  /* 0x000000040a1e0c11 */ /* 0x000fe2000f8e38ff */
[----:B------:R-:W-:Y:S01]  /*6070*/  @P0 LDS R38, [R22+0x780] ;  /* 0x0007800016260984 */ /* 0x000fe20000000800 */
[----:B------:R-:W-:Y:S02]  /*6080*/  @P0 LOP3.LUT R23, R23, R24, RZ, 0x3c, !PT ;  /* 0x0000001817170212 */ /* 0x000fe400078e3cff */
[----:B------:R-:W-:Y:S01]  /*6090*/  MOV R27, 0xffff ;  /* 0x0000ffff001b7802 */ /* 0x000fe20000000f00 */
[----:B------:R-:W-:Y:S01]  /*60a0*/  @P0 LDS R37, [R22] ;  /* 0x0000000016250984 */ /* 0x000fe20000000800 */
[----:B------:R-:W-:Y:S01]  /*60b0*/  @P0 LEA R39, R23, R30, 0x2 ;  /* 0x0000001e17270211 */ /* 0x000fe200078e10ff */
[----:B0-----:R-:W-:Y:S01]  /*60c0*/  FADD.FTZ R25, R17, R16 ;  /* 0x0000001011197221 */ /* 0x001fe20000010000 */
[----:B------:R-:W-:Y:S01]  /*60d0*/  MOV R32, RZ ;  /* 0x000000ff00207202 */ /* 0x000fe20000000f00 */
[----:B--2---:R-:W0:Y:S01]  /*60e0*/  SHFL.BFLY PT, R30, R14, 0x8, 0x101f ;  /* 0x0d101f000e1e7f89 */ /* 0x004e2200000e0000 */
[----:B------:R-:W-:-:S02]  /*60f0*/  MOV R23, RZ ;  /* 0x000000ff00177202 */ /* 0x000fc40000000f00 */
[----:B------:R-:W-:Y:S01]  /*6100*/  MOV R29, 0xffff ;  /* 0x0000ffff001d7802 */ /* 0x000fe20000000f00 */
[----:B------:R-:W-:Y:S01]  /*6110*/  @P0 LDS R22, [R39] ;  /* 0x0000000027160984 */ /* 0x000fe20000000800 */
[----:B------:R-:W-:Y:S02]  /*6120*/  MOV R24, RZ ;  /* 0x000000ff00187202 */ /* 0x000fe40000000f00 */
[----:B------:R-:W-:Y:S02]  /*6130*/  MOV R16, 0xffff ;  /* 0x0000ffff00107802 */ /* 0x000fe40000000f00 */
[----:B------:R-:W-:Y:S02]  /*6140*/  MOV R34, RZ ;  /* 0x000000ff00227202 */ /* 0x000fe40000000f00 */
[----:B------:R-:W-:Y:S02]  /*6150*/  MOV R35, 0xffff ;  /* 0x0000ffff00237802 */ /* 0x000fe40000000f00 */
[----:B------:R-:W2:Y:S01]  /*6160*/  SHFL.BFLY PT, R16, R25, 0x4, 0x101f ;  /* 0x0c901f0019107f89 */ /* 0x000ea200000e0000 */
[----:B---3--:R-:W-:-:S02]  /*6170*/  MOV R18, RZ ;  /* 0x000000ff00127202 */ /* 0x008fc40000000f00 */
[----:B------:R-:W-:Y:S02]  /*6180*/  MOV R28, 0xffff ;  /* 0x0000ffff001c7802 */ /* 0x000fe40000000f00 */
[----:B------:R-:W-:Y:S02]  /*6190*/  MOV R26, 0xffff ;  /* 0x0000ffff001a7802 */ /* 0x000fe40000000f00 */
[----:B------:R-:W-:Y:S02]  /*61a0*/  MOV R41, 0xffff ;  /* 0x0000ffff00297802 */ /* 0x000fe40000000f00 */
[----:B-1----:R-:W-:Y:S02]  /*61b0*/  @P0 MOV R32, R20 ;  /* 0x0000001400200202 */ /* 0x002fe40000000f00 */
[----:B------:R1:W-:Y:S01]  /*61c0*/  @P0 LDS R20, [R39+0x780] ;  /* 0x0007800027140984 */ /* 0x0003e20000000800 */
[----:B0-----:R-:W-:Y:S01]  /*61d0*/  FADD.FTZ R17, R30, R14 ;  /* 0x0000000e1e117221 */ /* 0x001fe20000010000 */
[----:B------:R-:W-:-:S02]  /*61e0*/  MOV R30, 0xffff ;  /* 0x0000ffff001e7802 */ /* 0x000fc40000000f00 */
[----:B------:R-:W0:Y:S01]  /*61f0*/  SHFL.BFLY PT, R31, R32, 0x8, 0x101f ;  /* 0x0d101f00201f7f89 */ /* 0x000e2200000e0000 */
[----:B------:R-:W-:Y:S02]  /*6200*/  @P0 MOV R34, R21 ;  /* 0x0000001500220202 */ /* 0x000fe40000000f00 */
[----:B------:R-:W-:Y:S01]  /*6210*/  MOV R21, RZ ;  /* 0x000000ff00157202 */ /* 0x000fe20000000f00 */
[----:B------:R-:W-:Y:S01]  /*6220*/  @P0 IMAD.MOV.U32 R23, RZ, RZ, R38 ;  /* 0x000000ffff170224 */ /* 0x000fe200078e0026 */
[----:B------:R-:W-:Y:S01]  /*6230*/  MOV R38, 0xffff ;  /* 0x0000ffff00267802 */ /* 0x000fe20000000f00 */
[----:B------:R-:W3:Y:S01]  /*6240*/  SHFL.BFLY PT, R33, R34, 0x8, 0x101f ;  /* 0x0d101f0022217f89 */ /* 0x000ee200000e0000 */
[----:B-1----:R-:W-:Y:S02]  /*6250*/  MOV R39, 0xffff ;  /* 0x0000ffff00277802 */ /* 0x002fe40000000f00 */
[----:B------:R-:W-:Y:S01]  /*6260*/  @P0 MOV R24, R37 ;  /* 0x0000002500180202 */ /* 0x000fe20000000f00 */
[----:B------:R-:W1:Y:S01]  /*6270*/  SHFL.BFLY PT, R30, R17, 0x4, 0x101f ;  /* 0x0c901f00111e7f89 */ /* 0x000e6200000e0000 */
[----:B------:R-:W-:Y:S01]  /*6280*/  MOV R37, 0xffff ;  /* 0x0000ffff00257802 */ /* 0x000fe20000000f00 */
[----:B--2---:R-:W-:Y:S01]  /*6290*/  FADD.FTZ R19, R25, R16 ;  /* 0x0000001019137221 */ /* 0x004fe20000010000 */
[----:B------:R-:W-:Y:S01]  /*62a0*/  MOV R40, 0xffff ;  /* 0x0000ffff00287802 */ /* 0x000fe20000000f00 */
[----:B------:R-:W2:Y:S01]  /*62b0*/  SHFL.BFLY PT, R38, R23, 0x8, 0x101f ;  /* 0x0d101f0017267f89 */ /* 0x000ea200000e0000 */
[----:B------:R-:W-:-:S02]  /*62c0*/  MOV R43, 0xffff ;  /* 0x0000ffff002b7802 */ /* 0x000fc40000000f00 */
[----:B------:R-:W-:Y:S01]  /*62d0*/  @P0 MOV R21, R22 ;  /* 0x0000001600150202 */ /* 0x000fe20000000f00 */
[----:B------:R-:W4:Y:S01]  /*62e0*/  SHFL.BFLY PT, R37, R24, 0x8, 0x101f ;  /* 0x0d101f0018257f89 */ /* 0x000f2200000e0000 */
[----:B------:R-:W-:-:S03]  /*62f0*/  IMAD.MOV.U32 R22, RZ, RZ, 0xffff ;  /* 0x0000ffffff167424 */ /* 0x000fc600078e00ff */
[----:B------:R-:W5:Y:S01]  /*6300*/  SHFL.BFLY PT, R42, R21, 0x8, 0x101f ;  /* 0x0d101f00152a7f89 */ /* 0x000f6200000e0000 */
[----:B0-----:R-:W-:-:S03]  /*6310*/  FADD.FTZ R31, R31, R32 ;  /* 0x000000201f1f7221 */ /* 0x001fc60000010000 */
[----:B------:R-:W0:Y:S01]  /*6320*/  SHFL.BFLY PT, R16, R19, 0x2, 0x101f ;  /* 0x0c501f0013107f89 */ /* 0x000e2200000e0000 */
[----:B---3--:R-:W-:Y:S01]  /*6330*/  FADD.FTZ R33, R33, R34 ;  /* 0x0000002221217221 */ /* 0x008fe20000010000 */
[----:B------:R-:W-:Y:S01]  /*6340*/  MOV R34, 0xffff ;  /* 0x0000ffff00227802 */ /* 0x000fe20000000f00 */
[----:B-1----:R-:W-:Y:S01]  /*6350*/  FADD.FTZ R14, R17, R30 ;  /* 0x0000001e110e7221 */ /* 0x002fe20000010000 */
[----:B------:R-:W-:Y:S02]  /*6360*/  MOV R17, 0xffff ;  /* 0x0000ffff00117802 */ /* 0x000fe40000000f00 */
[----:B------:R-:W-:Y:S01]  /*6370*/  @P0 MOV R18, R20 ;  /* 0x0000001400120202 */ /* 0x000fe20000000f00 */
[----:B--2---:R-:W-:Y:S01]  /*6380*/  FADD.FTZ R32, R38, R23 ;  /* 0x0000001726207221 */ /* 0x004fe20000010000 */
[----:B------:R-:W-:Y:S01]  /*6390*/  MOV R20, 0xffff ;  /* 0x0000ffff00147802 */ /* 0x000fe20000000f00 */
[----:B------:R-:W1:Y:S01]  /*63a0*/  SHFL.BFLY PT, R30, R14, 0x2, 0x101f ;  /* 0x0c501f000e1e7f89 */ /* 0x000e6200000e0000 */
[----:B------:R-:W-:Y:S01]  /*63b0*/  MOV R23, 0xffff ;  /* 0x0000ffff00177802 */ /* 0x000fe20000000f00 */
[----:B----4-:R-:W-:Y:S01]  /*63c0*/  FADD.FTZ R25, R37, R24 ;  /* 0x0000001825197221 */ /* 0x010fe20000010000 */
[----:B------:R-:W-:Y:S01]  /*63d0*/  MOV R24, 0xffff ;  /* 0x0000ffff00187802 */ /* 0x000fe20000000f00 */
[----:B------:R-:W2:Y:S01]  /*63e0*/  SHFL.BFLY PT, R37, R32, 0x4, 0x101f ;  /* 0x0c901f0020257f89 */ /* 0x000ea200000e0000 */
[----:B------:R-:W-:Y:S01]  /*63f0*/  ISETP.NE.AND P0, PT, R10, RZ, PT ;  /* 0x000000ff0a00720c */ /* 0x000fe20003f05270 */
[----:B-----5:R-:W-:Y:S01]  /*6400*/  FADD.FTZ R42, R42, R21 ;  /* 0x000000152a2a7221 */ /* 0x020fe20000010000 */
[----:B------:R-:W-:Y:S01]  /*6410*/  MOV R21, 0xffff ;  /* 0x0000ffff00157802 */ /* 0x000fe20000000f00 */
[----:B------:R-:W3:Y:S01]  /*6420*/  SHFL.BFLY PT, R20, R31, 0x4, 0x101f ;  /* 0x0c901f001f147f89 */ /* 0x000ee200000e0000 */
[----:B0-----:R-:W-:Y:S01]  /*6430*/  FADD.FTZ R16, R19, R16 ;  /* 0x0000001013107221 */ /* 0x001fe20000010000 */
[----:B------:R-:W-:-:S02]  /*6440*/  MOV R19, 0xffff ;  /* 0x0000ffff00137802 */ /* 0x000fc40000000f00 */
[----:B------:R-:W0:Y:S04]  /*6450*/  SHFL.BFLY PT, R23, R18, 0x8, 0x101f ;  /* 0x0d101f0012177f89 */ /* 0x000e2800000e0000 */
[----:B------:R-:W4:Y:S04]  /*6460*/  SHFL.BFLY PT, R36, R33, 0x4, 0x101f ;  /* 0x0c901f0021247f89 */ /* 0x000f2800000e0000 */
[----:B------:R-:W5:Y:S04]  /*6470*/  SHFL.BFLY PT, R38, R25, 0x4, 0x101f ;  /* 0x0c901f0019267f89 */ /* 0x000f6800000e0000 */
[----:B------:R-:W5:Y:S01]  /*6480*/  SHFL.BFLY PT, R41, R42, 0x4, 0x101f ;  /* 0x0c901f002a297f89 */ /* 0x000f6200000e0000 */
[----:B-1----:R-:W-:Y:S01]  /*6490*/  FADD.FTZ R17, R14, R30 ;  /* 0x0000001e0e117221 */ /* 0x002fe20000010000 */
[----:B------:R-:W-:Y:S01]  /*64a0*/  MOV R14, 0xffff ;  /* 0x0000ffff000e7802 */ /* 0x000fe20000000f00 */
[----:B--2---:R-:W-:Y:S01]  /*64b0*/  FADD.FTZ R37, R32, R37 ;  /* 0x0000002520257221 */ /* 0x004fe20000010000 */
[----:B------:R-:W1:Y:S01]  /*64c0*/  SHFL.BFLY PT, R19, R16, 0x1, 0x101f ;  /* 0x0c301f0010137f89 */ /* 0x000e6200000e0000 */
[----:B------:R-:W-:Y:S01]  /*64d0*/  MOV R32, 0xffff ;  /* 0x0000ffff00207802 */ /* 0x000fe20000000f00 */
[----:B---3--:R-:W-:Y:S01]  /*64e0*/  FADD.FTZ R35, R31, R20 ;  /* 0x000000141f237221 */ /* 0x008fe20000010000 */
[----:B------:R-:W-:Y:S01]  /*64f0*/  MOV R20, 0xffff ;  /* 0x0000ffff00147802 */ /* 0x000fe20000000f00 */
[----:B------:R-:W2:Y:S01]  /*6500*/  SHFL.BFLY PT, R24, R37, 0x2, 0x101f ;  /* 0x0c501f0025187f89 */ /* 0x000ea200000e0000 */
[----:B0-----:R-:W-:Y:S01]  /*6510*/  FADD.FTZ R31, R23, R18 ;  /* 0x00000012171f7221 */ /* 0x001fe20000010000 */
[----:B------:R-:W-:Y:S01]  /*6520*/  MOV R18, 0xffff ;  /* 0x0000ffff00127802 */ /* 0x000fe20000000f00 */
[----:B------:R-:W-:Y:S01]  /*6530*/  IMAD.MOV.U32 R23, RZ, RZ, 0xffff ;  /* 0x0000ffffff177424 */ /* 0x000fe200078e00ff */
[----:B------:R-:W0:Y:S01]  /*6540*/  SHFL.BFLY PT, R14, R17, 0x1, 0x101f ;  /* 0x0c301f00110e7f89 */ /* 0x000e2200000e0000 */
[----:B----4-:R-:W-:Y:S01]  /*6550*/  FADD.FTZ R36, R33, R36 ;  /* 0x0000002421247221 */ /* 0x010fe20000010000 */
[----:B------:R-:W-:-:S02]  /*6560*/  MOV R33, 0xffff ;  /* 0x0000ffff00217802 */ /* 0x000fc40000000f00 */
[----:B------:R-:W3:Y:S01]  /*6570*/  SHFL.BFLY PT, R18, R35, 0x2, 0x101f ;  /* 0x0c501f0023127f89 */ /* 0x000ee200000e0000 */
[----:B-----5:R-:W-:-:S03]  /*6580*/  FADD.FTZ R38, R25, R38 ;  /* 0x0000002619267221 */ /* 0x020fc60000010000 */
[----:B------:R-:W4:Y:S01]  /*6590*/  SHFL.BFLY PT, R21, R36, 0x2, 0x101f ;  /* 0x0c501f0024157f89 */ /* 0x000f2200000e0000 */
[----:B------:R-:W-:Y:S01]  /*65a0*/  FADD.FTZ R42, R42, R41 ;  /* 0x000000292a2a7221 */ /* 0x000fe20000010000 */
[----:B------:R-:W-:Y:S02]  /*65b0*/  IADD3 R41, R15, R8, RZ ;  /* 0x000000080f297210 */ /* 0x000fe40007ffe0ff */
[----:B------:R-:W5:Y:S01]  /*65c0*/  SHFL.BFLY PT, R23, R38, 0x2, 0x101f ;  /* 0x0c501f0026177f89 */ /* 0x000f6200000e0000 */
[----:B-1----:R-:W-:-:S03]  /*65d0*/  FADD.FTZ R16, R16, R19 ;  /* 0x0000001310107221 */ /* 0x002fc60000010000 */
[----:B------:R-:W1:Y:S01]  /*65e0*/  SHFL.BFLY PT, R20, R31, 0x4, 0x101f ;  /* 0x0c901f001f147f89 */ /* 0x000e6200000e0000 */
[----:B--2---:R-:W-:-:S03]  /*65f0*/  FADD.FTZ R37, R37, R24 ;  /* 0x0000001825257221 */ /* 0x004fc60000010000 */
[----:B------:R-:W2:Y:S01]  /*6600*/  SHFL.BFLY PT, R43, R42, 0x2, 0x101f ;  /* 0x0c501f002a2b7f89 */ /* 0x000ea200000e0000 */
[----:B------:R-:W2:Y:S01]  /*6610*/  @!P0 LDC.64 R24, c[0x0][0x218] ;  /* 0x00008600ff188b82 */ /* 0x000ea20000000a00 */
[----:B------:R-:W-:Y:S02]  /*6620*/  @!P0 F2FP.F16.F32.PACK_AB R30, RZ, R16 ;  /* 0x00000010ff1e823e */ /* 0x000fe400000000ff */
[----:B------:R-:W2:Y:S01]  /*6630*/  SHFL.BFLY PT, R40, R37, 0x1, 0x101f ;  /* 0x0c301f0025287f89 */ /* 0x000ea200000e0000 */
[----:B0-----:R-:W-:Y:S01]  /*6640*/  FADD.FTZ R44, R17, R14 ;  /* 0x0000000e112c7221 */ /* 0x001fe20000010000 */
[----:B---3--:R-:W-:-:S03]  /*6650*/  FADD.FTZ R35, R35, R18 ;  /* 0x0000001223237221 */ /* 0x008fc60000010000 */
[----:B------:R-:W0:Y:S01]  /*6660*/  @!P0 LDC.64 R16, c[0x0][0x218] ;  /* 0x00008600ff108b82 */ /* 0x000e220000000a00 */
[----:B------:R-:W-:Y:S01]  /*6670*/  @!P0 F2FP.F16.F32.PACK_AB R44, RZ, R44 ;  /* 0x0000002cff2c823e */ /* 0x000fe200000000ff */
[----:B----4-:R-:W-:Y:S01]  /*6680*/  FADD.FTZ R36, R36, R21 ;  /* 0x0000001524247221 */ /* 0x010fe20000010000 */
[----:B------:R-:W3:Y:S01]  /*6690*/  SHFL.BFLY PT, R34, R35, 0x1, 0x101f ;  /* 0x0c301f0023227f89 */ /* 0x000ee200000e0000 */
[----:B-----5:R-:W-:-:S03]  /*66a0*/  FADD.FTZ R38, R38, R23 ;  /* 0x0000001726267221 */ /* 0x020fc60000010000 */
[----:B------:R-:W4:Y:S01]  /*66b0*/  SHFL.BFLY PT, R33, R36, 0x1, 0x101f ;  /* 0x0c301f0024217f89 */ /* 0x000f2200000e0000 */
[----:B------:R-:W5:Y:S01]  /*66c0*/  @!P0 LDC.64 R22, c[0x0][0x220] ;  /* 0x00008800ff168b82 */ /* 0x000f620000000a00 */
[----:B-1----:R-:W-:Y:S02]  /*66d0*/  FADD.FTZ R31, R31, R20 ;  /* 0x000000141f1f7221 */ /* 0x002fe40000010000 */
[----:B------:R-:W1:Y:S01]  /*66e0*/  SHFL.BFLY PT, R39, R38, 0x1, 0x101f ;  /* 0x0c301f0026277f89 */ /* 0x000e6200000e0000 */
[----:B--2---:R-:W-:-:S03]  /*66f0*/  FADD.FTZ R42, R42, R43 ;  /* 0x0000002b2a2a7221 */ /* 0x004fc60000010000 */
[----:B------:R-:W2:Y:S01]  /*6700*/  SHFL.BFLY PT, R32, R31, 0x2, 0x101f ;  /* 0x0c501f001f207f89 */ /* 0x000ea200000e0000 */
[----:B------:R-:W2:Y:S01]  /*6710*/  @!P0 LDC.64 R20, c[0x0][0x218] ;  /* 0x00008600ff148b82 */ /* 0x000ea20000000a00 */
[----:B------:R-:W-:-:S04]  /*6720*/  @!P0 IMAD.WIDE R24, R41, 0x2, R24 ;  /* 0x0000000229188825 */ /* 0x000fc800078e0218 */
[----:B------:R-:W-:Y:S01]  /*6730*/  FADD.FTZ R37, R37, R40 ;  /* 0x0000002825257221 */ /* 0x000fe20000010000 */
[----:B------:R1:W-:Y:S01]  /*6740*/  @!P0 STG.E.U16 desc[UR16][R24.64], R30 ;  /* 0x0000001e18008986 */ /* 0x0003e2000c101510 */
[----:B0-----:R-:W-:Y:S01]  /*6750*/  @!P0 IMAD.WIDE R16, R41, 0x2, R16 ;  /* 0x0000000229108825 */ /* 0x001fe200078e0210 */
[----:B------:R-:W0:Y:S03]  /*6760*/  @!P0 LDC.64 R18, c[0x0][0x220] ;  /* 0x00008800ff128b82 */ /* 0x000e260000000a00 */
[----:B---3--:R-:W-:Y:S01]  /*6770*/  FADD.FTZ R34, R35, R34 ;  /* 0x0000002223227221 */ /* 0x008fe20000010000 */
[----:B------:R-:W-:Y:S02]  /*6780*/  IMAD.MOV.U32 R35, RZ, RZ, 0xffff ;  /* 0x0000ffffff237424 */ /* 0x000fe400078e00ff */
[----:B----4-:R-:W-:Y:S02]  /*6790*/  FADD.FTZ R33, R36, R33 ;  /* 0x0000002124217221 */ /* 0x010fe40000010000 */
[----:B------:R-:W3:Y:S01]  /*67a0*/  @!P0 LDC.64 R14, c[0x0][0x220] ;  /* 0x00008800ff0e8b82 */ /* 0x000ee20000000a00 */
[----:B-----5:R-:W-:Y:S01]  /*67b0*/  @!P0 IMAD.WIDE R22, R41, 0x2, R22 ;  /* 0x0000000229168825 */ /* 0x020fe200078e0216 */
[----:B-1----:R-:W-:-:S03]  /*67c0*/  MOV R30, 0xffff ;  /* 0x0000ffff001e7802 */ /* 0x002fc60000000f00 */
[----:B------:R-:W-:Y:S01]  /*67d0*/  FADD.FTZ R38, R38, R39 ;  /* 0x0000002726267221 */ /* 0x000fe20000010000 */
[----:B------:R-:W-:Y:S01]  /*67e0*/  @!P0 F2FP.F16.F32.PACK_AB R25, RZ, R33 ;  /* 0x00000021ff19823e */ /* 0x000fe200000000ff */
[----:B------:R-:W1:Y:S01]  /*67f0*/  SHFL.BFLY PT, R35, R42, 0x1, 0x101f ;  /* 0x0c301f002a237f89 */ /* 0x000e6200000e0000 */
[----:B------:R-:W-:Y:S01]  /*6800*/  @!P0 F2FP.F16.F32.PACK_AB R33, RZ, R37 ;  /* 0x00000025ff21823e */ /* 0x000fe200000000ff */
[----:B--2---:R-:W-:Y:S01]  /*6810*/  FADD.FTZ R31, R31, R32 ;  /* 0x000000201f1f7221 */ /* 0x004fe20000010000 */
[----:B------:R-:W-:Y:S01]  /*6820*/  @!P0 IMAD.WIDE R20, R41, 0x2, R20 ;  /* 0x0000000229148825 */ /* 0x000fe200078e0214 */
[----:B------:R2:W-:Y:S01]  /*6830*/  @!P0 STG.E.U16 desc[UR16][R22.64], R44 ;  /* 0x0000002c16008986 */ /* 0x0005e2000c101510 */
[----:B------:R-:W-:-:S03]  /*6840*/  @!P0 F2FP.F16.F32.PACK_AB R26, RZ, R38 ;  /* 0x00000026ff1a823e */ /* 0x000fc600000000ff */
[----:B------:R4:W0:Y:S02]  /*6850*/  SHFL.BFLY PT, R30, R31, 0x1, 0x101f ;  /* 0x0c301f001f1e7f89 */ /* 0x00082400000e0000 */
[----:B0-----:R-:W-:Y:S01]  /*6860*/  @!P0 IMAD.WIDE R18, R41, 0x2, R18 ;  /* 0x0000000229128825 */ /* 0x001fe200078e0212 */
[----:B--2---:R-:W-:-:S03]  /*6870*/  @!P0 F2FP.F16.F32.PACK_AB R23, RZ, R34 ;  /* 0x00000022ff17823e */ /* 0x004fc600000000ff */
[----:B---3--:R-:W-:Y:S02]  /*6880*/  @!P0 IMAD.WIDE R14, R41, 0x2, R14 ;  /* 0x00000002290e8825 */ /* 0x008fe400078e020e */
[----:B------:R4:W-:Y:S02]  /*6890*/  @!P0 STG.E.U16 desc[UR16][R20.64+0x3c], R23 ;  /* 0x00003c1714008986 */ /* 0x0009e4000c101510 */
[----:B-1----:R-:W-:Y:S02]  /*68a0*/  FADD.FTZ R35, R42, R35 ;  /* 0x000000232a237221 */ /* 0x002fe40000010000 */
[----:B------:R4:W-:Y:S04]  /*68b0*/  @!P0 STG.E.U16 desc[UR16][R18.64+0x3c], R25 ;  /* 0x00003c1912008986 */ /* 0x0009e8000c101510 */
[----:B------:R4:W-:Y:S04]  /*68c0*/  @!P0 STG.E.U16 desc[UR16][R16.64+0x78], R26 ;  /* 0x0000781a10008986 */ /* 0x0009e8000c101510 */
[----:B------:R4:W-:Y:S02]  /*68d0*/  @!P0 STG.E.U16 desc[UR16][R14.64+0x78], R33 ;  /* 0x000078210e008986 */ /* 0x0009e4000c101510 */
.L_x_1505:
[----:B----4-:R-:W0:Y:S01]  /*68e0*/  @!P0 LDC.64 R14, c[0x0][0x218] ;  /* 0x00008600ff0e8b82 */ /* 0x010e220000000a00 */
        /* <DEDUP_REMOVED lines=8> */
.L_x_1435:
[----:B------:R-:W-:Y:S05]  /*6970*/  WARPSYNC.ALL ;  /* 0x0000000000007948 */ /* 0x000fea0003800000 */
[----:B------:R-:W-:Y:S01]  /*6980*/  BAR.SYNC.DEFER_BLOCKING 0x0 ;  /* 0x0000000000007b1d */ /* 0x000fe20000010000 */
[C---:B------:R-:W-:Y:S02]  /*6990*/  ISETP.GE.AND P0, PT, R8.reuse, -0x1080, PT ;  /* 0xffffef800800780c */ /* 0x040fe40003f06270 */
[----:B------:R-:W-:-:S11]  /*69a0*/  IADD3 R8, R8, 0x1800, RZ ;  /* 0x0000180008087810 */ /* 0x000fd60007ffe0ff */
[----:B------:R-:W-:Y:S05]  /*69b0*/  @!P0 BRA `(.L_x_1442) ;  /* 0xffffffe000408947 */ /* 0x000fea000383ffff */
[----:B------:R-:W-:Y:S05]  /*69c0*/  EXIT ;  /* 0x000000000000794d */ /* 0x000fea0003800000 */
.L_x_1438:
[----:B------:R-:W-:Y:S01]  /*69d0*/  HFMA2.MMA R28, -RZ, RZ, 0, 4.76837158203125e-07 ;  /* 0x00000008ff1c7435 */ /* 0x000fe200000001ff */
[----:B-1----:R-:W-:Y:S02]  /*69e0*/  MOV R29, R14 ;  /* 0x0000000e001d7202 */ /* 0x002fe40000000f00 */
[----:B------:R-:W-:Y:S02]  /*69f0*/  MOV R27, 0x101f ;  /* 0x0000101f001b7802 */ /* 0x000fe40000000f00 */
[----:B------:R-:W-:-:S07]  /*6a00*/  MOV R26, 0xffff ;  /* 0x0000ffff001a7802 */ /* 0x000fce0000000f00 */
[----:B0-2---:R-:W-:Y:S05]  /*6a10*/  WARPSYNC.COLLECTIVE R26, `(.L_x_1443) ;  /* 0x000000001a087348 */ /* 0x005fea0003c00000 */
[----:B------:R1:W3:Y:S02]  /*6a20*/  SHFL.BFLY P2, R30, R29, R28, R27 ;  /* 0x0c00001c1d1e7389 */ /* 0x0002e4000004001b */
[----:B0123--:R-:W-:Y:S01]  /*6a30*/  ENDCOLLECTIVE ;  /* 0x000000000000791b */ /* 0x00ffe20003800000 */
.L_x_1443:
[----:B------:R-:W-:Y:S02]  /*6a40*/  MOV R29, R15 ;  /* 0x0000000f001d7202 */ /* 0x000fe40000000f00 */
[----:B------:R-:W-:-:S07]  /*6a50*/  MOV R17, R30 ;  /* 0x0000001e00117202 */ /* 0x000fce0000000f00 */
[----:B------:R-:W-:Y:S05]  /*6a60*/  WARPSYNC.COLLECTIVE R26, `(.L_x_1444) ;  /* 0x000000001a087348 */ /* 0x000fea0003c00000 */
[----:B------:R0:W1:Y:S02]  /*6a70*/  SHFL.BFLY P2, R30, R29, R28, R27 ;  /* 0x0c00001c1d1e7389 */ /* 0x000064000004001b */
[----:B01----:R-:W-:Y:S01]  /*6a80*/  ENDCOLLECTIVE ;  /* 0x000000000000791b */ /* 0x003fe20003800000 */
.L_x_1444:
[----:B------:R-:W-:-:S05]  /*6a90*/  FADD.FTZ R17, R17, R14 ;  /* 0x0000000e11117221 */ /* 0x000fca0000010000 */
[----:B------:R-:W-:Y:S01]  /*6aa0*/  MOV R29, R17 ;  /* 0x00000011001d7202 */ /* 0x000fe20000000f00 */
[----:B------:R-:W-:Y:S01]  /*6ab0*/  IMAD.MOV.U32 R28, RZ, RZ, 0x4 ;  /* 0x00000004ff1c7424 */ /* 0x000fe200078e00ff */
[----:B------:R-:W-:-:S07]  /*6ac0*/  MOV R16, R30 ;  /* 0x0000001e00107202 */ /* 0x000fce0000000f00 */
[----:B------:R-:W-:Y:S05]  /*6ad0*/  WARPSYNC.COLLECTIVE R26, `(.L_x_1445) ;  /* 0x000000001a087348 */ /* 0x000fea0003c00000 */
[----:B------:R0:W1:Y:S02]  /*6ae0*/  SHFL.BFLY P2, R30, R29, R28, R27 ;  /* 0x0c00001c1d1e7389 */ /* 0x000064000004001b */
[----:B01----:R-:W-:Y:S01]  /*6af0*/  ENDCOLLECTIVE ;  /* 0x000000000000791b */ /* 0x003fe20003800000 */
.L_x_1445:
[----:B------:R-:W-:-:S05]  /*6b00*/  FADD.FTZ R16, R16, R15 ;  /* 0x0000000f10107221 */ /* 0x000fca0000010000 */
[----:B------:R-:W-:Y:S02]  /*6b10*/  MOV R29, R16 ;  /* 0x00000010001d7202 */ /* 0x000fe40000000f00 */
[----:B------:R-:W-:-:S07]  /*6b20*/  MOV R18, R30 ;  /* 0x0000001e00127202 */ /* 0x000fce0000000f00 */
[----:B------:R-:W-:Y:S05]  /*6b30*/  WARPSYNC.COLLECTIVE R26, `(.L_x_1446) ;  /* 0x000000001a087348 */ /* 0x000fea0003c00000 */
[----:B------:R0:W1:Y:S02]  /*6b40*/  SHFL.BFLY P2, R30, R29, R28, R27 ;  /* 0x0c00001c1d1e7389 */ /* 0x000064000004001b */
[----:B01----:R-:W-:Y:S01]  /*6b50*/  ENDCOLLECTIVE ;  /* 0x000000000000791b */ /* 0x003fe20003800000 */
.L_x_1446:
[----:B------:R-:W-:Y:S01]  /*6b60*/  FADD.FTZ R18, R17, R18 ;  /* 0x0000001211127221 */ /* 0x000fe20000010000 */
[----:B------:R-:W-:-:S04]  /*6b70*/  HFMA2.MMA R28, -RZ, RZ, 0, 1.1920928955078125e-07 ;  /* 0x00000002ff1c7435 */ /* 0x000fc800000001ff */
[----:B------:R-:W-:Y:S02]  /*6b80*/  MOV R29, R18 ;  /* 0x00000012001d7202 */ /* 0x000fe40000000f00 */
[----:B------:R-:W-:-:S07]  /*6b90*/  MOV R19, R30 ;  /* 0x0000001e00137202 */ /* 0x000fce0000000f00 */
[----:B------:R-:W-:Y:S05]  /*6ba0*/  WARPSYNC.COLLECTIVE R26, `(.L_x_1447) ;  /* 0x000000001a087348 */ /* 0x000fea0003c00000 */
[----:B------:R0:W1:Y:S02]  /*6bb0*/  SHFL.BFLY P2, R30, R29, R28, R27 ;  /* 0x0c00001c1d1e7389 */ /* 0x000064000004001b */
[----:B01----:R-:W-:Y:S01]  /*6bc0*/  ENDCOLLECTIVE ;  /* 0x000000000000791b */ /* 0x003fe20003800000 */
.L_x_1447:
[----:B------:R-:W-:-:S05]  /*6bd0*/  FADD.FTZ R19, R16, R19 ;  /* 0x0000001310137221 */ /* 0x000fca0000010000 */
[----:B------:R-:W-:Y:S02]  /*6be0*/  MOV R29, R19 ;  /* 0x00000013001d7202 */ /* 0x000fe40000000f00 */
[----:B------:R-:W-:-:S07]  /*6bf0*/  MOV R21, R30 ;  /* 0x0000001e00157202 */ /* 0x000fce0000000f00 */
[----:B------:R-:W-:Y:S05]  /*6c00*/  WARPSYNC.COLLECTIVE R26, `(.L_x_1448) ;  /* 0x000000001a087348 */ /* 0x000fea0003c00000 */
[----:B------:R0:W1:Y:S02]  /*6c10*/  SHFL.BFLY P2, R30, R29, R28, R27 ;  /* 0x0c00001c1d1e7389 */ /* 0x000064000004001b */
[----:B01----:R-:W-:Y:S01]  /*6c20*/  ENDCOLLECTIVE ;  /* 0x000000000000791b */ /* 0x003fe20003800000 */
.L_x_1448:
[----:B------:R-:W-:Y:S01]  /*6c30*/  FADD.FTZ R21, R18, R21 ;  /* 0x0000001512157221 */ /* 0x000fe20000010000 */
[----:B------:R-:W-:-:S04]  /*6c40*/  HFMA2.MMA R28, -RZ, RZ, 0, 5.9604644775390625e-08 ;  /* 0x00000001ff1c7435 */ /* 0x000fc800000001ff */
[----:B------:R-:W-:Y:S02]  /*6c50*/  MOV R29, R21 ;  /* 0x00000015001d7202 */ /* 0x000fe40000000f00 */
[----:B------:R-:W-:-:S07]  /*6c60*/  MOV R14, R30 ;  /* 0x0000001e000e7202 */ /* 0x000fce0000000f00 */
[----:B------:R-:W-:Y:S05]  /*6c70*/  WARPSYNC.COLLECTIVE R26, `(.L_x_1449) ;  /* 0x000000001a087348 */ /* 0x000fea0003c00000 */
[----:B------:R0:W1:Y:S02]  /*6c80*/  SHFL.BFLY P2, R30, R29, R28, R27 ;  /* 0x0c00001c1d1e7389 */ /* 0x000064000004001b */
[----:B01----:R-:W-:Y:S01]  /*6c90*/  ENDCOLLECTIVE ;  /* 0x000000000000791b */ /* 0x003fe20003800000 */
.L_x_1449:
[----:B------:R-:W-:-:S05]  /*6ca0*/  FADD.FTZ R14, R19, R14 ;  /* 0x0000000e130e7221 */ /* 0x000fca0000010000 */
[----:B------:R-:W-:Y:S01]  /*6cb0*/  MOV R29, R14 ;  /* 0x0000000e001d7202 */ /* 0x000fe20000000f00 */
[----:B------:R-:W-:-:S07]  /*6cc0*/  IMAD.MOV.U32 R20, RZ, RZ, R30 ;  /* 0x000000ffff147224 */ /* 0x000fce00078e001e */
[----:B------:R-:W-:Y:S05]  /*6cd0*/  WARPSYNC.COLLECTIVE R26, `(.L_x_1450) ;  /* 0x000000001a087348 */ /* 0x000fea0003c00000 */
[----:B------:R0:W1:Y:S02]  /*6ce0*/  SHFL.BFLY P2, R30, R29, R28, R27 ;  /* 0x0c00001c1d1e7389 */ /* 0x000064000004001b */
[----:B01----:R-:W-:Y:S01]  /*6cf0*/  ENDCOLLECTIVE ;  /* 0x000000000000791b */ /* 0x003fe20003800000 */
.L_x_1450:
[----:B------:R-:W-:Y:S01]  /*6d00*/  FADD.FTZ R20, R21, R20 ;  /* 0x0000001415147221 */ /* 0x000fe20000010000 */
[----:B------:R-:W-:Y:S06]  /*6d10*/  BRA `(.L_x_1451) ;  /* 0xffffffe800e07947 */ /* 0x000fec000383ffff */
.L_x_1439:
        /* <DEDUP_REMOVED lines=8> */
.L_x_1453:
[----:B------:R-:W-:Y:S05]  /*6da0*/  BSYNC B1 ;  /* 0x0000000000017941 */ /* 0x000fea0003800000 */
.L_x_1452:
        /* <DEDUP_REMOVED lines=8> */
.L_x_1454:
[----:B------:R-:W-:Y:S01]  /*6e30*/  FADD.FTZ R21, R21, R14 ;  /* 0x0000000e15157221 */ /* 0x000fe20000010000 */
[----:B------:R-:W-:-:S04]  /*6e40*/  HFMA2.MMA R28, -RZ, RZ, 0, 2.384185791015625e-07 ;  /* 0x00000004ff1c7435 */ /* 0x000fc800000001ff */
[----:B------:R-:W-:Y:S01]  /*6e50*/  MOV R29, R21 ;  /* 0x00000015001d7202 */ /* 0x000fe20000000f00 */
[----:B------:R-:W-:-:S07]  /*6e60*/  IMAD.MOV.U32 R20, RZ, RZ, R30 ;  /* 0x000000ffff147224 */ /* 0x000fce00078e001e */
[----:B------:R-:W-:Y:S05]  /*6e70*/  WARPSYNC.COLLECTIVE R26, `(.L_x_1455) ;  /* 0x000000001a087348 */ /* 0x000fea0003c00000 */
[----:B------:R0:W1:Y:S02]  /*6e80*/  SHFL.BFLY P2, R30, R29, R28, R27 ;  /* 0x0c00001c1d1e7389 */ /* 0x000064000004001b */
[----:B01----:R-:W-:Y:S01]  /*6e90*/  ENDCOLLECTIVE ;  /* 0x000000000000791b */ /* 0x003fe20003800000 */
.L_x_1455:
[----:B------:R-:W-:-:S05]  /*6ea0*/  FADD.FTZ R20, R20, R15 ;  /* 0x0000000f14147221 */ /* 0x000fca0000010000 */
[----:B------:R-:W-:Y:S02]  /*6eb0*/  MOV R29, R20 ;  /* 0x00000014001d7202 */ /* 0x000fe40000000f00 */
[----:B------:R-:W-:-:S07]  /*6ec0*/  MOV R22, R30 ;  /* 0x0000001e00167202 */ /* 0x000fce0000000f00 */
[----:B------:R-:W-:Y:S05]  /*6ed0*/  WARPSYNC.COLLECTIVE R26, `(.L_x_1456) ;  /* 0x000000001a087348 */ /* 0x000fea0003c00000 */
[----:B------:R0:W1:Y:S02]  /*6ee0*/  SHFL.BFLY P2, R30, R29, R28, R27 ;  /* 0x0c00001c1d1e7389 */ /* 0x000064000004001b */
[----:B01----:R-:W-:Y:S01]  /*6ef0*/  ENDCOLLECTIVE ;  /* 0x000000000000791b */ /* 0x003fe20003800000 */
.L_x_1456:
[----:B------:R-:W-:Y:S01]  /*6f00*/  FADD.FTZ R22, R21, R22 ;  /* 0x0000001615167221 */ /* 0x000fe20000010000 */
[----:B------:R-:W-:-:S04]  /*6f10*/  HFMA2.MMA R28, -RZ, RZ, 0, 1.1920928955078125e-07 ;  /* 0x00000002ff1c7435 */ /* 0x000fc800000001ff */
[----:B------:R-:W-:Y:S02]  /*6f20*/  MOV R29, R22 ;  /* 0x00000016001d7202 */ /* 0x000fe40000000f00 */
[----:B------:R-:W-:-:S07]  /*6f30*/  MOV R23, R30 ;  /* 0x0000001e00177202 */ /* 0x000fce0000000f00 */
[----:B------:R-:W-:Y:S05]  /*6f40*/  WARPSYNC.COLLECTIVE R26, `(.L_x_1457) ;  /* 0x000000001a087348 */ /* 0x000fea0003c00000 */
[----:B------:R0:W1:Y:S02]  /*6f50*/  SHFL.BFLY P2, R30, R29, R28, R27 ;  /* 0x0c00001c1d1e7389 */ /* 0x000064000004001b */
[----:B01----:R-:W-:Y:S01]  /*6f60*/  ENDCOLLECTIVE ;  /* 0x000000000000791b */ /* 0x003fe20003800000 */
.L_x_1457:
[----:B------:R-:W-:-:S05]  /*6f70*/  FADD.FTZ R23, R20, R23 ;  /* 0x0000001714177221 */ /* 0x000fca0000010000 */
[----:B------:R-:W-:Y:S02]  /*6f80*/  MOV R29, R23 ;  /* 0x00000017001d7202 */ /* 0x000fe40000000f00 */
[----:B------:R-:W-:-:S07]  /*6f90*/  MOV R25, R30 ;  /* 0x0000001e00197202 */ /* 0x000fce0000000f00 */
[----:B------:R-:W-:Y:S05]  /*6fa0*/  WARPSYNC.COLLECTIVE R26, `(.L_x_1458) ;  /* 0x000000001a087348 */ /* 0x000fea0003c00000 */
[----:B------:R0:W1:Y:S02]  /*6fb0*/  SHFL.BFLY P2, R30, R29, R28, R27 ;  /* 0x0c00001c1d1e7389 */ /* 0x000064000004001b */
[----:B01----:R-:W-:Y:S01]  /*6fc0*/  ENDCOLLECTIVE ;  /* 0x000000000000791b */ /* 0x003fe20003800000 */
.L_x_1458:
[----:B------:R-:W-:Y:S01]  /*6fd0*/  FADD.FTZ R25, R22, R25 ;  /* 0x0000001916197221 */ /* 0x000fe20000010000 */
[----:B------:R-:W-:-:S03]  /*6fe0*/  HFMA2.MMA R28, -RZ, RZ, 0, 5.9604644775390625e-08 ;  /* 0x00000001ff1c7435 */ /* 0x000fc600000001ff */
[----:B------:R-:W-:Y:S01]  /*6ff0*/  IMAD.MOV.U32 R29, RZ, RZ, R25 ;  /* 0x000000ffff1d7224 */ /* 0x000fe200078e0019 */
[----:B------:R-:W-:-:S07]  /*7000*/  MOV R14, R30 ;  /* 0x0000001e000e7202 */ /* 0x000fce0000000f00 */
[----:B------:R-:W-:Y:S05]  /*7010*/  WARPSYNC.COLLECTIVE R26, `(.L_x_1459) ;  /* 0x000000001a087348 */ /* 0x000fea0003c00000 */
[----:B------:R0:W1:Y:S02]  /*7020*/  SHFL.BFLY P2, R30, R29, R28, R27 ;  /* 0x0c00001c1d1e7389 */ /* 0x000064000004001b */
[----:B01----:R-:W-:Y:S01]  /*7030*/  ENDCOLLECTIVE ;  /* 0x000000000000791b */ /* 0x003fe20003800000 */
.L_x_1459:
[----:B------:R-:W-:-:S05]  /*7040*/  FADD.FTZ R14, R23, R14 ;  /* 0x0000000e170e7221 */ /* 0x000fca0000010000 */
[----:B------:R-:W-:Y:S02]  /*7050*/  MOV R29, R14 ;  /* 0x0000000e001d7202 */ /* 0x000fe40000000f00 */
[----:B------:R-:W-:-:S07]  /*7060*/  MOV R24, R30 ;  /* 0x0000001e00187202 */ /* 0x000fce0000000f00 */
[----:B------:R-:W-:Y:S05]  /*7070*/  WARPSYNC.COLLECTIVE R26, `(.L_x_1460) ;  /* 0x000000001a087348 */ /* 0x000fea0003c00000 */
[----:B------:R0:W1:Y:S02]  /*7080*/  SHFL.BFLY P2, R30, R29, R28, R27 ;  /* 0x0c00001c1d1e7389 */ /* 0x000064000004001b */
[----:B01----:R-:W-:Y:S01]  /*7090*/  ENDCOLLECTIVE ;  /* 0x000000000000791b */ /* 0x003fe20003800000 */
.L_x_1460:
[----:B------:R-:W-:Y:S01]  /*70a0*/  FADD.FTZ R24, R25, R24 ;  /* 0x0000001819187221 */ /* 0x000fe20000010000 */
[----:B------:R-:W-:Y:S06]  /*70b0*/  BRA `(.L_x_1461) ;  /* 0xffffffe800b07947 */ /* 0x000fec000383ffff */
.L_x_1440:
        /* <DEDUP_REMOVED lines=8> */
.L_x_1463:
[----:B------:R-:W-:Y:S05]  /*7140*/  BSYNC B1 ;  /* 0x0000000000017941 */ /* 0x000fea0003800000 */
.L_x_1462:
        /* <DEDUP_REMOVED lines=8> */
.L_x_1464:
[----:B------:R-:W-:Y:S01]  /*71d0*/  FADD.FTZ R21, R21, R14 ;  /* 0x0000000e15157221 */ /* 0x000fe20000010000 */
[----:B------:R-:W-:-:S04]  /*71e0*/  HFMA2.MMA R28, -RZ, RZ, 0, 2.384185791015625e-07 ;  /* 0x00000004ff1c7435 */ /* 0x000fc800000001ff */
[----:B------:R-:W-:Y:S02]  /*71f0*/  MOV R29, R21 ;  /* 0x00000015001d7202 */ /* 0x000fe40000000f00 */
[----:B------:R-:W-:-:S07]  /*7200*/  MOV R20, R30 ;  /* 0x0000001e00147202 */ /* 0x000fce0000000f00 */
[----:B------:R-:W-:Y:S05]  /*7210*/  WARPSYNC.COLLECTIVE R26, `(.L_x_1465) ;  /* 0x000000001a087348 */ /* 0x000fea0003c00000 */
[----:B------:R0:W1:Y:S02]  /*7220*/  SHFL.BFLY P2, R30, R29, R28, R27 ;  /* 0x0c00001c1d1e7389 */ /* 0x000064000004001b */
[----:B01----:R-:W-:Y:S01]  /*7230*/  ENDCOLLECTIVE ;  /* 0x000000000000791b */ /* 0x003fe20003800000 */
.L_x_1465:
[----:B------:R-:W-:-:S05]  /*7240*/  FADD.FTZ R20, R20, R15 ;  /* 0x0000000f14147221 */ /* 0x000fca0000010000 */
[----:B------:R-:W-:Y:S02]  /*7250*/  MOV R29, R20 ;  /* 0x00000014001d7202 */ /* 0x000fe40000000f00 */
[----:B------:R-:W-:-:S07]  /*7260*/  MOV R22, R30 ;  /* 0x0000001e00167202 */ /* 0x000fce0000000f00 */
[----:B------:R-:W-:Y:S05]  /*7270*/  WARPSYNC.COLLECTIVE R26, `(.L_x_1466) ;  /* 0x000000001a087348 */ /* 0x000fea0003c00000 */
[----:B------:R0:W1:Y:S02]  /*7280*/  SHFL.BFLY P2, R30, R29, R28, R27 ;  /* 0x0c00001c1d1e7389 */ /* 0x000064000004001b */
[----:B01----:R-:W-:Y:S01]  /*7290*/  ENDCOLLECTIVE ;  /* 0x000000000000791b */ /* 0x003fe20003800000 */
.L_x_1466:
[----:B------:R-:W-:Y:S01]  /*72a0*/  FADD.FTZ R22, R21, R22 ;  /* 0x0000001615167221 */ /* 0x000fe20000010000 */
[----:B------:R-:W-:-:S04]  /*72b0*/  HFMA2.MMA R28, -RZ, RZ, 0, 1.1920928955078125e-07 ;  /* 0x00000002ff1c7435 */ /* 0x000fc800000001ff */
[----:B------:R-:W-:Y:S02]  /*72c0*/  MOV R29, R22 ;  /* 0x00000016001d7202 */ /* 0x000fe40000000f00 */
[----:B------:R-:W-:-:S07]  /*72d0*/  MOV R23, R30 ;  /* 0x0000001e00177202 */ /* 0x000fce0000000f00 */
[----:B------:R-:W-:Y:S05]  /*72e0*/  WARPSYNC.COLLECTIVE R26, `(.L_x_1467) ;  /* 0x000000001a087348 */ /* 0x000fea0003c00000 */
[----:B------:R0:W1:Y:S02]  /*72f0*/  SHFL.BFLY P2, R30, R29, R28, R27 ;  /* 0x0c00001c1d1e7389 */ /* 0x000064000004001b */
[----:B01----:R-:W-:Y:S01]  /*7300*/  ENDCOLLECTIVE ;  /* 0x000000000000791b */ /* 0x003fe20003800000 */
.L_x_1467:
[----:B------:R-:W-:-:S04]  /*7310*/  FADD.FTZ R23, R20, R23 ;  /* 0x0000001714177221 */ /* 0x000fc80000010000 */
[----:B------:R-:W-:Y:S01]  /*7320*/  IMAD.MOV.U32 R29, RZ, RZ, R23 ;  /* 0x000000ffff1d7224 */ /* 0x000fe200078e0017 */
[----:B------:R-:W-:-:S07]  /*7330*/  MOV R25, R30 ;  /* 0x0000001e00197202 */ /* 0x000fce0000000f00 */
[----:B------:R-:W-:Y:S05]  /*7340*/  WARPSYNC.COLLECTIVE R26, `(.L_x_1468) ;  /* 0x000000001a087348 */ /* 0x000fea0003c00000 */
[----:B------:R0:W1:Y:S02]  /*7350*/  SHFL.BFLY P2, R30, R29, R28, R27 ;  /* 0x0c00001c1d1e7389 */ /* 0x000064000004001b */
[----:B01----:R-:W-:Y:S01]  /*7360*/  ENDCOLLECTIVE ;  /* 0x000000000000791b */ /* 0x003fe20003800000 */
.L_x_1468:
[----:B------:R-:W-:Y:S01]  /*7370*/  FADD.FTZ R25, R22, R25 ;  /* 0x0000001916197221 */ /* 0x000fe20000010000 */
[----:B------:R-:W-:-:S04]  /*7380*/  HFMA2.MMA R28, -RZ, RZ, 0, 5.9604644775390625e-08 ;  /* 0x00000001ff1c7435 */ /* 0x000fc800000001ff */
[----:B------:R-:W-:Y:S02]  /*7390*/  MOV R29, R25 ;  /* 0x00000019001d7202 */ /* 0x000fe40000000f00 */
[----:B------:R-:W-:-:S07]  /*73a0*/  MOV R14, R30 ;  /* 0x0000001e000e7202 */ /* 0x000fce0000000f00 */
[----:B------:R-:W-:Y:S05]  /*73b0*/  WARPSYNC.COLLECTIVE R26, `(.L_x_1469) ;  /* 0x000000001a087348 */ /* 0x000fea0003c00000 */
[----:B------:R0:W1:Y:S02]  /*73c0*/  SHFL.BFLY P2, R30, R29, R28, R27 ;  /* 0x0c00001c1d1e7389 */ /* 0x000064000004001b */
[----:B01----:R-:W-:Y:S01]  /*73d0*/  ENDCOLLECTIVE ;  /* 0x000000000000791b */ /* 0x003fe20003800000 */
.L_x_1469:
[----:B------:R-:W-:-:S05]  /*73e0*/  FADD.FTZ R14, R23, R14 ;  /* 0x0000000e170e7221 */ /* 0x000fca0000010000 */
[----:B------:R-:W-:Y:S02]  /*73f0*/  MOV R29, R14 ;  /* 0x0000000e001d7202 */ /* 0x000fe40000000f00 */
[----:B------:R-:W-:-:S07]  /*7400*/  MOV R24, R30 ;  /* 0x0000001e00187202 */ /* 0x000fce0000000f00 */
[----:B------:R-:W-:Y:S05]  /*7410*/  WARPSYNC.COLLECTIVE R26, `(.L_x_1470) ;  /* 0x000000001a087348 */ /* 0x000fea0003c00000 */
[----:B------:R0:W1:Y:S02]  /*7420*/  SHFL.BFLY P2, R30, R29, R28, R27 ;  /* 0x0c00001c1d1e7389 */ /* 0x000064000004001b */
[----:B01----:R-:W-:Y:S01]  /*7430*/  ENDCOLLECTIVE ;  /* 0x000000000000791b */ /* 0x003fe20003800000 */
.L_x_1470:
[----:B------:R-:W-:Y:S01]  /*7440*/  FADD.FTZ R24, R25, R24 ;  /* 0x0000001819187221 */ /* 0x000fe20000010000 */
[----:B------:R-:W-:Y:S06]  /*7450*/  BRA `(.L_x_1471) ;  /* 0xffffffe8006c7947 */ /* 0x000fec000383ffff */
.L_x_1441:
        /* <DEDUP_REMOVED lines=8> */
.L_x_1473:
[----:B------:R-:W-:Y:S05]  /*74e0*/  BSYNC B0 ;  /* 0x0000000000007941 */ /* 0x000fea0003800000 */
.L_x_1472:
[----:B------:R-:W-:Y:S01]  /*74f0*/  HFMA2.MMA R28, -RZ, RZ, 0, 4.76837158203125e-07 ;  /* 0x00000008ff1c7435 */ /* 0x000fe200000001ff */
[----:B------:R-:W-:Y:S01]  /*7500*/  IMAD.MOV.U32 R29, RZ, RZ, R14 ;  /* 0x000000ffff1d7224 */ /* 0x000fe200078e000e */
[----:B------:R-:W-:Y:S01]  /*7510*/  MOV R27, 0x101f ;  /* 0x0000101f001b7802 */ /* 0x000fe20000000f00 */
[----:B------:R-:W-:Y:S01]  /*7520*/  HFMA2.MMA R32, -RZ, RZ, 0, 0 ;  /* 0x00000000ff207435 */ /* 0x000fe200000001ff */
[----:B------:R-:W-:Y:S02]  /*7530*/  MOV R26, 0xffff ;  /* 0x0000ffff001a7802 */ /* 0x000fe40000000f00 */
[----:B------:R-:W-:Y:S02]  /*7540*/  MOV R17, R30 ;  /* 0x0000001e00117202 */ /* 0x000fe40000000f00 */
[----:B------:R-:W-:-:S07]  /*7550*/  @P0 SHF.L.U32 R19, R10, 0x1, RZ ;  /* 0x000000010a130819 */ /* 0x000fce00000006ff */
[----:B------:R-:W-:Y:S05]  /*7560*/  WARPSYNC.COLLECTIVE R26, `(.L_x_1474) ;  /* 0x000000001a087348 */ /* 0x000fea0003c00000 */
[----:B------:R0:W1:Y:S02]  /*7570*/  SHFL.BFLY P2, R30, R29, R28, R27 ;  /* 0x0c00001c1d1e7389 */ /* 0x000064000004001b */
[----:B01----:R-:W-:Y:S01]  /*7580*/  ENDCOLLECTIVE ;  /* 0x000000000000791b */ /* 0x003fe20003800000 */
.L_x_1474:
        /* <DEDUP_REMOVED lines=17> */
.L_x_1475:
[----:B------:R-:W-:Y:S02]  /*76a0*/  MOV R29, R17 ;  /* 0x00000011001d7202 */ /* 0x000fe40000000f00 */
[----:B------:R-:W-:-:S07]  /*76b0*/  MOV R16, R30 ;  /* 0x0000001e00107202 */ /* 0x000fce0000000f00 */
[----:B------:R-:W-:Y:S05]  /*76c0*/  WARPSYNC.COLLECTIVE R26, `(.L_x_1476) ;  /* 0x000000001a087348 */ /* 0x000fea0003c00000 */
[----:B------:R0:W1:Y:S02]  /*76d0*/  SHFL.BFLY P2, R30, R29, R28, R27 ;  /* 0x0c00001c1d1e7389 */ /* 0x000064000004001b */
[----:B01----:R-:W-:Y:S01]  /*76e0*/  ENDCOLLECTIVE ;  /* 0x000000000000791b */ /* 0x003fe20003800000 */
.L_x_1476:
[----:B------:R-:W-:Y:S01]  /*76f0*/  FADD.FTZ R19, R25, R16 ;  /* 0x0000001019137221 */ /* 0x000fe20000010000 */
[----:B------:R-:W-:Y:S02]  /*7700*/  @P0 MOV R32, R20 ;  /* 0x0000001400200202 */ /* 0x000fe40000000f00 */
[----:B------:R-:W-:Y:S02]  /*7710*/  @P0 MOV R34, R21 ;  /* 0x0000001500220202 */ /* 0x000fe40000000f00 */
[----:B------:R-:W-:Y:S01]  /*7720*/  @P0 IADD3 R21, R15, 0x3c, RZ ;  /* 0x0000003c0f150810 */ /* 0x000fe20007ffe0ff */
[----:B------:R-:W-:Y:S01]  /*7730*/  HFMA2.MMA R28, -RZ, RZ, 0, 1.1920928955078125e-07 ;  /* 0x00000002ff1c7435 */ /* 0x000fe200000001ff */
[----:B------:R-:W-:Y:S02]  /*7740*/  IMAD.MOV.U32 R29, RZ, RZ, R19 ;  /* 0x000000ffff1d7224 */ /* 0x000fe400078e0013 */
[----:B------:R-:W-:-:S04]  /*7750*/  @P0 LOP3.LUT R21, R21, R22, RZ, 0x3c, !PT ;  /* 0x0000001615150212 */ /* 0x000fc800078e3cff */
[----:B------:R-:W-:Y:S01]  /*7760*/  @P0 LEA R22, R21, R24, 0x2 ;  /* 0x0000001815160211 */ /* 0x000fe200078e10ff */
[----:B------:R-:W-:Y:S01]  /*7770*/  HFMA2.MMA R24, -RZ, RZ, 0, 0 ;  /* 0x00000000ff187435 */ /* 0x000fe200000001ff */
[----:B------:R-:W-:-:S03]  /*7780*/  FADD.FTZ R14, R17, R30 ;  /* 0x0000001e110e7221 */ /* 0x000fc60000010000 */
[----:B------:R0:W1:Y:S07]  /*7790*/  @P0 LDS R37, [R22] ;  /* 0x0000000016250984 */ /* 0x00006e0000000800 */
[----:B01----:R-:W-:Y:S05]  /*77a0*/  WARPSYNC.COLLECTIVE R26, `(.L_x_1477) ;  /* 0x000000001a087348 */ /* 0x003fea0003c00000 */
[----:B------:R2:W3:Y:S02]  /*77b0*/  SHFL.BFLY P2, R30, R29, R28, R27 ;  /* 0x0c00001c1d1e7389 */ /* 0x0004e4000004001b */
[----:B0123--:R-:W-:Y:S01]  /*77c0*/  ENDCOLLECTIVE ;  /* 0x000000000000791b */ /* 0x00ffe20003800000 */
.L_x_1477:
[----:B------:R0:W1:Y:S01]  /*77d0*/  @P0 LDS R38, [R22+0x780] ;  /* 0x0007800016260984 */ /* 0x0000620000000800 */
[----:B------:R-:W-:Y:S02]  /*77e0*/  MOV R29, R14 ;  /* 0x0000000e001d7202 */ /* 0x000fe40000000f00 */
[----:B------:R-:W-:-:S07]  /*77f0*/  MOV R16, R30 ;  /* 0x0000001e00107202 */ /* 0x000fce0000000f00 */
[----:B01----:R-:W-:Y:S05]  /*7800*/  WARPSYNC.COLLECTIVE R26, `(.L_x_1478) ;  /* 0x000000001a087348 */ /* 0x003fea0003c00000 */
[----:B------:R2:W3:Y:S02]  /*7810*/  SHFL.BFLY P2, R30, R29, R28, R27 ;  /* 0x0c00001c1d1e7389 */ /* 0x0004e4000004001b */
[----:B0123--:R-:W-:Y:S01]  /*7820*/  ENDCOLLECTIVE ;  /* 0x000000000000791b */ /* 0x00ffe20003800000 */
.L_x_1478:
[----:B------:R-:W-:Y:S01]  /*7830*/  FADD.FTZ R16, R19, R16 ;  /* 0x0000001013107221 */ /* 0x000fe20000010000 */
[----:B------:R-:W-:Y:S01]  /*7840*/  @P0 IMAD.MOV.U32 R24, RZ, RZ, R37 ;  /* 0x000000ffff180224 */ /* 0x000fe200078e0025 */
[----:B------:R-:W-:-:S03]  /*7850*/  HFMA2.MMA R28, -RZ, RZ, 0, 5.9604644775390625e-08 ;  /* 0x00000001ff1c7435 */ /* 0x000fc600000001ff */
[----:B------:R-:W-:Y:S02]  /*7860*/  MOV R29, R16 ;  /* 0x00000010001d7202 */ /* 0x000fe40000000f00 */
[----:B------:R-:W-:Y:S01]  /*7870*/  @P0 MOV R23, R38 ;  /* 0x0000002600170202 */ /* 0x000fe20000000f00 */
[----:B------:R-:W-:-:S07]  /*7880*/  FADD.FTZ R17, R14, R30 ;  /* 0x0000001e0e117221 */ /* 0x000fce0000010000 */
[----:B------:R-:W-:Y:S05]  /*7890*/  WARPSYNC.COLLECTIVE R26, `(.L_x_1479) ;  /* 0x000000001a087348 */ /* 0x000fea0003c00000 */
[----:B------:R0:W1:Y:S02]  /*78a0*/  SHFL.BFLY P2, R30, R29, R28, R27 ;  /* 0x0c00001c1d1e7389 */ /* 0x000064000004001b */
[----:B01----:R-:W-:Y:S01]  /*78b0*/  ENDCOLLECTIVE ;  /* 0x000000000000791b */ /* 0x003fe20003800000 */
.L_x_1479:
[----:B------:R-:W-:Y:S01]  /*78c0*/  IMAD.MOV.U32 R29, RZ, RZ, R17 ;  /* 0x000000ffff1d7224 */ /* 0x000fe200078e0011 */
[----:B------:R-:W-:-:S07]  /*78d0*/  MOV R19, R30 ;  /* 0x0000001e00137202 */ /* 0x000fce0000000f00 */
[----:B------:R-:W-:Y:S05]  /*78e0*/  WARPSYNC.COLLECTIVE R26, `(.L_x_1480) ;  /* 0x000000001a087348 */ /* 0x000fea0003c00000 */
[----:B------:R0:W1:Y:S02]  /*78f0*/  SHFL.BFLY P2, R30, R29, R28, R27 ;  /* 0x0c00001c1d1e7389 */ /* 0x000064000004001b */
[----:B01----:R-:W-:Y:S01]  /*7900*/  ENDCOLLECTIVE ;  /* 0x000000000000791b */ /* 0x003fe20003800000 */
.L_x_1480:
[----:B------:R-:W-:Y:S01]  /*7910*/  FADD.FTZ R16, R16, R19 ;  /* 0x0000001310107221 */ /* 0x000fe20000010000 */
[----:B------:R-:W-:Y:S01]  /*7920*/  HFMA2.MMA R28, -RZ, RZ, 0, 4.76837158203125e-07 ;  /* 0x00000008ff1c7435 */ /* 0x000fe200000001ff */
[----:B------:R-:W-:Y:S02]  /*7930*/  MOV R29, R32 ;  /* 0x00000020001d7202 */ /* 0x000fe40000000f00 */
[----:B------:R-:W-:-:S08]  /*7940*/  MOV R14, R30 ;  /* 0x0000001e000e7202 */ /* 0x000fd00000000f00 */
[----:B------:R-:W-:Y:S05]  /*7950*/  WARPSYNC.COLLECTIVE R26, `(.L_x_1481) ;  /* 0x000000001a087348 */ /* 0x000fea0003c00000 */
[----:B------:R0:W1:Y:S02]  /*7960*/  SHFL.BFLY P2, R30, R29, R28, R27 ;  /* 0x0c00001c1d1e7389 */ /* 0x000064000004001b */
[----:B01----:R-:W-:Y:S01]  /*7970*/  ENDCOLLECTIVE ;  /* 0x000000000000791b */ /* 0x003fe20003800000 */
.L_x_1481:
[----:B------:R-:W-:Y:S01]  /*7980*/  FADD.FTZ R44, R17, R14 ;  /* 0x0000000e112c7221 */ /* 0x000fe20000010000 */
[----:B------:R-:W-:Y:S02]  /*7990*/  MOV R29, R34 ;  /* 0x00000022001d7202 */ /* 0x000fe40000000f00 */
[----:B------:R-:W-:-:S07]  /*79a0*/  MOV R31, R30 ;  /* 0x0000001e001f7202 */ /* 0x000fce0000000f00 */
[----:B------:R-:W-:Y:S05]  /*79b0*/  WARPSYNC.COLLECTIVE R26, `(.L_x_1482) ;  /* 0x000000001a087348 */ /* 0x000fea0003c00000 */
[----:B------:R0:W1:Y:S02]  /*79c0*/  SHFL.BFLY P2, R30, R29, R28, R27 ;  /* 0x0c00001c1d1e7389 */ /* 0x000064000004001b */
[----:B01----:R-:W-:Y:S01]  /*79d0*/  ENDCOLLECTIVE ;  /* 0x000000000000791b */ /* 0x003fe20003800000 */
.L_x_1482:
[----:B------:R-:W-:Y:S01]  /*79e0*/  FADD.FTZ R31, R31, R32 ;  /* 0x000000201f1f7221 */ /* 0x000fe20000010000 */
[----:B------:R-:W-:-:S04]  /*79f0*/  HFMA2.MMA R28, -RZ, RZ, 0, 2.384185791015625e-07 ;  /* 0x00000004ff1c7435 */ /* 0x000fc800000001ff */
[----:B------:R-:W-:Y:S02]  /*7a00*/  MOV R29, R31 ;  /* 0x0000001f001d7202 */ /* 0x000fe40000000f00 */
[----:B------:R-:W-:-:S07]  /*7a10*/  MOV R33, R30 ;  /* 0x0000001e00217202 */ /* 0x000fce0000000f00 */
[----:B------:R-:W-:Y:S05]  /*7a20*/  WARPSYNC.COLLECTIVE R26, `(.L_x_1483) ;  /* 0x000000001a087348 */ /* 0x000fea0003c00000 */
[----:B------:R0:W1:Y:S02]  /*7a30*/  SHFL.BFLY P2, R30, R29, R28, R27 ;  /* 0x0c00001c1d1e7389 */ /* 0x000064000004001b */
[----:B01----:R-:W-:Y:S01]  /*7a40*/  ENDCOLLECTIVE ;  /* 0x000000000000791b */ /* 0x003fe20003800000 */
.L_x_1483:
[----:B------:R-:W-:-:S04]  /*7a50*/  FADD.FTZ R33, R33, R34 ;  /* 0x0000002221217221 */ /* 0x000fc80000010000 */
[----:B------:R-:W-:Y:S01]  /*7a60*/  IMAD.MOV.U32 R29, RZ, RZ, R33 ;  /* 0x000000ffff1d7224 */ /* 0x000fe200078e0021 */
[----:B------:R-:W-:-:S07]  /*7a70*/  MOV R20, R30 ;  /* 0x0000001e00147202 */ /* 0x000fce0000000f00 */
[----:B------:R-:W-:Y:S05]  /*7a80*/  WARPSYNC.COLLECTIVE R26, `(.L_x_1484) ;  /* 0x000000001a087348 */ /* 0x000fea0003c00000 */
[----:B------:R0:W1:Y:S02]  /*7a90*/  SHFL.BFLY P2, R30, R29, R28, R27 ;  /* 0x0c00001c1d1e7389 */ /* 0x000064000004001b */
[----:B01----:R-:W-:Y:S01]  /*7aa0*/  ENDCOLLECTIVE ;  /* 0x000000000000791b */ /* 0x003fe20003800000 */
.L_x_1484:
[----:B------:R-:W-:Y:S01]  /*7ab0*/  FADD.FTZ R35, R31, R20 ;  /* 0x000000141f237221 */ /* 0x000fe20000010000 */
[----:B------:R-:W-:-:S04]  /*7ac0*/  HFMA2.MMA R28, -RZ, RZ, 0, 1.1920928955078125e-07 ;  /* 0x00000002ff1c7435 */ /* 0x000fc800000001ff */
[----:B------:R-:W-:Y:S02]  /*7ad0*/  MOV R29, R35 ;  /* 0x00000023001d7202 */ /* 0x000fe40000000f00 */
[----:B------:R-:W-:-:S07]  /*7ae0*/  MOV R36, R30 ;  /* 0x0000001e00247202 */ /* 0x000fce0000000f00 */
[----:B------:R-:W-:Y:S05]  /*7af0*/  WARPSYNC.COLLECTIVE R26, `(.L_x_1485) ;  /* 0x000000001a087348 */ /* 0x000fea0003c00000 */
[----:B------:R0:W1:Y:S02]  /*7b00*/  SHFL.BFLY P2, R30, R29, R28, R27 ;  /* 0x0c00001c1d1e7389 */ /* 0x000064000004001b */
[----:B01----:R-:W-:Y:S01]  /*7b10*/  ENDCOLLECTIVE ;  /* 0x000000000000791b */ /* 0x003fe20003800000 */
.L_x_1485:
[----:B------:R-:W-:-:S05]  /*7b20*/  FADD.FTZ R36, R33, R36 ;  /* 0x0000002421247221 */ /* 0x000fca0000010000 */
[----:B------:R-:W-:Y:S02]  /*7b30*/  MOV R29, R36 ;  /* 0x00000024001d7202 */ /* 0x000fe40000000f00 */
[----:B------:R-:W-:-:S07]  /*7b40*/  MOV R18, R30 ;  /* 0x0000001e00127202 */ /* 0x000fce0000000f00 */
[----:B------:R-:W-:Y:S05]  /*7b50*/  WARPSYNC.COLLECTIVE R26, `(.L_x_1486) ;  /* 0x000000001a087348 */ /* 0x000fea0003c00000 */
[----:B------:R0:W1:Y:S02]  /*7b60*/  SHFL.BFLY P2, R30, R29, R28, R27 ;  /* 0x0c00001c1d1e7389 */ /* 0x000064000004001b */
[----:B01----:R-:W-:Y:S01]  /*7b70*/  ENDCOLLECTIVE ;  /* 0x000000000000791b */ /* 0x003fe20003800000 */
.L_x_1486:
        /* <DEDUP_REMOVED lines=8> */
.L_x_1487:
[----:B------:R-:W-:Y:S01]  /*7c00*/  FADD.FTZ R36, R36, R21 ;  /* 0x0000001524247221 */ /* 0x000fe20000010000 */
[----:B------:R-:W-:-:S04]  /*7c10*/  HFMA2.MMA R21, -RZ, RZ, 0, 0 ;  /* 0x00000000ff157435 */ /* 0x000fc800000001ff */
[----:B------:R-:W-:Y:S02]  /*7c20*/  MOV R29, R36 ;  /* 0x00000024001d7202 */ /* 0x000fe40000000f00 */
[----:B------:R-:W-:-:S07]  /*7c30*/  MOV R34, R30 ;  /* 0x0000001e00227202 */ /* 0x000fce0000000f00 */
[----:B------:R-:W-:Y:S05]  /*7c40*/  WARPSYNC.COLLECTIVE R26, `(.L_x_1488) ;  /* 0x000000001a087348 */ /* 0x000fea0003c00000 */
[----:B------:R0:W1:Y:S02]  /*7c50*/  SHFL.BFLY P2, R30, R29, R28, R27 ;  /* 0x0c00001c1d1e7389 */ /* 0x000064000004001b */
[----:B01----:R-:W-:Y:S01]  /*7c60*/  ENDCOLLECTIVE ;  /* 0x000000000000791b */ /* 0x003fe20003800000 */
.L_x_1488:
[----:B------:R-:W-:Y:S01]  /*7c70*/  FADD.FTZ R34, R35, R34 ;  /* 0x0000002223227221 */ /* 0x000fe20000010000 */
[----:B------:R-:W-:Y:S01]  /*7c80*/  HFMA2.MMA R28, -RZ, RZ, 0, 4.76837158203125e-07 ;  /* 0x00000008ff1c7435 */ /* 0x000fe200000001ff */
[----:B------:R-:W-:Y:S02]  /*7c90*/  MOV R29, R24 ;  /* 0x00000018001d7202 */ /* 0x000fe40000000f00 */
[----:B------:R-:W-:-:S08]  /*7ca0*/  MOV R33, R30 ;  /* 0x0000001e00217202 */ /* 0x000fd00000000f00 */
[----:B------:R-:W-:Y:S05]  /*7cb0*/  WARPSYNC.COLLECTIVE R26, `(.L_x_1489) ;  /* 0x000000001a087348 */ /* 0x000fea0003c00000 */
[----:B------:R0:W1:Y:S02]  /*7cc0*/  SHFL.BFLY P2, R30, R29, R28, R27 ;  /* 0x0c00001c1d1e7389 */ /* 0x000064000004001b */
[----:B01----:R-:W-:Y:S01]  /*7cd0*/  ENDCOLLECTIVE ;  /* 0x000000000000791b */ /* 0x003fe20003800000 */
.L_x_1489:
[----:B------:R-:W-:Y:S01]  /*7ce0*/  FADD.FTZ R33, R36, R33 ;  /* 0x0000002124217221 */ /* 0x000fe20000010000 */
[----:B------:R-:W-:Y:S02]  /*7cf0*/  MOV R29, R23 ;  /* 0x00000017001d7202 */ /* 0x000fe40000000f00 */
[----:B------:R-:W-:-:S07]  /*7d00*/  MOV R37, R30 ;  /* 0x0000001e00257202 */ /* 0x000fce0000000f00 */
[----:B------:R-:W-:Y:S05]  /*7d10*/  WARPSYNC.COLLECTIVE R26, `(.L_x_1490) ;  /* 0x000000001a087348 */ /* 0x000fea0003c00000 */
[----:B------:R0:W1:Y:S02]  /*7d20*/  SHFL.BFLY P2, R30, R29, R28, R27 ;  /* 0x0c00001c1d1e7389 */ /* 0x000064000004001b */
[----:B01----:R-:W-:Y:S01]  /*7d30*/  ENDCOLLECTIVE ;  /* 0x000000000000791b */ /* 0x003fe20003800000 */
.L_x_1490:
        /* <DEDUP_REMOVED lines=8> */
.L_x_1491:
        /* <DEDUP_REMOVED lines=8> */
.L_x_1492:
        /* <DEDUP_REMOVED lines=10> */
.L_x_1493:
[----:B------:R0:W1:Y:S04]  /*7ee0*/  @P0 LDS R22, [R39] ;  /* 0x0000000027160984 */ /* 0x0000680000000800 */
[----:B------:R0:W2:Y:S01]  /*7ef0*/  @P0 LDS R20, [R39+0x780] ;  /* 0x0007800027140984 */ /* 0x0000a20000000800 */
[----:B------:R-:W-:Y:S01]  /*7f00*/  MOV R29, R37 ;  /* 0x00000025001d7202 */ /* 0x000fe20000000f00 */
[----:B------:R-:W-:-:S07]  /*7f10*/  IMAD.MOV.U32 R23, RZ, RZ, R30 ;  /* 0x000000ffff177224 */ /* 0x000fce00078e001e */
[----:B012---:R-:W-:Y:S05]  /*7f20*/  WARPSYNC.COLLECTIVE R26, `(.L_x_1494) ;  /* 0x000000001a087348 */ /* 0x007fea0003c00000 */
[----:B------:R3:W4:Y:S02]  /*7f30*/  SHFL.BFLY P2, R30, R29, R28, R27 ;  /* 0x0c00001c1d1e7389 */ /* 0x000724000004001b */
[----:B01234-:R-:W-:Y:S01]  /*7f40*/  ENDCOLLECTIVE ;  /* 0x000000000000791b */ /* 0x01ffe20003800000 */
.L_x_1494:
        /* <DEDUP_REMOVED lines=9> */
.L_x_1495:
[----:B------:R-:W-:Y:S01]  /*7fe0*/  ISETP.NE.AND P0, PT, R10, RZ, PT ;  /* 0x000000ff0a00720c */ /* 0x000fe20003f05270 */
[----:B------:R-:W-:-:S05]  /*7ff0*/  FADD.FTZ R37, R37, R24 ;  /* 0x0000001825257221 */ /* 0x000fca0000010000 */
[----:B------:R-:W-:-:S07]  /*8000*/  MOV R29, R37 ;  /* 0x00000025001d7202 */ /* 0x000fce0000000f00 */
[----:B------:R-:W0:Y:S01]  /*8010*/  @!P0 LDC.64 R24, c[0x0][0x218] ;  /* 0x00008600ff188b82 */ /* 0x000e220000000a00 */
[----:B------:R-:W-:Y:S02]  /*8020*/  @!P0 F2FP.F16.F32.PACK_AB R44, RZ, R44 ;  /* 0x0000002cff2c823e */ /* 0x000fe400000000ff */
[----:B------:R-:W-:-:S07]  /*8030*/  MOV R39, R30 ;  /* 0x0000001e00277202 */ /* 0x000fce0000000f00 */
[----:B0-----:R-:W-:Y:S05]  /*8040*/  WARPSYNC.COLLECTIVE R26, `(.L_x_1496) ;  /* 0x000000001a087348 */ /* 0x001fea0003c00000 */
[----:B------:R1:W2:Y:S02]  /*8050*/  SHFL.BFLY P2, R30, R29, R28, R27 ;  /* 0x0c00001c1d1e7389 */ /* 0x0002a4000004001b */
[----:B012---:R-:W-:Y:S01]  /*8060*/  ENDCOLLECTIVE ;  /* 0x000000000000791b */ /* 0x007fe20003800000 */
.L_x_1496:
[----:B------:R-:W-:Y:S01]  /*8070*/  FADD.FTZ R38, R38, R39 ;  /* 0x0000002726267221 */ /* 0x000fe20000010000 */
[----:B------:R-:W-:Y:S01]  /*8080*/  HFMA2.MMA R28, -RZ, RZ, 0, 4.76837158203125e-07 ;  /* 0x00000008ff1c7435 */ /* 0x000fe200000001ff */
[----:B------:R-:W-:Y:S01]  /*8090*/  IMAD.MOV.U32 R29, RZ, RZ, R21 ;  /* 0x000000ffff1d7224 */ /* 0x000fe200078e0015 */
[----:B------:R-:W-:-:S09]  /*80a0*/  MOV R40, R30 ;  /* 0x0000001e00287202 */ /* 0x000fd20000000f00 */
[----:B------:R-:W-:Y:S05]  /*80b0*/  WARPSYNC.COLLECTIVE R26, `(.L_x_1497) ;  /* 0x000000001a087348 */ /* 0x000fea0003c00000 */
[----:B------:R0:W1:Y:S02]  /*80c0*/  SHFL.BFLY P2, R30, R29, R28, R27 ;  /* 0x0c00001c1d1e7389 */ /* 0x000064000004001b */
[----:B01----:R-:W-:Y:S01]  /*80d0*/  ENDCOLLECTIVE ;  /* 0x000000000000791b */ /* 0x003fe20003800000 */
.L_x_1497:
[----:B------:R-:W-:Y:S01]  /*80e0*/  FADD.FTZ R37, R37, R40 ;  /* 0x0000002825257221 */ /* 0x000fe20000010000 */
[----:B------:R-:W-:Y:S02]  /*80f0*/  MOV R29, R18 ;  /* 0x00000012001d7202 */ /* 0x000fe40000000f00 */
[----:B------:R-:W-:-:S07]  /*8100*/  MOV R42, R30 ;  /* 0x0000001e002a7202 */ /* 0x000fce0000000f00 */
[----:B------:R-:W-:Y:S05]  /*8110*/  WARPSYNC.COLLECTIVE R26, `(.L_x_1498) ;  /* 0x000000001a087348 */ /* 0x000fea0003c00000 */
[----:B------:R0:W1:Y:S02]  /*8120*/  SHFL.BFLY P2, R30, R29, R28, R27 ;  /* 0x0c00001c1d1e7389 */ /* 0x000064000004001b */
[----:B01----:R-:W-:Y:S01]  /*8130*/  ENDCOLLECTIVE ;  /* 0x000000000000791b */ /* 0x003fe20003800000 */
.L_x_1498:
[----:B------:R-:W-:Y:S01]  /*8140*/  FADD.FTZ R42, R42, R21 ;  /* 0x000000152a2a7221 */ /* 0x000fe20000010000 */
[----:B------:R-:W-:-:S04]  /*8150*/  HFMA2.MMA R28, -RZ, RZ, 0, 2.384185791015625e-07 ;  /* 0x00000004ff1c7435 */ /* 0x000fc800000001ff */
[----:B------:R-:W-:Y:S02]  /*8160*/  MOV R29, R42 ;  /* 0x0000002a001d7202 */ /* 0x000fe40000000f00 */
[----:B------:R-:W-:-:S07]  /*8170*/  MOV R23, R30 ;  /* 0x0000001e00177202 */ /* 0x000fce0000000f00 */
[----:B------:R-:W-:Y:S05]  /*8180*/  WARPSYNC.COLLECTIVE R26, `(.L_x_1499) ;  /* 0x000000001a087348 */ /* 0x000fea0003c00000 */
[----:B------:R0:W1:Y:S02]  /*8190*/  SHFL.BFLY P2, R30, R29, R28, R27 ;  /* 0x0c00001c1d1e7389 */ /* 0x000064000004001b */
[----:B01----:R-:W-:Y:S01]  /*81a0*/  ENDCOLLECTIVE ;  /* 0x000000000000791b */ /* 0x003fe20003800000 */
.L_x_1499:
        /* <DEDUP_REMOVED lines=8> */
.L_x_1500:
[----:B------:R-:W-:Y:S01]  /*8230*/  FADD.FTZ R42, R42, R41 ;  /* 0x000000292a2a7221 */ /* 0x000fe20000010000 */
[----:B------:R-:W-:Y:S02]  /*8240*/  IADD3 R41, R15, R8, RZ ;  /* 0x000000080f297210 */ /* 0x000fe40007ffe0ff */
[----:B------:R-:W0:Y:S03]  /*8250*/  @!P0 LDC.64 R14, c[0x0][0x220] ;  /* 0x00008800ff0e8b82 */ /* 0x000e260000000a00 */
[----:B------:R-:W-:-:S04]  /*8260*/  @!P0 IMAD.WIDE R24, R41, 0x2, R24 ;  /* 0x0000000229188825 */ /* 0x000fc800078e0218 */
[----:B------:R-:W-:Y:S01]  /*8270*/  @!P0 IMAD.WIDE R22, R41, 0x2, R22 ;  /* 0x0000000229168825 */ /* 0x000fe200078e0216 */
[----:B------:R-:W-:-:S03]  /*8280*/  HFMA2.MMA R28, -RZ, RZ, 0, 1.1920928955078125e-07 ;  /* 0x00000002ff1c7435 */ /* 0x000fc600000001ff */
[----:B------:R-:W-:Y:S02]  /*8290*/  IMAD.MOV.U32 R29, RZ, RZ, R42 ;  /* 0x000000ffff1d7224 */ /* 0x000fe400078e002a */
[----:B------:R-:W-:Y:S01]  /*82a0*/  @!P0 IMAD.WIDE R18, R41, 0x2, R18 ;  /* 0x0000000229128825 */ /* 0x000fe200078e0212 */
[----:B------:R-:W-:-:S07]  /*82b0*/  MOV R20, R30 ;  /* 0x0000001e00147202 */ /* 0x000fce0000000f00 */
[----:B0-----:R-:W-:Y:S05]  /*82c0*/  WARPSYNC.COLLECTIVE R26, `(.L_x_1501) ;  /* 0x000000001a087348 */ /* 0x001fea0003c00000 */
[----:B------:R1:W2:Y:S02]  /*82d0*/  SHFL.BFLY P2, R30, R29, R28, R27 ;  /* 0x0c00001c1d1e7389 */ /* 0x0002a4000004001b */
[----:B012---:R-:W-:Y:S01]  /*82e0*/  ENDCOLLECTIVE ;  /* 0x000000000000791b */ /* 0x007fe20003800000 */
.L_x_1501:
[----:B------:R-:W-:Y:S01]  /*82f0*/  FADD.FTZ R31, R31, R20 ;  /* 0x000000141f1f7221 */ /* 0x000fe20000010000 */
[C---:B------:R-:W-:Y:S01]  /*8300*/  @!P0 IMAD.WIDE R14, R41.reuse, 0x2, R14 ;  /* 0x00000002290e8825 */ /* 0x040fe200078e020e */
[----:B------:R-:W0:Y:S03]  /*8310*/  @!P0 LDC.64 R20, c[0x0][0x218] ;  /* 0x00008600ff148b82 */ /* 0x000e260000000a00 */
[----:B------:R-:W-:Y:S02]  /*8320*/  MOV R29, R31 ;  /* 0x0000001f001d7202 */ /* 0x000fe40000000f00 */
[----:B------:R-:W-:Y:S02]  /*8330*/  MOV R43, R30 ;  /* 0x0000001e002b7202 */ /* 0x000fe40000000f00 */
[----:B------:R-:W-:Y:S02]  /*8340*/  @!P0 F2FP.F16.F32.PACK_AB R30, RZ, R16 ;  /* 0x00000010ff1e823e */ /* 0x000fe400000000ff */
[----:B------:R-:W1:Y:S01]  /*8350*/  @!P0 LDC.64 R16, c[0x0][0x218] ;  /* 0x00008600ff108b82 */ /* 0x000e620000000a00 */
[----:B------:R-:W-:Y:S01]  /*8360*/  FADD.FTZ R42, R42, R43 ;  /* 0x0000002b2a2a7221 */ /* 0x000fe20000010000 */
[----:B------:R-:W-:Y:S01]  /*8370*/  PRMT R45, R30, 0x7610, R45 ;  /* 0x000076101e2d7816 */ /* 0x000fe2000000002d */
[----:B0-----:R-:W-:-:S07]  /*8380*/  @!P0 IMAD.WIDE R20, R41, 0x2, R20 ;  /* 0x0000000229148825 */ /* 0x001fce00078e0214 */
[----:B-1----:R-:W-:Y:S05]  /*8390*/  WARPSYNC.COLLECTIVE R26, `(.L_x_1502) ;  /* 0x000000001a087348 */ /* 0x002fea0003c00000 */
[----:B------:R0:W2:Y:S02]  /*83a0*/  SHFL.BFLY P2, R30, R29, R28, R27 ;  /* 0x0c00001c1d1e7389 */ /* 0x0000a4000004001b */
[----:B012---:R-:W-:Y:S01]  /*83b0*/  ENDCOLLECTIVE ;  /* 0x000000000000791b */ /* 0x007fe20003800000 */
.L_x_1502:
[----:B------:R0:W-:Y:S04]  /*83c0*/  @!P0 STG.E.U16 desc[UR16][R24.64], R45 ;  /* 0x0000002d18008986 */ /* 0x0001e8000c101510 */
[----:B------:R1:W-:Y:S01]  /*83d0*/  @!P0 STG.E.U16 desc[UR16][R22.64], R44 ;  /* 0x0000002c16008986 */ /* 0x0003e2000c101510 */
[----:B------:R-:W-:Y:S01]  /*83e0*/  @!P0 F2FP.F16.F32.PACK_AB R26, RZ, R38 ;  /* 0x00000026ff1a823e */ /* 0x000fe200000000ff */
[----:B------:R-:W-:Y:S01]  /*83f0*/  HFMA2.MMA R28, -RZ, RZ, 0, 5.9604644775390625e-08 ;  /* 0x00000001ff1c7435 */ /* 0x000fe200000001ff */
[----:B------:R-:W-:Y:S02]  /*8400*/  MOV R29, R42 ;  /* 0x0000002a001d7202 */ /* 0x000fe40000000f00 */
[----:B0-----:R-:W-:Y:S02]  /*8410*/  @!P0 F2FP.F16.F32.PACK_AB R25, RZ, R33 ;  /* 0x00000021ff19823e */ /* 0x001fe400000000ff */
[----:B-1----:R-:W-:Y:S01]  /*8420*/  PRMT R22, R26, 0x7610, R22 ;  /* 0x000076101a167816 */ /* 0x002fe20000000016 */
[----:B------:R-:W-:Y:S01]  /*8430*/  @!P0 IMAD.WIDE R16, R41, 0x2, R16 ;  /* 0x0000000229108825 */ /* 0x000fe200078e0210 */
[----:B------:R-:W-:-:S02]  /*8440*/  MOV R26, 0xffff ;  /* 0x0000ffff001a7802 */ /* 0x000fc40000000f00 */
[----:B------:R-:W-:Y:S02]  /*8450*/  MOV R32, R30 ;  /* 0x0000001e00207202 */ /* 0x000fe40000000f00 */
[----:B------:R-:W-:-:S07]  /*8460*/  @!P0 F2FP.F16.F32.PACK_AB R23, RZ, R34 ;  /* 0x00000022ff17823e */ /* 0x000fce00000000ff */
[----:B------:R-:W-:Y:S05]  /*8470*/  WARPSYNC.COLLECTIVE R26, `(.L_x_1503) ;  /* 0x000000001a087348 */ /* 0x000fea0003c00000 */
[----:B------:R0:W1:Y:S02]  /*8480*/  SHFL.BFLY P2, R30, R29, R28, R27 ;  /* 0x0c00001c1d1e7389 */ /* 0x000064000004001b */
[----:B01----:R-:W-:Y:S01]  /*8490*/  ENDCOLLECTIVE ;  /* 0x000000000000791b */ /* 0x003fe20003800000 */
.L_x_1503:
[----:B------:R-:W-:Y:S01]  /*84a0*/  @!P0 F2FP.F16.F32.PACK_AB R33, RZ, R37 ;  /* 0x00000025ff21823e */ /* 0x000fe200000000ff */
        /* <DEDUP_REMOVED lines=10> */
.L_x_1504:
[----:B------:R-:W-:Y:S01]  /*8550*/  FADD.FTZ R35, R42, R35 ;  /* 0x000000232a237221 */ /* 0x000fe20000010000 */
[----:B------:R-:W-:Y:S06]  /*8560*/  BRA `(.L_x_1505) ;  /* 0xffffffe000dc7947 */ /* 0x000fec000383ffff */
.L_x_1506:
        /* <DEDUP_REMOVED lines=9> */
.L_x_2255:


//--------------------- .text._ZN13group_norm_v218gn_bwd_cuda_kernelI6__halfLi480ELi2ELi32ELi60ELi1024ELb0ELb1ELi16ELi960ELi960ELi4ELb1ELi4ELb0ELb0ELNS_15WgradSyncMethodE3ENS_16CompileConditionILi900EEEEEvPT_S6_S6_PKS5_S8_S8_S8_PKfflPfPj --------------------------
	.section	.text._ZN13group_norm_v218gn_bwd_cuda_kernelI6__halfLi480ELi2ELi32ELi60ELi1024ELb0ELb1ELi16ELi960ELi960ELi4ELb1ELi4ELb0ELb0ELNS_15WgradSyncMethodE3ENS_16CompileConditionILi900EEEEEvPT_S6_S6_PKS5_S8_S8_S8_PKfflPfPj,"ax",@progbits
	.align	128
        .global         _ZN13group_norm_v218gn_bwd_cuda_kernelI6__halfLi480ELi2ELi32ELi60ELi1024ELb0ELb1ELi16ELi960ELi960ELi4ELb1ELi4ELb0ELb0ELNS_15WgradSyncMethodE3ENS_16CompileConditionILi900EEEEEvPT_S6_S6_PKS5_S8_S8_S8_PKfflPfPj
        .type           _ZN13group_norm_v218gn_bwd_cuda_kernelI6__halfLi480ELi2ELi32ELi60ELi1024ELb0ELb1ELi16ELi960ELi960ELi4ELb1ELi4ELb0ELb0ELNS_15WgradSyncMethodE3ENS_16CompileConditionILi900EEEEEvPT_S6_S6_PKS5_S8_S8_S8_PKfflPfPj,@function
        .size           _ZN13group_norm_v218gn_bwd_cuda_kernelI6__halfLi480ELi2ELi32ELi60ELi1024ELb0ELb1ELi16ELi960ELi960ELi4ELb1ELi4ELb0ELb0ELNS_15WgradSyncMethodE3ENS_16CompileConditionILi900EEEEEvPT_S6_S6_PKS5_S8_S8_S8_PKfflPfPj,(.L_x_2256 - _ZN13group_norm_v218gn_bwd_cuda_kernelI6__halfLi480ELi2ELi32ELi60ELi1024ELb0ELb1ELi16ELi960ELi960ELi4ELb1ELi4ELb0ELb0ELNS_15WgradSyncMethodE3ENS_16CompileConditionILi900EEEEEvPT_S6_S6_PKS5_S8_S8_S8_PKfflPfPj)
        .other          _ZN13group_norm_v218gn_bwd_cuda_kernelI6__halfLi480ELi2ELi32ELi60ELi1024ELb0ELb1ELi16ELi960ELi960ELi4ELb1ELi4ELb0ELb0ELNS_15WgradSyncMethodE3ENS_16CompileConditionILi900EEEEEvPT_S6_S6_PKS5_S8_S8_S8_PKfflPfPj,@"STO_CUDA_ENTRY STV_DEFAULT"
_ZN13group_norm_v218gn_bwd_cuda_kernelI6__halfLi480ELi2ELi32ELi60ELi1024ELb0ELb1ELi16ELi960ELi960ELi4ELb1ELi4ELb0ELb0ELNS_15WgradSyncMethodE3ENS_16CompileConditionILi900EEEEEvPT_S6_S6_PKS5_S8_S8_S8_PKfflPfPj:
.text._ZN13group_norm_v218gn_bwd_cuda_kernelI6__halfLi480ELi2ELi32ELi60ELi1024ELb0ELb1ELi16ELi960ELi960ELi4ELb1ELi4ELb0ELb0ELNS_15WgradSyncMethodE3ENS_16CompileConditionILi900EEEEEvPT_S6_S6_PKS5_S8_S8_S8_PKfflPfPj:
        /* <DEDUP_REMOVED lines=32> */
.L_x_1509:
[----:B------:R-:W2:Y:S04]  /*0200*/  LD.E.STRONG.GPU R0, desc[UR12][R2.64] ;  /* 0x0000000c02007980 */ /* 0x000ea8000c10f900 */
[----:B--2---:R-:W-:Y:S01]  /*0210*/  CCTL.IVALL ;  /* 0x00000000ff00798f */ /* 0x004fe20002000000 */
[----:B------:R-:W-:Y:S05]  /*0220*/  YIELD ;  /* 0x0000000000007946 */ /* 0x000fea0003800000 */
[----:B-----5:R-:W-:-:S04]  /*0230*/  LOP3.LUT R0, R0, R5, RZ, 0x3c, !PT ;  /* 0x0000000500007212 */ /* 0x020fc800078e3cff */
[----:B------:R-:W-:-:S13]  /*0240*/  ISETP.GT.AND P0, PT, R0, -0x1, PT ;  /* 0xffffffff0000780c */ /* 0x000fda0003f04270 */
[----:B------:R-:W-:Y:S05]  /*0250*/  @P0 BRA `(.L_x_1509) ;  /* 0xfffffffc00e80947 */ /* 0x000fea000383ffff */
.L_x_1508:
[----:B------:R-:W-:Y:S05]  /*0260*/  WARPSYNC.ALL ;  /* 0x0000000000007948 */ /* 0x000fea0003800000 */
[----:B------:R-:W-:Y:S06]  /*0270*/  BAR.SYNC.DEFER_BLOCKING 0x0 ;  /* 0x0000000000007b1d */ /* 0x000fec0000010000 */
[----:B------:R-:W-:Y:S05]  /*0280*/  BRA `(.L_x_1510) ;  /* 0x00000048000c7947 */ /* 0x000fea0003800000 */
.L_x_1507:
        /* <DEDUP_REMOVED lines=17> */
[----:B------:R-:W-:Y:S02]  /*03a0*/  SHF.R.S32.HI R8, RZ, 0x2, R3 ;  /* 0x00000002ff087819 */ /* 0x000fe40000011403 */
[----:B------:R-:W-:Y:S02]  /*03b0*/  IADD3 R3, R6, 0xf0, RZ ;  /* 0x000000f006037810 */ /* 0x000fe40007ffe0ff */
[----:B------:R-:W-:Y:S01]  /*03c0*/  LEA.HI R6, R5, R4, RZ, 0x4 ;  /* 0x0000000405067211 */ /* 0x000fe200078f20ff */
[----:B------:R0:W-:Y:S01]  /*03d0*/  STL [R1+0xa4], R8 ;  /* 0x0000a40801007387 */ /* 0x0001e20000100800 */
[----:B------:R-:W-:Y:S02]  /*03e0*/  IADD3 R7, R4, -R7, RZ ;  /* 0x8000000704077210 */ /* 0x000fe40007ffe0ff */
[----:B------:R-:W-:-:S02]  /*03f0*/  IADD3 R5, R8, 0xf0, RZ ;  /* 0x000000f008057810 */ /* 0x000fc40007ffe0ff */
[----:B------:R-:W-:Y:S02]  /*0400*/  SHF.R.S32.HI R4, RZ, 0x1f, R3 ;  /* 0x0000001fff047819 */ /* 0x000fe40000011403 */
[----:B------:R-:W-:Y:S02]  /*0410*/  LEA.HI R0, R0, R9, RZ, 0x4 ;  /* 0x0000000900007211 */ /* 0x000fe400078f20ff */
[----:B------:R-:W-:Y:S02]  /*0420*/  LOP3.LUT R2, R2, 0xfffffffc, RZ, 0xc0, !PT ;  /* 0xfffffffc02027812 */ /* 0x000fe400078ec0ff */
[----:B0-----:R-:W-:Y:S02]  /*0430*/  SHF.R.S32.HI R8, RZ, 0x1f, R5 ;  /* 0x0000001fff087819 */ /* 0x001fe40000011405 */
[----:B------:R-:W-:Y:S02]  /*0440*/  LEA.HI R4, R4, R3, RZ, 0x2 ;  /* 0x0000000304047211 */ /* 0x000fe400078f10ff */
[----:B------:R-:W-:-:S02]  /*0450*/  SHF.R.U32.HI R3, RZ, 0x4, R0 ;  /* 0x00000004ff037819 */ /* 0x000fc40000011600 */
[----:B------:R-:W-:Y:S02]  /*0460*/  IADD3 R2, -R2, R9, RZ ;  /* 0x0000000902027210 */ /* 0x000fe40007ffe1ff */
[----:B------:R-:W-:Y:S02]  /*0470*/  LEA.HI R8, R8, R5, RZ, 0x2 ;  /* 0x0000000508087211 */ /* 0x000fe400078f10ff */
[----:B------:R-:W-:Y:S02]  /*0480*/  SHF.R.U32.HI R5, RZ, 0x2, R4 ;  /* 0x00000002ff057819 */ /* 0x000fe40000011604 */
[C---:B------:R-:W-:Y:S02]  /*0490*/  LOP3.LUT R3, R2.reuse, 0x3, R3, 0x78, !PT ;  /* 0x0000000302037812 */ /* 0x040fe400078e7803 */
[----:B------:R-:W-:Y:S02]  /*04a0*/  LOP3.LUT R0, R2, 0x3, R5, 0x78, !PT ;  /* 0x0000000302007812 */ /* 0x000fe400078e7805 */
[----:B------:R-:W-:Y:S01]  /*04b0*/  SHF.R.U32.HI R6, RZ, 0x4, R6 ;  /* 0x00000004ff067819 */ /* 0x000fe20000011606 */
[----:B------:R-:W-:Y:S01]  /*04c0*/  STL [R1+0xb4], R3 ;  /* 0x0000b40301007387 */ /* 0x000fe20000100800 */
[----:B------:R-:W-:-:S02]  /*04d0*/  SHF.R.U32.HI R8, RZ, 0x2, R8 ;  /* 0x00000002ff087819 */ /* 0x000fc40000011608 */
[C---:B------:R-:W-:Y:S01]  /*04e0*/  LOP3.LUT R2, R7.reuse, 0x3, R6, 0x78, !PT ;  /* 0x0000000307027812 */ /* 0x040fe200078e7806 */
[----:B------:R0:W-:Y:S04]  /*04f0*/  STL [R1+0xb0], R0 ;  /* 0x0000b00001007387 */ /* 0x0001e80000100800 */
[----:B------:R1:W-:Y:S01]  /*0500*/  STL [R1+0xac], R2 ;  /* 0x0000ac0201007387 */ /* 0x0003e20000100800 */
[----:B0-----:R-:W-:-:S05]  /*0510*/  LOP3.LUT R0, R7, 0x3, R8, 0x78, !PT ;  /* 0x0000000307007812 */ /* 0x001fca00078e7808 */
[----:B------:R1:W-:Y:S02]  /*0520*/  STL [R1+0xa8], R0 ;  /* 0x0000a80001007387 */ /* 0x0003e40000100800 */
.L_x_1526:
[----:B-1----:R-:W0:Y:S01]  /*0530*/  S2R R0, SR_TID.X ;  /* 0x0000000000007919 */ /* 0x002e220000002100 */
[----:B------:R-:W-:Y:S01]  /*0540*/  ULOP3.LUT UR10, UR8, 0x1, URZ, 0xc0, !UPT ;  /* 0x00000001080a7892 */ /* 0x000fe2000f8ec03f */
[----:B--2---:R-:W1:Y:S01]  /*0550*/  LDC.64 R8, c[0x0][0x238] ;  /* 0x00008e00ff087b82 */ /* 0x004e620000000a00 */
[----:B------:R-:W-:Y:S01]  /*0560*/  USHF.R.U64 UR11, UR8, 0x1, UR5 ;  /* 0x00000001080b7899 */ /* 0x000fe20008001205 */
[----:B-----5:R-:W-:Y:S01]  /*0570*/  STL [R1+0xdc], R24 ;  /* 0x0000dc1801007387 */ /* 0x020fe20000100800 */
[----:B------:R-:W-:Y:S02]  /*0580*/  UIMAD UR15, UR10, 0x3c0, URZ ;  /* 0x000003c00a0f78a4 */ /* 0x000fe4000f8e023f */
[----:B------:R-:W-:Y:S02]  /*0590*/  USHF.L.U32 UR10, UR17, 0x4, URZ ;  /* 0x00000004110a7899 */ /* 0x000fe4000800063f */
[----:B------:R-:W-:Y:S01]  /*05a0*/  USHF.R.U32.HI UR14, URZ, 0x1, UR5 ;  /* 0x000000013f0e7899 */ /* 0x000fe20008011605 */
[----:B------:R-:W-:Y:S01]  /*05b0*/  IMAD.U32 R11, RZ, RZ, UR11 ;  /* 0x0000000bff0b7e24 */ /* 0x000fe2000f8e00ff */
[----:B------:R-:W-:Y:S01]  /*05c0*/  ULOP3.LUT UR10, UR10, 0x3f0, URZ, 0xc0, !UPT ;  /* 0x000003f00a0a7892 */ /* 0x000fe2000f8ec03f */
[----:B------:R-:W-:Y:S01]  /*05d0*/  ULDC.64 UR18, c[0x0][0x248] ;  /* 0x0000920000127ab9 */ /* 0x000fe20000000a00 */
[----:B------:R-:W-:-:S02]  /*05e0*/  UIMAD UR11, UR14, 0x1e0000, URZ ;  /* 0x001e00000e0b78a4 */ /* 0x000fc4000f8e023f */
[----:B------:R-:W-:Y:S01]  /*05f0*/  MOV R10, UR14 ;  /* 0x0000000e000a7c02 */ /* 0x000fe20008000f00 */
[----:B0-----:R-:W-:-:S05]  /*0600*/  IMAD.WIDE.U32 R54, R0, -0x77777777, RZ ;  /* 0x8888888900367825 */ /* 0x001fca00078e00ff */
[----:B------:R-:W-:-:S04]  /*0610*/  SHF.R.U32.HI R54, RZ, 0x7, R55 ;  /* 0x00000007ff367819 */ /* 0x000fc80000011637 */
[C---:B------:R-:W-:Y:S01]  /*0620*/  IADD3 R4, R54.reuse, UR10, RZ ;  /* 0x0000000a36047c10 */ /* 0x040fe2000fffe0ff */
[----:B------:R-:W-:-:S04]  /*0630*/  IMAD R55, R54, -0xf0, R0 ;  /* 0xffffff1036377824 */ /* 0x000fc800078e0200 */
[----:B------:R-:W-:Y:S01]  /*0640*/  IMAD R4, R4, 0x780, RZ ;  /* 0x0000078004047824 */ /* 0x000fe200078e02ff */
[----:B------:R-:W-:-:S04]  /*0650*/  LEA R6, R55, UR15, 0x2 ;  /* 0x0000000f37067c11 */ /* 0x000fc8000f8e10ff */
[----:B------:R-:W-:Y:S01]  /*0660*/  SHF.R.S32.HI R7, RZ, 0x1f, R6 ;  /* 0x0000001fff077819 */ /* 0x000fe20000011406 */
[----:B------:R-:W-:-:S05]  /*0670*/  IMAD.WIDE.U32 R2, R6, -0x77777777, RZ ;  /* 0x8888888906027825 */ /* 0x000fca00078e00ff */
[----:B------:R-:W-:Y:S01]  /*0680*/  SHF.R.U32.HI R0, RZ, 0x5, R3 ;  /* 0x00000005ff007819 */ /* 0x000fe20000011603 */
[----:B------:R-:W-:-:S03]  /*0690*/  IMAD.WIDE.U32 R2, R11, 0x1e0000, R6 ;  /* 0x001e00000b027825 */ /* 0x000fc600078e0006 */
[C---:B------:R-:W-:Y:S01]  /*06a0*/  LEA R5, P0, R11.reuse, R0, 0x5 ;  /* 0x000000000b057211 */ /* 0x040fe200078028ff */
[----:B------:R0:W-:Y:S03]  /*06b0*/  STL [R1+0xa0], R0 ;  /* 0x0000a00001007387 */ /* 0x0001e60000100800 */
[----:B------:R-:W-:Y:S02]  /*06c0*/  LEA.HI.X R10, R11, RZ, R10, 0x5, P0 ;  /* 0x000000ff0b0a7211 */ /* 0x000fe400000f2c0a */
[----:B------:R-:W-:-:S04]  /*06d0*/  LEA R22, P0, R5, UR18, 0x3 ;  /* 0x0000001205167c11 */ /* 0x000fc8000f8018ff */
[----:B------:R-:W-:Y:S01]  /*06e0*/  LEA.HI.X R23, R5, UR19, R10, 0x3, P0 ;  /* 0x0000001305177c11 */ /* 0x000fe200080f1c0a */
[----:B------:R-:W-:Y:S01]  /*06f0*/  ULDC.64 UR18, c[0x0][0x228] ;  /* 0x00008a0000127ab9 */ /* 0x000fe20000000a00 */
[----:B0-----:R-:W-:Y:S01]  /*0700*/  IADD3 R0, R3, UR11, RZ ;  /* 0x0000000b03007c10 */ /* 0x001fe2000fffe0ff */
[----:B------:R-:W-:Y:S01]  /*0710*/  ULDC.64 UR10, c[0x0][0x230] ;  /* 0x00008c00000a7ab9 */ /* 0x000fe20000000a00 */
[----:B------:R-:W-:Y:S02]  /*0720*/  IADD3 R3, P1, R4, R2, RZ ;  /* 0x0000000204037210 */ /* 0x000fe40007f3e0ff */
[----:B------:R-:W2:Y:S02]  /*0730*/  LDG.E.64.CONSTANT R22, desc[UR12][R22.64] ;  /* 0x0000000c16167981 */ /* 0x000ea4000c1e9b00 */
[----:B------:R-:W-:Y:S02]  /*0740*/  IADD3.X R10, RZ, R0, RZ, P1, !PT ;  /* 0x00000000ff0a7210 */ /* 0x000fe40000ffe4ff */
[----:B------:R-:W-:-:S02]  /*0750*/  SHF.L.U32 R13, R3, 0x1, RZ ;  /* 0x00000001030d7819 */ /* 0x000fc400000006ff */
[----:B------:R-:W-:Y:S02]  /*0760*/  SHF.L.U64.HI R12, R3, 0x1, R10 ;  /* 0x00000001030c7819 */ /* 0x000fe4000001020a */
[C---:B------:R-:W-:Y:S02]  /*0770*/  IADD3 R10, P0, R13.reuse, UR10, RZ ;  /* 0x0000000a0d0a7c10 */ /* 0x040fe4000ff1e0ff */
[----:B------:R-:W-:Y:S02]  /*0780*/  IADD3 R50, P1, R13, UR18, RZ ;  /* 0x000000120d327c10 */ /* 0x000fe4000ff3e0ff */
[----:B------:R-:W-:Y:S01]  /*0790*/  IADD3.X R11, R12, UR11, RZ, P0, !PT ;  /* 0x0000000b0c0b7c10 */ /* 0x000fe200087fe4ff */
[----:B-1----:R-:W-:Y:S01]  /*07a0*/  IMAD.WIDE R8, R6, 0x2, R8 ;  /* 0x0000000206087825 */ /* 0x002fe200078e0208 */
[----:B------:R-:W-:-:S03]  /*07b0*/  IADD3.X R51, R12, UR19, RZ, P1, !PT ;  /* 0x000000130c337c10 */ /* 0x000fc60008ffe4ff */
[----:B------:R-:W3:Y:S01]  /*07c0*/  LDG.E.64.CONSTANT R6, desc[UR12][R10.64] ;  /* 0x0000000c0a067981 */ /* 0x000ee2000c1e9b00 */
[----:B------:R-:W-:-:S03]  /*07d0*/  IADD3 R3, R4, 0xf00, RZ ;  /* 0x00000f0004037810 */ /* 0x000fc60007ffe0ff */
[----:B------:R0:W4:Y:S01]  /*07e0*/  LDG.E.64.CONSTANT R44, desc[UR12][R8.64] ;  /* 0x0000000c082c7981 */ /* 0x000122000c1e9b00 */
[----:B------:R-:W-:-:S03]  /*07f0*/  IADD3 R3, P0, R3, R2, RZ ;  /* 0x0000000203037210 */ /* 0x000fc60007f1e0ff */
[----:B------:R-:W5:Y:S04]  /*0800*/  LDG.E.64.CONSTANT R50, desc[UR12][R50.64] ;  /* 0x0000000c32327981 */ /* 0x000f68000c1e9b00 */
[----:B------:R1:W-:Y:S04]  /*0810*/  STL [R1+0x70], R13 ;  /* 0x0000700d01007387 */ /* 0x0003e80000100800 */
[----:B------:R0:W-:Y:S01]  /*0820*/  STL [R1+0x9c], R12 ;  /* 0x00009c0c01007387 */ /* 0x0001e20000100800 */
[----:B-1----:R-:W-:Y:S02]  /*0830*/  SHF.L.U32 R13, R3, 0x1, RZ ;  /* 0x00000001030d7819 */ /* 0x002fe400000006ff */
[----:B0-----:R-:W-:-:S02]  /*0840*/  IADD3.X R12, RZ, R0, RZ, P0, !PT ;  /* 0x00000000ff0c7210 */ /* 0x001fc400007fe4ff */
[----:B------:R-:W-:Y:S02]  /*0850*/  IADD3 R40, P0, R13, UR10, RZ ;  /* 0x0000000a0d287c10 */ /* 0x000fe4000ff1e0ff */
[----:B------:R-:W-:Y:S02]  /*0860*/  SHF.L.U64.HI R5, R3, 0x1, R12 ;  /* 0x0000000103057819 */ /* 0x000fe4000001020c */
[----:B------:R-:W-:Y:S02]  /*0870*/  IADD3 R46, P1, R13, UR18, RZ ;  /* 0x000000120d2e7c10 */ /* 0x000fe4000ff3e0ff */
[C---:B------:R-:W-:Y:S02]  /*0880*/  IADD3.X R41, R5.reuse, UR11, RZ, P0, !PT ;  /* 0x0000000b05297c10 */ /* 0x040fe400087fe4ff */
[----:B------:R-:W-:Y:S01]  /*0890*/  IADD3.X R47, R5, UR19, RZ, P1, !PT ;  /* 0x00000013052f7c10 */ /* 0x000fe20008ffe4ff */
[----:B------:R-:W-:-:S03]  /*08a0*/  VIADD R3, R4, 0x1e00 ;  /* 0x00001e0004037836 */ /* 0x000fc60000000000 */
[----:B------:R-:W5:Y:S02]  /*08b0*/  LDG.E.64.CONSTANT R40, desc[UR12][R40.64] ;  /* 0x0000000c28287981 */ /* 0x000f64000c1e9b00 */
[----:B------:R-:W-:Y:S02]  /*08c0*/  IADD3 R3, P0, R3, R2, RZ ;  /* 0x0000000203037210 */ /* 0x000fe40007f1e0ff */
[----:B------:R-:W5:Y:S02]  /*08d0*/  LDG.E.64.CONSTANT R46, desc[UR12][R46.64] ;  /* 0x0000000c2e2e7981 */ /* 0x000f64000c1e9b00 */
[----:B------:R-:W-:Y:S02]  /*08e0*/  IADD3.X R8, RZ, R0, RZ, P0, !PT ;  /* 0x00000000ff087210 */ /* 0x000fe400007fe4ff */
[----:B------:R-:W-:Y:S01]  /*08f0*/  SHF.L.U32 R9, R3, 0x1, RZ ;  /* 0x0000000103097819 */ /* 0x000fe200000006ff */
[----:B------:R-:W-:Y:S03]  /*0900*/  STL [R1+0x94], R13 ;  /* 0x0000940d01007387 */ /* 0x000fe60000100800 */
[C---:B------:R-:W-:Y:S01]  /*0910*/  IADD3 R38, P0, R9.reuse, UR10, RZ ;  /* 0x0000000a09267c10 */ /* 0x040fe2000ff1e0ff */
[----:B------:R0:W-:Y:S01]  /*0920*/  STL [R1+0x98], R5 ;  /* 0x0000980501007387 */ /* 0x0001e20000100800 */
[----:B------:R-:W-:-:S02]  /*0930*/  IADD3 R42, P1, R9, UR18, RZ ;  /* 0x00000012092a7c10 */ /* 0x000fc4000ff3e0ff */
[----:B0-----:R-:W-:-:S04]  /*0940*/  SHF.L.U64.HI R5, R3, 0x1, R8 ;  /* 0x0000000103057819 */ /* 0x001fc80000010208 */
[C---:B------:R-:W-:Y:S02]  /*0950*/  IADD3.X R39, R5.reuse, UR11, RZ, P0, !PT ;  /* 0x0000000b05277c10 */ /* 0x040fe400087fe4ff */
[----:B------:R-:W-:Y:S02]  /*0960*/  IADD3.X R43, R5, UR19, RZ, P1, !PT ;  /* 0x00000013052b7c10 */ /* 0x000fe40008ffe4ff */
[----:B------:R-:W-:Y:S02]  /*0970*/  IADD3 R3, R4, 0x2d00, RZ ;  /* 0x00002d0004037810 */ /* 0x000fe40007ffe0ff */
[----:B------:R-:W5:Y:S02]  /*0980*/  LDG.E.64.CONSTANT R38, desc[UR12][R38.64] ;  /* 0x0000000c26267981 */ /* 0x000f64000c1e9b00 */
[----:B------:R-:W-:Y:S02]  /*0990*/  IADD3 R3, P0, R3, R2, RZ ;  /* 0x0000000203037210 */ /* 0x000fe40007f1e0ff */
[----:B------:R-:W5:Y:S02]  /*09a0*/  LDG.E.64.CONSTANT R42, desc[UR12][R42.64] ;  /* 0x0000000c2a2a7981 */ /* 0x000f64000c1e9b00 */
[----:B------:R-:W-:-:S02]  /*09b0*/  IADD3.X R8, RZ, R0, RZ, P0, !PT ;  /* 0x00000000ff087210 */ /* 0x000fc400007fe4ff */
[C---:B------:R-:W-:Y:S01]  /*09c0*/  SHF.L.U32 R10, R3.reuse, 0x1, RZ ;  /* 0x00000001030a7819 */ /* 0x040fe200000006ff */
[----:B------:R-:W-:Y:S04]  /*09d0*/  STL [R1+0x8c], R9 ;  /* 0x00008c0901007387 */ /* 0x000fe80000100800 */
[----:B------:R0:W-:Y:S04]  /*09e0*/  STL [R1+0x90], R5 ;  /* 0x0000900501007387 */ /* 0x0001e80000100800 */
[----:B------:R1:W-:Y:S01]  /*09f0*/  STL [R1+0x84], R10 ;  /* 0x0000840a01007387 */ /* 0x0003e20000100800 */
[----:B0-----:R-:W-:-:S02]  /*0a00*/  SHF.L.U64.HI R5, R3, 0x1, R8 ;  /* 0x0000000103057819 */ /* 0x001fc40000010208 */
[C---:B------:R-:W-:Y:S02]  /*0a10*/  IADD3 R8, P0, R10.reuse, UR10, RZ ;  /* 0x0000000a0a087c10 */ /* 0x040fe4000ff1e0ff */
[----:B-1----:R-:W-:Y:S02]  /*0a20*/  IADD3 R10, P1, R10, UR18, RZ ;  /* 0x000000120a0a7c10 */ /* 0x002fe4000ff3e0ff */
[C---:B------:R-:W-:Y:S02]  /*0a30*/  IADD3.X R9, R5.reuse, UR11, RZ, P0, !PT ;  /* 0x0000000b05097c10 */ /* 0x040fe400087fe4ff */
[----:B------:R-:W-:-:S04]  /*0a40*/  IADD3.X R11, R5, UR19, RZ, P1, !PT ;  /* 0x00000013050b7c10 */ /* 0x000fc80008ffe4ff */
[----:B------:R-:W5:Y:S01]  /*0a50*/  LDG.E.64.CONSTANT R8, desc[UR12][R8.64] ;  /* 0x0000000c08087981 */ /* 0x000f62000c1e9b00 */
[----:B------:R-:W-:-:S03]  /*0a60*/  IADD3 R3, R4, 0x3c00, RZ ;  /* 0x00003c0004037810 */ /* 0x000fc60007ffe0ff */
[----:B------:R-:W5:Y:S01]  /*0a70*/  LDG.E.64.CONSTANT R10, desc[UR12][R10.64] ;  /* 0x0000000c0a0a7981 */ /* 0x000f62000c1e9b00 */
[----:B------:R-:W-:-:S04]  /*0a80*/  IADD3 R3, P0, R3, R2, RZ ;  /* 0x0000000203037210 */ /* 0x000fc80007f1e0ff */
[----:B------:R-:W-:Y:S02]  /*0a90*/  IADD3.X R12, RZ, R0, RZ, P0, !PT ;  /* 0x00000000ff0c7210 */ /* 0x000fe400007fe4ff */
[C---:B------:R-:W-:Y:S01]  /*0aa0*/  SHF.L.U32 R14, R3.reuse, 0x1, RZ ;  /* 0x00000001030e7819 */ /* 0x040fe200000006ff */
[----:B------:R0:W-:Y:S04]  /*0ab0*/  STL [R1+0x88], R5 ;  /* 0x0000880501007387 */ /* 0x0001e80000100800 */
[----:B------:R1:W-:Y:S01]  /*0ac0*/  STL [R1+0x7c], R14 ;  /* 0x00007c0e01007387 */ /* 0x0003e20000100800 */
[----:B0-----:R-:W-:Y:S02]  /*0ad0*/  SHF.L.U64.HI R5, R3, 0x1, R12 ;  /* 0x0000000103057819 */ /* 0x001fe4000001020c */
[----:B------:R-:W-:-:S02]  /*0ae0*/  IADD3 R12, P0, R14, UR10, RZ ;  /* 0x0000000a0e0c7c10 */ /* 0x000fc4000ff1e0ff */
[----:B-1----:R-:W-:Y:S02]  /*0af0*/  IADD3 R14, P1, R14, UR18, RZ ;  /* 0x000000120e0e7c10 */ /* 0x002fe4000ff3e0ff */
[C---:B------:R-:W-:Y:S02]  /*0b00*/  IADD3.X R13, R5.reuse, UR11, RZ, P0, !PT ;  /* 0x0000000b050d7c10 */ /* 0x040fe400087fe4ff */
[----:B------:R-:W-:-:S04]  /*0b10*/  IADD3.X R15, R5, UR19, RZ, P1, !PT ;  /* 0x00000013050f7c10 */ /* 0x000fc80008ffe4ff */
[----:B------:R-:W5:Y:S04]  /*0b20*/  LDG.E.64.CONSTANT R12, desc[UR12][R12.64] ;  /* 0x0000000c0c0c7981 */ /* 0x000f68000c1e9b00 */
[----:B------:R-:W5:Y:S01]  /*0b30*/  LDG.E.64.CONSTANT R14, desc[UR12][R14.64] ;  /* 0x0000000c0e0e7981 */ /* 0x000f62000c1e9b00 */
[----:B------:R-:W-:-:S05]  /*0b40*/  VIADD R3, R4, 0x4b00 ;  /* 0x00004b0004037836 */ /* 0x000fca0000000000 */
[----:B------:R-:W-:Y:S01]  /*0b50*/  IADD3 R3, P0, R3, R2, RZ ;  /* 0x0000000203037210 */ /* 0x000fe20007f1e0ff */
[----:B------:R0:W-:Y:S03]  /*0b60*/  STL [R1+0x80], R5 ;  /* 0x0000800501007387 */ /* 0x0001e60000100800 */
[----:B------:R-:W-:Y:S02]  /*0b70*/  IADD3.X R16, RZ, R0, RZ, P0, !PT ;  /* 0x00000000ff107210 */ /* 0x000fe400007fe4ff */
[C---:B------:R-:W-:Y:S02]  /*0b80*/  SHF.L.U32 R18, R3.reuse, 0x1, RZ ;  /* 0x0000000103127819 */ /* 0x040fe400000006ff */
[----:B0-----:R-:W-:Y:S02]  /*0b90*/  SHF.L.U64.HI R5, R3, 0x1, R16 ;  /* 0x0000000103057819 */ /* 0x001fe40000010210 */
[----:B------:R-:W-:-:S02]  /*0ba0*/  IADD3 R16, P0, R18, UR10, RZ ;  /* 0x0000000a12107c10 */ /* 0x000fc4000ff1e0ff */
[----:B------:R-:W-:Y:S02]  /*0bb0*/  IADD3 R36, P1, R18, UR18, RZ ;  /* 0x0000001212247c10 */ /* 0x000fe4000ff3e0ff */
[C---:B------:R-:W-:Y:S02]  /*0bc0*/  IADD3.X R17, R5.reuse, UR11, RZ, P0, !PT ;  /* 0x0000000b05117c10 */ /* 0x040fe400087fe4ff */
[----:B------:R-:W-:-:S04]  /*0bd0*/  IADD3.X R37, R5, UR19, RZ, P1, !PT ;  /* 0x0000001305257c10 */ /* 0x000fc80008ffe4ff */
[----:B------:R-:W5:Y:S04]  /*0be0*/  LDG.E.64.CONSTANT R16, desc[UR12][R16.64] ;  /* 0x0000000c10107981 */ /* 0x000f68000c1e9b00 */
[----:B------:R-:W5:Y:S01]  /*0bf0*/  LDG.E.64.CONSTANT R36, desc[UR12][R36.64] ;  /* 0x0000000c24247981 */ /* 0x000f62000c1e9b00 */
[----:B------:R-:W-:-:S04]  /*0c00*/  IADD3 R3, R4, 0x5a00, RZ ;  /* 0x00005a0004037810 */ /* 0x000fc80007ffe0ff */
[----:B------:R-:W-:Y:S01]  /*0c10*/  IADD3 R3, P0, R3, R2, RZ ;  /* 0x0000000203037210 */ /* 0x000fe20007f1e0ff */
[----:B------:R-:W-:Y:S03]  /*0c20*/  STL [R1+0x74], R18 ;  /* 0x0000741201007387 */ /* 0x000fe60000100800 */
[C---:B------:R-:W-:Y:S01]  /*0c30*/  SHF.L.U32 R20, R3.reuse, 0x1, RZ ;  /* 0x0000000103147819 */ /* 0x040fe200000006ff */
[----:B------:R0:W-:Y:S02]  /*0c40*/  STL [R1+0x78], R5 ;  /* 0x0000780501007387 */ /* 0x0001e40000100800 */
[----:B0-----:R-:W-:Y:S02]  /*0c50*/  IADD3.X R5, RZ, R0, RZ, P0, !PT ;  /* 0x00000000ff057210 */ /* 0x001fe400007fe4ff */
[----:B------:R-:W-:Y:S02]  /*0c60*/  IADD3 R18, P0, R20, UR10, RZ ;  /* 0x0000000a14127c10 */ /* 0x000fe4000ff1e0ff */
[----:B------:R-:W-:Y:S01]  /*0c70*/  SHF.L.U64.HI R24, R3, 0x1, R5 ;  /* 0x0000000103187819 */ /* 0x000fe20000010205 */
[----:B------:R0:W-:Y:S03]  /*0c80*/  STL [R1+0x68], R20 ;  /* 0x0000681401007387 */ /* 0x0001e60000100800 */
[----:B------:R-:W-:-:S06]  /*0c90*/  IADD3.X R19, R24, UR11, RZ, P0, !PT ;  /* 0x0000000b18137c10 */ /* 0x000fcc00087fe4ff */
[----:B------:R-:W5:Y:S01]  /*0ca0*/  LDG.E.64.CONSTANT R18, desc[UR12][R18.64] ;  /* 0x0000000c12127981 */ /* 0x000f62000c1e9b00 */
[----:B0-----:R-:W-:-:S04]  /*0cb0*/  IADD3 R20, P1, R20, UR18, RZ ;  /* 0x0000001214147c10 */ /* 0x001fc8000ff3e0ff */
[----:B------:R-:W-:-:S06]  /*0cc0*/  IADD3.X R21, R24, UR19, RZ, P1, !PT ;  /* 0x0000001318157c10 */ /* 0x000fcc0008ffe4ff */
[----:B------:R-:W5:Y:S01]  /*0cd0*/  LDG.E.64.CONSTANT R20, desc[UR12][R20.64] ;  /* 0x0000000c14147981 */ /* 0x000f62000c1e9b00 */
[----:B------:R-:W-:-:S04]  /*0ce0*/  IADD3 R4, R4, 0x6900, RZ ;  /* 0x0000690004047810 */ /* 0x000fc80007ffe0ff */
[----:B------:R-:W-:Y:S01]  /*0cf0*/  IADD3 R4, P0, R4, R2, RZ ;  /* 0x0000000204047210 */ /* 0x000fe20007f1e0ff */
[----:B------:R0:W-:Y:S03]  /*0d00*/  STL [R1+0x6c], R24 ;  /* 0x00006c1801007387 */ /* 0x0001e60000100800 */
[----:B------:R-:W-:Y:S02]  /*0d10*/  IADD3.X R0, RZ, R0, RZ, P0, !PT ;  /* 0x00000000ff007210 */ /* 0x000fe400007fe4ff */
[----:B0-----:R-:W-:-:S04]  /*0d20*/  SHF.L.U32 R24, R4, 0x1, RZ ;  /* 0x0000000104187819 */ /* 0x001fc800000006ff */
[----:B------:R-:W-:Y:S01]  /*0d30*/  IADD3 R34, P0, R24, UR10, RZ ;  /* 0x0000000a18227c10 */ /* 0x000fe2000ff1e0ff */
[----:B------:R-:W-:Y:S01]  /*0d40*/  ULDC UR10, c[0x0][0x250] ;  /* 0x00009400000a7ab9 */ /* 0x000fe20000000800 */
[----:B------:R-:W-:-:S04]  /*0d50*/  SHF.L.U64.HI R5, R4, 0x1, R0 ;  /* 0x0000000104057819 */ /* 0x000fc80000010200 */
[C---:B------:R-:W-:Y:S02]  /*0d60*/  IADD3.X R35, R5.reuse, UR11, RZ, P0, !PT ;  /* 0x0000000b05237c10 */ /* 0x040fe400087fe4ff */
[----:B------:R-:W-:Y:S01]  /*0d70*/  IADD3 R32, P0, R24, UR18, RZ ;  /* 0x0000001218207c10 */ /* 0x000fe2000ff1e0ff */
[----:B------:R-:W-:Y:S03]  /*0d80*/  STL [R1+0x60], R24 ;  /* 0x0000601801007387 */ /* 0x000fe60000100800 */
[----:B------:R-:W-:Y:S01]  /*0d90*/  IADD3.X R33, R5, UR19, RZ, P0, !PT ;  /* 0x0000001305217c10 */ /* 0x000fe200087fe4ff */
[----:B------:R0:W-:Y:S04]  /*0da0*/  STL [R1+0x64], R5 ;  /* 0x0000640501007387 */ /* 0x0001e80000100800 */
[----:B------:R-:W5:Y:S04]  /*0db0*/  LDG.E.64.CONSTANT R34, desc[UR12][R34.64] ;  /* 0x0000000c22227981 */ /* 0x000f68000c1e9b00 */
[----:B------:R-:W5:Y:S01]  /*0dc0*/  LDG.E.64.CONSTANT R32, desc[UR12][R32.64] ;  /* 0x0000000c20207981 */ /* 0x000f62000c1e9b00 */
[----:B--2---:R-:W-:-:S06]  /*0dd0*/  FADD.FTZ R2, R23, UR10 ;  /* 0x0000000a17027e21 */ /* 0x004fcc0008010000 */
[----:B------:R-:W1:Y:S01]  /*0de0*/  MUFU.RSQ R2, R2 ;  /* 0x0000000200027308 */ /* 0x000e620000001400 */
[--C-:B---3--:R-:W-:Y:S02]  /*0df0*/  HADD2.F32 R23, -RZ, R6.reuse.H0_H0 ;  /* 0x20000006ff177230 */ /* 0x108fe40000004100 */
[----:B0-----:R-:W-:Y:S02]  /*0e00*/  HADD2.F32 R5, -RZ, R6.H1_H1 ;  /* 0x30000006ff057230 */ /* 0x001fe40000004100 */
[----:B----4-:R-:W-:Y:S02]  /*0e10*/  HADD2.F32 R3, -RZ, R44.H0_H0 ;  /* 0x2000002cff037230 */ /* 0x010fe40000004100 */
[C---:B------:R-:W-:Y:S01]  /*0e20*/  FADD.FTZ R23, -R22.reuse, R23 ;  /* 0x0000001716177221 */ /* 0x040fe20000010100 */
[----:B-----5:R-:W-:Y:S02]  /*0e30*/  HADD2.F32 R0, -RZ, R50.H0_H0 ;  /* 0x20000032ff007230 */ /* 0x020fe40000004100 */
[----:B------:R-:W-:Y:S01]  /*0e40*/  FADD.FTZ R5, -R22, R5 ;  /* 0x0000000516057221 */ /* 0x000fe20000010100 */
[----:B------:R-:W-:-:S02]  /*0e50*/  HADD2.F32 R4, -RZ, R44.H1_H1 ;  /* 0x3000002cff047230 */ /* 0x000fc40000004100 */
[----:B-1----:R-:W-:Y:S01]  /*0e60*/  FMUL.FTZ R24, R2, R23 ;  /* 0x0000001702187220 */ /* 0x002fe20000410000 */
[----:B------:R-:W-:Y:S02]  /*0e70*/  HADD2.F32 R53, -RZ, R50.H1_H1 ;  /* 0x30000032ff357230 */ /* 0x000fe40000004100 */
[----:B------:R-:W-:Y:S01]  /*0e80*/  FMUL.FTZ R6, R0, R3 ;  /* 0x0000000300067220 */ /* 0x000fe20000410000 */
[----:B------:R-:W-:Y:S01]  /*0e90*/  FMUL.FTZ R48, R2, R5 ;  /* 0x0000000502307220 */ /* 0x000fe20000410000 */
[----:B------:R-:W-:Y:S02]  /*0ea0*/  HADD2.F32 R44, -RZ, R7.H0_H0 ;  /* 0x20000007ff2c7230 */ /* 0x000fe40000004100 */
[----:B------:R-:W-:Y:S01]  /*0eb0*/  FMUL.FTZ R23, R53, R4 ;  /* 0x0000000435177220 */ /* 0x000fe20000410000 */
[----:B------:R-:W-:Y:S01]  /*0ec0*/  FFMA.FTZ R6, R24, R6, RZ ;  /* 0x0000000618067223 */ /* 0x000fe200000100ff */
[----:B------:R-:W-:Y:S02]  /*0ed0*/  HADD2.F32 R5, -RZ, R45.H0_H0 ;  /* 0x2000002dff057230 */ /* 0x000fe40000004100 */
[----:B------:R-:W-:Y:S01]  /*0ee0*/  FADD.FTZ R44, -R22, R44 ;  /* 0x0000002c162c7221 */ /* 0x000fe20000010100 */
[----:B------:R-:W-:-:S02]  /*0ef0*/  HADD2.F32 R52, -RZ, R51.H0_H0 ;  /* 0x20000033ff347230 */ /* 0x000fc40000004100 */
[----:B------:R-:W-:Y:S01]  /*0f00*/  FFMA.FTZ R23, R48, R23, R6 ;  /* 0x0000001730177223 */ /* 0x000fe20000010006 */
[----:B------:R-:W-:Y:S02]  /*0f10*/  HADD2.F32 R6, -RZ, R45.H1_H1 ;  /* 0x3000002dff067230 */ /* 0x000fe40000004100 */
[----:B------:R-:W-:Y:S01]  /*0f20*/  HADD2.F32 R45, -RZ, R7.H1_H1 ;  /* 0x30000007ff2d7230 */ /* 0x000fe20000004100 */
[----:B------:R-:W-:Y:S01]  /*0f30*/  STL [R1+0x20], R24 ;  /* 0x0000201801007387 */ /* 0x000fe20000100800 */
[----:B------:R-:W-:Y:S01]  /*0f40*/  FMUL.FTZ R7, R52, R5 ;  /* 0x0000000534077220 */ /* 0x000fe20000410000 */
[----:B------:R-:W-:Y:S02]  /*0f50*/  HADD2.F32 R51, -RZ, R51.H1_H1 ;  /* 0x30000033ff337230 */ /* 0x000fe40000004100 */
[----:B------:R0:W-:Y:S01]  /*0f60*/  STL [R1+0x24], R48 ;  /* 0x0000243001007387 */ /* 0x0001e20000100800 */
[----:B------:R-:W-:-:S04]  /*0f70*/  FADD.FTZ R45, -R22, R45 ;  /* 0x0000002d162d7221 */ /* 0x000fc80000010100 */
[C---:B------:R-:W-:Y:S01]  /*0f80*/  FMUL.FTZ R45, R2.reuse, R45 ;  /* 0x0000002d022d7220 */ /* 0x040fe20000410000 */
[----:B0-----:R-:W-:Y:S01]  /*0f90*/  FMUL.FTZ R48, R2, R44 ;  /* 0x0000002c02307220 */ /* 0x001fe20000410000 */
[--C-:B------:R-:W-:Y:S02]  /*0fa0*/  HADD2.F32 R44, -RZ, R40.reuse.H0_H0 ;  /* 0x20000028ff2c7230 */ /* 0x100fe40000004100 */
[----:B------:R-:W-:Y:S02]  /*0fb0*/  HADD2.F32 R40, -RZ, R40.H1_H1 ;  /* 0x30000028ff287230 */ /* 0x000fe40000004100 */
[----:B------:R-:W-:Y:S01]  /*0fc0*/  FFMA.FTZ R23, R48, R7, R23 ;  /* 0x0000000730177223 */ /* 0x000fe20000010017 */
[----:B------:R-:W-:Y:S01]  /*0fd0*/  FMUL.FTZ R7, R51, R6 ;  /* 0x0000000633077220 */ /* 0x000fe20000410000 */
[--C-:B------:R-:W-:Y:S02]  /*0fe0*/  HADD2.F32 R50, -RZ, R46.reuse.H0_H0 ;  /* 0x2000002eff327230 */ /* 0x100fe40000004100 */
[----:B------:R-:W-:Y:S01]  /*0ff0*/  FADD.FTZ R44, -R22, R44 ;  /* 0x0000002c162c7221 */ /* 0x000fe20000010100 */
[----:B------:R-:W-:-:S02]  /*1000*/  HADD2.F32 R49, -RZ, R46.H1_H1 ;  /* 0x3000002eff317230 */ /* 0x000fc40000004100 */
[----:B------:R-:W-:Y:S01]  /*1010*/  FFMA.FTZ R23, R45, R7, R23 ;  /* 0x000000072d177223 */ /* 0x000fe20000010017 */
[----:B------:R-:W-:Y:S01]  /*1020*/  FADD.FTZ R40, -R22, R40 ;  /* 0x0000002816287221 */ /* 0x000fe20000010100 */
[----:B------:R-:W-:Y:S01]  /*1030*/  FMUL.FTZ R7, R3, R50 ;  /* 0x0000003203077220 */ /* 0x000fe20000410000 */
[----:B------:R-:W-:Y:S01]  /*1040*/  FMUL.FTZ R56, R2, R44 ;  /* 0x0000002c02387220 */ /* 0x000fe20000410000 */
[----:B------:R-:W-:Y:S01]  /*1050*/  HADD2.F32 R44, -RZ, R41.H0_H0 ;  /* 0x20000029ff2c7230 */ /* 0x000fe20000004100 */
[----:B------:R0:W-:Y:S02]  /*1060*/  STL [R1+0x5c], R48 ;  /* 0x00005c3001007387 */ /* 0x0001e40000100800 */
[----:B------:R-:W-:Y:S02]  /*1070*/  FFMA.FTZ R23, R56, R7, R23 ;  /* 0x0000000738177223 */ /* 0x000fe40000010017 */
[----:B------:R1:W-:Y:S01]  /*1080*/  STL [R1+0x58], R45 ;  /* 0x0000582d01007387 */ /* 0x0003e20000100800 */
[----:B------:R-:W-:Y:S01]  /*1090*/  FMUL.FTZ R7, R4, R49 ;  /* 0x0000003104077220 */ /* 0x000fe20000410000 */
[----:B------:R-:W-:Y:S01]  /*10a0*/  FADD.FTZ R44, -R22, R44 ;  /* 0x0000002c162c7221 */ /* 0x000fe20000010100 */
[----:B0-----:R-:W-:-:S02]  /*10b0*/  HADD2.F32 R48, -RZ, R47.H0_H0 ;  /* 0x2000002fff307230 */ /* 0x001fc40000004100 */
[C---:B-1----:R-:W-:Y:S01]  /*10c0*/  FMUL.FTZ R45, R2.reuse, R40 ;  /* 0x00000028022d7220 */ /* 0x042fe20000410000 */
[----:B------:R-:W-:Y:S02]  /*10d0*/  HADD2.F32 R40, -RZ, R41.H1_H1 ;  /* 0x30000029ff287230 */ /* 0x000fe40000004100 */
[----:B------:R-:W-:Y:S01]  /*10e0*/  FMUL.FTZ R44, R2, R44 ;  /* 0x0000002c022c7220 */ /* 0x000fe20000410000 */
[----:B------:R-:W-:Y:S02]  /*10f0*/  HADD2.F32 R47, -RZ, R47.H1_H1 ;  /* 0x3000002fff2f7230 */ /* 0x000fe40000004100 */
[----:B------:R-:W-:Y:S01]  /*1100*/  FFMA.FTZ R23, R45, R7, R23 ;  /* 0x000000072d177223 */ /* 0x000fe20000010017 */
[----:B------:R-:W-:Y:S01]  /*1110*/  FMUL.FTZ R7, R5, R48 ;  /* 0x0000003005077220 */ /* 0x000fe20000410000 */
[----:B------:R-:W-:Y:S01]  /*1120*/  FADD.FTZ R40, -R22, R40 ;  /* 0x0000002816287221 */ /* 0x000fe20000010100 */
[----:B------:R-:W-:Y:S02]  /*1130*/  HADD2.F32 R41, -RZ, R38.H0_H0 ;  /* 0x20000026ff297230 */ /* 0x000fe40000004100 */
[----:B------:R-:W-:Y:S01]  /*1140*/  FFMA.FTZ R23, R44, R7, R23 ;  /* 0x000000072c177223 */ /* 0x000fe20000010017 */
[----:B------:R-:W-:Y:S01]  /*1150*/  FMUL.FTZ R40, R2, R40 ;  /* 0x0000002802287220 */ /* 0x000fe20000410000 */
[----:B------:R-:W-:Y:S01]  /*1160*/  FMUL.FTZ R7, R6, R47 ;  /* 0x0000002f06077220 */ /* 0x000fe20000410000 */
[----:B------:R-:W-:Y:S01]  /*1170*/  STL [R1+0x54], R56 ;  /* 0x0000543801007387 */ /* 0x000fe20000100800 */
[----:B------:R-:W-:-:S03]  /*1180*/  HADD2.F32 R46, -RZ, R42.H0_H0 ;  /* 0x2000002aff2e7230 */ /* 0x000fc60000004100 */
[----:B------:R0:W-:Y:S01]  /*1190*/  STL [R1+0x50], R45 ;  /* 0x0000502d01007387 */ /* 0x0001e20000100800 */
[----:B------:R-:W-:Y:S01]  /*11a0*/  FFMA.FTZ R23, R40, R7, R23 ;  /* 0x0000000728177223 */ /* 0x000fe20000010017 */
[----:B------:R-:W-:Y:S02]  /*11b0*/  FADD.FTZ R41, -R22, R41 ;  /* 0x0000002916297221 */ /* 0x000fe40000010100 */
[----:B------:R-:W-:Y:S04]  /*11c0*/  STL [R1+0x4c], R44 ;  /* 0x00004c2c01007387 */ /* 0x000fe80000100800 */
[----:B------:R1:W-:Y:S01]  /*11d0*/  STL [R1+0x48], R40 ;  /* 0x0000482801007387 */ /* 0x0003e20000100800 */
[----:B------:R-:W-:Y:S01]  /*11e0*/  FMUL.FTZ R7, R3, R46 ;  /* 0x0000002e03077220 */ /* 0x000fe20000410000 */
[----:B------:R-:W-:Y:S01]  /*11f0*/  FMUL.FTZ R41, R2, R41 ;  /* 0x0000002902297220 */ /* 0x000fe20000410000 */
[----:B0-----:R-:W-:-:S02]  /*1200*/  HADD2.F32 R45, -RZ, R42.H1_H1 ;  /* 0x3000002aff2d7230 */ /* 0x001fc40000004100 */
[----:B-1----:R-:W-:Y:S02]  /*1210*/  HADD2.F32 R40, -RZ, R38.H1_H1 ;  /* 0x30000026ff287230 */ /* 0x002fe40000004100 */
[----:B------:R-:W-:-:S03]  /*1220*/  HADD2.F32 R38, -RZ, R39.H0_H0 ;  /* 0x20000027ff267230 */ /* 0x000fc60000004100 */
[----:B------:R-:W-:Y:S01]  /*1230*/  FADD.FTZ R40, -R22, R40 ;  /* 0x0000002816287221 */ /* 0x000fe20000010100 */
[----:B------:R-:W-:Y:S01]  /*1240*/  FFMA.FTZ R23, R41, R7, R23 ;  /* 0x0000000729177223 */ /* 0x000fe20000010017 */
[----:B------:R-:W-:Y:S01]  /*1250*/  FMUL.FTZ R7, R4, R45 ;  /* 0x0000002d04077220 */ /* 0x000fe20000410000 */
[----:B------:R-:W-:Y:S02]  /*1260*/  HADD2.F32 R44, -RZ, R43.H0_H0 ;  /* 0x2000002bff2c7230 */ /* 0x000fe40000004100 */
[----:B------:R-:W-:Y:S01]  /*1270*/  FMUL.FTZ R40, R2, R40 ;  /* 0x0000002802287220 */ /* 0x000fe20000410000 */
[----:B------:R-:W-:Y:S01]  /*1280*/  FADD.FTZ R38, -R22, R38 ;  /* 0x0000002616267221 */ /* 0x000fe20000010100 */
[----:B------:R-:W-:Y:S02]  /*1290*/  HADD2.F32 R39, -RZ, R39.H1_H1 ;  /* 0x30000027ff277230 */ /* 0x000fe40000004100 */
[----:B------:R-:W-:Y:S01]  /*12a0*/  FFMA.FTZ R23, R40, R7, R23 ;  /* 0x0000000728177223 */ /* 0x000fe20000010017 */
[----:B------:R-:W-:Y:S01]  /*12b0*/  FMUL.FTZ R38, R2, R38 ;  /* 0x0000002602267220 */ /* 0x000fe20000410000 */
[----:B------:R-:W-:Y:S01]  /*12c0*/  FMUL.FTZ R7, R5, R44 ;  /* 0x0000002c05077220 */ /* 0x000fe20000410000 */
[----:B------:R-:W-:Y:S01]  /*12d0*/  STL [R1+0x44], R41 ;  /* 0x0000442901007387 */ /* 0x000fe20000100800 */
[----:B------:R-:W-:-:S02]  /*12e0*/  HADD2.F32 R43, -RZ, R43.H1_H1 ;  /* 0x3000002bff2b7230 */ /* 0x000fc40000004100 */
[----:B------:R-:W-:Y:S01]  /*12f0*/  FADD.FTZ R39, -R22, R39 ;  /* 0x0000002716277221 */ /* 0x000fe20000010100 */
[----:B------:R-:W-:Y:S01]  /*1300*/  FFMA.FTZ R23, R38, R7, R23 ;  /* 0x0000000726177223 */ /* 0x000fe20000010017 */
[----:B------:R-:W-:Y:S04]  /*1310*/  STL [R1+0x40], R40 ;  /* 0x0000402801007387 */ /* 0x000fe80000100800 */
[----:B------:R0:W-:Y:S01]  /*1320*/  STL [R1+0x3c], R38 ;  /* 0x00003c2601007387 */ /* 0x0001e20000100800 */
[----:B------:R-:W-:Y:S01]  /*1330*/  FMUL.FTZ R7, R6, R43 ;  /* 0x0000002b06077220 */ /* 0x000fe20000410000 */
[----:B------:R-:W-:Y:S01]  /*1340*/  FMUL.FTZ R39, R2, R39 ;  /* 0x0000002702277220 */ /* 0x000fe20000410000 */
[----:B------:R-:W-:Y:S02]  /*1350*/  HADD2.F32 R42, -RZ, R10.H0_H0 ;  /* 0x2000000aff2a7230 */ /* 0x000fe40000004100 */
[----:B0-----:R-:W-:-:S02]  /*1360*/  HADD2.F32 R38, -RZ, R8.H0_H0 ;  /* 0x20000008ff267230 */ /* 0x001fc40000004100 */
[----:B------:R-:W-:Y:S01]  /*1370*/  FFMA.FTZ R23, R39, R7, R23 ;  /* 0x0000000727177223 */ /* 0x000fe20000010017 */
[----:B------:R-:W-:Y:S02]  /*1380*/  HADD2.F32 R7, -RZ, R8.H1_H1 ;  /* 0x30000008ff077230 */ /* 0x000fe40000004100 */
[----:B------:R-:W-:Y:S01]  /*1390*/  FADD.FTZ R38, -R22, R38 ;  /* 0x0000002616267221 */ /* 0x000fe20000010100 */
[----:B------:R-:W-:-:S03]  /*13a0*/  FMUL.FTZ R8, R3, R42 ;  /* 0x0000002a03087220 */ /* 0x000fc60000410000 */
[----:B------:R-:W-:Y:S01]  /*13b0*/  FMUL.FTZ R38, R2, R38 ;  /* 0x0000002602267220 */ /* 0x000fe20000410000 */
[----:B------:R-:W-:Y:S02]  /*13c0*/  HADD2.F32 R41, -RZ, R10.H1_H1 ;  /* 0x3000000aff297230 */ /* 0x000fe40000004100 */
[----:B------:R-:W-:Y:S01]  /*13d0*/  FADD.FTZ R7, -R22, R7 ;  /* 0x0000000716077221 */ /* 0x000fe20000010100 */
[----:B------:R-:W-:Y:S01]  /*13e0*/  FFMA.FTZ R23, R38, R8, R23 ;  /* 0x0000000826177223 */ /* 0x000fe20000010017 */
[----:B------:R-:W-:Y:S01]  /*13f0*/  HADD2.F32 R8, -RZ, R9.H0_H0 ;  /* 0x20000009ff087230 */ /* 0x000fe20000004100 */
[----:B------:R-:W-:Y:S01]  /*1400*/  STL [R1+0x38], R39 ;  /* 0x0000382701007387 */ /* 0x000fe20000100800 */
[----:B------:R-:W-:-:S03]  /*1410*/  FMUL.FTZ R10, R4, R41 ;  /* 0x00000029040a7220 */ /* 0x000fc60000410000 */
[----:B------:R0:W-:Y:S01]  /*1420*/  STL [R1+0x34], R38 ;  /* 0x0000342601007387 */ /* 0x0001e20000100800 */
        /* <DEDUP_REMOVED lines=34> */
[----:B------:R-:W-:Y:S01]  /*1650*/  FMUL.FTZ R13, R5, R11 ;  /* 0x0000000b050d7220 */ /* 0x000fe20000410000 */
[----:B0-----:R-:W-:Y:S01]  /*1660*/  FMUL.FTZ R38, R2, R12 ;  /* 0x0000000c02267220 */ /* 0x001fe20000410000 */
[----:B------:R-:W-:-:S03]  /*1670*/  HADD2.F32 R12, -RZ, R15.H1_H1 ;  /* 0x3000000fff0c7230 */ /* 0x000fc60000004100 */
[----:B------:R-:W-:Y:S01]  /*1680*/  FFMA.FTZ R23, R38, R13, R23 ;  /* 0x0000000d26177223 */ /* 0x000fe20000010017 */
[----:B------:R0:W-:Y:S01]  /*1690*/  STL [R1+0x14], R38 ;  /* 0x0000142601007387 */ /* 0x0001e20000100800 */
[----:B------:R-:W-:Y:S01]  /*16a0*/  FADD.FTZ R14, -R22, R14 ;  /* 0x0000000e160e7221 */ /* 0x000fe20000010100 */
[----:B------:R-:W-:Y:S01]  /*16b0*/  FMUL.FTZ R13, R6, R12 ;  /* 0x0000000c060d7220 */ /* 0x000fe20000410000 */
[----:B------:R-:W-:Y:S02]  /*16c0*/  HADD2.F32 R39, -RZ, R16.H0_H0 ;  /* 0x20000010ff277230 */ /* 0x000fe40000004100 */
[----:B0-----:R-:W-:Y:S01]  /*16d0*/  FFMA.FTZ R38, R0, R3, RZ ;  /* 0x0000000300267223 */ /* 0x001fe200000100ff */
[----:B------:R-:W-:-:S03]  /*16e0*/  FMUL.FTZ R14, R2, R14 ;  /* 0x0000000e020e7220 */ /* 0x000fc60000410000 */
[----:B------:R-:W-:Y:S01]  /*16f0*/  FFMA.FTZ R38, R53, R4, R38 ;  /* 0x0000000435267223 */ /* 0x000fe20000010026 */
[----:B------:R-:W-:Y:S01]  /*1700*/  FFMA.FTZ R23, R14, R13, R23 ;  /* 0x0000000d0e177223 */ /* 0x000fe20000010017 */
[----:B------:R-:W-:Y:S02]  /*1710*/  HADD2.F32 R16, -RZ, R16.H1_H1 ;  /* 0x30000010ff107230 */ /* 0x000fe40000004100 */
[----:B------:R-:W-:Y:S01]  /*1720*/  FFMA.FTZ R38, R52, R5, R38 ;  /* 0x0000000534267223 */ /* 0x000fe20000010026 */
[--C-:B------:R-:W-:Y:S02]  /*1730*/  HADD2.F32 R13, -RZ, R36.reuse.H0_H0 ;  /* 0x20000024ff0d7230 */ /* 0x100fe40000004100 */
[----:B------:R-:W-:Y:S01]  /*1740*/  FADD.FTZ R39, -R22, R39 ;  /* 0x0000002716277221 */ /* 0x000fe20000010100 */
[----:B------:R0:W-:Y:S01]  /*1750*/  STL [R1+0x10], R14 ;  /* 0x0000100e01007387 */ /* 0x0001e20000100800 */
[----:B------:R-:W-:Y:S01]  /*1760*/  FFMA.FTZ R38, R51, R6, R38 ;  /* 0x0000000633267223 */ /* 0x000fe20000010026 */
[----:B------:R-:W-:Y:S01]  /*1770*/  FMUL.FTZ R15, R3, R13 ;  /* 0x0000000d030f7220 */ /* 0x000fe20000410000 */
[----:B------:R-:W-:Y:S01]  /*1780*/  FMUL.FTZ R40, R2, R39 ;  /* 0x0000002702287220 */ /* 0x000fe20000410000 */
[----:B0-----:R-:W-:-:S02]  /*1790*/  HADD2.F32 R14, -RZ, R36.H1_H1 ;  /* 0x30000024ff0e7230 */ /* 0x001fc40000004100 */
[----:B------:R-:W-:Y:S01]  /*17a0*/  FADD.FTZ R36, -R22, R16 ;  /* 0x0000001016247221 */ /* 0x000fe20000010100 */
[----:B------:R-:W-:Y:S01]  /*17b0*/  FFMA.FTZ R16, R3, R50, R38 ;  /* 0x0000003203107223 */ /* 0x000fe20000010026 */
[----:B------:R-:W-:Y:S01]  /*17c0*/  FFMA.FTZ R23, R40, R15, R23 ;  /* 0x0000000f28177223 */ /* 0x000fe20000010017 */
[----:B------:R-:W-:Y:S02]  /*17d0*/  HADD2.F32 R38, -RZ, R17.H0_H0 ;  /* 0x20000011ff267230 */ /* 0x000fe40000004100 */
[C---:B------:R-:W-:Y:S01]  /*17e0*/  FMUL.FTZ R15, R4.reuse, R14 ;  /* 0x0000000e040f7220 */ /* 0x040fe20000410000 */
[----:B------:R-:W-:Y:S01]  /*17f0*/  FFMA.FTZ R16, R4, R49, R16 ;  /* 0x0000003104107223 */ /* 0x000fe20000010010 */
[----:B------:R-:W-:Y:S01]  /*1800*/  FMUL.FTZ R36, R2, R36 ;  /* 0x0000002402247220 */ /* 0x000fe20000410000 */
[----:B------:R-:W-:Y:S02]  /*1810*/  STL [R1+0xc], R40 ;  /* 0x00000c2801007387 */ /* 0x000fe40000100800 */
[----:B------:R-:W-:Y:S01]  /*1820*/  FFMA.FTZ R16, R5, R48, R16 ;  /* 0x0000003005107223 */ /* 0x000fe20000010010 */
[----:B------:R-:W-:Y:S01]  /*1830*/  FFMA.FTZ R23, R36, R15, R23 ;  /* 0x0000000f24177223 */ /* 0x000fe20000010017 */
[----:B------:R0:W-:Y:S01]  /*1840*/  STL [R1+0x8], R36 ;  /* 0x0000082401007387 */ /* 0x0001e20000100800 */
[----:B------:R-:W-:-:S02]  /*1850*/  HADD2.F32 R15, -RZ, R37.H0_H0 ;  /* 0x20000025ff0f7230 */ /* 0x000fc40000004100 */
[----:B------:R-:W-:-:S04]  /*1860*/  FADD.FTZ R38, -R22, R38 ;  /* 0x0000002616267221 */ /* 0x000fc80000010100 */
[----:B------:R-:W-:Y:S01]  /*1870*/  FMUL.FTZ R39, R2, R38 ;  /* 0x0000002602277220 */ /* 0x000fe20000410000 */
[----:B0-----:R-:W-:Y:S02]  /*1880*/  HADD2.F32 R36, -RZ, R17.H1_H1 ;  /* 0x30000011ff247230 */ /* 0x001fe40000004100 */
[----:B------:R-:W-:Y:S01]  /*1890*/  FFMA.FTZ R17, R6, R47, R16 ;  /* 0x0000002f06117223 */ /* 0x000fe20000010010 */
[----:B------:R-:W-:Y:S02]  /*18a0*/  HADD2.F32 R16, -RZ, R37.H1_H1 ;  /* 0x30000025ff107230 */ /* 0x000fe40000004100 */
[----:B------:R-:W-:Y:S01]  /*18b0*/  FMUL.FTZ R37, R5, R15 ;  /* 0x0000000f05257220 */ /* 0x000fe20000410000 */
[----:B------:R-:W-:Y:S01]  /*18c0*/  FFMA.FTZ R17, R3, R46, R17 ;  /* 0x0000002e03117223 */ /* 0x000fe20000010011 */
[----:B------:R-:W-:Y:S02]  /*18d0*/  FADD.FTZ R36, -R22, R36 ;  /* 0x0000002416247221 */ /* 0x000fe40000010100 */
[----:B------:R-:W-:Y:S01]  /*18e0*/  FFMA.FTZ R23, R39, R37, R23 ;  /* 0x0000002527177223 */ /* 0x000fe20000010017 */
[----:B------:R-:W-:Y:S01]  /*18f0*/  FFMA.FTZ R37, R4, R45, R17 ;  /* 0x0000002d04257223 */ /* 0x000fe20000010011 */
[----:B------:R0:W-:Y:S01]  /*1900*/  STL [R1+0x4], R39 ;  /* 0x0000042701007387 */ /* 0x0001e20000100800 */
[----:B------:R-:W-:Y:S01]  /*1910*/  FMUL.FTZ R17, R6, R16 ;  /* 0x0000001006117220 */ /* 0x000fe20000410000 */
[----:B------:R-:W-:-:S02]  /*1920*/  HADD2.F32 R61, -RZ, R18.H0_H0 ;  /* 0x20000012ff3d7230 */ /* 0x000fc40000004100 */
[----:B0-----:R-:W-:Y:S01]  /*1930*/  FMUL.FTZ R39, R2, R36 ;  /* 0x0000002402277220 */ /* 0x001fe20000410000 */
[----:B------:R-:W-:-:S04]  /*1940*/  FFMA.FTZ R36, R5, R44, R37 ;  /* 0x0000002c05247223 */ /* 0x000fc80000010025 */
[----:B------:R-:W-:Y:S01]  /*1950*/  FFMA.FTZ R36, R6, R43, R36 ;  /* 0x0000002b06247223 */ /* 0x000fe20000010024 */
[----:B------:R-:W-:Y:S01]  /*1960*/  FFMA.FTZ R23, R39, R17, R23 ;  /* 0x0000001127177223 */ /* 0x000fe20000010017 */
[----:B------:R-:W-:Y:S02]  /*1970*/  HADD2.F32 R17, -RZ, R20.H0_H0 ;  /* 0x20000014ff117230 */ /* 0x000fe40000004100 */
[----:B------:R-:W-:Y:S01]  /*1980*/  FADD.FTZ R61, -R22, R61 ;  /* 0x0000003d163d7221 */ /* 0x000fe20000010100 */
[----:B------:R-:W-:Y:S02]  /*1990*/  HADD2.F32 R60, -RZ, R18.H1_H1 ;  /* 0x30000012ff3c7230 */ /* 0x000fe40000004100 */
[C---:B------:R-:W-:Y:S01]  /*19a0*/  FFMA.FTZ R36, R3.reuse, R42, R36 ;  /* 0x0000002a03247223 */ /* 0x040fe20000010024 */
[----:B------:R-:W-:Y:S02]  /*19b0*/  HADD2.F32 R18, -RZ, R20.H1_H1 ;  /* 0x30000014ff127230 */ /* 0x000fe40000004100 */
[----:B------:R-:W-:Y:S01]  /*19c0*/  FMUL.FTZ R20, R3, R17 ;  /* 0x0000001103147220 */ /* 0x000fe20000410000 */
[----:B------:R-:W-:Y:S01]  /*19d0*/  FMUL.FTZ R61, R2, R61 ;  /* 0x0000003d023d7220 */ /* 0x000fe20000410000 */
[----:B------:R-:W-:Y:S01]  /*19e0*/  FFMA.FTZ R36, R4, R41, R36 ;  /* 0x0000002904247223 */ /* 0x000fe20000010024 */
[----:B------:R-:W-:Y:S01]  /*19f0*/  FADD.FTZ R60, -R22, R60 ;  /* 0x0000003c163c7221 */ /* 0x000fe20000010100 */
[----:B------:R-:W-:Y:S01]  /*1a00*/  STL [R1], R39 ;  /* 0x0000002701007387 */ /* 0x000fe20000100800 */
[----:B------:R-:W-:Y:S01]  /*1a10*/  FFMA.FTZ R23, R61, R20, R23 ;  /* 0x000000143d177223 */ /* 0x000fe20000010017 */
[----:B------:R-:W-:Y:S01]  /*1a20*/  FFMA.FTZ R36, R5, R7, R36 ;  /* 0x0000000705247223 */ /* 0x000fe20000010024 */
[----:B------:R-:W-:Y:S01]  /*1a30*/  FMUL.FTZ R60, R2, R60 ;  /* 0x0000003c023c7220 */ /* 0x000fe20000410000 */
[----:B------:R-:W-:Y:S01]  /*1a40*/  FMUL.FTZ R20, R4, R18 ;  /* 0x0000001204147220 */ /* 0x000fe20000410000 */
[----:B------:R0:W-:Y:S01]  /*1a50*/  STL [R1+0xb8], R39 ;  /* 0x0000b82701007387 */ /* 0x0001e20000100800 */
[----:B------:R-:W-:-:S02]  /*1a60*/  FFMA.FTZ R36, R6, R8, R36 ;  /* 0x0000000806247223 */ /* 0x000fc40000010024 */
[----:B------:R-:W-:Y:S02]  /*1a70*/  FFMA.FTZ R23, R60, R20, R23 ;  /* 0x000000143c177223 */ /* 0x000fe40000010017 */
[----:B------:R-:W-:Y:S01]  /*1a80*/  FFMA.FTZ R36, R3, R9, R36 ;  /* 0x0000000903247223 */ /* 0x000fe20000010024 */
[----:B0-----:R-:W2:Y:S04]  /*1a90*/  LDL R39, [R1+0x58] ;  /* 0x0000580001277983 */ /* 0x001ea80000100800 */
[----:B------:R-:W-:Y:S04]  /*1aa0*/  STL [R1+0xbc], R61 ;  /* 0x0000bc3d01007387 */ /* 0x000fe80000100800 */
[----:B------:R0:W-:Y:S04]  /*1ab0*/  STL [R1+0xc0], R60 ;  /* 0x0000c03c01007387 */ /* 0x0001e80000100800 */
[----:B0-----:R-:W3:Y:S04]  /*1ac0*/  LDL R60, [R1+0x5c] ;  /* 0x00005c00013c7983 */ /* 0x001ee80000100800 */
[----:B------:R0:W-:Y:S04]  /*1ad0*/  STL [R1+0xcc], R9 ;  /* 0x0000cc0901007387 */ /* 0x0001e80000100800 */
[----:B0-----:R-:W4:Y:S01]  /*1ae0*/  LDL R9, [R1+0x24] ;  /* 0x0000240001097983 */ /* 0x001f220000100800 */
[----:B------:R-:W-:Y:S01]  /*1af0*/  FFMA.FTZ R36, R4, R10, R36 ;  /* 0x0000000a04247223 */ /* 0x000fe20000010024 */
[----:B------:R-:W-:-:S02]  /*1b00*/  HADD2.F32 R59, -RZ, R19.H0_H0 ;  /* 0x20000013ff3b7230 */ /* 0x000fc40000004100 */
[----:B------:R-:W-:Y:S02]  /*1b10*/  HADD2.F32 R58, -RZ, R19.H1_H1 ;  /* 0x30000013ff3a7230 */ /* 0x000fe40000004100 */
[--C-:B------:R-:W-:Y:S02]  /*1b20*/  HADD2.F32 R19, -RZ, R21.reuse.H0_H0 ;  /* 0x20000015ff137230 */ /* 0x100fe40000004100 */
[----:B------:R-:W-:Y:S02]  /*1b30*/  HADD2.F32 R20, -RZ, R21.H1_H1 ;  /* 0x30000015ff147230 */ /* 0x000fe40000004100 */
[----:B------:R-:W-:-:S04]  /*1b40*/  FFMA.FTZ R21, R5, R11, R36 ;  /* 0x0000000b05157223 */ /* 0x000fc80000010024 */
[----:B------:R-:W-:-:S04]  /*1b50*/  FFMA.FTZ R21, R6, R12, R21 ;  /* 0x0000000c06157223 */ /* 0x000fc80000010015 */
[----:B------:R-:W-:Y:S01]  /*1b60*/  FFMA.FTZ R21, R3, R13, R21 ;  /* 0x0000000d03157223 */ /* 0x000fe20000010015 */
[----:B------:R-:W-:-:S03]  /*1b70*/  MOV R61, R56 ;  /* 0x00000038003d7202 */ /* 0x000fc60000000f00 */
[----:B------:R-:W-:Y:S01]  /*1b80*/  FFMA.FTZ R21, R4, R14, R21 ;  /* 0x0000000e04157223 */ /* 0x000fe20000010015 */
[--C-:B------:R-:W-:Y:S02]  /*1b90*/  HADD2.F32 R57, -RZ, R34.reuse.H0_H0 ;  /* 0x20000022ff397230 */ /* 0x100fe40000004100 */
[----:B------:R-:W-:Y:S02]  /*1ba0*/  HADD2.F32 R56, -RZ, R34.H1_H1 ;  /* 0x30000022ff387230 */ /* 0x000fe40000004100 */
[----:B------:R-:W-:Y:S01]  /*1bb0*/  FFMA.FTZ R34, R5, R15, R21 ;  /* 0x0000000f05227223 */ /* 0x000fe20000010015 */
[----:B------:R-:W-:Y:S02]  /*1bc0*/  IMAD.MOV.U32 R38, RZ, RZ, 0x18 ;  /* 0x00000018ff267424 */ /* 0x000fe400078e00ff */
[----:B------:R-:W-:Y:S01]  /*1bd0*/  FADD.FTZ R59, -R22, R59 ;  /* 0x0000003b163b7221 */ /* 0x000fe20000010100 */
[----:B------:R-:W-:Y:S01]  /*1be0*/  FFMA.FTZ R34, R6, R16, R34 ;  /* 0x0000001006227223 */ /* 0x000fe20000010022 */
[----:B------:R-:W-:-:S02]  /*1bf0*/  IMAD R36, R55, R38, UR9 ;  /* 0x0000000937247e24 */ /* 0x000fc4000f8e0226 */
[----:B------:R-:W-:Y:S01]  /*1c00*/  FMUL.FTZ R37, R5, R19 ;  /* 0x0000001305257220 */ /* 0x000fe20000410000 */
[----:B------:R-:W-:Y:S01]  /*1c10*/  FMUL.FTZ R59, R2, R59 ;  /* 0x0000003b023b7220 */ /* 0x000fe20000410000 */
[----:B------:R-:W-:Y:S01]  /*1c20*/  FFMA.FTZ R34, R3, R17, R34 ;  /* 0x0000001103227223 */ /* 0x000fe20000010022 */
[----:B------:R-:W-:Y:S01]  /*1c30*/  FADD.FTZ R58, -R22, R58 ;  /* 0x0000003a163a7221 */ /* 0x000fe20000010100 */
[----:B------:R-:W-:Y:S01]  /*1c40*/  LEA R36, R54, R36, 0x3 ;  /* 0x0000002436247211 */ /* 0x000fe200078e18ff */
[--C-:B------:R-:W-:Y:S02]  /*1c50*/  HADD2.F32 R55, -RZ, R35.reuse.H0_H0 ;  /* 0x20000023ff377230 */ /* 0x100fe40000004100 */
[----:B------:R-:W-:Y:S01]  /*1c60*/  FFMA.FTZ R34, R4, R18, R34 ;  /* 0x0000001204227223 */ /* 0x000fe20000010022 */
[----:B------:R-:W-:Y:S02]  /*1c70*/  HADD2.F32 R54, -RZ, R35.H1_H1 ;  /* 0x30000023ff367230 */ /* 0x000fe40000004100 */
[----:B------:R-:W-:Y:S01]  /*1c80*/  FFMA.FTZ R23, R59, R37, R23 ;  /* 0x000000253b177223 */ /* 0x000fe20000010017 */
[----:B------:R-:W-:-:S02]  /*1c90*/  HADD2.F32 R21, -RZ, R32.H0_H0 ;  /* 0x20000020ff157230 */ /* 0x000fc40000004100 */
[----:B------:R-:W-:Y:S01]  /*1ca0*/  FMUL.FTZ R37, R6, R20 ;  /* 0x0000001406257220 */ /* 0x000fe20000410000 */
[----:B------:R-:W-:Y:S01]  /*1cb0*/  FMUL.FTZ R58, R2, R58 ;  /* 0x0000003a023a7220 */ /* 0x000fe20000410000 */
[C---:B------:R-:W-:Y:S01]  /*1cc0*/  FADD.FTZ R57, -R22.reuse, R57 ;  /* 0x0000003916397221 */ /* 0x040fe20000010100 */
[----:B------:R-:W-:Y:S01]  /*1cd0*/  FFMA.FTZ R34, R5, R19, R34 ;  /* 0x0000001305227223 */ /* 0x000fe20000010022 */
[C---:B------:R-:W-:Y:S01]  /*1ce0*/  FADD.FTZ R56, -R22.reuse, R56 ;  /* 0x0000003816387221 */ /* 0x040fe20000010100 */
[C---:B------:R-:W-:Y:S01]  /*1cf0*/  FADD.FTZ R55, -R22.reuse, R55 ;  /* 0x0000003716377221 */ /* 0x040fe20000010100 */
[----:B------:R-:W-:Y:S01]  /*1d00*/  FADD.FTZ R54, -R22, R54 ;  /* 0x0000003616367221 */ /* 0x000fe20000010100 */
[----:B------:R-:W-:Y:S01]  /*1d10*/  FFMA.FTZ R23, R58, R37, R23 ;  /* 0x000000253a177223 */ /* 0x000fe20000010017 */
[----:B------:R-:W-:Y:S02]  /*1d20*/  HADD2.F32 R22, -RZ, R32.H1_H1 ;  /* 0x30000020ff167230 */ /* 0x000fe40000004100 */
[----:B------:R-:W-:Y:S01]  /*1d30*/  FMUL.FTZ R35, R3, R21 ;  /* 0x0000001503237220 */ /* 0x000fe20000410000 */
[----:B------:R-:W-:Y:S01]  /*1d40*/  FMUL.FTZ R57, R2, R57 ;  /* 0x0000003902397220 */ /* 0x000fe20000410000 */
[----:B------:R-:W-:Y:S01]  /*1d50*/  FFMA.FTZ R34, R6, R20, R34 ;  /* 0x0000001406227223 */ /* 0x000fe20000010022 */
[----:B------:R-:W-:Y:S01]  /*1d60*/  FMUL.FTZ R56, R2, R56 ;  /* 0x0000003802387220 */ /* 0x000fe20000410000 */
[----:B------:R-:W-:Y:S01]  /*1d70*/  FMUL.FTZ R32, R4, R22 ;  /* 0x0000001604207220 */ /* 0x000fe20000410000 */
[----:B------:R-:W-:Y:S01]  /*1d80*/  FFMA.FTZ R35, R57, R35, R23 ;  /* 0x0000002339237223 */ /* 0x000fe20000010017 */
[----:B------:R-:W-:-:S02]  /*1d90*/  HADD2.F32 R23, -RZ, R33.H0_H0 ;  /* 0x20000021ff177230 */ /* 0x000fc40000004100 */
[----:B------:R-:W-:Y:S01]  /*1da0*/  FFMA.FTZ R34, R3, R21, R34 ;  /* 0x0000001503227223 */ /* 0x000fe20000010022 */
[----:B------:R-:W-:Y:S02]  /*1db0*/  HADD2.F32 R40, -RZ, R33.H1_H1 ;  /* 0x30000021ff287230 */ /* 0x000fe40000004100 */
[----:B------:R-:W-:Y:S01]  /*1dc0*/  FFMA.FTZ R32, R56, R32, R35 ;  /* 0x0000002038207223 */ /* 0x000fe20000010023 */
[----:B------:R-:W-:Y:S01]  /*1dd0*/  FMUL.FTZ R55, R2, R55 ;  /* 0x0000003702377220 */ /* 0x000fe20000410000 */
[----:B------:R-:W-:Y:S01]  /*1de0*/  FMUL.FTZ R35, R5, R23 ;  /* 0x0000001705237220 */ /* 0x000fe20000410000 */
[----:B------:R-:W-:Y:S01]  /*1df0*/  FFMA.FTZ R34, R4, R22, R34 ;  /* 0x0000001604227223 */ /* 0x000fe20000010022 */
[----:B------:R-:W-:Y:S01]  /*1e00*/  STL [R1+0xd0], R10 ;  /* 0x0000d00a01007387 */ /* 0x000fe20000100800 */
[----:B------:R-:W-:Y:S01]  /*1e10*/  FMUL.FTZ R54, R2, R54 ;  /* 0x0000003602367220 */ /* 0x000fe20000410000 */
[----:B------:R-:W-:Y:S01]  /*1e20*/  FFMA.FTZ R32, R55, R35, R32 ;  /* 0x0000002337207223 */ /* 0x000fe20000010020 */
[----:B------:R-:W-:Y:S01]  /*1e30*/  FMUL.FTZ R33, R6, R40 ;  /* 0x0000002806217220 */ /* 0x000fe20000410000 */
[----:B------:R-:W-:Y:S01]  /*1e40*/  STL [R1+0xd4], R11 ;  /* 0x0000d40b01007387 */ /* 0x000fe20000100800 */
[----:B------:R-:W-:Y:S01]  /*1e50*/  FFMA.FTZ R34, R5, R23, R34 ;  /* 0x0000001705227223 */ /* 0x000fe20000010022 */
[----:B------:R-:W-:-:S02]  /*1e60*/  FFMA.FTZ R30, R24, R0, R30 ;  /* 0x00000000181e7223 */ /* 0x000fc4000001001e */
[----:B------:R-:W-:Y:S01]  /*1e70*/  STL [R1+0xc4], R59 ;  /* 0x0000c43b01007387 */ /* 0x000fe20000100800 */
[----:B------:R-:W-:-:S03]  /*1e80*/  FFMA.FTZ R33, R54, R33, R32 ;  /* 0x0000002136217223 */ /* 0x000fc60000010020 */
[----:B------:R0:W-:Y:S01]  /*1e90*/  STL [R1+0xd8], R12 ;  /* 0x0000d80c01007387 */ /* 0x0001e20000100800 */
[----:B------:R-:W-:-:S03]  /*1ea0*/  FFMA.FTZ R32, R6, R40, R34 ;  /* 0x0000002806207223 */ /* 0x000fc60000010022 */
[----:B------:R1:W-:Y:S04]  /*1eb0*/  STL [R1+0xc8], R13 ;  /* 0x0000c80d01007387 */ /* 0x0003e80000100800 */
[----:B------:R-:W2:Y:S04]  /*1ec0*/  LDL.LU R24, [R1+0xdc] ;  /* 0x0000dc0001187983 */ /* 0x000ea80000300800 */
[----:B------:R-:W5:Y:S04]  /*1ed0*/  LDL R34, [R1+0x50] ;  /* 0x0000500001227983 */ /* 0x000f680000100800 */
[----:B------:R-:W5:Y:S04]  /*1ee0*/  LDL R35, [R1+0x4c] ;  /* 0x00004c0001237983 */ /* 0x000f680000100800 */
[----:B------:R-:W5:Y:S04]  /*1ef0*/  LDL R38, [R1+0x48] ;  /* 0x0000480001267983 */ /* 0x000f680000100800 */
[----:B0-----:R-:W5:Y:S04]  /*1f00*/  LDL R12, [R1+0x44] ;  /* 0x00004400010c7983 */ /* 0x001f680000100800 */
[----:B------:R-:W5:Y:S04]  /*1f10*/  LDL R11, [R1+0x40] ;  /* 0x00004000010b7983 */ /* 0x000f680000100800 */
[----:B------:R-:W5:Y:S01]  /*1f20*/  LDL R10, [R1+0x3c] ;  /* 0x00003c00010a7983 */ /* 0x000f620000100800 */
[----:B----4-:R-:W-:-:S03]  /*1f30*/  FFMA.FTZ R28, R9, R53, R28 ;  /* 0x00000035091c7223 */ /* 0x010fc6000001001c */
[----:B------:R0:W-:Y:S04]  /*1f40*/  STS.64 [R36], R32 ;  /* 0x0000002024007388 */ /* 0x0001e80000000a00 */
[----:B------:R-:W4:Y:S04]  /*1f50*/  LDL R9, [R1+0x38] ;  /* 0x0000380001097983 */ /* 0x000f280000100800 */
[----:B-1----:R-:W4:Y:S01]  /*1f60*/  LDL R13, [R1+0x34] ;  /* 0x00003400010d7983 */ /* 0x002f220000100800 */
[----:B0-----:R-:W-:Y:S01]  /*1f70*/  FADD.FTZ R32, R0, R31 ;  /* 0x0000001f00207221 */ /* 0x001fe20000010000 */
[----:B---3--:R-:W-:Y:S01]  /*1f80*/  FFMA.FTZ R31, R60, R52, R26 ;  /* 0x000000343c1f7223 */ /* 0x008fe2000001001a */
[----:B------:R-:W-:Y:S01]  /*1f90*/  MOV R26, R61 ;  /* 0x0000003d001a7202 */ /* 0x000fe20000000f00 */
[----:B------:R-:W3:Y:S01]  /*1fa0*/  LDL R59, [R1+0x30] ;  /* 0x00003000013b7983 */ /* 0x000ee20000100800 */
[----:B------:R-:W-:-:S03]  /*1fb0*/  FADD.FTZ R32, R32, R50 ;  /* 0x0000003220207221 */ /* 0x000fc60000010000 */
[----:B------:R-:W3:Y:S01]  /*1fc0*/  LDL R60, [R1+0x2c] ;  /* 0x00002c00013c7983 */ /* 0x000ee20000100800 */
[----:B------:R-:W-:-:S03]  /*1fd0*/  FADD.FTZ R32, R32, R46 ;  /* 0x0000002e20207221 */ /* 0x000fc60000010000 */
[----:B------:R-:W3:Y:S04]  /*1fe0*/  LDL R61, [R1+0x28] ;  /* 0x00002800013d7983 */ /* 0x000ee80000100800 */
[----:B------:R-:W3:Y:S01]  /*1ff0*/  LDL R36, [R1+0x10] ;  /* 0x0000100001247983 */ /* 0x000ee20000100800 */
[----:B--2---:R-:W-:Y:S01]  /*2000*/  FFMA.FTZ R33, R39, R51, R24 ;  /* 0x0000003327217223 */ /* 0x004fe20000010018 */
[----:B------:R-:W-:Y:S02]  /*2010*/  FFMA.FTZ R24, R26, R50, R30 ;  /* 0x000000321a187223 */ /* 0x000fe4000001001e */
[----:B------:R-:W2:Y:S01]  /*2020*/  LDL R39, [R1+0x1c] ;  /* 0x00001c0001277983 */ /* 0x000ea20000100800 */
[----:B-----5:R-:W-:-:S03]  /*2030*/  FFMA.FTZ R26, R34, R49, R28 ;  /* 0x00000031221a7223 */ /* 0x020fc6000001001c */
[----:B------:R-:W5:Y:S01]  /*2040*/  LDL R34, [R1+0xc] ;  /* 0x00000c0001227983 */ /* 0x000f620000100800 */
[----:B------:R-:W-:Y:S01]  /*2050*/  FFMA.FTZ R28, R35, R48, R31 ;  /* 0x00000030231c7223 */ /* 0x000fe2000001001f */
[----:B------:R-:W-:Y:S02]  /*2060*/  FADD.FTZ R31, R32, R42 ;  /* 0x0000002a201f7221 */ /* 0x000fe40000010000 */
[----:B------:R-:W5:Y:S01]  /*2070*/  LDL R35, [R1+0x8] ;  /* 0x0000080001237983 */ /* 0x000f620000100800 */
[----:B------:R-:W-:-:S03]  /*2080*/  FFMA.FTZ R30, R38, R47, R33 ;  /* 0x0000002f261e7223 */ /* 0x000fc60000010021 */
[----:B------:R-:W5:Y:S01]  /*2090*/  LDL R33, [R1+0x14] ;  /* 0x0000140001217983 */ /* 0x000f620000100800 */
[----:B------:R-:W-:-:S03]  /*20a0*/  FFMA.FTZ R24, R12, R46, R24 ;  /* 0x0000002e0c187223 */ /* 0x000fc60000010018 */
[----:B------:R-:W5:Y:S01]  /*20b0*/  LDL R38, [R1+0x4] ;  /* 0x0000040001267983 */ /* 0x000f620000100800 */
[----:B------:R-:W-:-:S03]  /*20c0*/  FFMA.FTZ R26, R11, R45, R26 ;  /* 0x0000002d0b1a7223 */ /* 0x000fc6000001001a */
[----:B------:R-:W5:Y:S01]  /*20d0*/  LDL R32, [R1+0x18] ;  /* 0x0000180001207983 */ /* 0x000f620000100800 */
[----:B------:R-:W-:-:S03]  /*20e0*/  FFMA.FTZ R28, R10, R44, R28 ;  /* 0x0000002c0a1c7223 */ /* 0x000fc6000001001c */
[----:B------:R-:W5:Y:S04]  /*20f0*/  LDL.LU R12, [R1+0xd8] ;  /* 0x0000d800010c7983 */ /* 0x000f680000300800 */
[----:B------:R-:W5:Y:S04]  /*2100*/  LDL.LU R11, [R1+0xd4] ;  /* 0x0000d400010b7983 */ /* 0x000f680000300800 */
[----:B------:R-:W5:Y:S01]  /*2110*/  LDL.LU R10, [R1+0xd0] ;  /* 0x0000d000010a7983 */ /* 0x000f620000300800 */
[----:B----4-:R-:W-:-:S03]  /*2120*/  FFMA.FTZ R30, R9, R43, R30 ;  /* 0x0000002b091e7223 */ /* 0x010fc6000001001e */
[----:B------:R-:W2:Y:S01]  /*2130*/  LDL.LU R9, [R1+0xcc] ;  /* 0x0000cc0001097983 */ /* 0x000ea20000300800 */
[----:B------:R-:W-:-:S03]  /*2140*/  FFMA.FTZ R24, R13, R42, R24 ;  /* 0x0000002a0d187223 */ /* 0x000fc60000010018 */
[----:B------:R-:W4:Y:S01]  /*2150*/  LDL.LU R13, [R1+0xc8] ;  /* 0x0000c800010d7983 */ /* 0x000f220000300800 */
[----:B---3--:R-:W-:-:S03]  /*2160*/  FFMA.FTZ R26, R59, R41, R26 ;  /* 0x000000293b1a7223 */ /* 0x008fc6000001001a */
[----:B------:R-:W3:Y:S01]  /*2170*/  LDL.LU R59, [R1+0xc4] ;  /* 0x0000c400013b7983 */ /* 0x000ee20000300800 */
[----:B------:R-:W-:-:S03]  /*2180*/  FFMA.FTZ R28, R60, R7, R28 ;  /* 0x000000073c1c7223 */ /* 0x000fc6000001001c */
[----:B------:R-:W3:Y:S01]  /*2190*/  LDL.LU R60, [R1+0xc0] ;  /* 0x0000c000013c7983 */ /* 0x000ee20000300800 */
[----:B------:R-:W-:-:S03]  /*21a0*/  FFMA.FTZ R30, R61, R8, R30 ;  /* 0x000000083d1e7223 */ /* 0x000fc6000001001e */
[----:B------:R-:W3:Y:S01]  /*21b0*/  LDL.LU R61, [R1+0xbc] ;  /* 0x0000bc00013d7983 */ /* 0x000ee20000300800 */
[----:B------:R-:W-:Y:S01]  /*21c0*/  UIADD3 UR11, UP0, UR8, 0x4, URZ ;  /* 0x00000004080b7890 */ /* 0x000fe2000ff1e03f */
[----:B------:R-:W0:Y:S01]  /*21d0*/  S2R R37, SR_TID.X ;  /* 0x0000000000257919 */ /* 0x000e220000002100 */
[----:B------:R-:W-:Y:S01]  /*21e0*/  FADD.FTZ R29, R53, R29 ;  /* 0x0000001d351d7221 */ /* 0x000fe20000010000 */
[----:B------:R-:W-:Y:S01]  /*21f0*/  FADD.FTZ R27, R52, R27 ;  /* 0x0000001b341b7221 */ /* 0x000fe20000010000 */
[----:B------:R-:W-:Y:S01]  /*2200*/  FADD.FTZ R25, R51, R25 ;  /* 0x0000001933197221 */ /* 0x000fe20000010000 */
[----:B------:R-:W-:Y:S01]  /*2210*/  BAR.SYNC.DEFER_BLOCKING 0x0 ;  /* 0x0000000000007b1d */ /* 0x000fe20000010000 */
[----:B--2---:R-:W-:-:S05]  /*2220*/  FFMA.FTZ R24, R39, R9, R24 ;  /* 0x0000000927187223 */ /* 0x004fca0000010018 */
[----:B------:R-:W2:Y:S01]  /*2230*/  LDL.LU R39, [R1+0xb8] ;  /* 0x0000b80001277983 */ /* 0x000ea20000300800 */
[----:B------:R-:W-:Y:S01]  /*2240*/  UIADD3.X UR14, URZ, UR5, URZ, UP0, !UPT ;  /* 0x000000053f0e7290 */ /* 0x000fe200087fe43f */
[----:B------:R-:W-:Y:S01]  /*2250*/  FADD.FTZ R29, R29, R49 ;  /* 0x000000311d1d7221 */ /* 0x000fe20000010000 */
[----:B------:R-:W-:Y:S01]  /*2260*/  UISETP.GE.U32.AND UP0, UPT, UR11, UR16, UPT ;  /* 0x000000100b00728c */ /* 0x000fe2000bf06070 */
[----:B------:R-:W-:Y:S01]  /*2270*/  FADD.FTZ R27, R27, R48 ;  /* 0x000000301b1b7221 */ /* 0x000fe20000010000 */
[----:B------:R-:W-:Y:S01]  /*2280*/  FADD.FTZ R25, R25, R47 ;  /* 0x0000002f19197221 */ /* 0x000fe20000010000 */
[----:B------:R-:W-:Y:S01]  /*2290*/  FADD.FTZ R29, R29, R45 ;  /* 0x0000002d1d1d7221 */ /* 0x000fe20000010000 */
[----:B------:R-:W-:Y:S01]  /*22a0*/  UISETP.GE.AND.EX UP0, UPT, UR14, UR7, UPT, UP0 ;  /* 0x000000070e00728c */ /* 0x000fe2000bf06300 */
[----:B------:R-:W-:Y:S01]  /*22b0*/  FADD.FTZ R27, R27, R44 ;  /* 0x0000002c1b1b7221 */ /* 0x000fe20000010000 */
[----:B------:R-:W-:Y:S01]  /*22c0*/  FADD.FTZ R25, R25, R43 ;  /* 0x0000002b19197221 */ /* 0x000fe20000010000 */
[----:B------:R-:W-:-:S02]  /*22d0*/  FADD.FTZ R29, R29, R41 ;  /* 0x000000291d1d7221 */ /* 0x000fc40000010000 */
[----:B------:R-:W-:Y:S01]  /*22e0*/  FADD.FTZ R27, R27, R7 ;  /* 0x000000071b1b7221 */ /* 0x000fe20000010000 */
[----:B------:R-:W-:Y:S01]  /*22f0*/  FADD.FTZ R25, R25, R8 ;  /* 0x0000000819197221 */ /* 0x000fe20000010000 */
[----:B------:R-:W-:Y:S01]  /*2300*/  PLOP3.LUT P0, PT, PT, PT, UP0, 0x80, 0x0 ;  /* 0x000000000000781c */ /* 0x000fe20003f0f008 */
[----:B-----5:R-:W-:Y:S01]  /*2310*/  FFMA.FTZ R26, R32, R10, R26 ;  /* 0x0000000a201a7223 */ /* 0x020fe2000001001a */
[----:B------:R-:W-:Y:S01]  /*2320*/  FADD.FTZ R31, R31, R9 ;  /* 0x000000091f1f7221 */ /* 0x000fe20000010000 */
[----:B------:R-:W-:Y:S01]  /*2330*/  FADD.FTZ R29, R29, R10 ;  /* 0x0000000a1d1d7221 */ /* 0x000fe20000010000 */
[----:B------:R-:W-:Y:S01]  /*2340*/  FADD.FTZ R27, R27, R11 ;  /* 0x0000000b1b1b7221 */ /* 0x000fe20000010000 */
[----:B------:R-:W-:Y:S01]  /*2350*/  FADD.FTZ R25, R25, R12 ;  /* 0x0000000c19197221 */ /* 0x000fe20000010000 */
[----:B------:R-:W-:Y:S01]  /*2360*/  FFMA.FTZ R28, R33, R11, R28 ;  /* 0x0000000b211c7223 */ /* 0x000fe2000001001c */
[----:B------:R-:W-:Y:S01]  /*2370*/  FFMA.FTZ R30, R36, R12, R30 ;  /* 0x0000000c241e7223 */ /* 0x000fe2000001001e */
[----:B----4-:R-:W-:Y:S01]  /*2380*/  FFMA.FTZ R24, R34, R13, R24 ;  /* 0x0000000d22187223 */ /* 0x010fe20000010018 */
[----:B------:R-:W-:Y:S01]  /*2390*/  FFMA.FTZ R26, R35, R14, R26 ;  /* 0x0000000e231a7223 */ /* 0x000fe2000001001a */
[----:B------:R-:W-:Y:S01]  /*23a0*/  FADD.FTZ R31, R31, R13 ;  /* 0x0000000d1f1f7221 */ /* 0x000fe20000010000 */
[----:B------:R-:W-:Y:S01]  /*23b0*/  FADD.FTZ R29, R29, R14 ;  /* 0x0000000e1d1d7221 */ /* 0x000fe20000010000 */
[----:B------:R-:W-:Y:S01]  /*23c0*/  FADD.FTZ R27, R27, R15 ;  /* 0x0000000f1b1b7221 */ /* 0x000fe20000010000 */
[----:B------:R-:W-:Y:S01]  /*23d0*/  FADD.FTZ R25, R25, R16 ;  /* 0x0000001019197221 */ /* 0x000fe20000010000 */
[----:B------:R-:W-:Y:S01]  /*23e0*/  FFMA.FTZ R28, R38, R15, R28 ;  /* 0x0000000f261c7223 */ /* 0x000fe2000001001c */
[----:B---3--:R-:W-:Y:S01]  /*23f0*/  FFMA.FTZ R24, R61, R17, R24 ;  /* 0x000000113d187223 */ /* 0x008fe20000010018 */
[----:B------:R-:W-:Y:S01]  /*2400*/  FFMA.FTZ R26, R60, R18, R26 ;  /* 0x000000123c1a7223 */ /* 0x000fe2000001001a */
[----:B------:R-:W-:Y:S01]  /*2410*/  FADD.FTZ R31, R31, R17 ;  /* 0x000000111f1f7221 */ /* 0x000fe20000010000 */
[----:B------:R-:W-:Y:S01]  /*2420*/  FADD.FTZ R29, R29, R18 ;  /* 0x000000121d1d7221 */ /* 0x000fe20000010000 */
[----:B------:R-:W-:Y:S01]  /*2430*/  FADD.FTZ R27, R27, R19 ;  /* 0x000000131b1b7221 */ /* 0x000fe20000010000 */
[----:B------:R-:W-:Y:S01]  /*2440*/  FADD.FTZ R25, R25, R20 ;  /* 0x0000001419197221 */ /* 0x000fe20000010000 */
[----:B------:R-:W-:Y:S01]  /*2450*/  FFMA.FTZ R32, R59, R19, R28 ;  /* 0x000000133b207223 */ /* 0x000fe2000001001c */
[----:B------:R-:W-:Y:S01]  /*2460*/  FFMA.FTZ R28, R56, R22, R26 ;  /* 0x00000016381c7223 */ /* 0x000fe2000001001a */
[----:B0-----:R-:W-:Y:S01]  /*2470*/  ISETP.GT.U32.AND P1, PT, R37, 0x1f, PT ;  /* 0x0000001f2500780c */ /* 0x001fe20003f24070 */
[----:B------:R-:W-:Y:S01]  /*2480*/  FADD.FTZ R31, R31, R21 ;  /* 0x000000151f1f7221 */ /* 0x000fe20000010000 */
[----:B------:R-:W-:Y:S01]  /*2490*/  FADD.FTZ R29, R29, R22 ;  /* 0x000000161d1d7221 */ /* 0x000fe20000010000 */
[----:B------:R-:W-:Y:S01]  /*24a0*/  FADD.FTZ R27, R27, R23 ;  /* 0x000000171b1b7221 */ /* 0x000fe20000010000 */
[----:B------:R-:W-:Y:S01]  /*24b0*/  FADD.FTZ R25, R25, R40 ;  /* 0x0000002819197221 */ /* 0x000fe20000010000 */
[----:B------:R-:W-:Y:S01]  /*24c0*/  FFMA.FTZ R26, R55, R23, R32 ;  /* 0x00000017371a7223 */ /* 0x000fe20000010020 */
[----:B--2---:R-:W-:-:S04]  /*24d0*/  FFMA.FTZ R30, R39, R16, R30 ;  /* 0x00000010271e7223 */ /* 0x004fc8000001001e */
[----:B------:R-:W-:Y:S01]  /*24e0*/  FFMA.FTZ R33, R58, R20, R30 ;  /* 0x000000143a217223 */ /* 0x000fe2000001001e */
[----:B------:R-:W-:-:S03]  /*24f0*/  FFMA.FTZ R30, R57, R21, R24 ;  /* 0x00000015391e7223 */ /* 0x000fc60000010018 */
[----:B------:R-:W-:Y:S01]  /*2500*/  FFMA.FTZ R24, R54, R40, R33 ;  /* 0x0000002836187223 */ /* 0x000fe20000010021 */
[----:B------:R-:W-:Y:S06]  /*2510*/  @!P0 BRA `(.L_x_1511) ;  /* 0x0000000000e48947 */ /* 0x000fec0003800000 */
[----:B------:R-:W2:Y:S04]  /*2520*/  LDL R38, [R1+0xb4] ;  /* 0x0000b40001267983 */ /* 0x000ea80000100800 */
[----:B------:R-:W3:Y:S01]  /*2530*/  LDL R36, [R1+0xb0] ;  /* 0x0000b00001247983 */ /* 0x000ee20000100800 */
[----:B------:R-:W0:Y:S01]  /*2540*/  S2UR UR10, SR_CgaCtaId ;  /* 0x00000000000a79c3 */ /* 0x000e220000008800 */
[----:B------:R-:W-:Y:S01]  /*2550*/  UMOV UR5, 0x400 ;  /* 0x0000040000057882 */ /* 0x000fe20000000000 */
[----:B------:R-:W-:-:S04]  /*2560*/  SHF.L.U32 R32, R37, 0x1, RZ ;  /* 0x0000000125207819 */ /* 0x000fc800000006ff */
[----:B------:R-:W-:-:S04]  /*2570*/  LOP3.LUT R32, R32, 0x18, RZ, 0xc0, !PT ;  /* 0x0000001820207812 */ /* 0x000fc800078ec0ff */
[----:B------:R-:W-:Y:S01]  /*2580*/  LOP3.LUT R35, R32, 0x8, RZ, 0x3c, !PT ;  /* 0x0000000820237812 */ /* 0x000fe200078e3cff */
[----:B0-----:R-:W-:Y:S02]  /*2590*/  ULEA UR5, UR10, UR5, 0x18 ;  /* 0x000000050a057291 */ /* 0x001fe4000f8ec03f */
[----:B------:R-:W-:-:S04]  /*25a0*/  USHF.R.U32.HI UR10, URZ, 0x1, UR6 ;  /* 0x000000013f0a7899 */ /* 0x000fc80008011606 */
[----:B------:R-:W-:Y:S01]  /*25b0*/  LEA R33, R37, UR5, 0x5 ;  /* 0x0000000525217c11 */ /* 0x000fe2000f8e28ff */
[----:B------:R-:W-:-:S03]  /*25c0*/  USHF.L.U32 UR10, UR10, 0x6, URZ ;  /* 0x000000060a0a7899 */ /* 0x000fc6000800063f */
[C---:B------:R-:W-:Y:S01]  /*25d0*/  IADD3 R34, R33.reuse, R32, RZ ;  /* 0x0000002021227210 */ /* 0x040fe20007ffe0ff */
[----:B------:R-:W-:Y:S01]  /*25e0*/  ULOP3.LUT UR10, UR10, 0xffffffc0, UR17, 0xe2, !UPT ;  /* 0xffffffc00a0a7892 */ /* 0x000fe2000f8ee211 */
[----:B------:R-:W-:-:S03]  /*25f0*/  IADD3 R35, R33, R35, RZ ;  /* 0x0000002321237210 */ /* 0x000fc60007ffe0ff */
[----:B------:R0:W-:Y:S01]  /*2600*/  STS.64 [R34], R30 ;  /* 0x0000001e22007388 */ /* 0x0001e20000000a00 */
[----:B------:R-:W-:-:S03]  /*2610*/  UIMAD UR10, UR10, 0x780, UR15 ;  /* 0x000007800a0a78a4 */ /* 0x000fc6000f8e020f */
[----:B------:R-:W-:Y:S01]  /*2620*/  STS.64 [R35], R28 ;  /* 0x0000001c23007388 */ /* 0x000fe20000000a00 */
[C---:B0-----:R-:W-:Y:S02]  /*2630*/  LOP3.LUT R34, R32.reuse, 0x10, RZ, 0x3c, !PT ;  /* 0x0000001020227812 */ /* 0x041fe400078e3cff */
[----:B------:R-:W-:Y:S02]  /*2640*/  LOP3.LUT R32, R32, 0x18, RZ, 0x3c, !PT ;  /* 0x0000001820207812 */ /* 0x000fe400078e3cff */
[C---:B------:R-:W-:Y:S02]  /*2650*/  IADD3 R34, R33.reuse, R34, RZ ;  /* 0x0000002221227210 */ /* 0x040fe40007ffe0ff */
[----:B------:R-:W-:Y:S02]  /*2660*/  IADD3 R32, R33, R32, RZ ;  /* 0x0000002021207210 */ /* 0x000fe40007ffe0ff */
[----:B------:R-:W0:Y:S01]  /*2670*/  S2R R33, SR_TID.X ;  /* 0x0000000000217919 */ /* 0x000e220000002100 */
[----:B------:R1:W-:Y:S04]  /*2680*/  STS.64 [R34], R26 ;  /* 0x0000001a22007388 */ /* 0x0003e80000000a00 */
[----:B------:R2:W-:Y:S01]  /*2690*/  STS.64 [R32], R24 ;  /* 0x0000001820007388 */ /* 0x0005e20000000a00 */
[----:B0-----:R-:W-:-:S04]  /*26a0*/  SHF.R.S32.HI R39, RZ, 0x1f, R33 ;  /* 0x0000001fff277819 */ /* 0x001fc80000011421 */
[----:B------:R-:W-:-:S04]  /*26b0*/  LEA.HI R39, R39, R33, RZ, 0x2 ;  /* 0x0000002127277211 */ /* 0x000fc800078f10ff */
[----:B------:R-:W-:-:S04]  /*26c0*/  SHF.R.S32.HI R39, RZ, 0x2, R39 ;  /* 0x00000002ff277819 */ /* 0x000fc80000011427 */
[----:B-1----:R-:W-:-:S04]  /*26d0*/  LEA R34, R39, UR5, 0x5 ;  /* 0x0000000527227c11 */ /* 0x002fc8000f8e28ff */
[-C--:B--2---:R-:W-:Y:S01]  /*26e0*/  LEA R32, R38, R34.reuse, 0x3 ;  /* 0x0000002226207211 */ /* 0x084fe200078e18ff */
[----:B------:R-:W-:Y:S01]  /*26f0*/  BAR.SYNC.DEFER_BLOCKING 0x0 ;  /* 0x0000000000007b1d */ /* 0x000fe20000010000 */
[----:B---3--:R-:W-:Y:S01]  /*2700*/  LEA R34, R36, R34, 0x3 ;  /* 0x0000002224227211 */ /* 0x008fe200078e18ff */
[----:B------:R-:W-:-:S06]  /*2710*/  VIADD R36, R37, UR10 ;  /* 0x0000000a25247c36 */ /* 0x000fcc0008000000 */
[----:B------:R-:W0:Y:S01]  /*2720*/  LDC.64 R38, c[0x0][0x260] ;  /* 0x00009800ff267b82 */ /* 0x000e220000000a00 */
[----:B------:R-:W-:Y:S01]  /*2730*/  SHF.L.U32 R36, R36, 0x1, RZ ;  /* 0x0000000124247819 */ /* 0x000fe200000006ff */
[----:B------:R-:W1:Y:S04]  /*2740*/  LDS.64 R32, [R32] ;  /* 0x0000000020207984 */ /* 0x000e680000000a00 */
[----:B------:R-:W2:Y:S01]  /*2750*/  LDS.64 R34, [R34+0x1e00] ;  /* 0x001e000022227984 */ /* 0x000ea20000000a00 */
        /* <DEDUP_REMOVED lines=21> */
.L_x_1511:
[----:B------:R-:W1:Y:S01]  /*28b0*/  S2R R38, SR_TID.X ;  /* 0x0000000000267919 */ /* 0x000e620000002100 */
[----:B------:R-:W-:Y:S01]  /*28c0*/  BSSY B0, `(.L_x_1512) ;  /* 0x000009f000007945 */ /* 0x000fe20003800000 */
[----:B------:R-:W-:-:S03]  /*28d0*/  CS2R R32, SRZ ;  /* 0x0000000000207805 */ /* 0x000fc6000001ff00 */
[----:B------:R-:W-:Y:S05]  /*28e0*/  @P1 BRA `(.L_x_1513) ;  /* 0x0000000800701947 */ /* 0x000fea0003800000 */
[----:B------:R-:W-:Y:S01]  /*28f0*/  USHF.L.U32 UR5, UR8, 0x4, URZ ;  /* 0x0000000408057899 */ /* 0x000fe2000800063f */
[----:B------:R-:W-:Y:S01]  /*2900*/  HFMA2.MMA R32, -RZ, RZ, 0, 3.5762786865234375e-06 ;  /* 0x0000003cff207435 */ /* 0x000fe200000001ff */
[----:B------:R-:W-:Y:S02]  /*2910*/  MOV R33, 0x18 ;  /* 0x0000001800217802 */ /* 0x000fe40000000f00 */
[----:B------:R-:W-:Y:S01]  /*2920*/  ULOP3.LUT UR5, UR5, 0x10, URZ, 0xc0, !UPT ;  /* 0x0000001005057892 */ /* 0x000fe2000f8ec03f */
[----:B01----:R-:W-:-:S04]  /*2930*/  SHF.L.U32 R37, R38, 0x3, RZ ;  /* 0x0000000326257819 */ /* 0x003fc800000006ff */
[----:B------:R-:W-:Y:S02]  /*2940*/  LOP3.LUT R37, R37, 0x8, RZ, 0xc0, !PT ;  /* 0x0000000825257812 */ /* 0x000fe400078ec0ff */
[----:B------:R-:W-:-:S05]  /*2950*/  LEA.HI R36, R38, UR5, RZ, 0x1f ;  /* 0x0000000526247c11 */ /* 0x000fca000f8ff8ff */
[----:B------:R-:W-:-:S05]  /*2960*/  IMAD R36, R36, R32, -UR15 ;  /* 0x8000000f24247e24 */ /* 0x000fca000f8e0220 */
[----:B------:R-:W-:-:S04]  /*2970*/  SHF.R.S32.HI R32, RZ, 0x1f, R36 ;  /* 0x0000001fff207819 */ /* 0x000fc80000011424 */
[----:B------:R-:W-:-:S04]  /*2980*/  LEA.HI R32, R32, R36, RZ, 0x2 ;  /* 0x0000002420207211 */ /* 0x000fc800078f10ff */
[----:B------:R-:W-:-:S05]  /*2990*/  SHF.R.S32.HI R32, RZ, 0x2, R32 ;  /* 0x00000002ff207819 */ /* 0x000fca0000011420 */
[----:B------:R-:W-:Y:S01]  /*29a0*/  IMAD R32, R32, R33, UR9 ;  /* 0x0000000920207e24 */ /* 0x000fe2000f8e0221 */
[----:B------:R-:W-:-:S03]  /*29b0*/  IADD3 R33, R36, 0x4, RZ ;  /* 0x0000000424217810 */ /* 0x000fc60007ffe0ff */
[----:B------:R-:W-:Y:S01]  /*29c0*/  IMAD.IADD R32, R32, 0x1, R37 ;  /* 0x0000000120207824 */ /* 0x000fe200078e0225 */
[----:B------:R-:W-:-:S04]  /*29d0*/  SHF.R.S32.HI R34, RZ, 0x1f, R33 ;  /* 0x0000001fff227819 */ /* 0x000fc80000011421 */
        /* <DEDUP_REMOVED lines=141> */
.L_x_1513:
[----:B------:R-:W-:Y:S05]  /*32b0*/  BSYNC B0 ;  /* 0x0000000000007941 */ /* 0x000fea0003800000 */
.L_x_1512:
[----:B0-----:R-:W0:Y:S01]  /*32c0*/  SHFL.BFLY PT, R35, R32, 0x1, 0x1f ;  /* 0x0c201f0020237f89 */ /* 0x001e2200000e0000 */
[----:B-1----:R-:W-:Y:S01]  /*32d0*/  LOP3.LUT P1, RZ, R38, 0xffffffe1, RZ, 0xc0, !PT ;  /* 0xffffffe126ff7812 */ /* 0x002fe2000782c0ff */
        /* <DEDUP_REMOVED lines=17> */
.L_x_1515:
[----:B------:R-:W-:Y:S05]  /*33f0*/  BSYNC B0 ;  /* 0x0000000000007941 */ /* 0x000fea0003800000 */
.L_x_1514:
        /* <DEDUP_REMOVED lines=17> */
.L_x_1518:
[----:B------:R-:W2:Y:S04]  /*3510*/  LD.E.STRONG.GPU R35, desc[UR12][R32.64] ;  /* 0x0000000c20237980 */ /* 0x000ea8000c10f900 */
[----:B--2---:R-:W-:Y:S01]  /*3520*/  CCTL.IVALL ;  /* 0x00000000ff00798f */ /* 0x004fe20002000000 */
[----:B------:R-:W-:Y:S05]  /*3530*/  YIELD ;  /* 0x0000000000007946 */ /* 0x000fea0003800000 */
[----:B-----5:R-:W-:-:S04]  /*3540*/  LOP3.LUT R35, R35, R34, RZ, 0x3c, !PT ;  /* 0x0000002223237212 */ /* 0x020fc800078e3cff */
[----:B------:R-:W-:-:S13]  /*3550*/  ISETP.GT.AND P1, PT, R35, -0x1, PT ;  /* 0xffffffff2300780c */ /* 0x000fda0003f24270 */
[----:B------:R-:W-:Y:S05]  /*3560*/  @P1 BRA `(.L_x_1518) ;  /* 0xfffffffc00e81947 */ /* 0x000fea000383ffff */
.L_x_1517:
[----:B------:R-:W-:Y:S05]  /*3570*/  WARPSYNC.ALL ;  /* 0x0000000000007948 */ /* 0x000fea0003800000 */
[----:B------:R-:W-:Y:S06]  /*3580*/  BAR.SYNC.DEFER_BLOCKING 0x0 ;  /* 0x0000000000007b1d */ /* 0x000fec0000010000 */
[----:B------:R-:W-:Y:S05]  /*3590*/  BRA `(.L_x_1519) ;  /* 0x0000000000687947 */ /* 0x000fea0003800000 */
.L_x_1516:
        /* <DEDUP_REMOVED lines=18> */
.L_x_1521:
[----:B------:R-:W2:Y:S04]  /*36c0*/  LD.E.STRONG.GPU R35, desc[UR12][R32.64] ;  /* 0x0000000c20237980 */ /* 0x000ea8000c10f900 */
[----:B--2---:R-:W-:Y:S01]  /*36d0*/  CCTL.IVALL ;  /* 0x00000000ff00798f */ /* 0x004fe20002000000 */
[----:B------:R-:W-:Y:S05]  /*36e0*/  YIELD ;  /* 0x0000000000007946 */ /* 0x000fea0003800000 */
[----:B-----5:R-:W-:-:S04]  /*36f0*/  LOP3.LUT R35, R35, R34, RZ, 0x3c, !PT ;  /* 0x0000002223237212 */ /* 0x020fc800078e3cff */
[----:B------:R-:W-:-:S13]  /*3700*/  ISETP.GT.AND P1, PT, R35, -0x1, PT ;  /* 0xffffffff2300780c */ /* 0x000fda0003f24270 */
[----:B------:R-:W-:Y:S05]  /*3710*/  @P1 BRA `(.L_x_1521) ;  /* 0xfffffffc00e81947 */ /* 0x000fea000383ffff */
.L_x_1520:
[----:B------:R-:W-:Y:S05]  /*3720*/  WARPSYNC.ALL ;  /* 0x0000000000007948 */ /* 0x000fea0003800000 */
[----:B------:R-:W-:Y:S06]  /*3730*/  BAR.SYNC.DEFER_BLOCKING 0x0 ;  /* 0x0000000000007b1d */ /* 0x000fec0000010000 */
.L_x_1519:
[----:B0-----:R-:W0:Y:S01]  /*3740*/  S2R R35, SR_TID.X ;  /* 0x0000000000237919 */ /* 0x001e220000002100 */
[----:B------:R-:W-:Y:S01]  /*3750*/  BSSY B0, `(.L_x_1522) ;  /* 0x0000024000007945 */ /* 0x000fe20003800000 */
[----:B------:R-:W-:Y:S01]  /*3760*/  HFMA2.MMA R33, -RZ, RZ, 0, 0 ;  /* 0x00000000ff217435 */ /* 0x000fe200000001ff */
[----:B------:R-:W-:Y:S02]  /*3770*/  MOV R34, RZ ;  /* 0x000000ff00227202 */ /* 0x000fe40000000f00 */
[----:B0-----:R-:W-:-:S13]  /*3780*/  ISETP.GT.U32.AND P1, PT, R35, 0xff, PT ;  /* 0x000000ff2300780c */ /* 0x001fda0003f24070 */
[----:B------:R-:W-:Y:S05]  /*3790*/  @P1 BRA `(.L_x_1523) ;  /* 0x00000000007c1947 */ /* 0x000fea0003800000 */
[----:B------:R-:W-:Y:S01]  /*37a0*/  ULDC UR5, c[0x0][0x10] ;  /* 0x0000040000057ab9 */ /* 0x000fe20000000800 */
[----:B------:R0:W-:Y:S01]  /*37b0*/  STL.64 [R1+0xb8], R2 ;  /* 0x0000b80201007387 */ /* 0x0001e20000100a00 */
[----:B------:R-:W-:Y:S01]  /*37c0*/  UIMAD UR5, UR5, UR4, UR6 ;  /* 0x00000004050572a4 */ /* 0x000fe2000f8e0206 */
[----:B------:R-:W-:-:S04]  /*37d0*/  SHF.L.U32 R33, R35, 0x2, RZ ;  /* 0x0000000223217819 */ /* 0x000fc800000006ff */
[----:B------:R-:W-:Y:S02]  /*37e0*/  LOP3.LUT R33, R33, 0x7fffffc0, RZ, 0xc0, !PT ;  /* 0x7fffffc021217812 */ /* 0x000fe400078ec0ff */
[----:B------:R-:W-:Y:S01]  /*37f0*/  MOV R32, UR5 ;  /* 0x0000000500207c02 */ /* 0x000fe20008000f00 */
[----:B0-----:R-:W0:Y:S03]  /*3800*/  LDC.64 R2, c[0x0][0x260] ;  /* 0x00009800ff027b82 */ /* 0x001e260000000a00 */
[----:B------:R-:W-:Y:S02]  /*3810*/  LEA R32, R32, R33, 0xa ;  /* 0x0000002120207211 */ /* 0x000fe400078e50ff */
[----:B------:R-:W-:-:S04]  /*3820*/  LOP3.LUT R33, R35, 0xf, RZ, 0xc0, !PT ;  /* 0x0000000f23217812 */ /* 0x000fc800078ec0ff */
[----:B------:R-:W-:-:S04]  /*3830*/  IADD3 R32, R32, R33, RZ ;  /* 0x0000002120207210 */ /* 0x000fc80007ffe0ff */
[----:B------:R-:W-:-:S04]  /*3840*/  SHF.L.U32 R36, R32, 0x1, RZ ;  /* 0x0000000120247819 */ /* 0x000fc800000006ff */
        /* <DEDUP_REMOVED lines=20> */
.L_x_1523:
[----:B------:R-:W-:Y:S05]  /*3990*/  BSYNC B0 ;  /* 0x0000000000007941 */ /* 0x000fea0003800000 */
.L_x_1522:
        /* <DEDUP_REMOVED lines=29> */
.L_x_1525:
[----:B------:R-:W-:Y:S05]  /*3b70*/  BSYNC B0 ;  /* 0x0000000000007941 */ /* 0x000fea0003800000 */
.L_x_1524:
[----:B0-----:R-:W2:Y:S01]  /*3b80*/  LDL.LU R32, [R1+0xa0] ;  /* 0x0000a00001207983 */ /* 0x001ea20000300800 */
[----:B------:R-:W0:Y:S01]  /*3b90*/  S2UR UR10, SR_CgaCtaId ;  /* 0x00000000000a79c3 */ /* 0x000e220000008800 */
[----:B------:R-:W-:Y:S02]  /*3ba0*/  USHF.L.U32 UR5, UR8, 0x4, URZ ;  /* 0x0000000408057899 */ /* 0x000fe4000800063f */
[----:B------:R-:W3:Y:S01]  /*3bb0*/  LDL.LU R34, [R1+0x20] ;  /* 0x0000200001227983 */ /* 0x000ee20000300800 */
[----:B------:R-:W-:-:S03]  /*3bc0*/  ULDC.64 UR18, c[0x0][0x210] ;  /* 0x0000840000127ab9 */ /* 0x000fc60000000a00 */
[----:B------:R-:W4:Y:S01]  /*3bd0*/  LDL.LU R35, [R1+0x24] ;  /* 0x0000240001237983 */ /* 0x000f220000300800 */
[----:B------:R-:W-:Y:S01]  /*3be0*/  UMOV UR8, 0x400 ;  /* 0x0000040000087882 */ /* 0x000fe20000000000 */
[----:B------:R-:W-:Y:S02]  /*3bf0*/  ULOP3.LUT UR5, UR5, 0x10, URZ, 0xc0, !UPT ;  /* 0x0000001005057892 */ /* 0x000fe4000f8ec03f */
[----:B------:R-:W-:Y:S01]  /*3c00*/  UIADD3 UR8, UR8, 0x5280, URZ ;  /* 0x0000528008087890 */ /* 0x000fe2000fffe03f */
[----:B------:R-:W-:Y:S04]  /*3c10*/  STL [R1+0xcc], R29 ;  /* 0x0000cc1d01007387 */ /* 0x000fe80000100800 */
[----:B------:R1:W-:Y:S04]  /*3c20*/  STL [R1+0xc8], R28 ;  /* 0x0000c81c01007387 */ /* 0x0003e80000100800 */
[----:B------:R1:W-:Y:S01]  /*3c30*/  STL [R1+0xc4], R27 ;  /* 0x0000c41b01007387 */ /* 0x0003e20000100800 */
[----:B0-----:R-:W-:-:S03]  /*3c40*/  ULEA UR8, UR10, UR8, 0x18 ;  /* 0x000000080a087291 */ /* 0x001fc6000f8ec03f */
[----:B------:R0:W-:Y:S04]  /*3c50*/  STL [R1+0xc0], R26 ;  /* 0x0000c01a01007387 */ /* 0x0001e80000100800 */
[----:B------:R0:W-:Y:S04]  /*3c60*/  STL [R1+0xbc], R25 ;  /* 0x0000bc1901007387 */ /* 0x0001e80000100800 */
[----:B------:R0:W-:Y:S04]  /*3c70*/  STL [R1+0xb8], R24 ;  /* 0x0000b81801007387 */ /* 0x0001e80000100800 */
[----:B-1----:R-:W4:Y:S04]  /*3c80*/  LDL.LU R28, [R1+0x5c] ;  /* 0x00005c00011c7983 */ /* 0x002f280000300800 */
[----:B------:R-:W4:Y:S04]  /*3c90*/  LDL.LU R27, [R1+0x58] ;  /* 0x00005800011b7983 */ /* 0x000f280000300800 */
[----:B0-----:R-:W4:Y:S04]  /*3ca0*/  LDL.LU R26, [R1+0x54] ;  /* 0x00005400011a7983 */ /* 0x001f280000300800 */
[----:B------:R-:W4:Y:S04]  /*3cb0*/  LDL.LU R25, [R1+0x50] ;  /* 0x0000500001197983 */ /* 0x000f280000300800 */
[----:B------:R-:W4:Y:S04]  /*3cc0*/  LDL.LU R24, [R1+0x4c] ;  /* 0x00004c0001187983 */ /* 0x000f280000300800 */
[----:B------:R-:W4:Y:S01]  /*3cd0*/  LDL.LU R36, [R1+0x48] ;  /* 0x0000480001247983 */ /* 0x000f220000300800 */
[----:B------:R-:W-:Y:S01]  /*3ce0*/  BAR.SYNC.DEFER_BLOCKING 0x0 ;  /* 0x0000000000007b1d */ /* 0x000fe20000010000 */
[----:B--2---:R-:W-:-:S04]  /*3cf0*/  IADD3 R32, R32, -UR5, RZ ;  /* 0x8000000520207c10 */ /* 0x004fc8000fffe0ff */
[----:B------:R-:W-:-:S06]  /*3d00*/  LEA R32, R32, UR8, 0x3 ;  /* 0x0000000820207c11 */ /* 0x000fcc000f8e18ff */
[----:B------:R-:W0:Y:S02]  /*3d10*/  LDS.64 R32, [R32] ;  /* 0x0000000020207984 */ /* 0x000e240000000a00 */
[----:B0----5:R-:W-:-:S04]  /*3d20*/  FFMA.FTZ R0, R0, R3, -R32 ;  /* 0x0000000300007223 */ /* 0x021fc80000010820 */
[----:B---3--:R-:W-:Y:S01]  /*3d30*/  FFMA.FTZ R0, R34, -R33, R0 ;  /* 0x8000002122007223 */ /* 0x008fe20000010000 */
[----:B------:R-:W-:-:S04]  /*3d40*/  FFMA.FTZ R34, R53, R4, -R32 ;  /* 0x0000000435227223 */ /* 0x000fc80000010820 */
[----:B----4-:R-:W-:Y:S02]  /*3d50*/  FFMA.FTZ R34, R35, -R33, R34 ;  /* 0x8000002123227223 */ /* 0x010fe40000010022 */
[----:B------:R-:W2:Y:S01]  /*3d60*/  LDL.LU R35, [R1+0x44] ;  /* 0x0000440001237983 */ /* 0x000ea20000300800 */
[--C-:B------:R-:W-:Y:S01]  /*3d70*/  FFMA.FTZ R52, R52, R5, -R32.reuse ;  /* 0x0000000534347223 */ /* 0x100fe20000010820 */
[--C-:B------:R-:W-:Y:S01]  /*3d80*/  FFMA.FTZ R51, R51, R6, -R32.reuse ;  /* 0x0000000633337223 */ /* 0x100fe20000010820 */
[--C-:B------:R-:W-:Y:S01]  /*3d90*/  FFMA.FTZ R50, R3, R50, -R32.reuse ;  /* 0x0000003203327223 */ /* 0x100fe20000010820 */
[--C-:B------:R-:W-:Y:S01]  /*3da0*/  FFMA.FTZ R49, R4, R49, -R32.reuse ;  /* 0x0000003104317223 */ /* 0x100fe20000010820 */
[C---:B------:R-:W-:Y:S01]  /*3db0*/  FMUL.FTZ R0, R2.reuse, R0 ;  /* 0x0000000002007220 */ /* 0x040fe20000410000 */
[----:B------:R-:W-:Y:S01]  /*3dc0*/  FMUL.FTZ R34, R2, R34 ;  /* 0x0000002202227220 */ /* 0x000fe20000410000 */
[----:B------:R-:W-:Y:S01]  /*3dd0*/  FFMA.FTZ R48, R5, R48, -R32 ;  /* 0x0000003005307223 */ /* 0x000fe20000010820 */
[-C--:B------:R-:W-:Y:S01]  /*3de0*/  FFMA.FTZ R52, R28, -R33.reuse, R52 ;  /* 0x800000211c347223 */ /* 0x080fe20000010034 */
[----:B------:R-:W3:Y:S01]  /*3df0*/  LDL.LU R29, [R1+0x40] ;  /* 0x00004000011d7983 */ /* 0x000ee20000300800 */
[-C--:B------:R-:W-:Y:S01]  /*3e00*/  FFMA.FTZ R51, R27, -R33.reuse, R51 ;  /* 0x800000211b337223 */ /* 0x080fe20000010033 */
[----:B------:R-:W-:-:S02]  /*3e10*/  FFMA.FTZ R50, R26, -R33, R50 ;  /* 0x800000211a327223 */ /* 0x000fc40000010032 */
[----:B------:R-:W4:Y:S01]  /*3e20*/  LDL.LU R28, [R1+0x3c] ;  /* 0x00003c00011c7983 */ /* 0x000f220000300800 */
[-C--:B------:R-:W-:Y:S01]  /*3e30*/  FFMA.FTZ R49, R25, -R33.reuse, R49 ;  /* 0x8000002119317223 */ /* 0x080fe20000010031 */
[----:B------:R-:W-:Y:S02]  /*3e40*/  FFMA.FTZ R48, R24, -R33, R48 ;  /* 0x8000002118307223 */ /* 0x000fe40000010030 */
[----:B------:R-:W4:Y:S01]  /*3e50*/  LDL.LU R27, [R1+0x38] ;  /* 0x00003800011b7983 */ /* 0x000f220000300800 */
[----:B------:R-:W-:Y:S01]  /*3e60*/  F2FP.F16.F32.PACK_AB R0, R34, R0 ;  /* 0x000000002200723e */ /* 0x000fe200000000ff */
[C-C-:B------:R-:W-:Y:S02]  /*3e70*/  FFMA.FTZ R46, R3.reuse, R46, -R32.reuse ;  /* 0x0000002e032e7223 */ /* 0x140fe40000010820 */
[----:B------:R-:W4:Y:S01]  /*3e80*/  LDL.LU R26, [R1+0x34] ;  /* 0x00003400011a7983 */ /* 0x000f220000300800 */
[C-C-:B------:R-:W-:Y:S01]  /*3e90*/  FFMA.FTZ R42, R3.reuse, R42, -R32.reuse ;  /* 0x0000002a032a7223 */ /* 0x140fe20000010820 */
[C-C-:B------:R-:W-:Y:S01]  /*3ea0*/  FFMA.FTZ R9, R3.reuse, R9, -R32.reuse ;  /* 0x0000000903097223 */ /* 0x140fe20000010820 */
[C-C-:B------:R-:W-:Y:S01]  /*3eb0*/  FFMA.FTZ R13, R3.reuse, R13, -R32.reuse ;  /* 0x0000000d030d7223 */ /* 0x140fe20000010820 */
[----:B------:R-:W4:Y:S01]  /*3ec0*/  LDL.LU R25, [R1+0x30] ;  /* 0x0000300001197983 */ /* 0x000f220000300800 */
[C-C-:B------:R-:W-:Y:S01]  /*3ed0*/  FFMA.FTZ R17, R3.reuse, R17, -R32.reuse ;  /* 0x0000001103117223 */ /* 0x140fe20000010820 */
[----:B------:R-:W-:-:S02]  /*3ee0*/  FFMA.FTZ R3, R3, R21, -R32 ;  /* 0x0000001503037223 */ /* 0x000fc40000010820 */
[----:B------:R-:W4:Y:S01]  /*3ef0*/  LDL.LU R24, [R1+0x2c] ;  /* 0x00002c0001187983 */ /* 0x000f220000300800 */
[C-C-:B------:R-:W-:Y:S01]  /*3f00*/  FFMA.FTZ R47, R6.reuse, R47, -R32.reuse ;  /* 0x0000002f062f7223 */ /* 0x140fe20000010820 */
[C-C-:B------:R-:W-:Y:S01]  /*3f10*/  FFMA.FTZ R43, R6.reuse, R43, -R32.reuse ;  /* 0x0000002b062b7223 */ /* 0x140fe20000010820 */
[C-C-:B------:R-:W-:Y:S01]  /*3f20*/  FFMA.FTZ R8, R6.reuse, R8, -R32.reuse ;  /* 0x0000000806087223 */ /* 0x140fe20000010820 */
[----:B------:R-:W4:Y:S01]  /*3f30*/  LDL.LU R34, [R1+0x28] ;  /* 0x0000280001227983 */ /* 0x000f220000300800 */
[C-C-:B------:R-:W-:Y:S01]  /*3f40*/  FFMA.FTZ R12, R6.reuse, R12, -R32.reuse ;  /* 0x0000000c060c7223 */ /* 0x140fe20000010820 */
[C-C-:B------:R-:W-:Y:S01]  /*3f50*/  FFMA.FTZ R16, R6.reuse, R16, -R32.reuse ;  /* 0x0000001006107223 */ /* 0x140fe20000010820 */
[C-C-:B------:R-:W-:Y:S01]  /*3f60*/  FFMA.FTZ R20, R6.reuse, R20, -R32.reuse ;  /* 0x0000001406147223 */ /* 0x140fe20000010820 */
[----:B------:R-:W4:Y:S01]  /*3f70*/  LDL.LU R21, [R1+0x1c] ;  /* 0x00001c0001157983 */ /* 0x000f220000300800 */
[----:B------:R-:W-:-:S03]  /*3f80*/  FFMA.FTZ R6, R6, R40, -R32 ;  /* 0x0000002806067223 */ /* 0x000fc60000010820 */
[----:B------:R-:W4:Y:S01]  /*3f90*/  LDL.LU R53, [R1+0x18] ;  /* 0x0000180001357983 */ /* 0x000f220000300800 */
[----:B------:R-:W-:-:S03]  /*3fa0*/  FFMA.FTZ R47, R36, -R33, R47 ;  /* 0x80000021242f7223 */ /* 0x000fc6000001002f */
[----:B------:R-:W4:Y:S04]  /*3fb0*/  LDL.LU R40, [R1+0x14] ;  /* 0x0000140001287983 */ /* 0x000f280000300800 */
[----:B------:R-:W4:Y:S04]  /*3fc0*/  LDL.LU R39, [R1+0x10] ;  /* 0x0000100001277983 */ /* 0x000f280000300800 */
[----:B------:R-:W4:Y:S04]  /*3fd0*/  LDL.LU R38, [R1+0xc] ;  /* 0x00000c0001267983 */ /* 0x000f280000300800 */
[----:B------:R-:W4:Y:S04]  /*3fe0*/  LDL.LU R37, [R1+0x8] ;  /* 0x0000080001257983 */ /* 0x000f280000300800 */
[----:B------:R-:W4:Y:S01]  /*3ff0*/  LDL.LU R36, [R1+0x4] ;  /* 0x0000040001247983 */ /* 0x000f220000300800 */
[----:B--2---:R-:W-:-:S03]  /*4000*/  FFMA.FTZ R46, R35, -R33, R46 ;  /* 0x80000021232e7223 */ /* 0x004fc6000001002e */
[----:B------:R-:W2:Y:S01]  /*4010*/  LDL.LU R35, [R1] ;  /* 0x0000000001237983 */ /* 0x000ea20000300800 */
[C-C-:B------:R-:W-:Y:S01]  /*4020*/  FFMA.FTZ R45, R4.reuse, R45, -R32.reuse ;  /* 0x0000002d042d7223 */ /* 0x140fe20000010820 */
[C-C-:B------:R-:W-:Y:S01]  /*4030*/  FFMA.FTZ R44, R5.reuse, R44, -R32.reuse ;  /* 0x0000002c052c7223 */ /* 0x140fe20000010820 */
[--C-:B------:R-:W-:Y:S01]  /*4040*/  FFMA.FTZ R41, R4, R41, -R32.reuse ;  /* 0x0000002904297223 */ /* 0x100fe20000010820 */
[----:B------:R-:W-:Y:S01]  /*4050*/  FFMA.FTZ R7, R5, R7, -R32 ;  /* 0x0000000705077223 */ /* 0x000fe20000010820 */
[-C--:B---3--:R-:W-:Y:S02]  /*4060*/  FFMA.FTZ R45, R29, -R33.reuse, R45 ;  /* 0x800000211d2d7223 */ /* 0x088fe4000001002d */
[----:B------:R3:W5:Y:S01]  /*4070*/  LDL.LU R29, [R1+0xcc] ;  /* 0x0000cc00011d7983 */ /* 0x0007620000300800 */
[----:B----4-:R-:W-:-:S03]  /*4080*/  FFMA.FTZ R44, R28, -R33, R44 ;  /* 0x800000211c2c7223 */ /* 0x010fc6000001002c */
        /* <DEDUP_REMOVED lines=10> */
[----:B------:R-:W4:Y:S01]  /*4130*/  LDL.LU R34, [R1+0x70] ;  /* 0x0000700001227983 */ /* 0x000f220000300800 */
[C-C-:B------:R-:W-:Y:S01]  /*4140*/  FFMA.FTZ R10, R4.reuse, R10, -R32.reuse ;  /* 0x0000000a040a7223 */ /* 0x140fe20000010820 */
[C-C-:B------:R-:W-:Y:S01]  /*4150*/  FFMA.FTZ R14, R4.reuse, R14, -R32.reuse ;  /* 0x0000000e040e7223 */ /* 0x140fe20000010820 */
[C-C-:B------:R-:W-:Y:S01]  /*4160*/  FFMA.FTZ R18, R4.reuse, R18, -R32.reuse ;  /* 0x0000001204127223 */ /* 0x140fe20000010820 */
[C-C-:B------:R-:W-:Y:S01]  /*4170*/  FFMA.FTZ R11, R5.reuse, R11, -R32.reuse ;  /* 0x0000000b050b7223 */ /* 0x140fe20000010820 */
[C-C-:B------:R-:W-:Y:S01]  /*4180*/  FFMA.FTZ R15, R5.reuse, R15, -R32.reuse ;  /* 0x0000000f050f7223 */ /* 0x140fe20000010820 */
[C-C-:B------:R-:W-:Y:S01]  /*4190*/  FFMA.FTZ R19, R5.reuse, R19, -R32.reuse ;  /* 0x0000001305137223 */ /* 0x140fe20000010820 */
[--C-:B------:R-:W-:Y:S01]  /*41a0*/  FFMA.FTZ R4, R4, R22, -R32.reuse ;  /* 0x0000001604047223 */ /* 0x100fe20000010820 */
[----:B------:R-:W-:Y:S01]  /*41b0*/  FFMA.FTZ R5, R5, R23, -R32 ;  /* 0x0000001705057223 */ /* 0x000fe20000010820 */
[-C--:B------:R-:W-:Y:S02]  /*41c0*/  FFMA.FTZ R9, R21, -R33.reuse, R9 ;  /* 0x8000002115097223 */ /* 0x080fe40000010009 */
[----:B------:R-:W3:Y:S01]  /*41d0*/  LDL.LU R21, [R1+0x9c] ;  /* 0x00009c0001157983 */ /* 0x000ee20000300800 */
        /* <DEDUP_REMOVED lines=15> */
[----:B------:R-:W2:Y:S04]  /*42d0*/  LDL.LU R33, [R1+0x94] ;  /* 0x0000940001217983 */ /* 0x000ea80000300800 */
[----:B------:R-:W2:Y:S01]  /*42e0*/  LDL.LU R36, [R1+0x98] ;  /* 0x0000980001247983 */ /* 0x000ea20000300800 */
[C---:B------:R-:W-:Y:S01]  /*42f0*/  FMUL.FTZ R52, R2.reuse, R52 ;  /* 0x0000003402347220 */ /* 0x040fe20000410000 */
[C---:B------:R-:W-:Y:S01]  /*4300*/  FMUL.FTZ R51, R2.reuse, R51 ;  /* 0x0000003302337220 */ /* 0x040fe20000410000 */
[C---:B------:R-:W-:Y:S01]  /*4310*/  FMUL.FTZ R50, R2.reuse, R50 ;  /* 0x0000003202327220 */ /* 0x040fe20000410000 */
[----:B------:R-:W2:Y:S01]  /*4320*/  LDL.LU R37, [R1+0x8c] ;  /* 0x00008c0001257983 */ /* 0x000ea20000300800 */
[C---:B------:R-:W-:Y:S01]  /*4330*/  FMUL.FTZ R49, R2.reuse, R49 ;  /* 0x0000003102317220 */ /* 0x040fe20000410000 */
[C---:B------:R-:W-:Y:S01]  /*4340*/  FMUL.FTZ R48, R2.reuse, R48 ;  /* 0x0000003002307220 */ /* 0x040fe20000410000 */
[----:B------:R-:W-:Y:S01]  /*4350*/  F2FP.F16.F32.PACK_AB R51, R51, R52 ;  /* 0x000000343333723e */ /* 0x000fe200000000ff */
        /* <DEDUP_REMOVED lines=24> */
[----:B---3--:R-:W-:Y:S01]  /*44e0*/  IADD3.X R5, R21, UR19, RZ, P1, !PT ;  /* 0x0000001315057c10 */ /* 0x008fe20008ffe4ff */
[----:B------:R-:W-:Y:S01]  /*44f0*/  FMUL.FTZ R21, R2, R3 ;  /* 0x0000000302157220 */ /* 0x000fe20000410000 */
[----:B------:R-:W-:Y:S01]  /*4500*/  PRMT R3, R0, 0x7632, R3 ;  /* 0x0000763200037816 */ /* 0x000fe20000000003 */
[C---:B------:R-:W-:Y:S01]  /*4510*/  FMUL.FTZ R55, R2.reuse, R55 ;  /* 0x0000003702377220 */ /* 0x040fe20000410000 */
[----:B------:R-:W-:Y:S01]  /*4520*/  FMUL.FTZ R6, R2, R6 ;  /* 0x0000000602067220 */ /* 0x000fe20000410000 */
[----:B------:R-:W3:Y:S01]  /*4530*/  LDL.LU R34, [R1+0x84] ;  /* 0x0000840001227983 */ /* 0x000ee20000300800 */
[----:B------:R-:W-:-:S02]  /*4540*/  F2FP.F16.F32.PACK_AB R49, R49, R50 ;  /* 0x000000323131723e */ /* 0x000fc400000000ff */
[----:B------:R-:W-:Y:S01]  /*4550*/  PRMT R22, R51, 0x7632, R22 ;  /* 0x0000763233167816 */ /* 0x000fe20000000016 */
[----:B------:R0:W-:Y:S01]  /*4560*/  STG.E.U16 desc[UR12][R4.64+0x2], R3 ;  /* 0x0000020304007986 */ /* 0x0001e2000c10150c */
[----:B------:R-:W-:-:S03]  /*4570*/  PRMT R23, R49, 0x7632, R23 ;  /* 0x0000763231177816 */ /* 0x000fc60000000017 */
[----:B------:R-:W-:Y:S04]  /*4580*/  STG.E.U16 desc[UR12][R4.64], R0 ;  /* 0x0000000004007986 */ /* 0x000fe8000c10150c */
[----:B------:R-:W-:Y:S04]  /*4590*/  STG.E.U16 desc[UR12][R4.64+0x4], R51 ;  /* 0x0000043304007986 */ /* 0x000fe8000c10150c */
[----:B------:R-:W-:Y:S01]  /*45a0*/  STG.E.U16 desc[UR12][R4.64+0x6], R22 ;  /* 0x0000061604007986 */ /* 0x000fe2000c10150c */
[----:B--2---:R-:W-:-:S03]  /*45b0*/  IADD3 R2, P1, R33, UR18, RZ ;  /* 0x0000001221027c10 */ /* 0x004fc6000ff3e0ff */
[----:B------:R-:W2:Y:S01]  /*45c0*/  LDL.LU R33, [R1+0x88] ;  /* 0x0000880001217983 */ /* 0x000ea20000300800 */
[----:B0-----:R-:W-:-:S03]  /*45d0*/  IADD3.X R3, R36, UR19, RZ, P1, !PT ;  /* 0x0000001324037c10 */ /* 0x001fc60008ffe4ff */
[----:B------:R-:W4:Y:S04]  /*45e0*/  LDL.LU R36, [R1+0x7c] ;  /* 0x00007c0001247983 */ /* 0x000f280000300800 */
[----:B------:R0:W-:Y:S04]  /*45f0*/  STG.E.U16 desc[UR12][R2.64+0x2], R23 ;  /* 0x0000021702007986 */ /* 0x0001e8000c10150c */
[----:B0-----:R-:W4:Y:S01]  /*4600*/  LDL.LU R23, [R1+0x80] ;  /* 0x0000800001177983 */ /* 0x001f220000300800 */
[----:B------:R-:W-:Y:S02]  /*4610*/  F2FP.F16.F32.PACK_AB R47, R47, R48 ;  /* 0x000000302f2f723e */ /* 0x000fe400000000ff */
[----:B------:R-:W-:-:S02]  /*4620*/  IADD3 R4, P1, R37, UR18, RZ ;  /* 0x0000001225047c10 */ /* 0x000fc4000ff3e0ff */
[----:B------:R-:W-:Y:S02]  /*4630*/  PRMT R0, R47, 0x7632, R0 ;  /* 0x000076322f007816 */ /* 0x000fe40000000000 */
[----:B------:R-:W-:Y:S02]  /*4640*/  F2FP.F16.F32.PACK_AB R45, R45, R46 ;  /* 0x0000002e2d2d723e */ /* 0x000fe400000000ff */
[----:B------:R-:W-:Y:S01]  /*4650*/  F2FP.F16.F32.PACK_AB R43, R43, R44 ;  /* 0x0000002c2b2b723e */ /* 0x000fe200000000ff */
[----:B------:R-:W-:Y:S01]  /*4660*/  STG.E.U16 desc[UR12][R2.64], R49 ;  /* 0x0000003102007986 */ /* 0x000fe2000c10150c */
[----:B------:R-:W-:Y:S02]  /*4670*/  IADD3.X R5, R35, UR19, RZ, P1, !PT ;  /* 0x0000001323057c10 */ /* 0x000fe40008ffe4ff */
[----:B------:R-:W-:Y:S01]  /*4680*/  PRMT R32, R45, 0x7632, R32 ;  /* 0x000076322d207816 */ /* 0x000fe20000000020 */
[----:B------:R-:W-:Y:S01]  /*4690*/  STG.E.U16 desc[UR12][R2.64+0x4], R47 ;  /* 0x0000042f02007986 */ /* 0x000fe2000c10150c */
[----:B------:R-:W-:-:S03]  /*46a0*/  PRMT R22, R43, 0x7632, R22 ;  /* 0x000076322b167816 */ /* 0x000fc60000000016 */
[----:B------:R-:W4:Y:S04]  /*46b0*/  LDL.LU R35, [R1+0x74] ;  /* 0x0000740001237983 */ /* 0x000f280000300800 */
[----:B------:R3:W-:Y:S04]  /*46c0*/  STG.E.U16 desc[UR12][R2.64+0x6], R0 ;  /* 0x0000060002007986 */ /* 0x0007e8000c10150c */
[----:B------:R-:W-:Y:S01]  /*46d0*/  STG.E.U16 desc[UR12][R4.64], R45 ;  /* 0x0000002d04007986 */ /* 0x000fe2000c10150c */
[----:B---3--:R-:W-:-:S03]  /*46e0*/  IADD3 R2, P1, R34, UR18, RZ ;  /* 0x0000001222027c10 */ /* 0x008fc6000ff3e0ff */
[----:B------:R-:W3:Y:S04]  /*46f0*/  LDL.LU R34, [R1+0x78] ;  /* 0x0000780001227983 */ /* 0x000ee80000300800 */
[----:B------:R-:W-:Y:S04]  /*4700*/  STG.E.U16 desc[UR12][R4.64+0x2], R32 ;  /* 0x0000022004007986 */ /* 0x000fe8000c10150c */
[----:B------:R-:W-:Y:S04]  /*4710*/  STG.E.U16 desc[UR12][R4.64+0x4], R43 ;  /* 0x0000042b04007986 */ /* 0x000fe8000c10150c */
[----:B------:R4:W-:Y:S01]  /*4720*/  STG.E.U16 desc[UR12][R4.64+0x6], R22 ;  /* 0x0000061604007986 */ /* 0x0009e2000c10150c */
[----:B--2---:R-:W-:-:S03]  /*4730*/  IADD3.X R3, R33, UR19, RZ, P1, !PT ;  /* 0x0000001321037c10 */ /* 0x004fc60008ffe4ff */
[----:B------:R-:W2:Y:S01]  /*4740*/  LDL.LU R33, [R1+0x68] ;  /* 0x0000680001217983 */ /* 0x000ea20000300800 */
[----:B----4-:R-:W-:-:S03]  /*4750*/  IADD3 R4, P1, R36, UR18, RZ ;  /* 0x0000001224047c10 */ /* 0x010fc6000ff3e0ff */
[----:B------:R-:W4:Y:S01]  /*4760*/  LDL.LU R32, [R1+0x6c] ;  /* 0x00006c0001207983 */ /* 0x000f220000300800 */
[----:B------:R-:W-:-:S03]  /*4770*/  IADD3.X R5, R23, UR19, RZ, P1, !PT ;  /* 0x0000001317057c10 */ /* 0x000fc60008ffe4ff */
[----:B------:R-:W4:Y:S04]  /*4780*/  LDL.LU R23, [R1+0x60] ;  /* 0x0000600001177983 */ /* 0x000f280000300800 */
[----:B------:R-:W4:Y:S01]  /*4790*/  LDL.LU R22, [R1+0x64] ;  /* 0x0000640001167983 */ /* 0x000f220000300800 */
[----:B------:R-:W-:Y:S02]  /*47a0*/  F2FP.F16.F32.PACK_AB R41, R41, R42 ;  /* 0x0000002a2929723e */ /* 0x000fe400000000ff */
[----:B------:R-:W-:Y:S02]  /*47b0*/  F2FP.F16.F32.PACK_AB R7, R8, R7 ;  /* 0x000000070807723e */ /* 0x000fe400000000ff */
[----:B------:R-:W-:Y:S02]  /*47c0*/  PRMT R8, R41, 0x7632, R8 ;  /* 0x0000763229087816 */ /* 0x000fe40000000008 */
[----:B------:R-:W-:-:S02]  /*47d0*/  PRMT R0, R7, 0x7632, R0 ;  /* 0x0000763207007816 */ /* 0x000fc40000000000 */
[----:B------:R-:W-:Y:S01]  /*47e0*/  F2FP.F16.F32.PACK_AB R9, R10, R9 ;  /* 0x000000090a09723e */ /* 0x000fe200000000ff */
[----:B------:R0:W-:Y:S01]  /*47f0*/  STG.E.U16 desc[UR12][R2.64+0x2], R8 ;  /* 0x0000020802007986 */ /* 0x0001e2000c10150c */
[----:B------:R-:W-:Y:S02]  /*4800*/  F2FP.F16.F32.PACK_AB R11, R12, R11 ;  /* 0x0000000b0c0b723e */ /* 0x000fe400000000ff */
[----:B------:R-:W-:Y:S01]  /*4810*/  F2FP.F16.F32.PACK_AB R13, R14, R13 ;  /* 0x0000000d0e0d723e */ /* 0x000fe200000000ff */
[----:B------:R-:W-:Y:S01]  /*4820*/  STG.E.U16 desc[UR12][R2.64], R41 ;  /* 0x0000002902007986 */ /* 0x000fe2000c10150c */
[----:B------:R-:W-:-:S03]  /*4830*/  PRMT R10, R9, 0x7632, R10 ;  /* 0x00007632090a7816 */ /* 0x000fc6000000000a */
[----:B------:R-:W-:Y:S01]  /*4840*/  STG.E.U16 desc[UR12][R2.64+0x4], R7 ;  /* 0x0000040702007986 */ /* 0x000fe2000c10150c */
[----:B0-----:R-:W-:-:S03]  /*4850*/  IADD3 R8, P1, R35, UR18, RZ ;  /* 0x0000001223087c10 */ /* 0x001fc6000ff3e0ff */
[----:B------:R0:W-:Y:S01]  /*4860*/  STG.E.U16 desc[UR12][R2.64+0x6], R0 ;  /* 0x0000060002007986 */ /* 0x0001e2000c10150c */
[----:B------:R-:W-:-:S03]  /*4870*/  F2FP.F16.F32.PACK_AB R15, R16, R15 ;  /* 0x0000000f100f723e */ /* 0x000fc600000000ff */
[----:B------:R3:W-:Y:S01]  /*4880*/  STG.E.U16 desc[UR12][R4.64], R9 ;  /* 0x0000000904007986 */ /* 0x0007e2000c10150c */
[----:B------:R-:W-:Y:S02]  /*4890*/  F2FP.F16.F32.PACK_AB R17, R18, R17 ;  /* 0x000000111211723e */ /* 0x000fe400000000ff */
[----:B------:R-:W-:Y:S02]  /*48a0*/  F2FP.F16.F32.PACK_AB R19, R20, R19 ;  /* 0x000000131413723e */ /* 0x000fe400000000ff */
[----:B0-----:R-:W-:Y:S02]  /*48b0*/  PRMT R3, R11, 0x7632, R3 ;  /* 0x000076320b037816 */ /* 0x001fe40000000003 */
[----:B------:R-:W-:Y:S02]  /*48c0*/  PRMT R0, R13, 0x7632, R0 ;  /* 0x000076320d007816 */ /* 0x000fe40000000000 */
[----:B---3--:R-:W-:Y:S01]  /*48d0*/  IADD3.X R9, R34, UR19, RZ, P1, !PT ;  /* 0x0000001322097c10 */ /* 0x008fe20008ffe4ff */
[----:B------:R-:W-:Y:S01]  /*48e0*/  STG.E.U16 desc[UR12][R4.64+0x2], R10 ;  /* 0x0000020a04007986 */ /* 0x000fe2000c10150c */
[----:B------:R-:W-:-:S03]  /*48f0*/  PRMT R7, R17, 0x7632, R7 ;  /* 0x0000763211077816 */ /* 0x000fc60000000007 */
[----:B------:R-:W-:Y:S04]  /*4900*/  STG.E.U16 desc[UR12][R4.64+0x4], R11 ;  /* 0x0000040b04007986 */ /* 0x000fe8000c10150c */
[----:B------:R0:W-:Y:S01]  /*4910*/  STG.E.U16 desc[UR12][R4.64+0x6], R3 ;  /* 0x0000060304007986 */ /* 0x0001e2000c10150c */
[----:B------:R-:W-:-:S03]  /*4920*/  F2FP.F16.F32.PACK_AB R21, R56, R21 ;  /* 0x000000153815723e */ /* 0x000fc600000000ff */
[----:B------:R1:W-:Y:S01]  /*4930*/  STG.E.U16 desc[UR12][R8.64+0x2], R0 ;  /* 0x0000020008007986 */ /* 0x0003e2000c10150c */
[----:B------:R-:W-:Y:S02]  /*4940*/  F2FP.F16.F32.PACK_AB R6, R6, R55 ;  /* 0x000000370606723e */ /* 0x000fe400000000ff */
[----:B0-----:R-:W-:Y:S02]  /*4950*/  PRMT R5, R15, 0x7632, R5 ;  /* 0x000076320f057816 */ /* 0x001fe40000000005 */
[----:B-1----:R-:W-:Y:S01]  /*4960*/  PRMT R0, R19, 0x7632, R0 ;  /* 0x0000763213007816 */ /* 0x002fe20000000000 */
[----:B------:R-:W-:Y:S04]  /*4970*/  STG.E.U16 desc[UR12][R8.64], R13 ;  /* 0x0000000d08007986 */ /* 0x000fe8000c10150c */
        /* <DEDUP_REMOVED lines=20> */
.L_x_1510:
        /* <DEDUP_REMOVED lines=14> */
[----:B0-----:R-:W-:Y:S02]  /*4ba0*/  LOP3.LUT R2, RZ, R8, RZ, 0x33, !PT ;  /* 0x00000008ff027212 */ /* 0x001fe400078e33ff */
[----:B------:R-:W-:Y:S02]  /*4bb0*/  LOP3.LUT R3, RZ, R9, RZ, 0x33, !PT ;  /* 0x00000009ff037212 */ /* 0x000fe400078e33ff */
[----:B------:R-:W-:-:S04]  /*4bc0*/  ISETP.GT.U32.AND P0, PT, R2, -0x3, PT ;  /* 0xfffffffd0200780c */ /* 0x000fc80003f04070 */
[----:B------:R-:W-:Y:S01]  /*4bd0*/  ISETP.GT.AND.EX P0, PT, R3, -0x1, PT, P0 ;  /* 0xffffffff0300780c */ /* 0x000fe20003f04300 */
[----:B--2---:R-:W-:Y:S01]  /*4be0*/  ULEA UR6, UR5, UR4, 0x18 ;  /* 0x0000000405067291 */ /* 0x004fe2000f8ec03f */
[----:B-1----:R-:W-:Y:S01]  /*4bf0*/  SHF.R.U32.HI R49, RZ, 0x5, R57 ;  /* 0x00000005ff317819 */ /* 0x002fe20000011639 */
[----:B------:R-:W-:Y:S01]  /*4c00*/  IMAD.SHL.U32 R48, R57, 0x2, RZ ;  /* 0x0000000239307824 */ /* 0x000fe200078e00ff */
        /* <DEDUP_REMOVED lines=11> */
[C---:B------:R-:W-:Y:S02]  /*4cc0*/  SHF.L.U32 R6, R49.reuse, 0x1, RZ ;  /* 0x0000000131067819 */ /* 0x040fe400000006ff */
[----:B------:R-:W-:Y:S01]  /*4cd0*/  IADD3 R53, R52, 0x1e, RZ ;  /* 0x0000001e34357810 */ /* 0x000fe20007ffe0ff */
[----:B------:R-:W-:Y:S01]  /*4ce0*/  IMAD.WIDE.U32 R4, R2, -0x77777777, RZ ;  /* 0x8888888902047825 */ /* 0x000fe200078e00ff */
[----:B------:R-:W-:-:S02]  /*4cf0*/  LEA R10, R49, UR6, 0x7 ;  /* 0x00000006310a7c11 */ /* 0x000fc4000f8e38ff */
[----:B------:R-:W-:Y:S02]  /*4d00*/  LOP3.LUT R3, R6, 0x1f, R57, 0x78, !PT ;  /* 0x0000001f06037812 */ /* 0x000fe400078e7839 */
[----:B------:R-:W-:Y:S01]  /*4d10*/  LOP3.LUT R12, RZ, R52, RZ, 0x33, !PT ;  /* 0x00000034ff0c7212 */ /* 0x000fe200078e33ff */
[C---:B------:R-:W-:Y:S01]  /*4d20*/  IMAD.WIDE.U32 R6, P0, R0.reuse, -0x77777778, R4 ;  /* 0x8888888800067825 */ /* 0x040fe20007800004 */
[----:B------:R-:W-:Y:S02]  /*4d30*/  VIMNMX.U32 R11, R53, 0x20, !PT ;  /* 0x00000020350b7848 */ /* 0x000fe40007fe0000 */
[----:B------:R-:W-:Y:S01]  /*4d40*/  LEA R3, R3, R10, 0x2 ;  /* 0x0000000a03037211 */ /* 0x000fe200078e10ff */
[----:B------:R-:W-:Y:S01]  /*4d50*/  IMAD.WIDE.U32 R4, R0, -0x77777777, RZ ;  /* 0x8888888900047825 */ /* 0x000fe200078e00ff */
[----:B------:R-:W-:Y:S02]  /*4d60*/  SHF.L.U32 R10, R57, 0x7, RZ ;  /* 0x00000007390a7819 */ /* 0x000fe400000006ff */
[----:B------:R-:W-:-:S02]  /*4d70*/  IADD3 R4, R11, R12, RZ ;  /* 0x0000000c0b047210 */ /* 0x000fc40007ffe0ff */
[----:B------:R-:W-:Y:S02]  /*4d80*/  IADD3.X R13, RZ, RZ, RZ, P0, !PT ;  /* 0x000000ffff0d7210 */ /* 0x000fe400007fe4ff */
[----:B------:R-:W-:Y:S02]  /*4d90*/  IADD3 RZ, P1, R5, R6, RZ ;  /* 0x0000000605ff7210 */ /* 0x000fe40007f3e0ff */
[----:B------:R-:W-:Y:S02]  /*4da0*/  MOV R12, R7 ;  /* 0x00000007000c7202 */ /* 0x000fe40000000f00 */
[----:B------:R-:W-:Y:S02]  /*4db0*/  LOP3.LUT R10, R10, 0x780, RZ, 0xc0, !PT ;  /* 0x000007800a0a7812 */ /* 0x000fe400078ec0ff */
[----:B------:R-:W-:Y:S01]  /*4dc0*/  ISETP.LT.U32.AND P0, PT, R8, 0x2, PT ;  /* 0x000000020800780c */ /* 0x000fe20003f01070 */
[----:B------:R-:W-:Y:S01]  /*4dd0*/  IMAD.WIDE.U32.X R12, R2, -0x77777778, R12, P1 ;  /* 0x88888888020c7825 */ /* 0x000fe200008e040c */
[----:B------:R-:W-:-:S02]  /*4de0*/  IADD3 R14, R10, UR6, RZ ;  /* 0x000000060a0e7c10 */ /* 0x000fc4000fffe0ff */
[----:B------:R-:W-:Y:S01]  /*4df0*/  LOP3.LUT R48, R48, 0x1e, RZ, 0xc0, !PT ;  /* 0x0000001e30307812 */ /* 0x000fe200078ec0ff */
[----:B------:R-:W-:Y:S01]  /*4e00*/  IMAD.WIDE.U32 R10, R4, -0x77777777, RZ ;  /* 0x88888889040a7825 */ /* 0x000fe200078e00ff */
[----:B------:R-:W-:Y:S02]  /*4e10*/  IADD3 R54, R52, 0x3c, RZ ;  /* 0x0000003c34367810 */ /* 0x000fe40007ffe0ff */
[----:B------:R-:W-:Y:S02]  /*4e20*/  ISETP.LT.AND.EX P0, PT, R9, RZ, PT, P0 ;  /* 0x000000ff0900720c */ /* 0x000fe40003f01300 */
[----:B------:R-:W-:Y:S02]  /*4e30*/  SHF.R.U64 R45, R12, 0x3, R13 ;  /* 0x000000030c2d7819 */ /* 0x000fe4000000120d */
[----:B------:R-:W-:Y:S02]  /*4e40*/  LOP3.LUT R7, R53, R48, RZ, 0x3c, !PT ;  /* 0x0000003035077212 */ /* 0x000fe400078e3cff */
[----:B------:R-:W-:-:S02]  /*4e50*/  LEA.HI R44, R11, 0x1, RZ, 0x1c ;  /* 0x000000010b2c7811 */ /* 0x000fc400078fe0ff */
[-C--:B------:R-:W-:Y:S02]  /*4e60*/  LOP3.LUT R5, R52, R48.reuse, RZ, 0x3c, !PT ;  /* 0x0000003034057212 */ /* 0x080fe400078e3cff */
[----:B------:R-:W-:Y:S02]  /*4e70*/  LOP3.LUT R15, R54, R48, RZ, 0x3c, !PT ;  /* 0x00000030360f7212 */ /* 0x000fe400078e3cff */
[----:B------:R-:W-:Y:S02]  /*4e80*/  SEL R17, R8, 0x2, P0 ;  /* 0x0000000208117807 */ /* 0x000fe40000000000 */
[----:B------:R-:W-:Y:S02]  /*4e90*/  SEL R16, R9, RZ, P0 ;  /* 0x000000ff09107207 */ /* 0x000fe40000000000 */
[C---:B------:R-:W-:Y:S02]  /*4ea0*/  IADD3 R11, P1, R49.reuse, 0x1e, RZ ;  /* 0x0000001e310b7810 */ /* 0x040fe40007f3e0ff */
[----:B------:R-:W-:-:S02]  /*4eb0*/  IADD3 R10, P0, R49, 0xf, RZ ;  /* 0x0000000f310a7810 */ /* 0x000fc40007f1e0ff */
[----:B------:R-:W-:Y:S02]  /*4ec0*/  IADD3 R12, P2, R49, 0x2d, RZ ;  /* 0x0000002d310c7810 */ /* 0x000fe40007f5e0ff */
[----:B------:R-:W-:Y:S02]  /*4ed0*/  IADD3 R45, R45, 0x1, RZ ;  /* 0x000000012d2d7810 */ /* 0x000fe40007ffe0ff */
[-C--:B------:R-:W-:Y:S02]  /*4ee0*/  LEA R6, R7, R14.reuse, 0x2 ;  /* 0x0000000e07067211 */ /* 0x080fe400078e10ff */
[-C--:B------:R-:W-:Y:S02]  /*4ef0*/  LEA R5, R5, R14.reuse, 0x2 ;  /* 0x0000000e05057211 */ /* 0x080fe400078e10ff */
        /* <DEDUP_REMOVED lines=12> */
.L_x_1543:
        /* <DEDUP_REMOVED lines=40> */
.L_x_1530:
[----:B------:R-:W-:Y:S05]  /*5240*/  BSYNC B1 ;  /* 0x0000000000017941 */ /* 0x000fea0003800000 */
.L_x_1529:
        /* <DEDUP_REMOVED lines=18> */
.L_x_1533:
[----:B------:R-:W2:Y:S04]  /*5370*/  LDG.E.64 R32, desc[UR12][R18.64+-0x70800] ;  /* 0xf8f8000c12207981 */ /* 0x000ea8000c1e1b00 */
[----:B------:R-:W3:Y:S04]  /*5380*/  LDG.E.64 R34, desc[UR12][R18.64+-0x38400] ;  /* 0xfc7c000c12227981 */ /* 0x000ee8000c1e1b00 */
[----:B------:R-:W4:Y:S04]  /*5390*/  LDG.E.64 R36, desc[UR12][R18.64] ;  /* 0x0000000c12247981 */ /* 0x000f28000c1e1b00 */
[----:B------:R-:W4:Y:S04]  /*53a0*/  LDG.E.64 R38, desc[UR12][R18.64+0x38400] ;  /* 0x0384000c12267981 */ /* 0x000f28000c1e1b00 */
[----:B------:R-:W4:Y:S04]  /*53b0*/  LDG.E.64 R20, desc[UR12][R18.64+0x70800] ;  /* 0x0708000c12147981 */ /* 0x000f28000c1e1b00 */
[----:B------:R-:W4:Y:S04]  /*53c0*/  LDG.E.64 R22, desc[UR12][R18.64+0xa8c00] ;  /* 0x0a8c000c12167981 */ /* 0x000f28000c1e1b00 */
[----:B-----5:R-:W4:Y:S04]  /*53d0*/  LDG.E.64 R24, desc[UR12][R18.64+0xe1000] ;  /* 0x0e10000c12187981 */ /* 0x020f28000c1e1b00 */
[----:B------:R-:W4:Y:S04]  /*53e0*/  LDG.E.64 R26, desc[UR12][R18.64+0x119400] ;  /* 0x1194000c121a7981 */ /* 0x000f28000c1e1b00 */
[----:B------:R-:W4:Y:S04]  /*53f0*/  LDG.E.64 R28, desc[UR12][R18.64+0x151800] ;  /* 0x1518000c121c7981 */ /* 0x000f28000c1e1b00 */
[----:B------:R-:W4:Y:S01]  /*5400*/  LDG.E.64 R30, desc[UR12][R18.64+0x189c00] ;  /* 0x189c000c121e7981 */ /* 0x000f22000c1e1b00 */
        /* <DEDUP_REMOVED lines=9> */
[----:B------:R-:W-:Y:S01]  /*54a0*/  FADD.FTZ R41, R41, R38 ;  /* 0x0000002629297221 */ /* 0x000fe20000010000 */
[----:B------:R-:W-:-:S02]  /*54b0*/  FADD.FTZ R58, R40, R39 ;  /* 0x00000027283a7221 */ /* 0x000fc40000010000 */
[----:B------:R-:W4:Y:S01]  /*54c0*/  LDG.E.64 R38, desc[UR12][R18.64+0x26ac00] ;  /* 0x26ac000c12267981 */ /* 0x000f22000c1e1b00 */
[----:B------:R-:W-:-:S03]  /*54d0*/  FADD.FTZ R59, R41, R20 ;  /* 0x00000014293b7221 */ /* 0x000fc60000010000 */
[----:B------:R-:W4:Y:S04]  /*54e0*/  LDG.E.64 R40, desc[UR12][R18.64+0x2a3000] ;  /* 0x2a30000c12287981 */ /* 0x000f28000c1e1b00 */
[----:B------:R0:W4:Y:S01]  /*54f0*/  LDG.E.64 R42, desc[UR12][R18.64+0x2db400] ;  /* 0x2db4000c122a7981 */ /* 0x000122000c1e1b00 */
        /* <DEDUP_REMOVED lines=30> */
.L_x_1532:
[----:B------:R-:W-:Y:S05]  /*56e0*/  BSYNC B1 ;  /* 0x0000000000017941 */ /* 0x000fea0003800000 */
.L_x_1531:
        /* <DEDUP_REMOVED lines=8> */
[----:B-----5:R-:W4:Y:S04]  /*5770*/  LDG.E.64 R24, desc[UR12][R18.64] ;  /* 0x0000000c12187981 */ /* 0x020f28000c1e1b00 */
        /* <DEDUP_REMOVED lines=26> */
.L_x_1535:
[----:B------:R-:W-:Y:S05]  /*5920*/  BSYNC B1 ;  /* 0x0000000000017941 */ /* 0x000fea0003800000 */
.L_x_1534:
[----:B------:R-:W-:-:S04]  /*5930*/  ISETP.LT.U32.AND P1, PT, R47, R17, PT ;  /* 0x000000112f00720c */ /* 0x000fc80003f21070 */
[----:B------:R-:W-:-:S13]  /*5940*/  ISETP.LT.OR.EX P0, PT, R46, R16, P0, P1 ;  /* 0x000000102e00720c */ /* 0x000fda0000701710 */
[----:B------:R-:W-:Y:S05]  /*5950*/  @!P0 BRA `(.L_x_1528) ;  /* 0x0000000000308947 */ /* 0x000fea0003800000 */
[----:B-----5:R-:W2:Y:S04]  /*5960*/  LDG.E.64 R24, desc[UR12][R18.64+-0x70800] ;  /* 0xf8f8000c12187981 */ /* 0x020ea8000c1e1b00 */
        /* <DEDUP_REMOVED lines=11> */
.L_x_1528:
[----:B------:R-:W-:Y:S05]  /*5a20*/  BSYNC B0 ;  /* 0x0000000000007941 */ /* 0x000fea0003800000 */
.L_x_1527:
        /* <DEDUP_REMOVED lines=12> */
[----:B------:R1:W2:Y:S04]  /*5af0*/  @P0 LDS R18, [R5] ;  /* 0x0000000005120984 */ /* 0x0002a80000000800 */
[----:B------:R1:W3:Y:S01]  /*5b00*/  @P0 LDS R19, [R5+0x780] ;  /* 0x0007800005130984 */ /* 0x0002e20000000800 */
[----:B------:R-:W-:Y:S05]  /*5b10*/  BRA.DIV UR7, `(.L_x_1539) ;  /* 0x0000001207347947 */ /* 0x000fea000b800000 */
[----:B-----5:R-:W-:Y:S02]  /*5b20*/  MOV R25, 0xffff ;  /* 0x0000ffff00197802 */ /* 0x020fe40000000f00 */
        /* <DEDUP_REMOVED lines=22> */
.L_x_1552:
[----:B------:R-:W2:Y:S01]  /*5c90*/  LDC.64 R18, c[0x0][0x218] ;  /* 0x00008600ff127b82 */ /* 0x000ea20000000a00 */
[----:B------:R-:W-:Y:S01]  /*5ca0*/  ISETP.NE.AND P1, PT, R9, RZ, PT ;  /* 0x000000ff0900720c */ /* 0x000fe20003f25270 */
[----:B----4-:R-:W-:Y:S01]  /*5cb0*/  FADD.FTZ R24, R24, R38 ;  /* 0x0000002618187221 */ /* 0x010fe20000010000 */
[----:B------:R-:W-:Y:S01]  /*5cc0*/  IADD3 R23, R52, R8, RZ ;  /* 0x0000000834177210 */ /* 0x000fe20007ffe0ff */
[----:B------:R-:W-:Y:S01]  /*5cd0*/  IMAD.MOV.U32 R31, RZ, RZ, R53 ;  /* 0x000000ffff1f7224 */ /* 0x000fe200078e0035 */
[----:B------:R-:W-:-:S03]  /*5ce0*/  ISETP.NE.AND P2, PT, R44, 0x1, PT ;  /* 0x000000012c00780c */ /* 0x000fc60003f45270 */
[----:B------:R-:W3:Y:S06]  /*5cf0*/  LDC.64 R20, c[0x0][0x220] ;  /* 0x00008800ff147b82 */ /* 0x000eec0000000a00 */
[----:B------:R-:W-:Y:S02]  /*5d00*/  @!P1 F2FP.F16.F32.PACK_AB R22, RZ, R26 ;  /* 0x0000001aff16923e */ /* 0x000fe400000000ff */
[----:B------:R-:W-:Y:S01]  /*5d10*/  @!P1 F2FP.F16.F32.PACK_AB R24, RZ, R24 ;  /* 0x00000018ff18923e */ /* 0x000fe200000000ff */
        /* <DEDUP_REMOVED lines=33> */
.L_x_1562:
[----:B0-----:R-:W-:Y:S01]  /*5f30*/  FADD.FTZ R23, R22, R38 ;  /* 0x0000002616177221 */ /* 0x001fe20000010000 */
[----:B------:R-:W-:Y:S02]  /*5f40*/  @!P1 F2FP.F16.F32.PACK_AB R22, RZ, R28 ;  /* 0x0000001cff16923e */ /* 0x000fe400000000ff */
[----:B------:R-:W-:Y:S02]  /*5f50*/  ISETP.NE.AND P2, PT, R44, 0x2, PT ;  /* 0x000000022c00780c */ /* 0x000fe40003f45270 */
[----:B------:R-:W-:Y:S01]  /*5f60*/  @!P1 F2FP.F16.F32.PACK_AB R23, RZ, R23 ;  /* 0x00000017ff17923e */ /* 0x000fe200000000ff */
        /* <DEDUP_REMOVED lines=9> */
[----:B------:R-:W-:Y:S01]  /*6000*/  IMAD.MOV.U32 R29, RZ, RZ, 0xffff ;  /* 0x0000ffffff1d7424 */ /* 0x000fe200078e00ff */
[----:B------:R-:W-:Y:S02]  /*6010*/  MOV R28, 0xffff ;  /* 0x0000ffff001c7802 */ /* 0x000fe40000000f00 */
[----:B------:R-:W-:Y:S01]  /*6020*/  MOV R30, 0xffff ;  /* 0x0000ffff001e7802 */ /* 0x000fe20000000f00 */
[----:B---3--:R-:W3:Y:S01]  /*6030*/  SHFL.BFLY PT, R25, R22, 0x8, 0x101f ;  /* 0x0d101f0016197f89 */ /* 0x008ee200000e0000 */
[----:B------:R-:W-:Y:S02]  /*6040*/  MOV R31, 0xffff ;  /* 0x0000ffff001f7802 */ /* 0x000fe40000000f00 */
[----:B------:R-:W-:Y:S01]  /*6050*/  MOV R33, 0xffff ;  /* 0x0000ffff00217802 */ /* 0x000fe20000000f00 */
[----:B----4-:R-:W4:Y:S01]  /*6060*/  SHFL.BFLY PT, R24, R23, 0x8, 0x101f ;  /* 0x0d101f0017187f89 */ /* 0x010f2200000e0000 */
[----:B------:R-:W-:Y:S02]  /*6070*/  MOV R32, 0xffff ;  /* 0x0000ffff00207802 */ /* 0x000fe40000000f00 */
        /* <DEDUP_REMOVED lines=15> */
.L_x_1572:
[----:B0-----:R-:W-:Y:S01]  /*6170*/  FADD.FTZ R23, R22, R38 ;  /* 0x0000002616177221 */ /* 0x001fe20000010000 */
[----:B------:R-:W-:Y:S02]  /*6180*/  @!P1 F2FP.F16.F32.PACK_AB R22, RZ, R28 ;  /* 0x0000001cff16923e */ /* 0x000fe400000000ff */
[----:B------:R-:W-:Y:S02]  /*6190*/  MOV R31, R55 ;  /* 0x00000037001f7202 */ /* 0x000fe40000000f00 */
[----:B------:R-:W-:Y:S01]  /*61a0*/  @!P1 F2FP.F16.F32.PACK_AB R23, RZ, R23 ;  /* 0x00000017ff17923e */ /* 0x000fe200000000ff */
[----:B------:R4:W-:Y:S04]  /*61b0*/  @!P1 STG.E.U16 desc[UR12][R18.64+0x78], R22 ;  /* 0x0000781612009986 */ /* 0x0009e8000c10150c */
[----:B------:R4:W-:Y:S02]  /*61c0*/  @!P1 STG.E.U16 desc[UR12][R20.64+0x78], R23 ;  /* 0x0000781714009986 */ /* 0x0009e4000c10150c */
.L_x_1538:
[----:B------:R-:W-:Y:S05]  /*61d0*/  BSYNC B0 ;  /* 0x0000000000007941 */ /* 0x000fea0003800000 */
.L_x_1537:
[----:B------:R-:W-:-:S13]  /*61e0*/  ISETP.GE.U32.AND P0, PT, R4, 0x5a, PT ;  /* 0x0000005a0400780c */ /* 0x000fda0003f06070 */
[----:B------:R-:W-:Y:S05]  /*61f0*/  @!P0 BRA `(.L_x_1536) ;  /* 0x0000000800648947 */ /* 0x000fea0003800000 */
[----:B------:R-:W-:Y:S01]  /*6200*/  ISETP.NE.AND P0, PT, R9, 0xf, PT ;  /* 0x0000000f0900780c */ /* 0x000fe20003f05270 */
[----:B--234-:R-:W-:Y:S01]  /*6210*/  HFMA2.MMA R19, -RZ, RZ, 0, 0 ;  /* 0x00000000ff137435 */ /* 0x01cfe200000001ff */
[----:B------:R-:W-:Y:S01]  /*6220*/  MOV R22, RZ ;  /* 0x000000ff00167202 */ /* 0x000fe20000000f00 */
[----:B------:R-:W-:-:S10]  /*6230*/  UMOV UR7, 0xffff ;  /* 0x0000ffff00077882 */ /* 0x000fd40000000000 */
[----:B------:R-:W-:Y:S02]  /*6240*/  @P0 LOP3.LUT R18, R31, R48, RZ, 0x3c, !PT ;  /* 0x000000301f120212 */ /* 0x000fe400078e3cff */
[----:B------:R-:W-:-:S05]  /*6250*/  @P0 LEA R21, R9, UR6, 0x7 ;  /* 0x0000000609150c11 */ /* 0x000fca000f8e38ff */
[----:B------:R-:W-:-:S05]  /*6260*/  @P0 IMAD R18, R18, 0x4, R21 ;  /* 0x0000000412120824 */ /* 0x000fca00078e0215 */
[----:B------:R2:W3:Y:S04]  /*6270*/  @P0 LDS R19, [R18] ;  /* 0x0000000012130984 */ /* 0x0004e80000000800 */
[----:B------:R2:W4:Y:S01]  /*6280*/  @P0 LDS R22, [R18+0x780] ;  /* 0x0007800012160984 */ /* 0x0005220000000800 */
[----:B------:R-:W-:Y:S05]  /*6290*/  BRA.DIV UR7, `(.L_x_1542) ;  /* 0x0000001207f87947 */ /* 0x000fea000b800000 */
[----:B------:R-:W-:Y:S02]  /*62a0*/  @P0 IADD3 R21, R31, 0x1e, RZ ;  /* 0x0000001e1f150810 */ /* 0x000fe40007ffe0ff */
[----:B-----5:R-:W-:Y:S02]  /*62b0*/  CS2R R24, SRZ ;  /* 0x0000000000187805 */ /* 0x020fe4000001ff00 */
        /* <DEDUP_REMOVED lines=9> */
[----:B------:R-:W1:Y:S01]  /*6350*/  @P0 LDS R34, [R21+0x780] ;  /* 0x0007800015220984 */ /* 0x000e620000000800 */
        /* <DEDUP_REMOVED lines=16> */
[----:B------:R-:W-:Y:S01]  /*6460*/  IADD3 R31, R31, R8, RZ ;  /* 0x000000081f1f7210 */ /* 0x000fe20007ffe0ff */
[----:B--2---:R-:W-:Y:S02]  /*6470*/  @P0 IMAD.MOV.U32 R23, RZ, RZ, R20 ;  /* 0x000000ffff170224 */ /* 0x004fe400078e0014 */
[----:B------:R-:W-:Y:S01]  /*6480*/  @P0 LDS R20, [R42+0x780] ;  /* 0x000780002a140984 */ /* 0x000fe20000000800 */
[----:B-1----:R-:W-:Y:S01]  /*6490*/  @P0 MOV R26, R34 ;  /* 0x00000022001a0202 */ /* 0x002fe20000000f00 */
[----:B----4-:R-:W-:-:S02]  /*64a0*/  FADD.FTZ R29, R38, R22 ;  /* 0x00000016261d7221 */ /* 0x010fc40000010000 */
[----:B------:R-:W0:Y:S01]  /*64b0*/  SHFL.BFLY PT, R40, R23, 0x8, 0x101f ;  /* 0x0d101f0017287f89 */ /* 0x000e2200000e0000 */
[----:B------:R-:W-:Y:S02]  /*64c0*/  MOV R38, 0xffff ;  /* 0x0000ffff00267802 */ /* 0x000fe40000000f00 */
[----:B------:R-:W-:Y:S01]  /*64d0*/  @P0 MOV R25, R18 ;  /* 0x0000001200190202 */ /* 0x000fe20000000f00 */
[----:B------:R-:W1:Y:S01]  /*64e0*/  SHFL.BFLY PT, R41, R26, 0x8, 0x101f ;  /* 0x0d101f001a297f89 */ /* 0x000e6200000e0000 */
[----:B------:R-:W-:Y:S02]  /*64f0*/  MOV R34, 0xffff ;  /* 0x0000ffff00227802 */ /* 0x000fe40000000f00 */
[----:B------:R-:W-:Y:S01]  /*6500*/  @P0 MOV R24, R46 ;  /* 0x0000002e00180202 */ /* 0x000fe20000000f00 */
[----:B---3--:R-:W2:Y:S04]  /*6510*/  SHFL.BFLY PT, R18, R19, 0x8, 0x101f ;  /* 0x0d101f0013127f89 */ /* 0x008ea800000e0000 */
[----:B------:R-:W3:Y:S04]  /*6520*/  SHFL.BFLY PT, R42, R25, 0x8, 0x101f ;  /* 0x0d101f00192a7f89 */ /* 0x000ee800000e0000 */
[----:B------:R-:W4:Y:S04]  /*6530*/  SHFL.BFLY PT, R43, R24, 0x8, 0x101f ;  /* 0x0d101f00182b7f89 */ /* 0x000f2800000e0000 */
[----:B------:R-:W4:Y:S01]  /*6540*/  SHFL.BFLY PT, R28, R29, 0x4, 0x101f ;  /* 0x0c901f001d1c7f89 */ /* 0x000f2200000e0000 */
[----:B0-----:R-:W-:Y:S01]  /*6550*/  FADD.FTZ R40, R40, R23 ;  /* 0x0000001728287221 */ /* 0x001fe20000010000 */
[----:B-1----:R-:W-:Y:S01]  /*6560*/  FADD.FTZ R41, R41, R26 ;  /* 0x0000001a29297221 */ /* 0x002fe20000010000 */
[----:B--2---:R-:W-:Y:S01]  /*6570*/  FADD.FTZ R27, R18, R19 ;  /* 0x00000013121b7221 */ /* 0x004fe20000010000 */
[----:B------:R-:W-:-:S02]  /*6580*/  CS2R R18, SRZ ;  /* 0x0000000000127805 */ /* 0x000fc4000001ff00 */
[----:B------:R-:W-:Y:S02]  /*6590*/  @P0 IMAD.MOV.U32 R18, RZ, RZ, R21 ;  /* 0x000000ffff120224 */ /* 0x000fe400078e0015 */
[----:B---3--:R-:W-:Y:S01]  /*65a0*/  FADD.FTZ R22, R42, R25 ;  /* 0x000000192a167221 */ /* 0x008fe20000010000 */
[----:B------:R-:W-:Y:S02]  /*65b0*/  @P0 MOV R19, R20 ;  /* 0x0000001400130202 */ /* 0x000fe40000000f00 */
[----:B------:R-:W-:Y:S01]  /*65c0*/  MOV R42, 0xffff ;  /* 0x0000ffff002a7802 */ /* 0x000fe20000000f00 */
[----:B----4-:R-:W-:Y:S01]  /*65d0*/  FADD.FTZ R23, R43, R24 ;  /* 0x000000182b177221 */ /* 0x010fe20000010000 */
[----:B------:R-:W-:Y:S01]  /*65e0*/  MOV R20, 0xffff ;  /* 0x0000ffff00147802 */ /* 0x000fe20000000f00 */
[----:B------:R-:W0:Y:S01]  /*65f0*/  SHFL.BFLY PT, R24, R27, 0x4, 0x101f ;  /* 0x0c901f001b187f89 */ /* 0x000e2200000e0000 */
[----:B------:R-:W-:Y:S01]  /*6600*/  MOV R43, 0xffff ;  /* 0x0000ffff002b7802 */ /* 0x000fe20000000f00 */
[----:B------:R-:W-:Y:S01]  /*6610*/  FADD.FTZ R28, R29, R28 ;  /* 0x0000001c1d1c7221 */ /* 0x000fe20000010000 */
[----:B------:R-:W-:Y:S01]  /*6620*/  MOV R29, 0xffff ;  /* 0x0000ffff001d7802 */ /* 0x000fe20000000f00 */
[----:B------:R-:W1:Y:S01]  /*6630*/  SHFL.BFLY PT, R42, R41, 0x4, 0x101f ;  /* 0x0c901f00292a7f89 */ /* 0x000e6200000e0000 */
[----:B------:R-:W-:-:S03]  /*6640*/  ISETP.NE.AND P0, PT, R9, RZ, PT ;  /* 0x000000ff0900720c */ /* 0x000fc60003f05270 */
[----:B------:R-:W2:Y:S04]  /*6650*/  SHFL.BFLY PT, R20, R19, 0x8, 0x101f ;  /* 0x0d101f0013147f89 */ /* 0x000ea800000e0000 */
[----:B------:R-:W3:Y:S04]  /*6660*/  SHFL.BFLY PT, R43, R40, 0x4, 0x101f ;  /* 0x0c901f00282b7f89 */ /* 0x000ee800000e0000 */
[----:B------:R-:W4:Y:S04]  /*6670*/  SHFL.BFLY PT, R25, R22, 0x4, 0x101f ;  /* 0x0c901f0016197f89 */ /* 0x000f2800000e0000 */
[----:B------:R-:W4:Y:S04]  /*6680*/  SHFL.BFLY PT, R38, R23, 0x4, 0x101f ;  /* 0x0c901f0017267f89 */ /* 0x000f2800000e0000 */
[----:B------:R-:W4:Y:S01]  /*6690*/  SHFL.BFLY PT, R21, R18, 0x8, 0x101f ;  /* 0x0d101f0012157f89 */ /* 0x000f2200000e0000 */
        /* <DEDUP_REMOVED lines=13> */
[----:B------:R-:W-:Y:S01]  /*6770*/  FADD.FTZ R40, R23, R38 ;  /* 0x0000002617287221 */ /* 0x000fe20000010000 */
        /* <DEDUP_REMOVED lines=8> */
[----:B------:R-:W4:Y:S01]  /*6800*/  SHFL.BFLY PT, R43, R42, 0x4, 0x101f ;  /* 0x0c901f002a2b7f89 */ /* 0x000f2200000e0000 */
        /* <DEDUP_REMOVED lines=15> */
[----:B------:R-:W-:Y:S01]  /*6900*/  FADD.FTZ R42, R42, R43 ;  /* 0x0000002b2a2a7221 */ /* 0x000fe20000010000 */
[----:B------:R-:W-:Y:S01]  /*6910*/  IMAD.MOV.U32 R43, RZ, RZ, 0xffff ;  /* 0x0000ffffff2b7424 */ /* 0x000fe200078e00ff */
[----:B------:R-:W4:Y:S01]  /*6920*/  SHFL.BFLY PT, R22, R25, 0x1, 0x101f ;  /* 0x0c301f0019167f89 */ /* 0x000f2200000e0000 */
        /* <DEDUP_REMOVED lines=9> */
[----:B------:R-:W-:Y:S01]  /*69c0*/  @!P0 F2FP.F16.F32.PACK_AB R34, RZ, R36 ;  /* 0x00000024ff22823e */ /* 0x000fe200000000ff */
[----:B----4-:R-:W-:-:S04]  /*69d0*/  IMAD.WIDE R18, R31, 0x2, R18 ;  /* 0x000000021f127825 */ /* 0x010fc800078e0212 */
[----:B------:R-:W-:Y:S01]  /*69e0*/  FADD.FTZ R25, R25, R22 ;  /* 0x0000001619197221 */ /* 0x000fe20000010000 */
[----:B------:R-:W-:Y:S02]  /*69f0*/  @!P0 F2FP.F16.F32.PACK_AB R22, RZ, R27 ;  /* 0x0000001bff16823e */ /* 0x000fe400000000ff */
[----:B------:R-:W-:Y:S01]  /*6a00*/  @!P0 F2FP.F16.F32.PACK_AB R36, RZ, R37 ;  /* 0x00000025ff24823e */ /* 0x000fe200000000ff */
[----:B-1----:R-:W-:Y:S01]  /*6a10*/  FADD.FTZ R24, R24, R23 ;  /* 0x0000001718187221 */ /* 0x002fe20000010000 */
[----:B------:R-:W-:Y:S01]  /*6a20*/  @!P0 F2FP.F16.F32.PACK_AB R23, RZ, R26 ;  /* 0x0000001aff17823e */ /* 0x000fe200000000ff */
[----:B------:R-:W-:Y:S01]  /*6a30*/  IMAD.WIDE R20, R31, 0x2, R20 ;  /* 0x000000021f147825 */ /* 0x000fe200078e0214 */
[----:B------:R-:W-:-:S03]  /*6a40*/  PRMT R26, R22, 0x7610, R26 ;  /* 0x00007610161a7816 */ /* 0x000fc6000000001a */
[----:B------:R-:W-:Y:S01]  /*6a50*/  FADD.FTZ R40, R40, R41 ;  /* 0x0000002928287221 */ /* 0x000fe20000010000 */
[----:B------:R-:W-:Y:S01]  /*6a60*/  PRMT R28, R23, 0x7610, R28 ;  /* 0x00007610171c7816 */ /* 0x000fe2000000001c */
[----:B------:R-:W-:Y:S01]  /*6a70*/  @!P0 STG.E.U16 desc[UR12][R18.64], R34 ;  /* 0x0000002212008986 */ /* 0x000fe2000c10150c */
[----:B------:R-:W-:Y:S01]  /*6a80*/  @!P0 F2FP.F16.F32.PACK_AB R24, RZ, R24 ;  /* 0x00000018ff18823e */ /* 0x000fe200000000ff */
[----:B------:R-:W-:Y:S01]  /*6a90*/  FADD.FTZ R42, R42, R43 ;  /* 0x0000002b2a2a7221 */ /* 0x000fe20000010000 */
[----:B------:R-:W-:Y:S01]  /*6aa0*/  @!P0 F2FP.F16.F32.PACK_AB R25, RZ, R25 ;  /* 0x00000019ff19823e */ /* 0x000fe200000000ff */
        /* <DEDUP_REMOVED lines=9> */
.L_x_1606:
[----:B--2---:R-:W-:Y:S01]  /*6b40*/  FADD.FTZ R23, R42, R38 ;  /* 0x000000262a177221 */ /* 0x004fe20000010000 */
[----:B------:R-:W-:-:S04]  /*6b50*/  @!P0 F2FP.F16.F32.PACK_AB R22, RZ, R22 ;  /* 0x00000016ff16823e */ /* 0x000fc800000000ff */
[----:B------:R-:W-:Y:S01]  /*6b60*/  @!P0 F2FP.F16.F32.PACK_AB R23, RZ, R23 ;  /* 0x00000017ff17823e */ /* 0x000fe200000000ff */
[----:B------:R0:W-:Y:S04]  /*6b70*/  @!P0 STG.E.U16 desc[UR12][R18.64+0xb4], R22 ;  /* 0x0000b41612008986 */ /* 0x0001e8000c10150c */
[----:B------:R0:W-:Y:S02]  /*6b80*/  @!P0 STG.E.U16 desc[UR12][R20.64+0xb4], R23 ;  /* 0x0000b41714008986 */ /* 0x0001e4000c10150c */
.L_x_1536:
[----:B------:R-:W-:Y:S05]  /*6b90*/  WARPSYNC.ALL ;  /* 0x0000000000007948 */ /* 0x000fea0003800000 */
[----:B------:R-:W-:Y:S01]  /*6ba0*/  IADD3 R8, R8, 0x1000, RZ ;  /* 0x0000100008087810 */ /* 0x000fe20007ffe0ff */
[----:B------:R-:W-:Y:S03]  /*6bb0*/  BAR.SYNC.DEFER_BLOCKING 0x0 ;  /* 0x0000000000007b1d */ /* 0x000fe60000010000 */
[----:B------:R-:W-:-:S13]  /*6bc0*/  ISETP.GE.AND P0, PT, R8, UR14, PT ;  /* 0x0000000e08007c0c */ /* 0x000fda000bf06270 */
[----:B------:R-:W-:Y:S05]  /*6bd0*/  @!P0 BRA `(.L_x_1543) ;  /* 0xffffffe000f88947 */ /* 0x000fea000383ffff */
[----:B------:R-:W-:Y:S05]  /*6be0*/  EXIT ;  /* 0x000000000000794d */ /* 0x000fea0003800000 */
.L_x_1539:
[----:B------:R-:W-:Y:S01]  /*6bf0*/  HFMA2.MMA R32, -RZ, RZ, 0, 4.76837158203125e-07 ;  /* 0x00000008ff207435 */ /* 0x000fe200000001ff */
[----:B--2---:R-:W-:Y:S02]  /*6c00*/  MOV R35, R18 ;  /* 0x0000001200237202 */ /* 0x004fe40000000f00 */
[----:B------:R-:W-:Y:S02]  /*6c10*/  MOV R33, 0x101f ;  /* 0x0000101f00217802 */ /* 0x000fe40000000f00 */
[----:B------:R-:W-:-:S07]  /*6c20*/  MOV R30, 0xffff ;  /* 0x0000ffff001e7802 */ /* 0x000fce0000000f00 */
[----:B01-3-5:R-:W-:Y:S05]  /*6c30*/  WARPSYNC.COLLECTIVE R30, `(.L_x_1544) ;  /* 0x000000001e087348 */ /* 0x02bfea0003c00000 */
[----:B------:R2:W4:Y:S02]  /*6c40*/  SHFL.BFLY P2, R38, R35, R32, R33 ;  /* 0x0c00002023267389 */ /* 0x0005240000040021 */
[----:B012345:R-:W-:Y:S01]  /*6c50*/  ENDCOLLECTIVE ;  /* 0x000000000000791b */ /* 0x03ffe20003800000 */
.L_x_1544:
[----:B------:R-:W-:Y:S01]  /*6c60*/  IMAD.MOV.U32 R35, RZ, RZ, R19 ;  /* 0x000000ffff237224 */ /* 0x000fe200078e0013 */
[----:B------:R-:W-:-:S07]  /*6c70*/  MOV R21, R38 ;  /* 0x0000002600157202 */ /* 0x000fce0000000f00 */
[----:B------:R-:W-:Y:S05]  /*6c80*/  WARPSYNC.COLLECTIVE R30, `(.L_x_1545) ;  /* 0x000000001e087348 */ /* 0x000fea0003c00000 */
[----:B------:R0:W1:Y:S02]  /*6c90*/  SHFL.BFLY P2, R38, R35, R32, R33 ;  /* 0x0c00002023267389 */ /* 0x0000640000040021 */
[----:B01----:R-:W-:Y:S01]  /*6ca0*/  ENDCOLLECTIVE ;  /* 0x000000000000791b */ /* 0x003fe20003800000 */
.L_x_1545:
[----:B------:R-:W-:Y:S01]  /*6cb0*/  FADD.FTZ R21, R21, R18 ;  /* 0x0000001215157221 */ /* 0x000fe20000010000 */
[----:B------:R-:W-:-:S04]  /*6cc0*/  HFMA2.MMA R32, -RZ, RZ, 0, 2.384185791015625e-07 ;  /* 0x00000004ff207435 */ /* 0x000fc800000001ff */
[----:B------:R-:W-:Y:S02]  /*6cd0*/  MOV R35, R21 ;  /* 0x0000001500237202 */ /* 0x000fe40000000f00 */
[----:B------:R-:W-:-:S07]  /*6ce0*/  MOV R20, R38 ;  /* 0x0000002600147202 */ /* 0x000fce0000000f00 */
[----:B------:R-:W-:Y:S05]  /*6cf0*/  WARPSYNC.COLLECTIVE R30, `(.L_x_1546) ;  /* 0x000000001e087348 */ /* 0x000fea0003c00000 */
[----:B------:R0:W1:Y:S02]  /*6d00*/  SHFL.BFLY P2, R38, R35, R32, R33 ;  /* 0x0c00002023267389 */ /* 0x0000640000040021 */
[----:B01----:R-:W-:Y:S01]  /*6d10*/  ENDCOLLECTIVE ;  /* 0x000000000000791b */ /* 0x003fe20003800000 */
.L_x_1546:
[----:B------:R-:W-:-:S05]  /*6d20*/  FADD.FTZ R20, R20, R19 ;  /* 0x0000001314147221 */ /* 0x000fca0000010000 */
[----:B------:R-:W-:Y:S02]  /*6d30*/  MOV R35, R20 ;  /* 0x0000001400237202 */ /* 0x000fe40000000f00 */
[----:B------:R-:W-:-:S07]  /*6d40*/  MOV R22, R38 ;  /* 0x0000002600167202 */ /* 0x000fce0000000f00 */
[----:B------:R-:W-:Y:S05]  /*6d50*/  WARPSYNC.COLLECTIVE R30, `(.L_x_1547) ;  /* 0x000000001e087348 */ /* 0x000fea0003c00000 */
[----:B------:R0:W1:Y:S02]  /*6d60*/  SHFL.BFLY P2, R38, R35, R32, R33 ;  /* 0x0c00002023267389 */ /* 0x0000640000040021 */
[----:B01----:R-:W-:Y:S01]  /*6d70*/  ENDCOLLECTIVE ;  /* 0x000000000000791b */ /* 0x003fe20003800000 */
.L_x_1547:
[----:B------:R-:W-:Y:S01]  /*6d80*/  FADD.FTZ R22, R21, R22 ;  /* 0x0000001615167221 */ /* 0x000fe20000010000 */
[----:B------:R-:W-:-:S04]  /*6d90*/  HFMA2.MMA R32, -RZ, RZ, 0, 1.1920928955078125e-07 ;  /* 0x00000002ff207435 */ /* 0x000fc800000001ff */
[----:B------:R-:W-:Y:S02]  /*6da0*/  MOV R35, R22 ;  /* 0x0000001600237202 */ /* 0x000fe40000000f00 */
[----:B------:R-:W-:-:S07]  /*6db0*/  MOV R23, R38 ;  /* 0x0000002600177202 */ /* 0x000fce0000000f00 */
[----:B------:R-:W-:Y:S05]  /*6dc0*/  WARPSYNC.COLLECTIVE R30, `(.L_x_1548) ;  /* 0x000000001e087348 */ /* 0x000fea0003c00000 */
[----:B------:R0:W1:Y:S02]  /*6dd0*/  SHFL.BFLY P2, R38, R35, R32, R33 ;  /* 0x0c00002023267389 */ /* 0x0000640000040021 */
[----:B01----:R-:W-:Y:S01]  /*6de0*/  ENDCOLLECTIVE ;  /* 0x000000000000791b */ /* 0x003fe20003800000 */
.L_x_1548:
[----:B------:R-:W-:-:S04]  /*6df0*/  FADD.FTZ R23, R20, R23 ;  /* 0x0000001714177221 */ /* 0x000fc80000010000 */
[----:B------:R-:W-:Y:S01]  /*6e00*/  IMAD.MOV.U32 R35, RZ, RZ, R23 ;  /* 0x000000ffff237224 */ /* 0x000fe200078e0017 */
[----:B------:R-:W-:-:S07]  /*6e10*/  MOV R25, R38 ;  /* 0x0000002600197202 */ /* 0x000fce0000000f00 */
[----:B------:R-:W-:Y:S05]  /*6e20*/  WARPSYNC.COLLECTIVE R30, `(.L_x_1549) ;  /* 0x000000001e087348 */ /* 0x000fea0003c00000 */
[----:B------:R0:W1:Y:S02]  /*6e30*/  SHFL.BFLY P2, R38, R35, R32, R33 ;  /* 0x0c00002023267389 */ /* 0x0000640000040021 */
[----:B01----:R-:W-:Y:S01]  /*6e40*/  ENDCOLLECTIVE ;  /* 0x000000000000791b */ /* 0x003fe20003800000 */
.L_x_1549:
[----:B------:R-:W-:Y:S01]  /*6e50*/  FADD.FTZ R25, R22, R25 ;  /* 0x0000001916197221 */ /* 0x000fe20000010000 */
[----:B------:R-:W-:-:S04]  /*6e60*/  HFMA2.MMA R32, -RZ, RZ, 0, 5.9604644775390625e-08 ;  /* 0x00000001ff207435 */ /* 0x000fc800000001ff */
[----:B------:R-:W-:Y:S02]  /*6e70*/  MOV R35, R25 ;  /* 0x0000001900237202 */ /* 0x000fe40000000f00 */
[----:B------:R-:W-:-:S07]  /*6e80*/  MOV R18, R38 ;  /* 0x0000002600127202 */ /* 0x000fce0000000f00 */
[----:B------:R-:W-:Y:S05]  /*6e90*/  WARPSYNC.COLLECTIVE R30, `(.L_x_1550) ;  /* 0x000000001e087348 */ /* 0x000fea0003c00000 */
[----:B------:R0:W1:Y:S02]  /*6ea0*/  SHFL.BFLY P2, R38, R35, R32, R33 ;  /* 0x0c00002023267389 */ /* 0x0000640000040021 */
[----:B01----:R-:W-:Y:S01]  /*6eb0*/  ENDCOLLECTIVE ;  /* 0x000000000000791b */ /* 0x003fe20003800000 */
.L_x_1550:
[----:B------:R-:W-:-:S05]  /*6ec0*/  FADD.FTZ R24, R23, R18 ;  /* 0x0000001217187221 */ /* 0x000fca0000010000 */
[----:B------:R-:W-:Y:S02]  /*6ed0*/  MOV R35, R24 ;  /* 0x0000001800237202 */ /* 0x000fe40000000f00 */
[----:B------:R-:W-:-:S07]  /*6ee0*/  MOV R26, R38 ;  /* 0x00000026001a7202 */ /* 0x000fce0000000f00 */
[----:B------:R-:W-:Y:S05]  /*6ef0*/  WARPSYNC.COLLECTIVE R30, `(.L_x_1551) ;  /* 0x000000001e087348 */ /* 0x000fea0003c00000 */
[----:B------:R0:W1:Y:S02]  /*6f00*/  SHFL.BFLY P2, R38, R35, R32, R33 ;  /* 0x0c00002023267389 */ /* 0x0000640000040021 */
[----:B01----:R-:W-:Y:S01]  /*6f10*/  ENDCOLLECTIVE ;  /* 0x000000000000791b */ /* 0x003fe20003800000 */
.L_x_1551:
[----:B------:R-:W-:Y:S01]  /*6f20*/  FADD.FTZ R26, R25, R26 ;  /* 0x0000001a191a7221 */ /* 0x000fe20000010000 */
[----:B------:R-:W-:Y:S06]  /*6f30*/  BRA `(.L_x_1552) ;  /* 0xffffffec00547947 */ /* 0x000fec000383ffff */
.L_x_1540:
        /* <DEDUP_REMOVED lines=8> */
.L_x_1554:
[----:B------:R-:W-:Y:S05]  /*6fc0*/  BSYNC B1 ;  /* 0x0000000000017941 */ /* 0x000fea0003800000 */
.L_x_1553:
        /* <DEDUP_REMOVED lines=9> */
.L_x_1555:
[----:B------:R-:W-:Y:S01]  /*7060*/  HFMA2.MMA R32, -RZ, RZ, 0, 2.384185791015625e-07 ;  /* 0x00000004ff207435 */ /* 0x000fe200000001ff */
[----:B------:R-:W-:Y:S02]  /*7070*/  MOV R35, R25 ;  /* 0x0000001900237202 */ /* 0x000fe40000000f00 */
[----:B------:R-:W-:-:S08]  /*7080*/  MOV R24, R38 ;  /* 0x0000002600187202 */ /* 0x000fd00000000f00 */
[----:B------:R-:W-:Y:S05]  /*7090*/  WARPSYNC.COLLECTIVE R30, `(.L_x_1556) ;  /* 0x000000001e087348 */ /* 0x000fea0003c00000 */
[----:B------:R0:W1:Y:S02]  /*70a0*/  SHFL.BFLY P2, R38, R35, R32, R33 ;  /* 0x0c00002023267389 */ /* 0x0000640000040021 */
[----:B01----:R-:W-:Y:S01]  /*70b0*/  ENDCOLLECTIVE ;  /* 0x000000000000791b */ /* 0x003fe20003800000 */
.L_x_1556:
[----:B------:R-:W-:-:S05]  /*70c0*/  FADD.FTZ R24, R24, R23 ;  /* 0x0000001718187221 */ /* 0x000fca0000010000 */
[----:B------:R-:W-:Y:S02]  /*70d0*/  MOV R35, R24 ;  /* 0x0000001800237202 */ /* 0x000fe40000000f00 */
[----:B------:R-:W-:-:S07]  /*70e0*/  MOV R26, R38 ;  /* 0x00000026001a7202 */ /* 0x000fce0000000f00 */
[----:B------:R-:W-:Y:S05]  /*70f0*/  WARPSYNC.COLLECTIVE R30, `(.L_x_1557) ;  /* 0x000000001e087348 */ /* 0x000fea0003c00000 */
[----:B------:R0:W1:Y:S02]  /*7100*/  SHFL.BFLY P2, R38, R35, R32, R33 ;  /* 0x0c00002023267389 */ /* 0x0000640000040021 */
[----:B01----:R-:W-:Y:S01]  /*7110*/  ENDCOLLECTIVE ;  /* 0x000000000000791b */ /* 0x003fe20003800000 */
.L_x_1557:
[----:B------:R-:W-:Y:S01]  /*7120*/  FADD.FTZ R26, R25, R26 ;  /* 0x0000001a191a7221 */ /* 0x000fe20000010000 */
[----:B------:R-:W-:-:S04]  /*7130*/  HFMA2.MMA R32, -RZ, RZ, 0, 1.1920928955078125e-07 ;  /* 0x00000002ff207435 */ /* 0x000fc800000001ff */
[----:B------:R-:W-:Y:S01]  /*7140*/  MOV R35, R26 ;  /* 0x0000001a00237202 */ /* 0x000fe20000000f00 */
[----:B------:R-:W-:-:S07]  /*7150*/  IMAD.MOV.U32 R27, RZ, RZ, R38 ;  /* 0x000000ffff1b7224 */ /* 0x000fce00078e0026 */
[----:B------:R-:W-:Y:S05]  /*7160*/  WARPSYNC.COLLECTIVE R30, `(.L_x_1558) ;  /* 0x000000001e087348 */ /* 0x000fea0003c00000 */
[----:B------:R0:W1:Y:S02]  /*7170*/  SHFL.BFLY P2, R38, R35, R32, R33 ;  /* 0x0c00002023267389 */ /* 0x0000640000040021 */
[----:B01----:R-:W-:Y:S01]  /*7180*/  ENDCOLLECTIVE ;  /* 0x000000000000791b */ /* 0x003fe20003800000 */
.L_x_1558:
[----:B------:R-:W-:-:S05]  /*7190*/  FADD.FTZ R27, R24, R27 ;  /* 0x0000001b181b7221 */ /* 0x000fca0000010000 */
[----:B------:R-:W-:Y:S02]  /*71a0*/  MOV R35, R27 ;  /* 0x0000001b00237202 */ /* 0x000fe40000000f00 */
[----:B------:R-:W-:-:S07]  /*71b0*/  MOV R29, R38 ;  /* 0x00000026001d7202 */ /* 0x000fce0000000f00 */
[----:B------:R-:W-:Y:S05]  /*71c0*/  WARPSYNC.COLLECTIVE R30, `(.L_x_1559) ;  /* 0x000000001e087348 */ /* 0x000fea0003c00000 */
[----:B------:R0:W1:Y:S02]  /*71d0*/  SHFL.BFLY P2, R38, R35, R32, R33 ;  /* 0x0c00002023267389 */ /* 0x0000640000040021 */
[----:B01----:R-:W-:Y:S01]  /*71e0*/  ENDCOLLECTIVE ;  /* 0x000000000000791b */ /* 0x003fe20003800000 */
.L_x_1559:
[----:B------:R-:W-:Y:S01]  /*71f0*/  FADD.FTZ R29, R26, R29 ;  /* 0x0000001d1a1d7221 */ /* 0x000fe20000010000 */
[----:B------:R-:W-:-:S04]  /*7200*/  HFMA2.MMA R32, -RZ, RZ, 0, 5.9604644775390625e-08 ;  /* 0x00000001ff207435 */ /* 0x000fc800000001ff */
[----:B------:R-:W-:Y:S02]  /*7210*/  MOV R35, R29 ;  /* 0x0000001d00237202 */ /* 0x000fe40000000f00 */
[----:B------:R-:W-:-:S07]  /*7220*/  MOV R22, R38 ;  /* 0x0000002600167202 */ /* 0x000fce0000000f00 */
[----:B------:R-:W-:Y:S05]  /*7230*/  WARPSYNC.COLLECTIVE R30, `(.L_x_1560) ;  /* 0x000000001e087348 */ /* 0x000fea0003c00000 */
[----:B------:R0:W1:Y:S02]  /*7240*/  SHFL.BFLY P2, R38, R35, R32, R33 ;  /* 0x0c00002023267389 */ /* 0x0000640000040021 */
[----:B01----:R-:W-:Y:S01]  /*7250*/  ENDCOLLECTIVE ;  /* 0x000000000000791b */ /* 0x003fe20003800000 */
.L_x_1560:
[----:B------:R-:W-:-:S05]  /*7260*/  FADD.FTZ R22, R27, R22 ;  /* 0x000000161b167221 */ /* 0x000fca0000010000 */
[----:B------:R-:W-:Y:S02]  /*7270*/  MOV R35, R22 ;  /* 0x0000001600237202 */ /* 0x000fe40000000f00 */
[----:B------:R-:W-:-:S07]  /*7280*/  MOV R28, R38 ;  /* 0x00000026001c7202 */ /* 0x000fce0000000f00 */
[----:B------:R-:W-:Y:S05]  /*7290*/  WARPSYNC.COLLECTIVE R30, `(.L_x_1561) ;  /* 0x000000001e087348 */ /* 0x000fea0003c00000 */
[----:B------:R0:W1:Y:S02]  /*72a0*/  SHFL.BFLY P2, R38, R35, R32, R33 ;  /* 0x0c00002023267389 */ /* 0x0000640000040021 */
[----:B01----:R-:W-:Y:S01]  /*72b0*/  ENDCOLLECTIVE ;  /* 0x000000000000791b */ /* 0x003fe20003800000 */
.L_x_1561:
[----:B------:R-:W-:Y:S01]  /*72c0*/  FADD.FTZ R28, R29, R28 ;  /* 0x0000001c1d1c7221 */ /* 0x000fe20000010000 */
[----:B------:R-:W-:Y:S06]  /*72d0*/  BRA `(.L_x_1562) ;  /* 0xffffffec00147947 */ /* 0x000fec000383ffff */
.L_x_1541:
        /* <DEDUP_REMOVED lines=8> */
.L_x_1564:
[----:B------:R-:W-:Y:S05]  /*7360*/  BSYNC B1 ;  /* 0x0000000000017941 */ /* 0x000fea0003800000 */
.L_x_1563:
        /* <DEDUP_REMOVED lines=8> */
.L_x_1565:
[----:B------:R-:W-:Y:S01]  /*73f0*/  FADD.FTZ R25, R25, R22 ;  /* 0x0000001619197221 */ /* 0x000fe20000010000 */
[----:B------:R-:W-:-:S03]  /*7400*/  HFMA2.MMA R32, -RZ, RZ, 0, 2.384185791015625e-07 ;  /* 0x00000004ff207435 */ /* 0x000fc600000001ff */
[----:B------:R-:W-:Y:S01]  /*7410*/  IMAD.MOV.U32 R35, RZ, RZ, R25 ;  /* 0x000000ffff237224 */ /* 0x000fe200078e0019 */
[----:B------:R-:W-:-:S07]  /*7420*/  MOV R24, R38 ;  /* 0x0000002600187202 */ /* 0x000fce0000000f00 */
[----:B------:R-:W-:Y:S05]  /*7430*/  WARPSYNC.COLLECTIVE R30, `(.L_x_1566) ;  /* 0x000000001e087348 */ /* 0x000fea0003c00000 */
[----:B------:R0:W1:Y:S02]  /*7440*/  SHFL.BFLY P2, R38, R35, R32, R33 ;  /* 0x0c00002023267389 */ /* 0x0000640000040021 */
[----:B01----:R-:W-:Y:S01]  /*7450*/  ENDCOLLECTIVE ;  /* 0x000000000000791b */ /* 0x003fe20003800000 */
.L_x_1566:
[----:B------:R-:W-:-:S05]  /*7460*/  FADD.FTZ R24, R24, R23 ;  /* 0x0000001718187221 */ /* 0x000fca0000010000 */
[----:B------:R-:W-:Y:S02]  /*7470*/  MOV R35, R24 ;  /* 0x0000001800237202 */ /* 0x000fe40000000f00 */
[----:B------:R-:W-:-:S07]  /*7480*/  MOV R26, R38 ;  /* 0x00000026001a7202 */ /* 0x000fce0000000f00 */
[----:B------:R-:W-:Y:S05]  /*7490*/  WARPSYNC.COLLECTIVE R30, `(.L_x_1567) ;  /* 0x000000001e087348 */ /* 0x000fea0003c00000 */
[----:B------:R0:W1:Y:S02]  /*74a0*/  SHFL.BFLY P2, R38, R35, R32, R33 ;  /* 0x0c00002023267389 */ /* 0x0000640000040021 */
[----:B01----:R-:W-:Y:S01]  /*74b0*/  ENDCOLLECTIVE ;  /* 0x000000000000791b */ /* 0x003fe20003800000 */
.L_x_1567:
[----:B------:R-:W-:Y:S01]  /*74c0*/  FADD.FTZ R26, R25, R26 ;  /* 0x0000001a191a7221 */ /* 0x000fe20000010000 */
[----:B------:R-:W-:-:S04]  /*74d0*/  HFMA2.MMA R32, -RZ, RZ, 0, 1.1920928955078125e-07 ;  /* 0x00000002ff207435 */ /* 0x000fc800000001ff */
[----:B------:R-:W-:Y:S02]  /*74e0*/  MOV R35, R26 ;  /* 0x0000001a00237202 */ /* 0x000fe40000000f00 */
[----:B------:R-:W-:-:S07]  /*74f0*/  MOV R27, R38 ;  /* 0x00000026001b7202 */ /* 0x000fce0000000f00 */
[----:B------:R-:W-:Y:S05]  /*7500*/  WARPSYNC.COLLECTIVE R30, `(.L_x_1568) ;  /* 0x000000001e087348 */ /* 0x000fea0003c00000 */
[----:B------:R0:W1:Y:S02]  /*7510*/  SHFL.BFLY P2, R38, R35, R32, R33 ;  /* 0x0c00002023267389 */ /* 0x0000640000040021 */
[----:B01----:R-:W-:Y:S01]  /*7520*/  ENDCOLLECTIVE ;  /* 0x000000000000791b */ /* 0x003fe20003800000 */
.L_x_1568:
[----:B------:R-:W-:-:S05]  /*7530*/  FADD.FTZ R27, R24, R27 ;  /* 0x0000001b181b7221 */ /* 0x000fca0000010000 */
[----:B------:R-:W-:Y:S02]  /*7540*/  MOV R35, R27 ;  /* 0x0000001b00237202 */ /* 0x000fe40000000f00 */
[----:B------:R-:W-:-:S07]  /*7550*/  MOV R29, R38 ;  /* 0x00000026001d7202 */ /* 0x000fce0000000f00 */
[----:B------:R-:W-:Y:S05]  /*7560*/  WARPSYNC.COLLECTIVE R30, `(.L_x_1569) ;  /* 0x000000001e087348 */ /* 0x000fea0003c00000 */
[----:B------:R0:W1:Y:S02]  /*7570*/  SHFL.BFLY P2, R38, R35, R32, R33 ;  /* 0x0c00002023267389 */ /* 0x0000640000040021 */
[----:B01----:R-:W-:Y:S01]  /*7580*/  ENDCOLLECTIVE ;  /* 0x000000000000791b */ /* 0x003fe20003800000 */
.L_x_1569:
[----:B------:R-:W-:Y:S01]  /*7590*/  FADD.FTZ R29, R26, R29 ;  /* 0x0000001d1a1d7221 */ /* 0x000fe20000010000 */
[----:B------:R-:W-:-:S03]  /*75a0*/  HFMA2.MMA R32, -RZ, RZ, 0, 5.9604644775390625e-08 ;  /* 0x00000001ff207435 */ /* 0x000fc600000001ff */
[----:B------:R-:W-:Y:S01]  /*75b0*/  IMAD.MOV.U32 R35, RZ, RZ, R29 ;  /* 0x000000ffff237224 */ /* 0x000fe200078e001d */
[----:B------:R-:W-:-:S07]  /*75c0*/  MOV R22, R38 ;  /* 0x0000002600167202 */ /* 0x000fce0000000f00 */
[----:B------:R-:W-:Y:S05]  /*75d0*/  WARPSYNC.COLLECTIVE R30, `(.L_x_1570) ;  /* 0x000000001e087348 */ /* 0x000fea0003c00000 */
[----:B------:R0:W1:Y:S02]  /*75e0*/  SHFL.BFLY P2, R38, R35, R32, R33 ;  /* 0x0c00002023267389 */ /* 0x0000640000040021 */
[----:B01----:R-:W-:Y:S01]  /*75f0*/  ENDCOLLECTIVE ;  /* 0x000000000000791b */ /* 0x003fe20003800000 */
.L_x_1570:
[----:B------:R-:W-:-:S05]  /*7600*/  FADD.FTZ R22, R27, R22 ;  /* 0x000000161b167221 */ /* 0x000fca0000010000 */
[----:B------:R-:W-:Y:S02]  /*7610*/  MOV R35, R22 ;  /* 0x0000001600237202 */ /* 0x000fe40000000f00 */
[----:B------:R-:W-:-:S07]  /*7620*/  MOV R28, R38 ;  /* 0x00000026001c7202 */ /* 0x000fce0000000f00 */
[----:B------:R-:W-:Y:S05]  /*7630*/  WARPSYNC.COLLECTIVE R30, `(.L_x_1571) ;  /* 0x000000001e087348 */ /* 0x000fea0003c00000 */
[----:B------:R0:W1:Y:S02]  /*7640*/  SHFL.BFLY P2, R38, R35, R32, R33 ;  /* 0x0c00002023267389 */ /* 0x0000640000040021 */
[----:B01----:R-:W-:Y:S01]  /*7650*/  ENDCOLLECTIVE ;  /* 0x000000000000791b */ /* 0x003fe20003800000 */
.L_x_1571:
[----:B------:R-:W-:Y:S01]  /*7660*/  FADD.FTZ R28, R29, R28 ;  /* 0x0000001c1d1c7221 */ /* 0x000fe20000010000 */
[----:B------:R-:W-:Y:S06]  /*7670*/  BRA `(.L_x_1572) ;  /* 0xffffffe800bc7947 */ /* 0x000fec000383ffff */
.L_x_1542:
[----:B------:R-:W-:Y:S01]  /*7680*/  BSSY B0, `(.L_x_1573) ;  /* 0x0000008000007945 */ /* 0x000fe20003800000 */
[----:B---3--:R-:W-:Y:S02]  /*7690*/  MOV R35, R19 ;  /* 0x0000001300237202 */ /* 0x008fe40000000f00 */
[----:B------:R-:W-:Y:S02]  /*76a0*/  MOV R32, 0x8 ;  /* 0x0000000800207802 */ /* 0x000fe40000000f00 */
[----:B------:R-:W-:Y:S02]  /*76b0*/  MOV R33, 0x101f ;  /* 0x0000101f00217802 */ /* 0x000fe40000000f00 */
[----:B------:R-:W-:-:S07]  /*76c0*/  MOV R30, 0xffff ;  /* 0x0000ffff001e7802 */ /* 0x000fce0000000f00 */
[----:B012-45:R-:W-:Y:S05]  /*76d0*/  WARPSYNC.COLLECTIVE R30, `(.L_x_1574) ;  /* 0x000000001e087348 */ /* 0x037fea0003c00000 */
[----:B------:R3:W0:Y:S02]  /*76e0*/  SHFL.BFLY P2, R38, R35, R32, R33 ;  /* 0x0c00002023267389 */ /* 0x0006240000040021 */
[----:B012345:R-:W-:Y:S01]  /*76f0*/  ENDCOLLECTIVE ;  /* 0x000000000000791b */ /* 0x03ffe20003800000 */
.L_x_1574:
[----:B------:R-:W-:Y:S05]  /*7700*/  BSYNC B0 ;  /* 0x0000000000007941 */ /* 0x000fea0003800000 */
.L_x_1573:
[----:B------:R-:W-:Y:S01]  /*7710*/  HFMA2.MMA R33, -RZ, RZ, 0, 0.000503063201904296875 ;  /* 0x0000101fff217435 */ /* 0x000fe200000001ff */
[----:B------:R-:W-:Y:S01]  /*7720*/  MOV R35, R22 ;  /* 0x0000001600237202 */ /* 0x000fe20000000f00 */
[----:B------:R-:W-:Y:S01]  /*7730*/  IMAD.MOV.U32 R32, RZ, RZ, 0x8 ;  /* 0x00000008ff207424 */ /* 0x000fe200078e00ff */
[----:B------:R-:W-:Y:S01]  /*7740*/  MOV R30, 0xffff ;  /* 0x0000ffff001e7802 */ /* 0x000fe20000000f00 */
[----:B------:R-:W-:Y:S01]  /*7750*/  HFMA2.MMA R23, -RZ, RZ, 0, 0 ;  /* 0x00000000ff177435 */ /* 0x000fe200000001ff */
[----:B------:R-:W-:Y:S02]  /*7760*/  MOV R18, R38 ;  /* 0x0000002600127202 */ /* 0x000fe40000000f00 */
[----:B------:R-:W-:-:S08]  /*7770*/  @P0 IADD3 R21, R31, 0x1e, RZ ;  /* 0x0000001e1f150810 */ /* 0x000fd00007ffe0ff */
[----:B------:R-:W-:Y:S05]  /*7780*/  WARPSYNC.COLLECTIVE R30, `(.L_x_1575) ;  /* 0x000000001e087348 */ /* 0x000fea0003c00000 */
[----:B------:R0:W1:Y:S02]  /*7790*/  SHFL.BFLY P2, R38, R35, R32, R33 ;  /* 0x0c00002023267389 */ /* 0x0000640000040021 */
[----:B01----:R-:W-:Y:S01]  /*77a0*/  ENDCOLLECTIVE ;  /* 0x000000000000791b */ /* 0x003fe20003800000 */
.L_x_1575:
        /* <DEDUP_REMOVED lines=13> */
.L_x_1576:
[----:B------:R-:W-:Y:S02]  /*7880*/  MOV R35, R29 ;  /* 0x0000001d00237202 */ /* 0x000fe40000000f00 */
[----:B------:R-:W-:-:S07]  /*7890*/  MOV R24, R38 ;  /* 0x0000002600187202 */ /* 0x000fce0000000f00 */
[----:B------:R-:W-:Y:S05]  /*78a0*/  WARPSYNC.COLLECTIVE R30, `(.L_x_1577) ;  /* 0x000000001e087348 */ /* 0x000fea0003c00000 */
[----:B------:R0:W1:Y:S02]  /*78b0*/  SHFL.BFLY P2, R38, R35, R32, R33 ;  /* 0x0c00002023267389 */ /* 0x0000640000040021 */
[----:B01----:R-:W-:Y:S01]  /*78c0*/  ENDCOLLECTIVE ;  /* 0x000000000000791b */ /* 0x003fe20003800000 */
.L_x_1577:
[----:B------:R-:W-:Y:S01]  /*78d0*/  FADD.FTZ R24, R27, R24 ;  /* 0x000000181b187221 */ /* 0x000fe20000010000 */
[----:B------:R-:W-:Y:S02]  /*78e0*/  @P0 MOV R23, R20 ;  /* 0x0000001400170202 */ /* 0x000fe40000000f00 */
[----:B------:R-:W-:Y:S01]  /*78f0*/  @P0 MOV R26, R34 ;  /* 0x00000022001a0202 */ /* 0x000fe20000000f00 */
[----:B------:R-:W-:Y:S01]  /*7900*/  HFMA2.MMA R32, -RZ, RZ, 0, 1.1920928955078125e-07 ;  /* 0x00000002ff207435 */ /* 0x000fe200000001ff */
[----:B------:R-:W-:Y:S01]  /*7910*/  IMAD.MOV.U32 R35, RZ, RZ, R24 ;  /* 0x000000ffff237224 */ /* 0x000fe200078e0018 */
[----:B------:R-:W-:-:S09]  /*7920*/  MOV R28, R38 ;  /* 0x00000026001c7202 */ /* 0x000fd20000000f00 */
[----:B------:R-:W-:Y:S05]  /*7930*/  WARPSYNC.COLLECTIVE R30, `(.L_x_1578) ;  /* 0x000000001e087348 */ /* 0x000fea0003c00000 */
[----:B------:R0:W1:Y:S02]  /*7940*/  SHFL.BFLY P2, R38, R35, R32, R33 ;  /* 0x0c00002023267389 */ /* 0x0000640000040021 */
[----:B01----:R-:W-:Y:S01]  /*7950*/  ENDCOLLECTIVE ;  /* 0x000000000000791b */ /* 0x003fe20003800000 */
.L_x_1578:
[----:B------:R-:W-:-:S05]  /*7960*/  FADD.FTZ R28, R29, R28 ;  /* 0x0000001c1d1c7221 */ /* 0x000fca0000010000 */
[----:B------:R-:W-:Y:S02]  /*7970*/  MOV R35, R28 ;  /* 0x0000001c00237202 */ /* 0x000fe40000000f00 */
[----:B------:R-:W-:-:S07]  /*7980*/  MOV R39, R38 ;  /* 0x0000002600277202 */ /* 0x000fce0000000f00 */
[----:B------:R-:W-:Y:S05]  /*7990*/  WARPSYNC.COLLECTIVE R30, `(.L_x_1579) ;  /* 0x000000001e087348 */ /* 0x000fea0003c00000 */
[----:B------:R0:W1:Y:S02]  /*79a0*/  SHFL.BFLY P2, R38, R35, R32, R33 ;  /* 0x0c00002023267389 */ /* 0x0000640000040021 */
[----:B01----:R-:W-:Y:S01]  /*79b0*/  ENDCOLLECTIVE ;  /* 0x000000000000791b */ /* 0x003fe20003800000 */
.L_x_1579:
        /* <DEDUP_REMOVED lines=9> */
.L_x_1580:
[----:B------:R-:W-:Y:S01]  /*7a50*/  MOV R35, R37 ;  /* 0x0000002500237202 */ /* 0x000fe20000000f00 */
[----:B------:R-:W-:-:S07]  /*7a60*/  IMAD.MOV.U32 R36, RZ, RZ, R38 ;  /* 0x000000ffff247224 */ /* 0x000fce00078e0026 */
[----:B------:R-:W-:Y:S05]  /*7a70*/  WARPSYNC.COLLECTIVE R30, `(.L_x_1581) ;  /* 0x000000001e087348 */ /* 0x000fea0003c00000 */
[----:B------:R0:W1:Y:S02]  /*7a80*/  SHFL.BFLY P2, R38, R35, R32, R33 ;  /* 0x0c00002023267389 */ /* 0x0000640000040021 */
[----:B01----:R-:W-:Y:S01]  /*7a90*/  ENDCOLLECTIVE ;  /* 0x000000000000791b */ /* 0x003fe20003800000 */
.L_x_1581:
[----:B------:R-:W-:Y:S01]  /*7aa0*/  FADD.FTZ R36, R39, R36 ;  /* 0x0000002427247221 */ /* 0x000fe20000010000 */
[----:B------:R-:W-:Y:S01]  /*7ab0*/  HFMA2.MMA R32, -RZ, RZ, 0, 4.76837158203125e-07 ;  /* 0x00000008ff207435 */ /* 0x000fe200000001ff */
[----:B------:R-:W-:Y:S02]  /*7ac0*/  MOV R35, R23 ;  /* 0x0000001700237202 */ /* 0x000fe40000000f00 */
[----:B------:R-:W-:-:S08]  /*7ad0*/  MOV R34, R38 ;  /* 0x0000002600227202 */ /* 0x000fd00000000f00 */
[----:B------:R-:W-:Y:S05]  /*7ae0*/  WARPSYNC.COLLECTIVE R30, `(.L_x_1582) ;  /* 0x000000001e087348 */ /* 0x000fea0003c00000 */
[----:B------:R0:W1:Y:S02]  /*7af0*/  SHFL.BFLY P2, R38, R35, R32, R33 ;  /* 0x0c00002023267389 */ /* 0x0000640000040021 */
[----:B01----:R-:W-:Y:S01]  /*7b00*/  ENDCOLLECTIVE ;  /* 0x000000000000791b */ /* 0x003fe20003800000 */
.L_x_1582:
[----:B------:R-:W-:Y:S01]  /*7b10*/  FADD.FTZ R37, R37, R34 ;  /* 0x0000002225257221 */ /* 0x000fe20000010000 */
[----:B------:R-:W-:Y:S02]  /*7b20*/  MOV R35, R26 ;  /* 0x0000001a00237202 */ /* 0x000fe40000000f00 */
[----:B------:R-:W-:-:S07]  /*7b30*/  MOV R40, R38 ;  /* 0x0000002600287202 */ /* 0x000fce0000000f00 */
[----:B------:R-:W-:Y:S05]  /*7b40*/  WARPSYNC.COLLECTIVE R30, `(.L_x_1583) ;  /* 0x000000001e087348 */ /* 0x000fea0003c00000 */
[----:B------:R0:W1:Y:S02]  /*7b50*/  SHFL.BFLY P2, R38, R35, R32, R33 ;  /* 0x0c00002023267389 */ /* 0x0000640000040021 */
[----:B01----:R-:W-:Y:S01]  /*7b60*/  ENDCOLLECTIVE ;  /* 0x000000000000791b */ /* 0x003fe20003800000 */
.L_x_1583:
        /* <DEDUP_REMOVED lines=12> */
.L_x_1584:
[----:B------:R-:W-:-:S05]  /*7c30*/  FADD.FTZ R41, R41, R26 ;  /* 0x0000001a29297221 */ /* 0x000fca0000010000 */
[----:B------:R-:W-:Y:S01]  /*7c40*/  MOV R35, R41 ;  /* 0x0000002900237202 */ /* 0x000fe20000000f00 */
[----:B------:R-:W-:-:S07]  /*7c50*/  IMAD.MOV.U32 R43, RZ, RZ, R38 ;  /* 0x000000ffff2b7224 */ /* 0x000fce00078e0026 */
[----:B------:R-:W-:Y:S05]  /*7c60*/  WARPSYNC.COLLECTIVE R30, `(.L_x_1585) ;  /* 0x000000001e087348 */ /* 0x000fea0003c00000 */
[----:B------:R0:W1:Y:S02]  /*7c70*/  SHFL.BFLY P2, R38, R35, R32, R33 ;  /* 0x0c00002023267389 */ /* 0x0000640000040021 */
[----:B01----:R-:W-:Y:S01]  /*7c80*/  ENDCOLLECTIVE ;  /* 0x000000000000791b */ /* 0x003fe20003800000 */
.L_x_1585:
[----:B------:R-:W-:Y:S01]  /*7c90*/  FADD.FTZ R26, R40, R43 ;  /* 0x0000002b281a7221 */ /* 0x000fe20000010000 */
[----:B------:R-:W-:Y:S01]  /*7ca0*/  @P0 IMAD.MOV.U32 R25, RZ, RZ, R18 ;  /* 0x000000ffff190224 */ /* 0x000fe200078e0012 */
[----:B------:R-:W-:Y:S01]  /*7cb0*/  @P0 MOV R24, R46 ;  /* 0x0000002e00180202 */ /* 0x000fe20000000f00 */
[----:B------:R-:W-:Y:S02]  /*7cc0*/  HFMA2.MMA R32, -RZ, RZ, 0, 1.1920928955078125e-07 ;  /* 0x00000002ff207435 */ /* 0x000fe400000001ff */
[----:B------:R-:W-:Y:S02]  /*7cd0*/  MOV R35, R26 ;  /* 0x0000001a00237202 */ /* 0x000fe40000000f00 */
[----:B------:R-:W-:-:S07]  /*7ce0*/  MOV R42, R38 ;  /* 0x00000026002a7202 */ /* 0x000fce0000000f00 */
[----:B------:R-:W-:Y:S05]  /*7cf0*/  WARPSYNC.COLLECTIVE R30, `(.L_x_1586) ;  /* 0x000000001e087348 */ /* 0x000fea0003c00000 */
[----:B------:R0:W1:Y:S02]  /*7d00*/  SHFL.BFLY P2, R38, R35, R32, R33 ;  /* 0x0c00002023267389 */ /* 0x0000640000040021 */
[----:B01----:R-:W-:Y:S01]  /*7d10*/  ENDCOLLECTIVE ;  /* 0x000000000000791b */ /* 0x003fe20003800000 */
.L_x_1586:
        /* <DEDUP_REMOVED lines=9> */
.L_x_1587:
        /* <DEDUP_REMOVED lines=8> */
.L_x_1588:
[----:B------:R-:W-:-:S05]  /*7e30*/  FADD.FTZ R29, R27, R20 ;  /* 0x000000141b1d7221 */ /* 0x000fca0000010000 */
[----:B------:R-:W-:Y:S02]  /*7e40*/  MOV R35, R29 ;  /* 0x0000001d00237202 */ /* 0x000fe40000000f00 */
[----:B------:R-:W-:-:S07]  /*7e50*/  MOV R27, R38 ;  /* 0x00000026001b7202 */ /* 0x000fce0000000f00 */
[----:B------:R-:W-:Y:S05]  /*7e60*/  WARPSYNC.COLLECTIVE R30, `(.L_x_1589) ;  /* 0x000000001e087348 */ /* 0x000fea0003c00000 */
[----:B------:R0:W1:Y:S02]  /*7e70*/  SHFL.BFLY P2, R38, R35, R32, R33 ;  /* 0x0c00002023267389 */ /* 0x0000640000040021 */
[----:B01----:R-:W-:Y:S01]  /*7e80*/  ENDCOLLECTIVE ;  /* 0x000000000000791b */ /* 0x003fe20003800000 */
.L_x_1589:
[----:B------:R-:W-:Y:S01]  /*7e90*/  FADD.FTZ R27, R28, R27 ;  /* 0x0000001b1c1b7221 */ /* 0x000fe20000010000 */
[----:B------:R-:W-:Y:S01]  /*7ea0*/  HFMA2.MMA R32, -RZ, RZ, 0, 4.76837158203125e-07 ;  /* 0x00000008ff207435 */ /* 0x000fe200000001ff */
[----:B------:R-:W-:Y:S02]  /*7eb0*/  MOV R35, R25 ;  /* 0x0000001900237202 */ /* 0x000fe40000000f00 */
[----:B------:R-:W-:-:S08]  /*7ec0*/  MOV R26, R38 ;  /* 0x00000026001a7202 */ /* 0x000fd00000000f00 */
[----:B------:R-:W-:Y:S05]  /*7ed0*/  WARPSYNC.COLLECTIVE R30, `(.L_x_1590) ;  /* 0x000000001e087348 */ /* 0x000fea0003c00000 */
[----:B------:R0:W1:Y:S02]  /*7ee0*/  SHFL.BFLY P2, R38, R35, R32, R33 ;  /* 0x0c00002023267389 */ /* 0x0000640000040021 */
[----:B01----:R-:W-:Y:S01]  /*7ef0*/  ENDCOLLECTIVE ;  /* 0x000000000000791b */ /* 0x003fe20003800000 */
.L_x_1590:
[----:B------:R-:W-:Y:S01]  /*7f00*/  FADD.FTZ R26, R29, R26 ;  /* 0x0000001a1d1a7221 */ /* 0x000fe20000010000 */
[----:B------:R-:W-:Y:S01]  /*7f10*/  IMAD.MOV.U32 R35, RZ, RZ, R24 ;  /* 0x000000ffff237224 */ /* 0x000fe200078e0018 */
[----:B------:R-:W-:-:S07]  /*7f20*/  MOV R42, R38 ;  /* 0x00000026002a7202 */ /* 0x000fce0000000f00 */
[----:B------:R-:W-:Y:S05]  /*7f30*/  WARPSYNC.COLLECTIVE R30, `(.L_x_1591) ;  /* 0x000000001e087348 */ /* 0x000fea0003c00000 */
[----:B------:R0:W1:Y:S02]  /*7f40*/  SHFL.BFLY P2, R38, R35, R32, R33 ;  /* 0x0c00002023267389 */ /* 0x0000640000040021 */
[----:B01----:R-:W-:Y:S01]  /*7f50*/  ENDCOLLECTIVE ;  /* 0x000000000000791b */ /* 0x003fe20003800000 */
.L_x_1591:
        /* <DEDUP_REMOVED lines=11> */
.L_x_1592:
[----:B------:R-:W-:-:S05]  /*8010*/  FADD.FTZ R23, R43, R24 ;  /* 0x000000182b177221 */ /* 0x000fca0000010000 */
[----:B------:R-:W-:Y:S02]  /*8020*/  MOV R35, R23 ;  /* 0x0000001700237202 */ /* 0x000fe40000000f00 */
[----:B------:R-:W-:-:S07]  /*8030*/  MOV R25, R38 ;  /* 0x0000002600197202 */ /* 0x000fce0000000f00 */
[----:B------:R-:W-:Y:S05]  /*8040*/  WARPSYNC.COLLECTIVE R30, `(.L_x_1593) ;  /* 0x000000001e087348 */ /* 0x000fea0003c00000 */
[----:B------:R0:W1:Y:S02]  /*8050*/  SHFL.BFLY P2, R38, R35, R32, R33 ;  /* 0x0c00002023267389 */ /* 0x0000640000040021 */
[----:B01----:R-:W-:Y:S01]  /*8060*/  ENDCOLLECTIVE ;  /* 0x000000000000791b */ /* 0x003fe20003800000 */
.L_x_1593:
[----:B------:R-:W-:Y:S01]  /*8070*/  @P0 MOV R18, R21 ;  /* 0x0000001500120202 */ /* 0x000fe20000000f00 */
[----:B------:R-:W-:Y:S01]  /*8080*/  FADD.FTZ R25, R22, R25 ;  /* 0x0000001916197221 */ /* 0x000fe20000010000 */
[----:B------:R-:W-:Y:S02]  /*8090*/  @P0 MOV R19, R20 ;  /* 0x0000001400130202 */ /* 0x000fe40000000f00 */
[----:B------:R-:W-:Y:S01]  /*80a0*/  ISETP.NE.AND P0, PT, R9, RZ, PT ;  /* 0x000000ff0900720c */ /* 0x000fe20003f05270 */
[----:B------:R-:W-:Y:S01]  /*80b0*/  HFMA2.MMA R32, -RZ, RZ, 0, 1.1920928955078125e-07 ;  /* 0x00000002ff207435 */ /* 0x000fe200000001ff */
[----:B------:R-:W-:-:S11]  /*80c0*/  MOV R35, R25 ;  /* 0x0000001900237202 */ /* 0x000fd60000000f00 */
[----:B------:R-:W-:Y:S02]  /*80d0*/  @!P0 F2FP.F16.F32.PACK_AB R34, RZ, R36 ;  /* 0x00000024ff22823e */ /* 0x000fe400000000ff */
[----:B------:R-:W-:Y:S01]  /*80e0*/  @!P0 F2FP.F16.F32.PACK_AB R36, RZ, R37 ;  /* 0x00000025ff24823e */ /* 0x000fe200000000ff */
[----:B------:R-:W-:-:S07]  /*80f0*/  FADD.FTZ R40, R23, R38 ;  /* 0x0000002617287221 */ /* 0x000fce0000010000 */
[----:B------:R-:W-:Y:S05]  /*8100*/  WARPSYNC.COLLECTIVE R30, `(.L_x_1594) ;  /* 0x000000001e087348 */ /* 0x000fea0003c00000 */
[----:B------:R0:W1:Y:S02]  /*8110*/  SHFL.BFLY P2, R38, R35, R32, R33 ;  /* 0x0c00002023267389 */ /* 0x0000640000040021 */
[----:B01----:R-:W-:Y:S01]  /*8120*/  ENDCOLLECTIVE ;  /* 0x000000000000791b */ /* 0x003fe20003800000 */
.L_x_1594:
[----:B------:R-:W-:Y:S01]  /*8130*/  MOV R35, R40 ;  /* 0x0000002800237202 */ /* 0x000fe20000000f00 */
[----:B------:R-:W-:-:S07]  /*8140*/  IMAD.MOV.U32 R22, RZ, RZ, R38 ;  /* 0x000000ffff167224 */ /* 0x000fce00078e0026 */
[----:B------:R-:W-:Y:S05]  /*8150*/  WARPSYNC.COLLECTIVE R30, `(.L_x_1595) ;  /* 0x000000001e087348 */ /* 0x000fea0003c00000 */
[----:B------:R0:W1:Y:S02]  /*8160*/  SHFL.BFLY P2, R38, R35, R32, R33 ;  /* 0x0c00002023267389 */ /* 0x0000640000040021 */
[----:B01----:R-:W-:Y:S01]  /*8170*/  ENDCOLLECTIVE ;  /* 0x000000000000791b */ /* 0x003fe20003800000 */
.L_x_1595:
[----:B------:R-:W-:Y:S01]  /*8180*/  FADD.FTZ R24, R25, R22 ;  /* 0x0000001619187221 */ /* 0x000fe20000010000 */
[----:B------:R-:W-:-:S04]  /*8190*/  HFMA2.MMA R32, -RZ, RZ, 0, 5.9604644775390625e-08 ;  /* 0x00000001ff207435 */ /* 0x000fc800000001ff */
[----:B------:R-:W-:Y:S02]  /*81a0*/  MOV R35, R24 ;  /* 0x0000001800237202 */ /* 0x000fe40000000f00 */
[----:B------:R-:W-:-:S07]  /*81b0*/  MOV R23, R38 ;  /* 0x0000002600177202 */ /* 0x000fce0000000f00 */
[----:B------:R-:W-:Y:S05]  /*81c0*/  WARPSYNC.COLLECTIVE R30, `(.L_x_1596) ;  /* 0x000000001e087348 */ /* 0x000fea0003c00000 */
[----:B------:R0:W1:Y:S02]  /*81d0*/  SHFL.BFLY P2, R38, R35, R32, R33 ;  /* 0x0c00002023267389 */ /* 0x0000640000040021 */
[----:B01----:R-:W-:Y:S01]  /*81e0*/  ENDCOLLECTIVE ;  /* 0x000000000000791b */ /* 0x003fe20003800000 */
.L_x_1596:
[----:B------:R-:W-:-:S05]  /*81f0*/  FADD.FTZ R25, R40, R23 ;  /* 0x0000001728197221 */ /* 0x000fca0000010000 */
[----:B------:R-:W-:Y:S02]  /*8200*/  MOV R35, R25 ;  /* 0x0000001900237202 */ /* 0x000fe40000000f00 */
[----:B------:R-:W-:-:S07]  /*8210*/  MOV R23, R38 ;  /* 0x0000002600177202 */ /* 0x000fce0000000f00 */
[----:B------:R-:W-:Y:S05]  /*8220*/  WARPSYNC.COLLECTIVE R30, `(.L_x_1597) ;  /* 0x000000001e087348 */ /* 0x000fea0003c00000 */
[----:B------:R0:W1:Y:S02]  /*8230*/  SHFL.BFLY P2, R38, R35, R32, R33 ;  /* 0x0c00002023267389 */ /* 0x0000640000040021 */
[----:B01----:R-:W-:Y:S01]  /*8240*/  ENDCOLLECTIVE ;  /* 0x000000000000791b */ /* 0x003fe20003800000 */
.L_x_1597:
[----:B------:R-:W-:Y:S01]  /*8250*/  FADD.FTZ R24, R24, R23 ;  /* 0x0000001718187221 */ /* 0x000fe20000010000 */
[----:B------:R-:W-:-:S04]  /*8260*/  @!P0 F2FP.F16.F32.PACK_AB R23, RZ, R26 ;  /* 0x0000001aff17823e */ /* 0x000fc800000000ff */
[----:B------:R-:W-:Y:S02]  /*8270*/  @!P0 F2FP.F16.F32.PACK_AB R24, RZ, R24 ;  /* 0x00000018ff18823e */ /* 0x000fe400000000ff */
[----:B------:R-:W-:Y:S01]  /*8280*/  MOV R35, R18 ;  /* 0x0000001200237202 */ /* 0x000fe20000000f00 */
[----:B------:R-:W-:Y:S01]  /*8290*/  IMAD.MOV.U32 R32, RZ, RZ, 0x8 ;  /* 0x00000008ff207424 */ /* 0x000fe200078e00ff */
[----:B------:R-:W-:-:S07]  /*82a0*/  MOV R22, R38 ;  /* 0x0000002600167202 */ /* 0x000fce0000000f00 */
[----:B------:R-:W-:Y:S05]  /*82b0*/  WARPSYNC.COLLECTIVE R30, `(.L_x_1598) ;  /* 0x000000001e087348 */ /* 0x000fea0003c00000 */
[----:B------:R0:W1:Y:S02]  /*82c0*/  SHFL.BFLY P2, R38, R35, R32, R33 ;  /* 0x0c00002023267389 */ /* 0x0000640000040021 */
[----:B01----:R-:W-:Y:S01]  /*82d0*/  ENDCOLLECTIVE ;  /* 0x000000000000791b */ /* 0x003fe20003800000 */
.L_x_1598:
[----:B------:R-:W-:Y:S01]  /*82e0*/  FADD.FTZ R25, R25, R22 ;  /* 0x0000001619197221 */ /* 0x000fe20000010000 */
[----:B------:R-:W-:-:S04]  /*82f0*/  @!P0 F2FP.F16.F32.PACK_AB R22, RZ, R27 ;  /* 0x0000001bff16823e */ /* 0x000fc800000000ff */
[----:B------:R-:W-:Y:S02]  /*8300*/  PRMT R26, R22, 0x7610, R26 ;  /* 0x00007610161a7816 */ /* 0x000fe4000000001a */
[----:B------:R-:W-:Y:S02]  /*8310*/  @!P0 F2FP.F16.F32.PACK_AB R25, RZ, R25 ;  /* 0x00000019ff19823e */ /* 0x000fe400000000ff */
[----:B------:R-:W-:Y:S02]  /*8320*/  MOV R35, R19 ;  /* 0x0000001300237202 */ /* 0x000fe40000000f00 */
[----:B------:R-:W-:-:S07]  /*8330*/  MOV R21, R38 ;  /* 0x0000002600157202 */ /* 0x000fce0000000f00 */
[----:B------:R-:W-:Y:S05]  /*8340*/  WARPSYNC.COLLECTIVE R30, `(.L_x_1599) ;  /* 0x000000001e087348 */ /* 0x000fea0003c00000 */
[----:B------:R0:W1:Y:S02]  /*8350*/  SHFL.BFLY P2, R38, R35, R32, R33 ;  /* 0x0c00002023267389 */ /* 0x0000640000040021 */
[----:B01----:R-:W-:Y:S01]  /*8360*/  ENDCOLLECTIVE ;  /* 0x000000000000791b */ /* 0x003fe20003800000 */
.L_x_1599:
[----:B------:R-:W-:Y:S01]  /*8370*/  FADD.FTZ R21, R21, R18 ;  /* 0x0000001215157221 */ /* 0x000fe20000010000 */
[----:B------:R-:W-:-:S04]  /*8380*/  HFMA2.MMA R32, -RZ, RZ, 0, 2.384185791015625e-07 ;  /* 0x00000004ff207435 */ /* 0x000fc800000001ff */
[----:B------:R-:W-:Y:S02]  /*8390*/  MOV R35, R21 ;  /* 0x0000001500237202 */ /* 0x000fe40000000f00 */
[----:B------:R-:W-:-:S07]  /*83a0*/  MOV R20, R38 ;  /* 0x0000002600147202 */ /* 0x000fce0000000f00 */
[----:B------:R-:W-:Y:S05]  /*83b0*/  WARPSYNC.COLLECTIVE R30, `(.L_x_1600) ;  /* 0x000000001e087348 */ /* 0x000fea0003c00000 */
[----:B------:R0:W1:Y:S02]  /*83c0*/  SHFL.BFLY P2, R38, R35, R32, R33 ;  /* 0x0c00002023267389 */ /* 0x0000640000040021 */
[----:B01----:R-:W-:Y:S01]  /*83d0*/  ENDCOLLECTIVE ;  /* 0x000000000000791b */ /* 0x003fe20003800000 */
.L_x_1600:
[----:B------:R-:W-:-:S05]  /*83e0*/  FADD.FTZ R42, R20, R19 ;  /* 0x00000013142a7221 */ /* 0x000fca0000010000 */
[----:B------:R-:W-:Y:S02]  /*83f0*/  MOV R35, R42 ;  /* 0x0000002a00237202 */ /* 0x000fe40000000f00 */
[----:B------:R-:W-:-:S07]  /*8400*/  MOV R18, R38 ;  /* 0x0000002600127202 */ /* 0x000fce0000000f00 */
[----:B------:R-:W-:Y:S05]  /*8410*/  WARPSYNC.COLLECTIVE R30, `(.L_x_1601) ;  /* 0x000000001e087348 */ /* 0x000fea0003c00000 */
[----:B------:R0:W1:Y:S02]  /*8420*/  SHFL.BFLY P2, R38, R35, R32, R33 ;  /* 0x0c00002023267389 */ /* 0x0000640000040021 */
[----:B01----:R-:W-:Y:S01]  /*8430*/  ENDCOLLECTIVE ;  /* 0x000000000000791b */ /* 0x003fe20003800000 */
.L_x_1601:
[----:B------:R-:W-:Y:S02]  /*8440*/  FADD.FTZ R40, R21, R18 ;  /* 0x0000001215287221 */ /* 0x000fe40000010000 */
[----:B------:R-:W0:Y:S08]  /*8450*/  LDC.64 R18, c[0x0][0x218] ;  /* 0x00008600ff127b82 */ /* 0x000e300000000a00 */
[----:B------:R-:W1:Y:S01]  /*8460*/  LDC.64 R20, c[0x0][0x220] ;  /* 0x00008800ff147b82 */ /* 0x000e620000000a00 */
[----:B------:R-:W-:Y:S01]  /*8470*/  HFMA2.MMA R32, -RZ, RZ, 0, 1.1920928955078125e-07 ;  /* 0x00000002ff207435 */ /* 0x000fe200000001ff */
[----:B------:R-:W-:Y:S01]  /*8480*/  IMAD.MOV.U32 R35, RZ, RZ, R40 ;  /* 0x000000ffff237224 */ /* 0x000fe200078e0028 */
[----:B------:R-:W-:-:S09]  /*8490*/  MOV R43, R38 ;  /* 0x00000026002b7202 */ /* 0x000fd20000000f00 */
[----:B01----:R-:W-:Y:S05]  /*84a0*/  WARPSYNC.COLLECTIVE R30, `(.L_x_1602) ;  /* 0x000000001e087348 */ /* 0x003fea0003c00000 */
[----:B------:R2:W3:Y:S02]  /*84b0*/  SHFL.BFLY P2, R38, R35, R32, R33 ;  /* 0x0c00002023267389 */ /* 0x0004e40000040021 */
[----:B0123--:R-:W-:Y:S01]  /*84c0*/  ENDCOLLECTIVE ;  /* 0x000000000000791b */ /* 0x00ffe20003800000 */
.L_x_1602:
        /* <DEDUP_REMOVED lines=12> */
.L_x_1603:
        /* <DEDUP_REMOVED lines=9> */
.L_x_1604:
[----:B------:R-:W-:-:S05]  /*8620*/  FADD.FTZ R42, R42, R43 ;  /* 0x0000002b2a2a7221 */ /* 0x000fca0000010000 */
[----:B------:R-:W-:Y:S02]  /*8630*/  MOV R35, R42 ;  /* 0x0000002a00237202 */ /* 0x000fe40000000f00 */
[----:B------:R-:W-:-:S07]  /*8640*/  MOV R27, R38 ;  /* 0x00000026001b7202 */ /* 0x000fce0000000f00 */
[----:B------:R-:W-:Y:S05]  /*8650*/  WARPSYNC.COLLECTIVE R30, `(.L_x_1605) ;  /* 0x000000001e087348 */ /* 0x000fea0003c00000 */
[----:B------:R0:W1:Y:S02]  /*8660*/  SHFL.BFLY P2, R38, R35, R32, R33 ;  /* 0x0c00002023267389 */ /* 0x0000640000040021 */
[----:B01----:R-:W-:Y:S01]  /*8670*/  ENDCOLLECTIVE ;  /* 0x000000000000791b */ /* 0x003fe20003800000 */
.L_x_1605:
[----:B------:R-:W-:Y:S01]  /*8680*/  FADD.FTZ R22, R40, R27 ;  /* 0x0000001b28167221 */ /* 0x000fe20000010000 */
[----:B------:R-:W-:Y:S06]  /*8690*/  BRA `(.L_x_1606) ;  /* 0xffffffe400287947 */ /* 0x000fec000383ffff */
.L_x_1607:
        /* <DEDUP_REMOVED lines=14> */
.L_x_2256:


//--------------------- .text._ZN13group_norm_v218gn_bwd_cuda_kernelI6__halfLi480ELi3ELi16ELi120ELi1024ELb1ELb1ELi8ELi960ELi960ELi4ELb1ELi2ELb0ELb0ELNS_15WgradSyncMethodE3ENS_16CompileConditionILi900EEEEEvPT_S6_S6_PKS5_S8_S8_S8_PKfflPfPj --------------------------
	.section	.text._ZN13group_norm_v218gn_bwd_cuda_kernelI6__halfLi480ELi3ELi16ELi120ELi1024ELb1ELb1ELi8ELi960ELi960ELi4ELb1ELi2ELb0ELb0ELNS_15WgradSyncMethodE3ENS_16CompileConditionILi900EEEEEvPT_S6_S6_PKS5_S8_S8_S8_PKfflPfPj,"ax",@progbits
	.align	128
        .global         _ZN13group_norm_v218gn_bwd_cuda_kernelI6__halfLi480ELi3ELi16ELi120ELi1024ELb1ELb1ELi8ELi960ELi960ELi4ELb1ELi2ELb0ELb0ELNS_15WgradSyncMethodE3ENS_16CompileConditionILi900EEEEEvPT_S6_S6_PKS5_S8_S8_S8_PKfflPfPj
        .type           _ZN13group_norm_v218gn_bwd_cuda_kernelI6__halfLi480ELi3ELi16ELi120ELi1024ELb1ELb1ELi8ELi960ELi960ELi4ELb1ELi2ELb0ELb0ELNS_15WgradSyncMethodE3ENS_16CompileConditionILi900EEEEEvPT_S6_S6_PKS5_S8_S8_S8_PKfflPfPj,@function
        .size           _ZN13group_norm_v218gn_bwd_cuda_kernelI6__halfLi480ELi3ELi16ELi120ELi1024ELb1ELb1ELi8ELi960ELi960ELi4ELb1ELi2ELb0ELb0ELNS_15WgradSyncMethodE3ENS_16CompileConditionILi900EEEEEvPT_S6_S6_PKS5_S8_S8_S8_PKfflPfPj,(.L_x_2257 - _ZN13group_norm_v218gn_bwd_cuda_kernelI6__halfLi480ELi3ELi16ELi120ELi1024ELb1ELb1ELi8ELi960ELi960ELi4ELb1ELi2ELb0ELb0ELNS_15WgradSyncMethodE3ENS_16CompileConditionILi900EEEEEvPT_S6_S6_PKS5_S8_S8_S8_PKfflPfPj)
        .other          _ZN13group_norm_v218gn_bwd_cuda_kernelI6__halfLi480ELi3ELi16ELi120ELi1024ELb1ELb1ELi8ELi960ELi960ELi4ELb1ELi2ELb0ELb0ELNS_15WgradSyncMethodE3ENS_16CompileConditionILi900EEEEEvPT_S6_S6_PKS5_S8_S8_S8_PKfflPfPj,@"STO_CUDA_ENTRY STV_DEFAULT"
_ZN13group_norm_v218gn_bwd_cuda_kernelI6__halfLi480ELi3ELi16ELi120ELi1024ELb1ELb1ELi8ELi960ELi960ELi4ELb1ELi2ELb0ELb0ELNS_15WgradSyncMethodE3ENS_16CompileConditionILi900EEEEEvPT_S6_S6_PKS5_S8_S8_S8_PKfflPfPj:
.text._ZN13group_norm_v218gn_bwd_cuda_kernelI6__halfLi480ELi3ELi16ELi120ELi1024ELb1ELb1ELi8ELi960ELi960ELi4ELb1ELi2ELb0ELb0ELNS_15WgradSyncMethodE3ENS_16CompileConditionILi900EEEEEvPT_S6_S6_PKS5_S8_S8_S8_PKfflPfPj:
        /* <DEDUP_REMOVED lines=32> */
.L_x_1610:
[----:B------:R-:W2:Y:S04]  /*0200*/  LD.E.STRONG.GPU R0, desc[UR12][R2.64] ;  /* 0x0000000c02007980 */ /* 0x000ea8000c10f900 */
[----:B--2---:R-:W-:Y:S01]  /*0210*/  CCTL.IVALL ;  /* 0x00000000ff00798f */ /* 0x004fe20002000000 */
[----:B------:R-:W-:Y:S05]  /*0220*/  YIELD ;  /* 0x0000000000007946 */ /* 0x000fea0003800000 */
[----:B-----5:R-:W-:-:S04]  /*0230*/  LOP3.LUT R0, R0, R5, RZ, 0x3c, !PT ;  /* 0x0000000500007212 */ /* 0x020fc800078e3cff */
[----:B------:R-:W-:-:S13]  /*0240*/  ISETP.GT.AND P0, PT, R0, -0x1, PT ;  /* 0xffffffff0000780c */ /* 0x000fda0003f04270 */
[----:B------:R-:W-:Y:S05]  /*0250*/  @P0 BRA `(.L_x_1610) ;  /* 0xfffffffc00e80947 */ /* 0x000fea000383ffff */
.L_x_1609:
[----:B------:R-:W-:Y:S05]  /*0260*/  WARPSYNC.ALL ;  /* 0x0000000000007948 */ /* 0x000fea0003800000 */
[----:B------:R-:W-:Y:S06]  /*0270*/  BAR.SYNC.DEFER_BLOCKING 0x0 ;  /* 0x0000000000007b1d */ /* 0x000fec0000010000 */
[----:B------:R-:W-:Y:S05]  /*0280*/  BRA `(.L_x_1611) ;  /* 0x0000004400a87947 */ /* 0x000fea0003800000 */
.L_x_1608:
[----:B------:R-:W0:Y:S01]  /*0290*/  S2R R11, SR_TID.X ;  /* 0x00000000000b7919 */ /* 0x000e220000002100 */
[----:B------:R-:W-:Y:S01]  /*02a0*/  MOV R0, 0x400 ;  /* 0x0000040000007802 */ /* 0x000fe20000000f00 */
[----:B------:R-:W-:Y:S01]  /*02b0*/  UMOV UR4, URZ ;  /* 0x0000003f00047c82 */ /* 0x000fe20008000000 */
[----:B------:R-:W1:Y:S03]  /*02c0*/  S2R R9, SR_CgaCtaId ;  /* 0x0000000000097919 */ /* 0x000e660000008800 */
[----:B------:R-:W-:Y:S01]  /*02d0*/  VIADD R0, R0, 0x3c00 ;  /* 0x00003c0000007836 */ /* 0x000fe20000000000 */
        /* <DEDUP_REMOVED lines=9> */
[----:B------:R0:W-:Y:S01]  /*0370*/  STL [R1+0x74], R10 ;  /* 0x0000740a01007387 */ /* 0x0001e20000100800 */
[----:B------:R-:W-:-:S02]  /*0380*/  IADD3 R0, R12, 0xf0, RZ ;  /* 0x000000f00c007810 */ /* 0x000fc40007ffe0ff */
[----:B------:R-:W-:Y:S02]  /*0390*/  IADD3 R7, R10, 0xf0, RZ ;  /* 0x000000f00a077810 */ /* 0x000fe40007ffe0ff */
[----:B------:R-:W-:Y:S02]  /*03a0*/  LEA.HI R6, R6, R5, RZ, 0x4 ;  /* 0x0000000506067211 */ /* 0x000fe400078f20ff */
[----:B------:R-:W-:Y:S02]  /*03b0*/  IADD3 R8, R5, -R8, RZ ;  /* 0x8000000805087210 */ /* 0x000fe40007ffe0ff */
[----:B------:R-:W-:Y:S02]  /*03c0*/  SHF.R.S32.HI R5, RZ, 0x1f, R0 ;  /* 0x0000001fff057819 */ /* 0x000fe40000011400 */
[----:B------:R-:W-:Y:S02]  /*03d0*/  LEA.HI R3, R3, R11, RZ, 0x4 ;  /* 0x0000000b03037211 */ /* 0x000fe400078f20ff */
[----:B------:R-:W-:-:S02]  /*03e0*/  LOP3.LUT R4, R4, 0xfffffffc, RZ, 0xc0, !PT ;  /* 0xfffffffc04047812 */ /* 0x000fc400078ec0ff */
[----:B0-----:R-:W-:Y:S02]  /*03f0*/  SHF.R.S32.HI R10, RZ, 0x1f, R7 ;  /* 0x0000001fff0a7819 */ /* 0x001fe40000011407 */
[----:B------:R-:W-:Y:S02]  /*0400*/  LEA.HI R5, R5, R0, RZ, 0x2 ;  /* 0x0000000005057211 */ /* 0x000fe400078f10ff */
[----:B------:R-:W-:Y:S02]  /*0410*/  SHF.R.U32.HI R3, RZ, 0x4, R3 ;  /* 0x00000004ff037819 */ /* 0x000fe40000011603 */
[----:B------:R-:W-:Y:S02]  /*0420*/  IADD3 R4, -R4, R11, RZ ;  /* 0x0000000b04047210 */ /* 0x000fe40007ffe1ff */
[----:B------:R-:W-:Y:S02]  /*0430*/  LEA.HI R10, R10, R7, RZ, 0x2 ;  /* 0x000000070a0a7211 */ /* 0x000fe400078f10ff */
[----:B------:R-:W-:-:S02]  /*0440*/  SHF.R.U32.HI R5, RZ, 0x2, R5 ;  /* 0x00000002ff057819 */ /* 0x000fc40000011605 */
        /* <DEDUP_REMOVED lines=18> */
.L_x_1627:
[----:B-12---:R-:W0:Y:S01]  /*0570*/  S2R R3, SR_TID.X ;  /* 0x0000000000037919 */ /* 0x006e220000002100 */
[----:B------:R-:W-:Y:S01]  /*0580*/  ULOP3.LUT UR8, UR11, 0x1, URZ, 0xc0, !UPT ;  /* 0x000000010b087892 */ /* 0x000fe2000f8ec03f */
[----:B------:R-:W1:Y:S01]  /*0590*/  LDC.64 R8, c[0x0][0x240] ;  /* 0x00009000ff087b82 */ /* 0x000e620000000a00 */
[----:B------:R-:W-:Y:S01]  /*05a0*/  USHF.R.U64 UR10, UR11, 0x1, UR5 ;  /* 0x000000010b0a7899 */ /* 0x000fe20008001205 */
[----:B------:R2:W-:Y:S01]  /*05b0*/  STL [R1+0xb0], R2 ;  /* 0x0000b00201007387 */ /* 0x0005e20000100800 */
[----:B------:R-:W-:Y:S02]  /*05c0*/  UIMAD UR14, UR8, 0x3c0, URZ ;  /* 0x000003c0080e78a4 */ /* 0x000fe4000f8e023f */
[----:B------:R-:W-:Y:S02]  /*05d0*/  USHF.L.U32 UR9, UR16, 0x3, URZ ;  /* 0x0000000310097899 */ /* 0x000fe4000800063f */
[----:B------:R-:W-:Y:S01]  /*05e0*/  USHF.R.U32.HI UR8, URZ, 0x1, UR5 ;  /* 0x000000013f087899 */ /* 0x000fe20008011605 */
[----:B------:R-:W-:Y:S01]  /*05f0*/  MOV R11, UR10 ;  /* 0x0000000a000b7c02 */ /* 0x000fe20008000f00 */
[----:B------:R-:W-:Y:S01]  /*0600*/  ULOP3.LUT UR9, UR9, 0x3f8, URZ, 0xc0, !UPT ;  /* 0x000003f809097892 */ /* 0x000fe2000f8ec03f */
[----:B------:R-:W-:-:S03]  /*0610*/  ULDC.64 UR18, c[0x0][0x248] ;  /* 0x0000920000127ab9 */ /* 0x000fc60000000a00 */
[----:B------:R-:W-:Y:S01]  /*0620*/  IMAD.U32 R6, RZ, RZ, UR8 ;  /* 0x00000008ff067e24 */ /* 0x000fe2000f8e00ff */
[----:B------:R-:W-:Y:S01]  /*0630*/  UIMAD UR8, UR8, 0x1e0000, URZ ;  /* 0x001e0000080878a4 */ /* 0x000fe2000f8e023f */
[----:B0-----:R-:W-:-:S05]  /*0640*/  IMAD.WIDE.U32 R4, R3, -0x77777777, RZ ;  /* 0x8888888903047825 */ /* 0x001fca00078e00ff */
[----:B------:R-:W-:-:S05]  /*0650*/  SHF.R.U32.HI R0, RZ, 0x7, R5 ;  /* 0x00000007ff007819 */ /* 0x000fca0000011605 */
[----:B--2---:R-:W-:Y:S01]  /*0660*/  IMAD R2, R0, -0xf0, R3 ;  /* 0xffffff1000027824 */ /* 0x004fe200078e0203 */
[----:B------:R0:W-:Y:S04]  /*0670*/  STL [R1+0x48], R0 ;  /* 0x0000480001007387 */ /* 0x0001e80000100800 */
[----:B------:R-:W-:Y:S01]  /*0680*/  LEA R20, R2, UR14, 0x2 ;  /* 0x0000000e02147c11 */ /* 0x000fe2000f8e10ff */
[----:B------:R2:W-:Y:S03]  /*0690*/  STL [R1+0x70], R2 ;  /* 0x0000700201007387 */ /* 0x0005e60000100800 */
[----:B------:R-:W-:Y:S01]  /*06a0*/  SHF.R.S32.HI R21, RZ, 0x1f, R20 ;  /* 0x0000001fff157819 */ /* 0x000fe20000011414 */
[----:B------:R-:W-:Y:S01]  /*06b0*/  IMAD.WIDE.U32 R4, R20, -0x77777777, RZ ;  /* 0x8888888914047825 */ /* 0x000fe200078e00ff */
[----:B0-----:R-:W-:-:S04]  /*06c0*/  IADD3 R0, R0, UR9, RZ ;  /* 0x0000000900007c10 */ /* 0x001fc8000fffe0ff */
[----:B--2---:R-:W-:Y:S01]  /*06d0*/  SHF.R.U32.HI R2, RZ, 0x6, R5 ;  /* 0x00000006ff027819 */ /* 0x004fe20000011605 */
[----:B------:R-:W-:-:S03]  /*06e0*/  IMAD.WIDE.U32 R4, R11, 0x1e0000, R20 ;  /* 0x001e00000b047825 */ /* 0x000fc600078e0014 */
[----:B------:R-:W-:Y:S01]  /*06f0*/  LEA R10, P0, R11, R2, 0x4 ;  /* 0x000000020b0a7211 */ /* 0x000fe200078020ff */
[----:B------:R-:W-:Y:S01]  /*0700*/  IMAD R0, R0, 0x780, RZ ;  /* 0x0000078000007824 */ /* 0x000fe200078e02ff */
[----:B------:R-:W-:Y:S01]  /*0710*/  IADD3 R3, R5, UR8, RZ ;  /* 0x0000000805037c10 */ /* 0x000fe2000fffe0ff */
[----:B------:R-:W-:Y:S01]  /*0720*/  ULDC.64 UR8, c[0x0][0x230] ;  /* 0x00008c0000087ab9 */ /* 0x000fe20000000a00 */
[----:B------:R-:W-:Y:S01]  /*0730*/  LEA.HI.X R11, R11, RZ, R6, 0x4, P0 ;  /* 0x000000ff0b0b7211 */ /* 0x000fe200000f2406 */
[----:B------:R0:W-:Y:S01]  /*0740*/  STL [R1+0x6c], R2 ;  /* 0x00006c0201007387 */ /* 0x0001e20000100800 */
[----:B------:R-:W-:Y:S01]  /*0750*/  LEA R12, P0, R10, UR18, 0x3 ;  /* 0x000000120a0c7c11 */ /* 0x000fe2000f8018ff */
[----:B------:R-:W2:Y:S01]  /*0760*/  LDC.64 R6, c[0x0][0x238] ;  /* 0x00008e00ff067b82 */ /* 0x000ea20000000a00 */
[----:B------:R-:W-:Y:S02]  /*0770*/  IADD3 R5, P1, R0, R4, RZ ;  /* 0x0000000400057210 */ /* 0x000fe40007f3e0ff */
[----:B------:R-:W-:Y:S01]  /*0780*/  LEA.HI.X R13, R10, UR19, R11, 0x3, P0 ;  /* 0x000000130a0d7c11 */ /* 0x000fe200080f1c0b */
[----:B------:R-:W-:Y:S01]  /*0790*/  ULDC.64 UR18, c[0x0][0x228] ;  /* 0x00008a0000127ab9 */ /* 0x000fe20000000a00 */
[----:B------:R-:W-:-:S02]  /*07a0*/  IADD3.X R10, RZ, R3, RZ, P1, !PT ;  /* 0x00000003ff0a7210 */ /* 0x000fc40000ffe4ff */
[C---:B------:R-:W-:Y:S02]  /*07b0*/  SHF.L.U32 R18, R5.reuse, 0x1, RZ ;  /* 0x0000000105127819 */ /* 0x040fe400000006ff */
[----:B------:R-:W3:Y:S01]  /*07c0*/  LDG.E.64.CONSTANT R12, desc[UR12][R12.64] ;  /* 0x0000000c0c0c7981 */ /* 0x000ee2000c1e9b00 */
[----:B------:R-:W-:Y:S02]  /*07d0*/  SHF.L.U64.HI R15, R5, 0x1, R10 ;  /* 0x00000001050f7819 */ /* 0x000fe4000001020a */
[----:B------:R-:W-:Y:S01]  /*07e0*/  IADD3 R16, P0, R18, UR8, RZ ;  /* 0x0000000812107c10 */ /* 0x000fe2000ff1e0ff */
[----:B------:R4:W-:Y:S03]  /*07f0*/  STL [R1+0x50], R18 ;  /* 0x0000501201007387 */ /* 0x0009e60000100800 */
[----:B------:R-:W-:Y:S01]  /*0800*/  IADD3.X R17, R15, UR9, RZ, P0, !PT ;  /* 0x000000090f117c10 */ /* 0x000fe200087fe4ff */
[----:B------:R-:W-:Y:S05]  /*0810*/  STL [R1+0x68], R15 ;  /* 0x0000680f01007387 */ /* 0x000fea0000100800 */
[----:B------:R-:W3:Y:S01]  /*0820*/  LDG.E.64.CONSTANT R16, desc[UR12][R16.64] ;  /* 0x0000000c10107981 */ /* 0x000ee2000c1e9b00 */
[----:B--2---:R-:W-:-:S04]  /*0830*/  IMAD.WIDE R6, R20, 0x2, R6 ;  /* 0x0000000214067825 */ /* 0x004fc800078e0206 */
[----:B-1----:R-:W-:Y:S02]  /*0840*/  IMAD.WIDE R20, R20, 0x2, R8 ;  /* 0x0000000214147825 */ /* 0x002fe400078e0208 */
[----:B------:R-:W2:Y:S04]  /*0850*/  LDG.E.64.CONSTANT R6, desc[UR12][R6.64] ;  /* 0x0000000c06067981 */ /* 0x000ea8000c1e9b00 */
[----:B------:R-:W2:Y:S01]  /*0860*/  LDG.E.64.CONSTANT R20, desc[UR12][R20.64] ;  /* 0x0000000c14147981 */ /* 0x000ea2000c1e9b00 */
[----:B------:R-:W-:-:S04]  /*0870*/  IADD3 R5, R0, 0xf00, RZ ;  /* 0x00000f0000057810 */ /* 0x000fc80007ffe0ff */
[----:B------:R-:W-:-:S04]  /*0880*/  IADD3 R5, P0, R5, R4, RZ ;  /* 0x0000000405057210 */ /* 0x000fc80007f1e0ff */
[----:B------:R-:W-:Y:S01]  /*0890*/  SHF.L.U32 R14, R5, 0x1, RZ ;  /* 0x00000001050e7819 */ /* 0x000fe200000006ff */
[----:B------:R-:W-:-:S03]  /*08a0*/  IMAD.X R8, RZ, RZ, R3, P0 ;  /* 0x000000ffff087224 */ /* 0x000fc600000e0603 */
[----:B------:R-:W-:Y:S01]  /*08b0*/  IADD3 R26, P0, R14, UR8, RZ ;  /* 0x000000080e1a7c10 */ /* 0x000fe2000ff1e0ff */
[----:B------:R1:W-:Y:S01]  /*08c0*/  STL [R1+0x60], R14 ;  /* 0x0000600e01007387 */ /* 0x0003e20000100800 */
[----:B0-----:R-:W-:Y:S02]  /*08d0*/  SHF.L.U64.HI R2, R5, 0x1, R8 ;  /* 0x0000000105027819 */ /* 0x001fe40000010208 */
[----:B------:R-:W-:Y:S02]  /*08e0*/  IADD3 R5, R0, 0x1e00, RZ ;  /* 0x00001e0000057810 */ /* 0x000fe40007ffe0ff */
[----:B------:R-:W-:Y:S01]  /*08f0*/  IADD3.X R27, R2, UR9, RZ, P0, !PT ;  /* 0x00000009021b7c10 */ /* 0x000fe200087fe4ff */
[----:B------:R0:W-:Y:S01]  /*0900*/  STL [R1+0x64], R2 ;  /* 0x0000640201007387 */ /* 0x0001e20000100800 */
[----:B------:R-:W-:-:S04]  /*0910*/  IADD3 R22, P0, R18, UR18, RZ ;  /* 0x0000001212167c10 */ /* 0x000fc8000ff1e0ff */
[----:B------:R-:W-:Y:S01]  /*0920*/  IADD3.X R23, R15, UR19, RZ, P0, !PT ;  /* 0x000000130f177c10 */ /* 0x000fe200087fe4ff */
[----:B------:R-:W2:Y:S01]  /*0930*/  LDG.E.64.CONSTANT R26, desc[UR12][R26.64] ;  /* 0x0000000c1a1a7981 */ /* 0x000ea2000c1e9b00 */
[----:B------:R-:W-:-:S04]  /*0940*/  IADD3 R5, P0, R5, R4, RZ ;  /* 0x0000000405057210 */ /* 0x000fc80007f1e0ff */
[----:B------:R-:W-:Y:S01]  /*0950*/  IADD3.X R8, RZ, R3, RZ, P0, !PT ;  /* 0x00000003ff087210 */ /* 0x000fe200007fe4ff */
[----:B------:R-:W2:Y:S01]  /*0960*/  LDG.E.64.CONSTANT R22, desc[UR12][R22.64] ;  /* 0x0000000c16167981 */ /* 0x000ea2000c1e9b00 */
[C---:B------:R-:W-:Y:S02]  /*0970*/  SHF.L.U32 R10, R5.reuse, 0x1, RZ ;  /* 0x00000001050a7819 */ /* 0x040fe400000006ff */
[----:B------:R-:W-:Y:S02]  /*0980*/  SHF.L.U64.HI R24, R5, 0x1, R8 ;  /* 0x0000000105187819 */ /* 0x000fe40000010208 */
[----:B------:R-:W-:Y:S01]  /*0990*/  IADD3 R8, P0, R10, UR8, RZ ;  /* 0x000000080a087c10 */ /* 0x000fe2000ff1e0ff */
[----:B------:R0:W-:Y:S01]  /*09a0*/  STL [R1+0x58], R10 ;  /* 0x0000580a01007387 */ /* 0x0001e20000100800 */
[----:B------:R-:W-:Y:S02]  /*09b0*/  IADD3 R0, R0, 0x2d00, RZ ;  /* 0x00002d0000007810 */ /* 0x000fe40007ffe0ff */
[----:B------:R-:W-:Y:S01]  /*09c0*/  IADD3.X R9, R24, UR9, RZ, P0, !PT ;  /* 0x0000000918097c10 */ /* 0x000fe200087fe4ff */
[----:B------:R2:W-:Y:S01]  /*09d0*/  STL [R1+0x5c], R24 ;  /* 0x00005c1801007387 */ /* 0x0005e20000100800 */
[----:B----4-:R-:W-:-:S04]  /*09e0*/  IADD3 R18, P0, R14, UR18, RZ ;  /* 0x000000120e127c10 */ /* 0x010fc8000ff1e0ff */
[----:B------:R-:W-:Y:S01]  /*09f0*/  IADD3.X R19, R2, UR19, RZ, P0, !PT ;  /* 0x0000001302137c10 */ /* 0x000fe200087fe4ff */
[----:B------:R-:W4:Y:S01]  /*0a00*/  LDG.E.64.CONSTANT R8, desc[UR12][R8.64] ;  /* 0x0000000c08087981 */ /* 0x000f22000c1e9b00 */
[----:B------:R-:W-:-:S04]  /*0a10*/  IADD3 R0, P0, R0, R4, RZ ;  /* 0x0000000400007210 */ /* 0x000fc80007f1e0ff */
[C---:B------:R-:W-:Y:S01]  /*0a20*/  SHF.L.U32 R35, R0.reuse, 0x1, RZ ;  /* 0x0000000100237819 */ /* 0x040fe200000006ff */
[----:B------:R-:W-:Y:S01]  /*0a30*/  IMAD.X R3, RZ, RZ, R3, P0 ;  /* 0x000000ffff037224 */ /* 0x000fe200000e0603 */
[----:B------:R-:W4:Y:S02]  /*0a40*/  LDG.E.64.CONSTANT R18, desc[UR12][R18.64] ;  /* 0x0000000c12127981 */ /* 0x000f24000c1e9b00 */
[----:B-1----:R-:W-:Y:S01]  /*0a50*/  IADD3 R14, P0, R35, UR8, RZ ;  /* 0x00000008230e7c10 */ /* 0x002fe2000ff1e0ff */
[----:B------:R-:W-:Y:S01]  /*0a60*/  ULDC UR8, c[0x0][0x250] ;  /* 0x0000940000087ab9 */ /* 0x000fe20000000800 */
[----:B0-----:R-:W-:Y:S01]  /*0a70*/  SHF.L.U64.HI R2, R0, 0x1, R3 ;  /* 0x0000000100027819 */ /* 0x001fe20000010203 */
[----:B------:R-:W-:Y:S03]  /*0a80*/  STL [R1+0x4c], R35 ;  /* 0x00004c2301007387 */ /* 0x000fe60000100800 */
[----:B------:R-:W-:Y:S01]  /*0a90*/  IADD3.X R15, R2, UR9, RZ, P0, !PT ;  /* 0x00000009020f7c10 */ /* 0x000fe200087fe4ff */
[----:B------:R0:W-:Y:S01]  /*0aa0*/  STL [R1+0x54], R2 ;  /* 0x0000540201007387 */ /* 0x0001e20000100800 */
[----:B------:R-:W-:-:S04]  /*0ab0*/  IADD3 R10, P0, R10, UR18, RZ ;  /* 0x000000120a0a7c10 */ /* 0x000fc8000ff1e0ff */
[----:B------:R-:W-:Y:S01]  /*0ac0*/  IADD3.X R11, R24, UR19, RZ, P0, !PT ;  /* 0x00000013180b7c10 */ /* 0x000fe200087fe4ff */
[----:B------:R-:W4:Y:S05]  /*0ad0*/  LDG.E.64.CONSTANT R14, desc[UR12][R14.64] ;  /* 0x0000000c0e0e7981 */ /* 0x000f2a000c1e9b00 */
[----:B------:R-:W4:Y:S01]  /*0ae0*/  LDG.E.64.CONSTANT R10, desc[UR12][R10.64] ;  /* 0x0000000c0a0a7981 */ /* 0x000f22000c1e9b00 */
[----:B---3--:R-:W-:-:S06]  /*0af0*/  FADD.FTZ R3, R13, UR8 ;  /* 0x000000080d037e21 */ /* 0x008fcc0008010000 */
[----:B------:R-:W1:Y:S01]  /*0b00*/  MUFU.RSQ R3, R3 ;  /* 0x0000000300037308 */ /* 0x000e620000001400 */
[--C-:B------:R-:W-:Y:S02]  /*0b10*/  HADD2.F32 R4, -RZ, R16.reuse.H0_H0 ;  /* 0x20000010ff047230 */ /* 0x100fe40000004100 */
[----:B------:R-:W-:-:S03]  /*0b20*/  HADD2.F32 R13, -RZ, R16.H1_H1 ;  /* 0x30000010ff0d7230 */ /* 0x000fc60000004100 */
[C---:B------:R-:W-:Y:S02]  /*0b30*/  FADD.FTZ R4, -R12.reuse, R4 ;  /* 0x000000040c047221 */ /* 0x040fe40000010100 */
[----:B------:R-:W-:Y:S01]  /*0b40*/  FADD.FTZ R13, -R12, R13 ;  /* 0x0000000d0c0d7221 */ /* 0x000fe20000010100 */
[--C-:B--2---:R-:W-:Y:S02]  /*0b50*/  HADD2.F32 R0, -RZ, R6.reuse.H0_H0 ;  /* 0x20000006ff007230 */ /* 0x104fe40000004100 */
[----:B-1----:R-:W-:Y:S01]  /*0b60*/  FMUL.FTZ R5, R3, R4 ;  /* 0x0000000403057220 */ /* 0x002fe20000410000 */
[----:B------:R-:W-:Y:S02]  /*0b70*/  HADD2.F32 R4, -RZ, R6.H1_H1 ;  /* 0x30000006ff047230 */ /* 0x000fe40000004100 */
[----:B------:R-:W-:Y:S02]  /*0b80*/  HADD2.F32 R24, -RZ, R20.H0_H0 ;  /* 0x20000014ff187230 */ /* 0x000fe40000004100 */
[----:B------:R-:W-:-:S02]  /*0b90*/  HADD2.F32 R6, -RZ, R17.H0_H0 ;  /* 0x20000011ff067230 */ /* 0x000fc40000004100 */
[----:B------:R-:W-:Y:S02]  /*0ba0*/  HADD2.F32 R17, -RZ, R17.H1_H1 ;  /* 0x30000011ff117230 */ /* 0x000fe40000004100 */
[----:B------:R-:W-:Y:S01]  /*0bb0*/  FFMA.FTZ R31, R5, R0, R24 ;  /* 0x00000000051f7223 */ /* 0x000fe20000010018 */
[----:B------:R-:W-:Y:S02]  /*0bc0*/  HADD2.F32 R20, -RZ, R20.H1_H1 ;  /* 0x30000014ff147230 */ /* 0x000fe40000004100 */
[C---:B------:R-:W-:Y:S01]  /*0bd0*/  FADD.FTZ R6, -R12.reuse, R6 ;  /* 0x000000060c067221 */ /* 0x040fe20000010100 */
[----:B------:R-:W-:Y:S01]  /*0be0*/  FMUL.FTZ R16, R31, -1.4426950216293334961 ;  /* 0xbfb8aa3b1f107820 */ /* 0x000fe20000410000 */
[----:B------:R-:W-:Y:S02]  /*0bf0*/  FADD.FTZ R17, -R12, R17 ;  /* 0x000000110c117221 */ /* 0x000fe40000010100 */
[C---:B------:R-:W-:Y:S02]  /*0c00*/  FMUL.FTZ R6, R3.reuse, R6 ;  /* 0x0000000603067220 */ /* 0x040fe40000410000 */
[----:B------:R-:W-:Y:S01]  /*0c10*/  FMUL.FTZ R30, R3, R17 ;  /* 0x00000011031e7220 */ /* 0x000fe20000410000 */
[----:B------:R-:W1:Y:S01]  /*0c20*/  MUFU.EX2 R16, R16 ;  /* 0x0000001000107308 */ /* 0x000e620000000800 */
[----:B------:R-:W-:-:S05]  /*0c30*/  HADD2.F32 R33, -RZ, R26.H0_H0 ;  /* 0x2000001aff217230 */ /* 0x000fca0000004100 */
[----:B------:R-:W-:Y:S01]  /*0c40*/  FADD.FTZ R33, -R12, R33 ;  /* 0x000000210c217221 */ /* 0x000fe20000010100 */
[----:B-1----:R-:W-:-:S04]  /*0c50*/  FADD.FTZ R16, R16, 1 ;  /* 0x3f80000010107421 */ /* 0x002fc80000010000 */
[----:B------:R1:W2:Y:S02]  /*0c60*/  MUFU.RCP R34, R16 ;  /* 0x0000001000227308 */ /* 0x0002a40000001000 */
[----:B-1----:R-:W-:-:S04]  /*0c70*/  IADD3 R16, P0, R35, UR18, RZ ;  /* 0x0000001223107c10 */ /* 0x002fc8000ff1e0ff */
[----:B------:R-:W-:Y:S01]  /*0c80*/  IADD3.X R17, R2, UR19, RZ, P0, !PT ;  /* 0x0000001302117c10 */ /* 0x000fe200087fe4ff */
[----:B0-----:R-:W-:Y:S01]  /*0c90*/  FMUL.FTZ R2, R3, R33 ;  /* 0x0000002103027220 */ /* 0x001fe20000410000 */
[----:B--2---:R-:W-:-:S04]  /*0ca0*/  FADD.FTZ R33, -R34, 1 ;  /* 0x3f80000022217421 */ /* 0x004fc80000010100 */
[----:B------:R-:W2:Y:S01]  /*0cb0*/  LDG.E.64.CONSTANT R16, desc[UR12][R16.64] ;  /* 0x0000000c10107981 */ /* 0x000ea2000c1e9b00 */
[----:B------:R-:W-:-:S03]  /*0cc0*/  FFMA.FTZ R33, R31, R33, 1 ;  /* 0x3f8000001f217423 */ /* 0x000fc60000010021 */
[----:B----4-:R0:W-:Y:S04]  /*0cd0*/  STL [R1+0xbc], R11 ;  /* 0x0000bc0b01007387 */ /* 0x0101e80000100800 */
[----:B------:R1:W-:Y:S01]  /*0ce0*/  STL [R1+0x24], R5 ;  /* 0x0000240501007387 */ /* 0x0003e20000100800 */
[----:B0-----:R-:W-:Y:S01]  /*0cf0*/  FMUL.FTZ R11, R3, R13 ;  /* 0x0000000d030b7220 */ /* 0x001fe20000410000 */
[----:B------:R-:W-:-:S03]  /*0d00*/  HADD2.F32 R13, -RZ, R21.H0_H0 ;  /* 0x20000015ff0d7230 */ /* 0x000fc60000004100 */
[----:B------:R-:W-:Y:S01]  /*0d10*/  FFMA.FTZ R25, R11, R4, R20 ;  /* 0x000000040b197223 */ /* 0x000fe20000010014 */
[----:B-1----:R-:W-:Y:S01]  /*0d20*/  HADD2.F32 R5, -RZ, R7.H0_H0 ;  /* 0x20000007ff057230 */ /* 0x002fe20000004100 */
[----:B------:R0:W-:Y:S02]  /*0d30*/  STL [R1+0x20], R11 ;  /* 0x0000200b01007387 */ /* 0x0001e40000100800 */
[----:B------:R-:W-:Y:S02]  /*0d40*/  FMUL.FTZ R32, R25, -1.4426950216293334961 ;  /* 0xbfb8aa3b19207820 */ /* 0x000fe40000410000 */
[----:B------:R-:W-:Y:S01]  /*0d50*/  FFMA.FTZ R29, R6, R5, R13 ;  /* 0x00000005061d7223 */ /* 0x000fe2000001000d */
[----:B------:R1:W-:Y:S03]  /*0d60*/  STL [R1+0x44], R6 ;  /* 0x0000440601007387 */ /* 0x0003e60000100800 */
[----:B------:R-:W3:Y:S01]  /*0d70*/  MUFU.EX2 R32, R32 ;  /* 0x0000002000207308 */ /* 0x000ee20000000800 */
[----:B------:R-:W-:Y:S01]  /*0d80*/  FMUL.FTZ R28, R29, -1.4426950216293334961 ;  /* 0xbfb8aa3b1d1c7820 */ /* 0x000fe20000410000 */
[----:B0-----:R-:W-:Y:S01]  /*0d90*/  HADD2.F32 R11, -RZ, R21.H1_H1 ;  /* 0x30000015ff0b7230 */ /* 0x001fe20000004100 */
[----:B------:R0:W-:Y:S01]  /*0da0*/  STL [R1+0x28], R30 ;  /* 0x0000281e01007387 */ /* 0x0001e20000100800 */
[----:B------:R-:W-:-:S02]  /*0db0*/  HADD2.F32 R21, -RZ, R26.H1_H1 ;  /* 0x3000001aff157230 */ /* 0x000fc40000004100 */
[----:B-1----:R-:W-:Y:S02]  /*0dc0*/  HADD2.F32 R6, -RZ, R7.H1_H1 ;  /* 0x30000007ff067230 */ /* 0x002fe40000004100 */
[----:B------:R-:W1:Y:S01]  /*0dd0*/  MUFU.EX2 R28, R28 ;  /* 0x0000001c001c7308 */ /* 0x000e620000000800 */
[----:B------:R-:W-:Y:S01]  /*0de0*/  FMUL.FTZ R34, R34, R33 ;  /* 0x0000002122227220 */ /* 0x000fe20000410000 */
[----:B------:R-:W-:Y:S01]  /*0df0*/  FADD.FTZ R21, -R12, R21 ;  /* 0x000000150c157221 */ /* 0x000fe20000010100 */
[----:B------:R4:W-:Y:S01]  /*0e00*/  STL [R1+0x1c], R2 ;  /* 0x00001c0201007387 */ /* 0x0009e20000100800 */
[----:B------:R-:W-:-:S04]  /*0e10*/  FFMA.FTZ R7, R30, R6, R11 ;  /* 0x000000061e077223 */ /* 0x000fc8000001000b */
[----:B0-----:R-:W-:Y:S01]  /*0e20*/  FMUL.FTZ R30, R7, -1.4426950216293334961 ;  /* 0xbfb8aa3b071e7820 */ /* 0x001fe20000410000 */
[----:B---3--:R-:W-:-:S05]  /*0e30*/  FADD.FTZ R32, R32, 1 ;  /* 0x3f80000020207421 */ /* 0x008fca0000010000 */
[----:B------:R-:W-:Y:S01]  /*0e40*/  MUFU.EX2 R30, R30 ;  /* 0x0000001e001e7308 */ /* 0x000fe20000000800 */
[----:B-1----:R-:W-:Y:S01]  /*0e50*/  FADD.FTZ R26, R28, 1 ;  /* 0x3f8000001c1a7421 */ /* 0x002fe20000010000 */
[----:B------:R-:W-:Y:S01]  /*0e60*/  FFMA.FTZ R28, R0, R2, R24 ;  /* 0x00000002001c7223 */ /* 0x000fe20000010018 */
[----:B------:R-:W-:Y:S02]  /*0e70*/  HADD2.F32 R33, -RZ, R27.H0_H0 ;  /* 0x2000001bff217230 */ /* 0x000fe40000004100 */
[----:B----4-:R-:W-:-:S03]  /*0e80*/  FMUL.FTZ R2, R3, R21 ;  /* 0x0000001503027220 */ /* 0x010fc60000410000 */
[----:B------:R-:W0:Y:S01]  /*0e90*/  MUFU.RCP R32, R32 ;  /* 0x0000002000207308 */ /* 0x000e220000001000 */
[----:B------:R-:W-:-:S07]  /*0ea0*/  FMUL.FTZ R31, R28, -1.4426950216293334961 ;  /* 0xbfb8aa3b1c1f7820 */ /* 0x000fce0000410000 */
[----:B------:R-:W-:Y:S01]  /*0eb0*/  MUFU.RCP R26, R26 ;  /* 0x0000001a001a7308 */ /* 0x000fe20000001000 */
[----:B------:R-:W-:Y:S01]  /*0ec0*/  FADD.FTZ R33, -R12, R33 ;  /* 0x000000210c217221 */ /* 0x000fe20000010100 */
[----:B------:R-:W-:Y:S02]  /*0ed0*/  HADD2.F32 R27, -RZ, R27.H1_H1 ;  /* 0x3000001bff1b7230 */ /* 0x000fe40000004100 */
[----:B0-----:R-:W-:-:S04]  /*0ee0*/  FADD.FTZ R36, -R32, 1 ;  /* 0x3f80000020247421 */ /* 0x001fc80000010100 */
[----:B------:R-:W0:Y:S01]  /*0ef0*/  MUFU.EX2 R31, R31 ;  /* 0x0000001f001f7308 */ /* 0x000e220000000800 */
[----:B------:R-:W-:Y:S01]  /*0f00*/  FFMA.FTZ R25, R25, R36, 1 ;  /* 0x3f80000019197423 */ /* 0x000fe20000010024 */
[----:B------:R-:W-:Y:S01]  /*0f10*/  FADD.FTZ R36, R30, 1 ;  /* 0x3f8000001e247421 */ /* 0x000fe20000010000 */
[----:B------:R-:W-:Y:S02]  /*0f20*/  FFMA.FTZ R21, R4, R2, R20 ;  /* 0x0000000204157223 */ /* 0x000fe40000010014 */
[----:B------:R-:W-:Y:S01]  /*0f30*/  FMUL.FTZ R30, R32, R25 ;  /* 0x00000019201e7220 */ /* 0x000fe20000410000 */
[----:B------:R-:W-:Y:S01]  /*0f40*/  FADD.FTZ R32, -R12, R27 ;  /* 0x0000001b0c207221 */ /* 0x000fe20000010100 */
[----:B------:R-:W-:-:S06]  /*0f50*/  FMUL.FTZ R35, R21, -1.4426950216293334961 ;  /* 0xbfb8aa3b15237820 */ /* 0x000fcc0000410000 */
[----:B------:R-:W-:Y:S01]  /*0f60*/  MUFU.EX2 R35, R35 ;  /* 0x0000002300237308 */ /* 0x000fe20000000800 */
[----:B0-----:R-:W-:-:S07]  /*0f70*/  FADD.FTZ R31, R31, 1 ;  /* 0x3f8000001f1f7421 */ /* 0x001fce0000010000 */
[----:B------:R-:W-:Y:S01]  /*0f80*/  MUFU.RCP R31, R31 ;  /* 0x0000001f001f7308 */ /* 0x000fe20000001000 */
[----:B--2---:R0:W-:Y:S04]  /*0f90*/  STL [R1+0xb8], R16 ;  /* 0x0000b81001007387 */ /* 0x0041e80000100800 */
[----:B------:R-:W-:Y:S01]  /*0fa0*/  STL [R1+0x10], R2 ;  /* 0x0000100201007387 */ /* 0x000fe20000100800 */
[----:B0-----:R-:W-:Y:S02]  /*0fb0*/  FMUL.FTZ R16, R3, R33 ;  /* 0x0000002103107220 */ /* 0x001fe40000410000 */
[----:B------:R0:W1:Y:S01]  /*0fc0*/  MUFU.RCP R33, R36 ;  /* 0x0000002400217308 */ /* 0x0000620000001000 */
[----:B------:R2:W-:Y:S01]  /*0fd0*/  STL [R1+0xb4], R17 ;  /* 0x0000b41101007387 */ /* 0x0005e20000100800 */
[----:B------:R-:W-:Y:S01]  /*0fe0*/  FFMA.FTZ R25, R5, R16, R13 ;  /* 0x0000001005197223 */ /* 0x000fe2000001000d */
[----:B0-----:R-:W-:Y:S01]  /*0ff0*/  FADD.FTZ R36, -R26, 1 ;  /* 0x3f8000001a247421 */ /* 0x001fe20000010100 */
[----:B--2---:R-:W-:-:S03]  /*1000*/  FMUL.FTZ R17, R3, R32 ;  /* 0x0000002003117220 */ /* 0x004fc60000410000 */
[----:B------:R-:W-:Y:S01]  /*1010*/  FFMA.FTZ R29, R29, R36, 1 ;  /* 0x3f8000001d1d7423 */ /* 0x000fe20000010024 */
[----:B------:R-:W-:-:S03]  /*1020*/  FMUL.FTZ R27, R25, -1.4426950216293334961 ;  /* 0xbfb8aa3b191b7820 */ /* 0x000fc60000410000 */
[----:B------:R-:W-:Y:S01]  /*1030*/  FMUL.FTZ R29, R26, R29 ;  /* 0x0000001d1a1d7220 */ /* 0x000fe20000410000 */
[----:B------:R-:W-:Y:S02]  /*1040*/  FFMA.FTZ R26, R6, R17, R11 ;  /* 0x00000011061a7223 */ /* 0x000fe4000001000b */
[----:B------:R-:W0:Y:S02]  /*1050*/  MUFU.EX2 R27, R27 ;  /* 0x0000001b001b7308 */ /* 0x000e240000000800 */
[----:B------:R-:W-:Y:S01]  /*1060*/  FMUL.FTZ R32, R26, -1.4426950216293334961 ;  /* 0xbfb8aa3b1a207820 */ /* 0x000fe20000410000 */
[----:B-1----:R-:W-:-:S04]  /*1070*/  FADD.FTZ R36, -R33, 1 ;  /* 0x3f80000021247421 */ /* 0x002fc80000010100 */
[----:B------:R-:W-:Y:S01]  /*1080*/  FFMA.FTZ R36, R7, R36, 1 ;  /* 0x3f80000007247423 */ /* 0x000fe20000010024 */
[----:B------:R-:W1:Y:S01]  /*1090*/  MUFU.EX2 R32, R32 ;  /* 0x0000002000207308 */ /* 0x000e620000000800 */
[--C-:B------:R-:W-:Y:S02]  /*10a0*/  HADD2.F32 R7, -RZ, R22.reuse.H0_H0 ;  /* 0x20000016ff077230 */ /* 0x100fe40000004100 */
[----:B------:R-:W-:Y:S01]  /*10b0*/  FMUL.FTZ R33, R33, R36 ;  /* 0x0000002421217220 */ /* 0x000fe20000410000 */
[----:B------:R-:W-:Y:S02]  /*10c0*/  HADD2.F32 R36, -RZ, R22.H1_H1 ;  /* 0x30000016ff247230 */ /* 0x000fe40000004100 */
[----:B------:R-:W-:Y:S01]  /*10d0*/  FADD.FTZ R22, R35, 1 ;  /* 0x3f80000023167421 */ /* 0x000fe20000010000 */
[----:B------:R-:W-:Y:S01]  /*10e0*/  FMUL.FTZ R7, R7, R34 ;  /* 0x0000002207077220 */ /* 0x000fe20000410000 */
[----:B------:R-:W-:Y:S02]  /*10f0*/  HADD2.F32 R34, -RZ, R23.H0_H0 ;  /* 0x20000017ff227230 */ /* 0x000fe40000004100 */
[----:B0-----:R-:W-:-:S02]  /*1100*/  FADD.FTZ R27, R27, 1 ;  /* 0x3f8000001b1b7421 */ /* 0x001fc40000010000 */
[----:B------:R-:W0:Y:S01]  /*1110*/  MUFU.RCP R22, R22 ;  /* 0x0000001600167308 */ /* 0x000e220000001000 */
[----:B------:R-:W-:Y:S01]  /*1120*/  FADD.FTZ R35, -R31, 1 ;  /* 0x3f8000001f237421 */ /* 0x000fe20000010100 */
[----:B------:R-:W-:Y:S01]  /*1130*/  FMUL.FTZ R29, R34, R29 ;  /* 0x0000001d221d7220 */ /* 0x000fe20000410000 */
[----:B-1----:R-:W-:-:S05]  /*1140*/  FADD.FTZ R34, R32, 1 ;  /* 0x3f80000020227421 */ /* 0x002fca0000010000 */
[----:B------:R-:W1:Y:S01]  /*1150*/  MUFU.RCP R27, R27 ;  /* 0x0000001b001b7308 */ /* 0x000e620000001000 */
[----:B------:R-:W-:Y:S01]  /*1160*/  FFMA.FTZ R32, R28, R35, 1 ;  /* 0x3f8000001c207423 */ /* 0x000fe20000010023 */
[----:B------:R-:W-:-:S06]  /*1170*/  HADD2.F32 R28, -RZ, R23.H1_H1 ;  /* 0x30000017ff1c7230 */ /* 0x000fcc0000004100 */
[----:B------:R2:W3:Y:S01]  /*1180*/  MUFU.RCP R23, R34 ;  /* 0x0000002200177308 */ /* 0x0004e20000001000 */
[----:B------:R-:W-:Y:S01]  /*1190*/  FMUL.FTZ R28, R28, R33 ;  /* 0x000000211c1c7220 */ /* 0x000fe20000410000 */
[----:B--2---:R-:W-:-:S05]  /*11a0*/  HADD2.F32 R34, -RZ, R8.H0_H0 ;  /* 0x20000008ff227230 */ /* 0x004fca0000004100 */
[----:B------:R-:W-:Y:S01]  /*11b0*/  FADD.FTZ R33, -R12, R34 ;  /* 0x000000220c217221 */ /* 0x000fe20000010100 */
[----:B0-----:R-:W-:Y:S01]  /*11c0*/  FADD.FTZ R34, -R22, 1 ;  /* 0x3f80000016227421 */ /* 0x001fe20000010100 */
[----:B------:R-:W-:Y:S02]  /*11d0*/  HADD2.F32 R8, -RZ, R8.H1_H1 ;  /* 0x30000008ff087230 */ /* 0x000fe40000004100 */
[----:B------:R-:W-:Y:S01]  /*11e0*/  FMUL.FTZ R2, R3, R33 ;  /* 0x0000002103027220 */ /* 0x000fe20000410000 */
[----:B------:R-:W-:Y:S01]  /*11f0*/  FMUL.FTZ R31, R31, R32 ;  /* 0x000000201f1f7220 */ /* 0x000fe20000410000 */
[----:B-1----:R-:W-:Y:S01]  /*1200*/  FADD.FTZ R32, -R27, 1 ;  /* 0x3f8000001b207421 */ /* 0x002fe20000010100 */
[----:B------:R-:W-:Y:S01]  /*1210*/  FFMA.FTZ R33, R21, R34, 1 ;  /* 0x3f80000015217423 */ /* 0x000fe20000010022 */
[----:B------:R-:W-:Y:S01]  /*1220*/  FFMA.FTZ R21, R0, R2, R24 ;  /* 0x0000000200157223 */ /* 0x000fe20000010018 */
[----:B------:R-:W-:Y:S01]  /*1230*/  FMUL.FTZ R30, R36, R30 ;  /* 0x0000001e241e7220 */ /* 0x000fe20000410000 */
[----:B------:R-:W-:Y:S01]  /*1240*/  FADD.FTZ R36, -R12, R8 ;  /* 0x000000080c247221 */ /* 0x000fe20000010100 */
[----:B------:R-:W-:Y:S01]  /*1250*/  FFMA.FTZ R25, R25, R32, 1 ;  /* 0x3f80000019197423 */ /* 0x000fe20000010020 */
[----:B---3--:R-:W-:Y:S01]  /*1260*/  FADD.FTZ R8, -R23, 1 ;  /* 0x3f80000017087421 */ /* 0x008fe20000010100 */
[----:B------:R-:W-:-:S03]  /*1270*/  FMUL.FTZ R32, R21, -1.4426950216293334961 ;  /* 0xbfb8aa3b15207820 */ /* 0x000fc60000410000 */
[----:B------:R-:W-:Y:S02]  /*1280*/  FFMA.FTZ R8, R26, R8, 1 ;  /* 0x3f8000001a087423 */ /* 0x000fe40000010008 */
[----:B------:R0:W1:Y:S01]  /*1290*/  MUFU.EX2 R26, R32 ;  /* 0x00000020001a7308 */ /* 0x0000620000000800 */
[----:B------:R-:W-:Y:S02]  /*12a0*/  HADD2.F32 R34, -RZ, R9.H0_H0 ;  /* 0x20000009ff227230 */ /* 0x000fe40000004100 */
[----:B------:R-:W-:Y:S01]  /*12b0*/  FMUL.FTZ R36, R3, R36 ;  /* 0x0000002403247220 */ /* 0x000fe20000410000 */
[----:B------:R-:W-:Y:S01]  /*12c0*/  FMUL.FTZ R33, R22, R33 ;  /* 0x0000002116217220 */ /* 0x000fe20000410000 */
[----:B------:R-:W-:Y:S01]  /*12d0*/  FMUL.FTZ R25, R27, R25 ;  /* 0x000000191b197220 */ /* 0x000fe20000410000 */
[--C-:B------:R-:W-:Y:S02]  /*12e0*/  HADD2.F32 R27, -RZ, R18.reuse.H0_H0 ;  /* 0x20000012ff1b7230 */ /* 0x100fe40000004100 */
[----:B------:R-:W-:Y:S01]  /*12f0*/  FFMA.FTZ R22, R4, R36, R20 ;  /* 0x0000002404167223 */ /* 0x000fe20000010014 */
[----:B------:R-:W-:Y:S01]  /*1300*/  FADD.FTZ R34, -R12, R34 ;  /* 0x000000220c227221 */ /* 0x000fe20000010100 */
[----:B------:R-:W-:-:S02]  /*1310*/  HADD2.F32 R18, -RZ, R18.H1_H1 ;  /* 0x30000012ff127230 */ /* 0x000fc40000004100 */
[----:B------:R-:W-:Y:S01]  /*1320*/  FMUL.FTZ R8, R23, R8 ;  /* 0x0000000817087220 */ /* 0x000fe20000410000 */
[----:B0-----:R-:W-:Y:S01]  /*1330*/  FMUL.FTZ R32, R22, -1.4426950216293334961 ;  /* 0xbfb8aa3b16207820 */ /* 0x001fe20000410000 */
[----:B------:R-:W-:Y:S01]  /*1340*/  FMUL.FTZ R34, R3, R34 ;  /* 0x0000002203227220 */ /* 0x000fe20000410000 */
[----:B------:R-:W-:Y:S01]  /*1350*/  FMUL.FTZ R27, R27, R31 ;  /* 0x0000001f1b1b7220 */ /* 0x000fe20000410000 */
[----:B-1----:R-:W-:Y:S01]  /*1360*/  FADD.FTZ R23, R26, 1 ;  /* 0x3f8000001a177421 */ /* 0x002fe20000010000 */
[----:B------:R-:W-:Y:S01]  /*1370*/  FMUL.FTZ R26, R18, R33 ;  /* 0x00000021121a7220 */ /* 0x000fe20000410000 */
[----:B------:R-:W-:Y:S01]  /*1380*/  FFMA.FTZ R18, R5, R34, R13 ;  /* 0x0000002205127223 */ /* 0x000fe2000001000d */
[----:B------:R-:W0:Y:S03]  /*1390*/  MUFU.EX2 R32, R32 ;  /* 0x0000002000207308 */ /* 0x000e260000000800 */
[----:B------:R-:W-:-:S05]  /*13a0*/  FMUL.FTZ R31, R18, -1.4426950216293334961 ;  /* 0xbfb8aa3b121f7820 */ /* 0x000fca0000410000 */
[----:B------:R-:W1:Y:S01]  /*13b0*/  MUFU.RCP R23, R23 ;  /* 0x0000001700177308 */ /* 0x000e620000001000 */
[----:B------:R-:W-:-:S07]  /*13c0*/  HADD2.F32 R33, -RZ, R19.H0_H0 ;  /* 0x20000013ff217230 */ /* 0x000fce0000004100 */
[----:B------:R-:W2:Y:S01]  /*13d0*/  MUFU.EX2 R31, R31 ;  /* 0x0000001f001f7308 */ /* 0x000ea20000000800 */
[----:B0-----:R-:W-:Y:S01]  /*13e0*/  FADD.FTZ R32, R32, 1 ;  /* 0x3f80000020207421 */ /* 0x001fe20000010000 */
[----:B------:R-:W-:Y:S01]  /*13f0*/  FMUL.FTZ R25, R33, R25 ;  /* 0x0000001921197220 */ /* 0x000fe20000410000 */
[----:B------:R-:W-:-:S05]  /*1400*/  HADD2.F32 R33, -RZ, R19.H1_H1 ;  /* 0x30000013ff217230 */ /* 0x000fca0000004100 */
[----:B------:R1:W0:Y:S02]  /*1410*/  MUFU.RCP R19, R32 ;  /* 0x0000002000137308 */ /* 0x0002240000001000 */
[----:B-1----:R-:W-:Y:S01]  /*1420*/  FADD.FTZ R32, -R23, 1 ;  /* 0x3f80000017207421 */ /* 0x002fe20000010100 */
[----:B--2---:R-:W-:-:S03]  /*1430*/  FADD.FTZ R31, R31, 1 ;  /* 0x3f8000001f1f7421 */ /* 0x004fc60000010000 */
[----:B------:R-:W-:Y:S01]  /*1440*/  FFMA.FTZ R32, R21, R32, 1 ;  /* 0x3f80000015207423 */ /* 0x000fe20000010020 */
[----:B------:R-:W-:Y:S02]  /*1450*/  HADD2.F32 R21, -RZ, R9.H1_H1 ;  /* 0x30000009ff157230 */ /* 0x000fe40000004100 */
[----:B------:R-:W1:Y:S01]  /*1460*/  MUFU.RCP R31, R31 ;  /* 0x0000001f001f7308 */ /* 0x000e620000001000 */
[----:B------:R-:W-:Y:S02]  /*1470*/  FMUL.FTZ R9, R23, R32 ;  /* 0x0000002017097220 */ /* 0x000fe40000410000 */
[----:B------:R-:W-:Y:S01]  /*1480*/  FADD.FTZ R21, -R12, R21 ;  /* 0x000000150c157221 */ /* 0x000fe20000010100 */
[----:B0-----:R-:W-:-:S03]  /*1490*/  FADD.FTZ R23, -R19, 1 ;  /* 0x3f80000013177421 */ /* 0x001fc60000010100 */
[----:B------:R-:W-:Y:S01]  /*14a0*/  FMUL.FTZ R32, R3, R21 ;  /* 0x0000001503207220 */ /* 0x000fe20000410000 */
[----:B------:R-:W-:-:S03]  /*14b0*/  FFMA.FTZ R23, R22, R23, 1 ;  /* 0x3f80000016177423 */ /* 0x000fc60000010017 */
[----:B------:R-:W-:Y:S01]  /*14c0*/  FFMA.FTZ R21, R6, R32, R11 ;  /* 0x0000002006157223 */ /* 0x000fe2000001000b */
[----:B------:R-:W-:-:S03]  /*14d0*/  FMUL.FTZ R19, R19, R23 ;  /* 0x0000001713137220 */ /* 0x000fc60000410000 */
[----:B------:R-:W-:Y:S01]  /*14e0*/  FMUL.FTZ R23, R21, -1.4426950216293334961 ;  /* 0xbfb8aa3b15177820 */ /* 0x000fe20000410000 */
[----:B-1----:R-:W-:-:S04]  /*14f0*/  FADD.FTZ R22, -R31, 1 ;  /* 0x3f8000001f167421 */ /* 0x002fc80000010100 */
[----:B------:R-:W-:Y:S01]  /*1500*/  FFMA.FTZ R18, R18, R22, 1 ;  /* 0x3f80000012127423 */ /* 0x000fe20000010016 */
[----:B------:R-:W0:Y:S01]  /*1510*/  MUFU.EX2 R23, R23 ;  /* 0x0000001700177308 */ /* 0x000e220000000800 */
[----:B------:R-:W-:-:S05]  /*1520*/  HADD2.F32 R22, -RZ, R14.H0_H0 ;  /* 0x2000000eff167230 */ /* 0x000fca0000004100 */
[----:B------:R-:W-:Y:S01]  /*1530*/  FADD.FTZ R22, -R12, R22 ;  /* 0x000000160c167221 */ /* 0x000fe20000010100 */
[----:B------:R-:W-:-:S03]  /*1540*/  HADD2.F32 R35, -RZ, R14.H1_H1 ;  /* 0x3000000eff237230 */ /* 0x000fc60000004100 */
[----:B------:R-:W-:Y:S01]  /*1550*/  FMUL.FTZ R37, R3, R22 ;  /* 0x0000001603257220 */ /* 0x000fe20000410000 */
[----:B------:R-:W-:-:S03]  /*1560*/  FMUL.FTZ R18, R31, R18 ;  /* 0x000000121f127220 */ /* 0x000fc60000410000 */
[----:B------:R-:W-:Y:S01]  /*1570*/  FFMA.FTZ R14, R0, R37, R24 ;  /* 0x00000025000e7223 */ /* 0x000fe20000010018 */
[----:B0-----:R-:W-:-:S03]  /*1580*/  FADD.FTZ R23, R23, 1 ;  /* 0x3f80000017177421 */ /* 0x001fc60000010000 */
[----:B------:R-:W-:-:S03]  /*1590*/  FMUL.FTZ R31, R14, -1.4426950216293334961 ;  /* 0xbfb8aa3b0e1f7820 */ /* 0x000fc60000410000 */
[----:B------:R-:W-:Y:S01]  /*15a0*/  MUFU.RCP R23, R23 ;  /* 0x0000001700177308 */ /* 0x000fe20000001000 */
[----:B------:R-:W-:Y:S07]  /*15b0*/  STL [R1+0xc], R16 ;  /* 0x00000c1001007387 */ /* 0x000fee0000100800 */
[----:B------:R-:W0:Y:S01]  /*15c0*/  MUFU.EX2 R31, R31 ;  /* 0x0000001f001f7308 */ /* 0x000e220000000800 */
[----:B------:R-:W-:Y:S01]  /*15d0*/  STL [R1+0x8], R17 ;  /* 0x0000081101007387 */ /* 0x000fe20000100800 */
[----:B------:R-:W-:-:S03]  /*15e0*/  FMUL.FTZ R8, R33, R8 ;  /* 0x0000000821087220 */ /* 0x000fc60000410000 */
[----:B------:R-:W-:Y:S01]  /*15f0*/  STL [R1], R2 ;  /* 0x0000000201007387 */ /* 0x000fe20000100800 */
[----:B------:R-:W-:-:S03]  /*1600*/  HADD2.F32 R33, -RZ, R15.H0_H0 ;  /* 0x2000000fff217230 */ /* 0x000fc60000004100 */
[----:B------:R1:W-:Y:S01]  /*1610*/  STL [R1+0x4], R37 ;  /* 0x0000042501007387 */ /* 0x0003e20000100800 */
[C---:B------:R-:W-:Y:S01]  /*1620*/  FADD.FTZ R35, -R12.reuse, R35 ;  /* 0x000000230c237221 */ /* 0x040fe20000010100 */
[----:B------:R-:W-:Y:S01]  /*1630*/  FADD.FTZ R33, -R12, R33 ;  /* 0x000000210c217221 */ /* 0x000fe20000010100 */
[----:B-1----:R-:W-:Y:S02]  /*1640*/  HADD2.F32 R37, -RZ, R15.H1_H1 ;  /* 0x3000000fff257230 */ /* 0x002fe40000004100 */
[----:B0-----:R-:W-:-:S03]  /*1650*/  FADD.FTZ R15, R31, 1 ;  /* 0x3f8000001f0f7421 */ /* 0x001fc60000010000 */
[----:B------:R-:W-:Y:S01]  /*1660*/  FADD.FTZ R37, -R12, R37 ;  /* 0x000000250c257221 */ /* 0x000fe20000010100 */
[----:B------:R-:W-:-:S03]  /*1670*/  FADD.FTZ R12, -R23, 1 ;  /* 0x3f800000170c7421 */ /* 0x000fc60000010100 */
[----:B------:R-:W-:Y:S01]  /*1680*/  FMUL.FTZ R31, R3, R37 ;  /* 0x00000025031f7220 */ /* 0x000fe20000410000 */
[----:B------:R-:W-:Y:S01]  /*1690*/  FFMA.FTZ R12, R21, R12, 1 ;  /* 0x3f800000150c7423 */ /* 0x000fe2000001000c */
[----:B------:R0:W-:Y:S02]  /*16a0*/  STL [R1+0x88], R3 ;  /* 0x0000880301007387 */ /* 0x0001e40000100800 */
[----:B------:R-:W-:Y:S02]  /*16b0*/  FFMA.FTZ R21, R6, R31, R11 ;  /* 0x0000001f06157223 */ /* 0x000fe4000001000b */
[----:B------:R-:W2:Y:S01]  /*16c0*/  LDL.LU R11, [R1+0xbc] ;  /* 0x0000bc00010b7983 */ /* 0x000ea20000300800 */
[C---:B------:R-:W-:Y:S01]  /*16d0*/  FMUL.FTZ R35, R3.reuse, R35 ;  /* 0x0000002303237220 */ /* 0x040fe20000410000 */
[----:B------:R-:W-:-:S03]  /*16e0*/  FMUL.FTZ R33, R3, R33 ;  /* 0x0000002103217220 */ /* 0x000fc60000410000 */
[----:B------:R-:W-:Y:S01]  /*16f0*/  FFMA.FTZ R20, R4, R35, R20 ;  /* 0x0000002304147223 */ /* 0x000fe20000010014 */
[----:B------:R-:W-:Y:S01]  /*1700*/  FFMA.FTZ R13, R5, R33, R13 ;  /* 0x00000021050d7223 */ /* 0x000fe2000001000d */
[----:B------:R-:W-:Y:S01]  /*1710*/  MUFU.RCP R15, R15 ;  /* 0x0000000f000f7308 */ /* 0x000fe20000001000 */
[----:B------:R-:W-:Y:S01]  /*1720*/  FMUL.FTZ R12, R23, R12 ;  /* 0x0000000c170c7220 */ /* 0x000fe20000410000 */
[----:B------:R-:W-:Y:S01]  /*1730*/  FMUL.FTZ R22, R20, -1.4426950216293334961 ;  /* 0xbfb8aa3b14167820 */ /* 0x000fe20000410000 */
[----:B------:R-:W-:Y:S01]  /*1740*/  FMUL.FTZ R24, R13, -1.4426950216293334961 ;  /* 0xbfb8aa3b0d187820 */ /* 0x000fe20000410000 */
[----:B0-----:R-:W3:Y:S04]  /*1750*/  LDL R3, [R1+0x4] ;  /* 0x0000040001037983 */ /* 0x001ee80000100800 */
[----:B------:R-:W0:Y:S08]  /*1760*/  MUFU.EX2 R22, R22 ;  /* 0x0000001600167308 */ /* 0x000e300000000800 */
[----:B------:R-:W1:Y:S01]  /*1770*/  MUFU.EX2 R24, R24 ;  /* 0x0000001800187308 */ /* 0x000e620000000800 */
[----:B------:R-:W-:-:S02]  /*1780*/  HADD2.F32 R23, -RZ, R10.H0_H0 ;  /* 0x2000000aff177230 */ /* 0x000fc40000004100 */
[----:B------:R-:W-:Y:S02]  /*1790*/  HADD2.F32 R10, -RZ, R10.H1_H1 ;  /* 0x3000000aff0a7230 */ /* 0x000fe40000004100 */
[----:B0-----:R-:W-:-:S03]  /*17a0*/  FADD.FTZ R22, R22, 1 ;  /* 0x3f80000016167421 */ /* 0x001fc60000010000 */
[----:B------:R-:W-:-:S03]  /*17b0*/  FMUL.FTZ R10, R10, R19 ;  /* 0x000000130a0a7220 */ /* 0x000fc60000410000 */
[----:B------:R-:W-:Y:S01]  /*17c0*/  MUFU.RCP R22, R22 ;  /* 0x0000001600167308 */ /* 0x000fe20000001000 */
[----:B-1----:R-:W-:-:S07]  /*17d0*/  FADD.FTZ R24, R24, 1 ;  /* 0x3f80000018187421 */ /* 0x002fce0000010000 */
[----:B------:R0:W1:Y:S02]  /*17e0*/  MUFU.RCP R19, R24 ;  /* 0x0000001800137308 */ /* 0x0000640000001000 */
[----:B0-----:R-:W-:-:S04]  /*17f0*/  FADD.FTZ R24, -R15, 1 ;  /* 0x3f8000000f187421 */ /* 0x001fc80000010100 */
[----:B------:R-:W-:-:S04]  /*1800*/  FFMA.FTZ R14, R14, R24, 1 ;  /* 0x3f8000000e0e7423 */ /* 0x000fc80000010018 */
[----:B------:R-:W-:Y:S01]  /*1810*/  FMUL.FTZ R14, R15, R14 ;  /* 0x0000000e0f0e7220 */ /* 0x000fe20000410000 */
[----:B-1----:R-:W-:-:S04]  /*1820*/  FADD.FTZ R15, -R19, 1 ;  /* 0x3f800000130f7421 */ /* 0x002fc80000010100 */
[----:B------:R-:W-:-:S04]  /*1830*/  FFMA.FTZ R15, R13, R15, 1 ;  /* 0x3f8000000d0f7423 */ /* 0x000fc8000001000f */
[----:B------:R-:W-:Y:S02]  /*1840*/  FMUL.FTZ R15, R19, R15 ;  /* 0x0000000f130f7220 */ /* 0x000fe40000410000 */
[----:B------:R-:W4:Y:S01]  /*1850*/  LDL R19, [R1+0x20] ;  /* 0x0000200001137983 */ /* 0x000f220000100800 */
[--C-:B--2---:R-:W-:Y:S02]  /*1860*/  HADD2.F32 R37, -RZ, R11.reuse.H0_H0 ;  /* 0x2000000bff257230 */ /* 0x104fe40000004100 */
[----:B------:R-:W-:Y:S02]  /*1870*/  HADD2.F32 R24, -RZ, R11.H1_H1 ;  /* 0x3000000bff187230 */ /* 0x000fe40000004100 */
[----:B------:R-:W-:-:S04]  /*1880*/  FADD.FTZ R11, -R22, 1 ;  /* 0x3f800000160b7421 */ /* 0x000fc80000010100 */
[----:B------:R-:W-:Y:S01]  /*1890*/  FFMA.FTZ R20, R20, R11, 1 ;  /* 0x3f80000014147423 */ /* 0x000fe2000001000b */
[----:B------:R-:W-:Y:S02]  /*18a0*/  FMUL.FTZ R11, R37, R18 ;  /* 0x00000012250b7220 */ /* 0x000fe40000410000 */
[----:B------:R-:W2:Y:S04]  /*18b0*/  LDL R18, [R1+0x24] ;  /* 0x0000240001127983 */ /* 0x000ea80000100800 */
[----:B------:R-:W3:Y:S01]  /*18c0*/  LDL R37, [R1+0x44] ;  /* 0x0000440001257983 */ /* 0x000ee20000100800 */
[----:B------:R-:W-:Y:S01]  /*18d0*/  FMUL.FTZ R13, R0, R7 ;  /* 0x00000007000d7220 */ /* 0x000fe20000410000 */
[----:B------:R-:W-:Y:S02]  /*18e0*/  FMUL.FTZ R20, R22, R20 ;  /* 0x0000001416147220 */ /* 0x000fe40000410000 */
[----:B------:R-:W3:Y:S01]  /*18f0*/  LDL R22, [R1+0x28] ;  /* 0x0000280001167983 */ /* 0x000ee20000100800 */
[----:B------:R-:W-:-:S03]  /*1900*/  FMUL.FTZ R12, R24, R12 ;  /* 0x0000000c180c7220 */ /* 0x000fc60000410000 */
[----:B------:R-:W3:Y:S01]  /*1910*/  LDL R24, [R1+0x1c] ;  /* 0x00001c0001187983 */ /* 0x000ee20000100800 */
[----:B------:R-:W-:Y:S01]  /*1920*/  FMUL.FTZ R9, R23, R9 ;  /* 0x0000000917097220 */ /* 0x000fe20000410000 */
[----:B------:R-:W-:-:S06]  /*1930*/  FMUL.FTZ R23, R21, -1.4426950216293334961 ;  /* 0xbfb8aa3b15177820 */ /* 0x000fcc0000410000 */
[----:B------:R-:W0:Y:S01]  /*1940*/  MUFU.EX2 R23, R23 ;  /* 0x0000001700177308 */ /* 0x000e220000000800 */
[----:B--2---:R-:W-:Y:S01]  /*1950*/  FFMA.FTZ R13, R18, R13, RZ ;  /* 0x0000000d120d7223 */ /* 0x004fe200000100ff */
[----:B------:R-:W-:-:S04]  /*1960*/  FMUL.FTZ R18, R4, R30 ;  /* 0x0000001e04127220 */ /* 0x000fc80000410000 */
[----:B----4-:R-:W-:Y:S01]  /*1970*/  FFMA.FTZ R13, R19, R18, R13 ;  /* 0x00000012130d7223 */ /* 0x010fe2000001000d */
[----:B------:R-:W-:Y:S01]  /*1980*/  FMUL.FTZ R18, R5, R29 ;  /* 0x0000001d05127220 */ /* 0x000fe20000410000 */
[----:B---3--:R1:W-:Y:S03]  /*1990*/  STL [R1+0xa8], R37 ;  /* 0x0000a82501007387 */ /* 0x0083e60000100800 */
[----:B------:R-:W-:Y:S02]  /*19a0*/  FFMA.FTZ R13, R37, R18, R13 ;  /* 0x00000012250d7223 */ /* 0x000fe4000001000d */
[----:B-1----:R-:W2:Y:S01]  /*19b0*/  LDL R37, [R1+0x10] ;  /* 0x0000100001257983 */ /* 0x002ea20000100800 */
[----:B0-----:R-:W-:-:S06]  /*19c0*/  FADD.FTZ R23, R23, 1 ;  /* 0x3f80000017177421 */ /* 0x001fcc0000010000 */
[----:B------:R-:W0:Y:S01]  /*19d0*/  MUFU.RCP R23, R23 ;  /* 0x0000001700177308 */ /* 0x000e220000001000 */
[----:B------:R-:W-:-:S04]  /*19e0*/  FMUL.FTZ R18, R6, R28 ;  /* 0x0000001c06127220 */ /* 0x000fc80000410000 */
[----:B------:R-:W-:Y:S01]  /*19f0*/  FFMA.FTZ R13, R22, R18, R13 ;  /* 0x00000012160d7223 */ /* 0x000fe2000001000d */
[----:B------:R-:W-:-:S04]  /*1a00*/  FMUL.FTZ R18, R0, R27 ;  /* 0x0000001b00127220 */ /* 0x000fc80000410000 */
[----:B------:R-:W-:Y:S01]  /*1a10*/  FFMA.FTZ R13, R24, R18, R13 ;  /* 0x00000012180d7223 */ /* 0x000fe2000001000d */
[----:B0-----:R-:W-:-:S04]  /*1a20*/  FADD.FTZ R19, -R23, 1 ;  /* 0x3f80000017137421 */ /* 0x001fc80000010100 */
[----:B------:R-:W-:Y:S01]  /*1a30*/  FFMA.FTZ R19, R21, R19, 1 ;  /* 0x3f80000015137423 */ /* 0x000fe20000010013 */
[----:B------:R-:W-:-:S03]  /*1a40*/  FFMA.FTZ R18, R0, R7, RZ ;  /* 0x0000000700127223 */ /* 0x000fc600000100ff */
[----:B------:R-:W-:Y:S01]  /*1a50*/  FMUL.FTZ R24, R23, R19 ;  /* 0x0000001317187220 */ /* 0x000fe20000410000 */
[C---:B------:R-:W-:Y:S01]  /*1a60*/  FMUL.FTZ R19, R4.reuse, R26 ;  /* 0x0000001a04137220 */ /* 0x040fe20000410000 */
[----:B------:R-:W-:Y:S03]  /*1a70*/  STL [R1+0xac], R22 ;  /* 0x0000ac1601007387 */ /* 0x000fe60000100800 */
[----:B--2---:R-:W-:Y:S01]  /*1a80*/  FFMA.FTZ R13, R37, R19, R13 ;  /* 0x00000013250d7223 */ /* 0x004fe2000001000d */
[----:B------:R-:W-:Y:S01]  /*1a90*/  FFMA.FTZ R19, R4, R30, R18 ;  /* 0x0000001e04137223 */ /* 0x000fe20000010012 */
[----:B------:R-:W-:-:S04]  /*1aa0*/  FMUL.FTZ R18, R5, R25 ;  /* 0x0000001905127220 */ /* 0x000fc80000410000 */
[----:B------:R-:W-:Y:S02]  /*1ab0*/  FFMA.FTZ R18, R16, R18, R13 ;  /* 0x0000001210127223 */ /* 0x000fe4000001000d */
[----:B------:R-:W2:Y:S01]  /*1ac0*/  LDL.LU R16, [R1+0xb8] ;  /* 0x0000b80001107983 */ /* 0x000ea20000300800 */
[----:B------:R-:W-:-:S04]  /*1ad0*/  FMUL.FTZ R13, R6, R8 ;  /* 0x00000008060d7220 */ /* 0x000fc80000410000 */
[----:B------:R-:W-:Y:S02]  /*1ae0*/  FFMA.FTZ R18, R17, R13, R18 ;  /* 0x0000000d11127223 */ /* 0x000fe40000010012 */
[----:B------:R-:W3:Y:S01]  /*1af0*/  LDL.LU R17, [R1+0xb4] ;  /* 0x0000b40001117983 */ /* 0x000ee20000300800 */
[----:B------:R-:W-:Y:S01]  /*1b00*/  FFMA.FTZ R19, R5, R29, R19 ;  /* 0x0000001d05137223 */ /* 0x000fe20000010013 */
[----:B------:R-:W-:-:S03]  /*1b10*/  FMUL.FTZ R13, R0, R9 ;  /* 0x00000009000d7220 */ /* 0x000fc60000410000 */
[----:B------:R-:W-:Y:S01]  /*1b20*/  FFMA.FTZ R19, R6, R28, R19 ;  /* 0x0000001c06137223 */ /* 0x000fe20000010013 */
[----:B------:R-:W-:-:S03]  /*1b30*/  FFMA.FTZ R18, R2, R13, R18 ;  /* 0x0000000d02127223 */ /* 0x000fc60000010012 */
[----:B------:R-:W-:Y:S01]  /*1b40*/  FFMA.FTZ R19, R0, R27, R19 ;  /* 0x0000001b00137223 */ /* 0x000fe20000010013 */
[----:B------:R-:W-:Y:S03]  /*1b50*/  STL [R1+0xa4], R27 ;  /* 0x0000a41b01007387 */ /* 0x000fe60000100800 */
[----:B------:R-:W-:Y:S01]  /*1b60*/  FFMA.FTZ R19, R4, R26, R19 ;  /* 0x0000001a04137223 */ /* 0x000fe20000010013 */
[----:B------:R-:W4:Y:S04]  /*1b70*/  LDL.LU R2, [R1+0xb0] ;  /* 0x0000b00001027983 */ /* 0x000f280000300800 */
[----:B------:R-:W4:Y:S01]  /*1b80*/  LDL.LU R37, [R1+0x70] ;  /* 0x0000700001257983 */ /* 0x000f220000300800 */
[----:B------:R-:W-:-:S03]  /*1b90*/  FFMA.FTZ R19, R5, R25, R19 ;  /* 0x0000001905137223 */ /* 0x000fc60000010013 */
[----:B------:R0:W-:Y:S01]  /*1ba0*/  STL [R1+0xa0], R26 ;  /* 0x0000a01a01007387 */ /* 0x0001e20000100800 */
[----:B------:R-:W-:-:S03]  /*1bb0*/  FFMA.FTZ R19, R6, R8, R19 ;  /* 0x0000000806137223 */ /* 0x000fc60000010013 */
[----:B0-----:R-:W4:Y:S04]  /*1bc0*/  LDL R26, [R1+0x1c] ;  /* 0x00001c00011a7983 */ /* 0x001f280000100800 */
[----:B------:R-:W-:Y:S04]  /*1bd0*/  STL [R1+0x90], R36 ;  /* 0x0000902401007387 */ /* 0x000fe80000100800 */
[----:B------:R0:W-:Y:S04]  /*1be0*/  STL [R1+0x9c], R25 ;  /* 0x00009c1901007387 */ /* 0x0001e80000100800 */
[----:B0-----:R-:W4:Y:S04]  /*1bf0*/  LDL R25, [R1+0x10] ;  /* 0x0000100001197983 */ /* 0x001f280000100800 */
[----:B------:R0:W-:Y:S04]  /*1c00*/  STL [R1+0x98], R8 ;  /* 0x0000980801007387 */ /* 0x0001e80000100800 */
[----:B0-----:R-:W4:Y:S04]  /*1c10*/  LDL R8, [R1+0xc] ;  /* 0x00000c0001087983 */ /* 0x001f280000100800 */
[----:B------:R0:W-:Y:S01]  /*1c20*/  STL [R1+0x94], R34 ;  /* 0x0000942201007387 */ /* 0x0001e20000100800 */
[----:B--2---:R-:W-:-:S05]  /*1c30*/  HADD2.F32 R13, -RZ, R16.H0_H0 ;  /* 0x20000010ff0d7230 */ /* 0x004fca0000004100 */
[----:B------:R-:W-:Y:S01]  /*1c40*/  FMUL.FTZ R13, R13, R14 ;  /* 0x0000000e0d0d7220 */ /* 0x000fe20000410000 */
[----:B------:R-:W-:-:S05]  /*1c50*/  HADD2.F32 R14, -RZ, R16.H1_H1 ;  /* 0x30000010ff0e7230 */ /* 0x000fca0000004100 */
[----:B------:R-:W-:Y:S01]  /*1c60*/  FMUL.FTZ R14, R14, R20 ;  /* 0x000000140e0e7220 */ /* 0x000fe20000410000 */
[----:B---3--:R-:W-:-:S05]  /*1c70*/  HADD2.F32 R20, -RZ, R17.H0_H0 ;  /* 0x20000011ff147230 */ /* 0x008fca0000004100 */
[----:B------:R-:W-:Y:S02]  /*1c80*/  FMUL.FTZ R15, R20, R15 ;  /* 0x0000000f140f7220 */ /* 0x000fe40000410000 */
[----:B------:R-:W2:Y:S01]  /*1c90*/  LDL.LU R20, [R1+0x48] ;  /* 0x0000480001147983 */ /* 0x000ea20000300800 */
[-C--:B------:R-:W-:Y:S01]  /*1ca0*/  FMUL.FTZ R21, R4, R10.reuse ;  /* 0x0000000a04157220 */ /* 0x080fe20000410000 */
[----:B------:R-:W-:Y:S01]  /*1cb0*/  FMUL.FTZ R16, R5, R11 ;  /* 0x0000000b05107220 */ /* 0x000fe20000410000 */
[----:B------:R-:W-:Y:S01]  /*1cc0*/  FFMA.FTZ R19, R0, R9, R19 ;  /* 0x0000000900137223 */ /* 0x000fe20000010013 */
[----:B------:R-:W-:Y:S02]  /*1cd0*/  HADD2.F32 R17, -RZ, R17.H1_H1 ;  /* 0x30000011ff117230 */ /* 0x000fe40000004100 */
[----:B------:R-:W-:Y:S01]  /*1ce0*/  FFMA.FTZ R18, R36, R21, R18 ;  /* 0x0000001524127223 */ /* 0x000fe20000010012 */
[----:B------:R-:W3:Y:S01]  /*1cf0*/  LDL.LU R22, [R1+0x3c] ;  /* 0x00003c0001167983 */ /* 0x000ee20000300800 */
[----:B------:R-:W-:-:S02]  /*1d00*/  FFMA.FTZ R19, R4, R10, R19 ;  /* 0x0000000a04137223 */ /* 0x000fc40000010013 */
[----:B------:R-:W-:Y:S01]  /*1d10*/  FFMA.FTZ R16, R34, R16, R18 ;  /* 0x0000001022107223 */ /* 0x000fe20000010012 */
[----:B------:R-:W-:Y:S01]  /*1d20*/  FMUL.FTZ R18, R6, R12 ;  /* 0x0000000c06127220 */ /* 0x000fe20000410000 */
[----:B------:R-:W-:-:S03]  /*1d30*/  FFMA.FTZ R19, R5, R11, R19 ;  /* 0x0000000b05137223 */ /* 0x000fc60000010013 */
[----:B------:R-:W-:Y:S01]  /*1d40*/  FFMA.FTZ R16, R32, R18, R16 ;  /* 0x0000001220107223 */ /* 0x000fe20000010010 */
[----:B------:R-:W-:Y:S01]  /*1d50*/  FMUL.FTZ R18, R0, R13 ;  /* 0x0000000d00127220 */ /* 0x000fe20000410000 */
[----:B------:R-:W-:-:S03]  /*1d60*/  FFMA.FTZ R19, R6, R12, R19 ;  /* 0x0000000c06137223 */ /* 0x000fc60000010013 */
[----:B------:R-:W-:Y:S01]  /*1d70*/  FFMA.FTZ R16, R3, R18, R16 ;  /* 0x0000001203107223 */ /* 0x000fe20000010010 */
[----:B------:R-:W-:Y:S01]  /*1d80*/  FMUL.FTZ R18, R4, R14 ;  /* 0x0000000e04127220 */ /* 0x000fe20000410000 */
[----:B------:R-:W-:Y:S01]  /*1d90*/  FFMA.FTZ R19, R0, R13, R19 ;  /* 0x0000000d00137223 */ /* 0x000fe20000010013 */
[----:B------:R-:W-:Y:S02]  /*1da0*/  FMUL.FTZ R24, R17, R24 ;  /* 0x0000001811187220 */ /* 0x000fe40000410000 */
[----:B------:R-:W-:Y:S01]  /*1db0*/  FFMA.FTZ R16, R35, R18, R16 ;  /* 0x0000001223107223 */ /* 0x000fe20000010010 */
[-C--:B------:R-:W-:Y:S01]  /*1dc0*/  FMUL.FTZ R18, R5, R15.reuse ;  /* 0x0000000f05127220 */ /* 0x080fe20000410000 */
[----:B------:R-:W-:Y:S01]  /*1dd0*/  FFMA.FTZ R19, R4, R14, R19 ;  /* 0x0000000e04137223 */ /* 0x000fe20000010013 */
[----:B----4-:R-:W-:Y:S02]  /*1de0*/  IMAD R17, R37, 0x18, R2 ;  /* 0x0000001825117824 */ /* 0x010fe400078e0202 */
[----:B------:R-:W-:Y:S01]  /*1df0*/  FFMA.FTZ R16, R33, R18, R16 ;  /* 0x0000001221107223 */ /* 0x000fe20000010010 */
[----:B------:R-:W-:Y:S01]  /*1e00*/  FMUL.FTZ R18, R6, R24 ;  /* 0x0000001806127220 */ /* 0x000fe20000410000 */
[----:B------:R-:W-:Y:S01]  /*1e10*/  FFMA.FTZ R19, R5, R15, R19 ;  /* 0x0000000f05137223 */ /* 0x000fe20000010013 */
[----:B------:R-:W4:Y:S04]  /*1e20*/  LDL.LU R37, [R1+0x34] ;  /* 0x0000340001257983 */ /* 0x000f280000300800 */
[----:B------:R-:W3:Y:S04]  /*1e30*/  LDL.LU R21, [R1+0x30] ;  /* 0x0000300001157983 */ /* 0x000ee80000300800 */
[----:B------:R-:W4:Y:S04]  /*1e40*/  LDL.LU R27, [R1+0x14] ;  /* 0x00001400011b7983 */ /* 0x000f280000300800 */
[----:B------:R-:W4:Y:S04]  /*1e50*/  LDL.LU R23, [R1+0x18] ;  /* 0x0000180001177983 */ /* 0x000f280000300800 */
[----:B0-----:R-:W4:Y:S04]  /*1e60*/  LDL R34, [R1+0x8] ;  /* 0x0000080001227983 */ /* 0x001f280000100800 */
[----:B------:R-:W4:Y:S01]  /*1e70*/  LDL R36, [R1] ;  /* 0x0000000001247983 */ /* 0x000f220000100800 */
[----:B--2---:R-:W-:Y:S01]  /*1e80*/  LEA R20, R20, R17, 0x3 ;  /* 0x0000001114147211 */ /* 0x004fe200078e18ff */
[----:B------:R-:W-:Y:S01]  /*1e90*/  FFMA.FTZ R17, R31, R18, R16 ;  /* 0x000000121f117223 */ /* 0x000fe20000010010 */
[----:B------:R-:W-:Y:S01]  /*1ea0*/  FFMA.FTZ R16, R6, R24, R19 ;  /* 0x0000001806107223 */ /* 0x000fe20000010013 */
[----:B------:R-:W2:Y:S04]  /*1eb0*/  LDL R18, [R1+0x20] ;  /* 0x0000200001127983 */ /* 0x000ea80000100800 */
[----:B------:R-:W2:Y:S04]  /*1ec0*/  LDL.LU R19, [R1+0x38] ;  /* 0x0000380001137983 */ /* 0x000ea80000300800 */
[----:B------:R0:W-:Y:S04]  /*1ed0*/  STS.64 [R20], R16 ;  /* 0x0000001014007388 */ /* 0x0001e80000000a00 */
[----:B0-----:R-:W2:Y:S04]  /*1ee0*/  LDL R16, [R1+0x24] ;  /* 0x0000240001107983 */ /* 0x001ea80000100800 */
[----:B------:R-:W2:Y:S04]  /*1ef0*/  LDL.LU R17, [R1+0x40] ;  /* 0x0000400001117983 */ /* 0x000ea80000300800 */
[----:B------:R-:W2:Y:S01]  /*1f00*/  LDL.LU R20, [R1+0x2c] ;  /* 0x00002c0001147983 */ /* 0x000ea20000300800 */
[----:B---3--:R-:W-:Y:S01]  /*1f10*/  FADD.FTZ R21, R29, R21 ;  /* 0x000000151d157221 */ /* 0x008fe20000010000 */
[----:B------:R-:W-:Y:S01]  /*1f20*/  UIADD3 UR9, UP0, UR11, 0x2, URZ ;  /* 0x000000020b097890 */ /* 0x000fe2000ff1e03f */
[----:B----4-:R-:W-:Y:S01]  /*1f30*/  FADD.FTZ R23, R28, R23 ;  /* 0x000000171c177221 */ /* 0x010fe20000010000 */
[----:B------:R-:W-:Y:S01]  /*1f40*/  BAR.SYNC.DEFER_BLOCKING 0x0 ;  /* 0x0000000000007b1d */ /* 0x000fe20000010000 */
[----:B--2---:R-:W-:-:S05]  /*1f50*/  FFMA.FTZ R16, R16, R7, R22 ;  /* 0x0000000710107223 */ /* 0x004fca0000010016 */
[----:B------:R-:W2:Y:S01]  /*1f60*/  LDL.LU R22, [R1+0xac] ;  /* 0x0000ac0001167983 */ /* 0x000ea20000300800 */
[----:B------:R-:W-:-:S03]  /*1f70*/  FFMA.FTZ R18, R18, R30, R37 ;  /* 0x0000001e12127223 */ /* 0x000fc60000010025 */
[----:B------:R-:W3:Y:S01]  /*1f80*/  LDL.LU R37, [R1+0xa8] ;  /* 0x0000a80001257983 */ /* 0x000ee20000300800 */
[----:B--2---:R-:W-:-:S03]  /*1f90*/  FFMA.FTZ R22, R22, R28, R27 ;  /* 0x0000001c16167223 */ /* 0x004fc6000001001b */
[----:B------:R-:W2:Y:S02]  /*1fa0*/  LDL.LU R27, [R1+0xa4] ;  /* 0x0000a400011b7983 */ /* 0x000ea40000300800 */
[----:B--2---:R-:W-:Y:S02]  /*1fb0*/  FFMA.FTZ R16, R26, R27, R16 ;  /* 0x0000001b1a107223 */ /* 0x004fe40000010010 */
[----:B------:R-:W2:Y:S01]  /*1fc0*/  LDL.LU R26, [R1+0xa0] ;  /* 0x0000a000011a7983 */ /* 0x000ea20000300800 */
[----:B---3--:R-:W-:Y:S01]  /*1fd0*/  FFMA.FTZ R20, R37, R29, R20 ;  /* 0x0000001d25147223 */ /* 0x008fe20000010014 */
[----:B--2---:R-:W-:Y:S02]  /*1fe0*/  FFMA.FTZ R18, R25, R26, R18 ;  /* 0x0000001a19127223 */ /* 0x004fe40000010012 */
[----:B------:R-:W2:Y:S02]  /*1ff0*/  LDL.LU R25, [R1+0x9c] ;  /* 0x00009c0001197983 */ /* 0x000ea40000300800 */
[----:B--2---:R-:W-:-:S02]  /*2000*/  FFMA.FTZ R20, R8, R25, R20 ;  /* 0x0000001908147223 */ /* 0x004fc40000010014 */
[----:B------:R-:W2:Y:S01]  /*2010*/  LDL.LU R8, [R1+0x98] ;  /* 0x0000980001087983 */ /* 0x000ea20000300800 */
[----:B------:R-:W-:Y:S01]  /*2020*/  FFMA.FTZ R16, R36, R9, R16 ;  /* 0x0000000924107223 */ /* 0x000fe20000010010 */
[----:B------:R-:W-:Y:S01]  /*2030*/  FADD.FTZ R17, R7, R17 ;  /* 0x0000001107117221 */ /* 0x000fe20000010000 */
[----:B------:R-:W-:Y:S01]  /*2040*/  FADD.FTZ R19, R30, R19 ;  /* 0x000000131e137221 */ /* 0x000fe20000010000 */
[----:B--2---:R-:W-:Y:S02]  /*2050*/  FFMA.FTZ R22, R34, R8, R22 ;  /* 0x0000000822167223 */ /* 0x004fe40000010016 */
[----:B------:R-:W2:Y:S04]  /*2060*/  LDL.LU R34, [R1+0x94] ;  /* 0x0000940001227983 */ /* 0x000ea80000300800 */
[----:B------:R-:W3:Y:S01]  /*2070*/  LDL.LU R36, [R1+0x90] ;  /* 0x0000900001247983 */ /* 0x000ee20000300800 */
[----:B------:R-:W-:Y:S01]  /*2080*/  FADD.FTZ R17, R17, R27 ;  /* 0x0000001b11117221 */ /* 0x000fe20000010000 */
[----:B------:R-:W-:Y:S01]  /*2090*/  FADD.FTZ R19, R19, R26 ;  /* 0x0000001a13137221 */ /* 0x000fe20000010000 */
[----:B------:R-:W-:-:S02]  /*20a0*/  FADD.FTZ R21, R21, R25 ;  /* 0x0000001915157221 */ /* 0x000fc40000010000 */
[----:B------:R-:W-:Y:S01]  /*20b0*/  FADD.FTZ R17, R17, R9 ;  /* 0x0000000911117221 */ /* 0x000fe20000010000 */
[----:B------:R-:W-:Y:S01]  /*20c0*/  FADD.FTZ R23, R23, R8 ;  /* 0x0000000817177221 */ /* 0x000fe20000010000 */
[----:B------:R-:W-:Y:S01]  /*20d0*/  FADD.FTZ R19, R19, R10 ;  /* 0x0000000a13137221 */ /* 0x000fe20000010000 */
[----:B------:R-:W0:Y:S01]  /*20e0*/  S2R R37, SR_TID.X ;  /* 0x0000000000257919 */ /* 0x000e220000002100 */
[----:B------:R-:W-:Y:S01]  /*20f0*/  FFMA.FTZ R22, R32, R12, R22 ;  /* 0x0000000c20167223 */ /* 0x000fe20000010016 */
[----:B------:R-:W-:Y:S01]  /*2100*/  FFMA.FTZ R16, R3, R13, R16 ;  /* 0x0000000d03107223 */ /* 0x000fe20000010010 */
[----:B------:R-:W-:Y:S01]  /*2110*/  FADD.FTZ R17, R17, R13 ;  /* 0x0000000d11117221 */ /* 0x000fe20000010000 */
[----:B------:R-:W-:Y:S01]  /*2120*/  FADD.FTZ R21, R21, R11 ;  /* 0x0000000b15157221 */ /* 0x000fe20000010000 */
[----:B------:R-:W-:Y:S01]  /*2130*/  FADD.FTZ R23, R23, R12 ;  /* 0x0000000c17177221 */ /* 0x000fe20000010000 */
[----:B------:R-:W-:Y:S01]  /*2140*/  FADD.FTZ R19, R19, R14 ;  /* 0x0000000e13137221 */ /* 0x000fe20000010000 */
[----:B------:R1:W5:Y:S01]  /*2150*/  LDL.LU R3, [R1+0x88] ;  /* 0x0000880001037983 */ /* 0x0003620000300800 */
[----:B------:R-:W-:Y:S01]  /*2160*/  FFMA.FTZ R22, R31, R24, R22 ;  /* 0x000000181f167223 */ /* 0x000fe20000010016 */
[----:B------:R-:W-:Y:S01]  /*2170*/  UIADD3.X UR10, URZ, UR5, URZ, UP0, !UPT ;  /* 0x000000053f0a7290 */ /* 0x000fe200087fe43f */
[----:B------:R-:W-:Y:S01]  /*2180*/  FADD.FTZ R21, R21, R15 ;  /* 0x0000000f15157221 */ /* 0x000fe20000010000 */
[----:B------:R1:W-:Y:S01]  /*2190*/  STL [R1+0x3c], R16 ;  /* 0x00003c1001007387 */ /* 0x0003e20000100800 */
[----:B------:R-:W-:Y:S01]  /*21a0*/  UISETP.GE.U32.AND UP0, UPT, UR9, UR15, UPT ;  /* 0x0000000f0900728c */ /* 0x000fe2000bf06070 */
[----:B------:R-:W-:-:S02]  /*21b0*/  FADD.FTZ R23, R23, R24 ;  /* 0x0000001817177221 */ /* 0x000fc40000010000 */
[----:B------:R1:W-:Y:S01]  /*21c0*/  STL [R1+0x40], R17 ;  /* 0x0000401101007387 */ /* 0x0003e20000100800 */
[----:B------:R-:W-:-:S06]  /*21d0*/  UISETP.GE.AND.EX UP0, UPT, UR10, UR7, UPT, UP0 ;  /* 0x000000070a00728c */ /* 0x000fcc000bf06300 */
[----:B------:R-:W-:Y:S02]  /*21e0*/  PLOP3.LUT P0, PT, PT, PT, UP0, 0x80, 0x0 ;  /* 0x000000000000781c */ /* 0x000fe40003f0f008 */
[----:B0-----:R-:W-:Y:S01]  /*21f0*/  ISETP.GT.U32.AND P1, PT, R37, 0xf, PT ;  /* 0x0000000f2500780c */ /* 0x001fe20003f24070 */
[----:B--2---:R-:W-:Y:S01]  /*2200*/  FFMA.FTZ R20, R34, R11, R20 ;  /* 0x0000000b22147223 */ /* 0x004fe20000010014 */
[----:B---3--:R-:W-:-:S03]  /*2210*/  FFMA.FTZ R18, R36, R10, R18 ;  /* 0x0000000a24127223 */ /* 0x008fc60000010012 */
[----:B------:R-:W-:Y:S01]  /*2220*/  FFMA.FTZ R20, R33, R15, R20 ;  /* 0x0000000f21147223 */ /* 0x000fe20000010014 */
[----:B------:R-:W-:-:S05]  /*2230*/  FFMA.FTZ R18, R35, R14, R18 ;  /* 0x0000000e23127223 */ /* 0x000fca0000010012 */
[----:B------:R1:W-:Y:S04]  /*2240*/  STL [R1+0x34], R18 ;  /* 0x0000341201007387 */ /* 0x0003e80000100800 */
[----:B------:R1:W-:Y:S04]  /*2250*/  STL [R1+0x38], R19 ;  /* 0x0000381301007387 */ /* 0x0003e80000100800 */
[----:B------:R1:W-:Y:S04]  /*2260*/  STL [R1+0x14], R22 ;  /* 0x0000141601007387 */ /* 0x0003e80000100800 */
[----:B------:R1:W-:Y:S04]  /*2270*/  STL [R1+0x2c], R20 ;  /* 0x00002c1401007387 */ /* 0x0003e80000100800 */
[----:B------:R1:W-:Y:S04]  /*2280*/  STL [R1+0x30], R21 ;  /* 0x0000301501007387 */ /* 0x0003e80000100800 */
[----:B------:R1:W-:Y:S01]  /*2290*/  STL [R1+0x18], R23 ;  /* 0x0000181701007387 */ /* 0x0003e20000100800 */
[----:B------:R-:W-:Y:S05]  /*22a0*/  @!P0 BRA `(.L_x_1612) ;  /* 0x00000004001c8947 */ /* 0x000fea0003800000 */
[----:B------:R-:W0:Y:S01]  /*22b0*/  S2UR UR8, SR_CgaCtaId ;  /* 0x00000000000879c3 */ /* 0x000e220000008800 */
[----:B------:R-:W-:Y:S01]  /*22c0*/  UMOV UR5, 0x400 ;  /* 0x0000040000057882 */ /* 0x000fe20000000000 */
[----:B------:R2:W-:Y:S04]  /*22d0*/  STL.64 [R1+0xa0], R6 ;  /* 0x0000a00601007387 */ /* 0x0005e80000100a00 */
[----:B------:R3:W-:Y:S04]  /*22e0*/  STL.64 [R1+0x98], R4 ;  /* 0x0000980401007387 */ /* 0x0007e80000100a00 */
[----:B-----5:R4:W-:Y:S01]  /*22f0*/  STL.64 [R1+0x90], R2 ;  /* 0x0000900201007387 */ /* 0x0209e20000100a00 */
[----:B--2---:R-:W-:-:S02]  /*2300*/  MOV R6, R16 ;  /* 0x0000001000067202 */ /* 0x004fc40000000f00 */
[----:B------:R-:W-:Y:S02]  /*2310*/  MOV R7, R17 ;  /* 0x0000001100077202 */ /* 0x000fe40000000f00 */
[----:B---3--:R-:W-:Y:S01]  /*2320*/  MOV R4, R18 ;  /* 0x0000001200047202 */ /* 0x008fe20000000f00 */
[----:B------:R-:W-:Y:S01]  /*2330*/  IMAD.MOV.U32 R5, RZ, RZ, R19 ;  /* 0x000000ffff057224 */ /* 0x000fe200078e0013 */
[----:B-1----:R-:W-:Y:S02]  /*2340*/  SHF.L.U32 R18, R37, 0x1, RZ ;  /* 0x0000000125127819 */ /* 0x002fe400000006ff */
[----:B----4-:R-:W-:Y:S01]  /*2350*/  MOV R2, R20 ;  /* 0x0000001400027202 */ /* 0x010fe20000000f00 */
[----:B0-----:R-:W-:Y:S01]  /*2360*/  ULEA UR5, UR8, UR5, 0x18 ;  /* 0x0000000508057291 */ /* 0x001fe2000f8ec03f */
[----:B------:R-:W-:Y:S01]  /*2370*/  LOP3.LUT R18, R18, 0x18, RZ, 0xc0, !PT ;  /* 0x0000001812127812 */ /* 0x000fe200078ec0ff */
[----:B------:R-:W2:Y:S01]  /*2380*/  LDL R20, [R1+0x80] ;  /* 0x0000800001147983 */ /* 0x000ea20000100800 */
[----:B------:R-:W-:-:S03]  /*2390*/  MOV R3, R21 ;  /* 0x0000001500037202 */ /* 0x000fc60000000f00 */
[----:B------:R-:W-:Y:S01]  /*23a0*/  LEA R16, R37, UR5, 0x5 ;  /* 0x0000000525107c11 */ /* 0x000fe2000f8e28ff */
[----:B------:R-:W3:Y:S03]  /*23b0*/  LDL R21, [R1+0x84] ;  /* 0x0000840001157983 */ /* 0x000ee60000100800 */
[----:B------:R-:W-:Y:S02]  /*23c0*/  IADD3 R17, R16, R18, RZ ;  /* 0x0000001210117210 */ /* 0x000fe40007ffe0ff */
[----:B------:R-:W-:-:S03]  /*23d0*/  LOP3.LUT R19, R18, 0x8, RZ, 0x3c, !PT ;  /* 0x0000000812137812 */ /* 0x000fc600078e3cff */
[----:B------:R0:W-:Y:S01]  /*23e0*/  STS.64 [R17], R6 ;  /* 0x0000000611007388 */ /* 0x0001e20000000a00 */
[----:B------:R-:W-:Y:S02]  /*23f0*/  IADD3 R19, R16, R19, RZ ;  /* 0x0000001310137210 */ /* 0x000fe40007ffe0ff */
[C---:B0-----:R-:W-:Y:S01]  /*2400*/  LOP3.LUT R17, R18.reuse, 0x10, RZ, 0x3c, !PT ;  /* 0x0000001012117812 */ /* 0x041fe200078e3cff */
[----:B------:R0:W5:Y:S01]  /*2410*/  LDL.LU.64 R6, [R1+0xa0] ;  /* 0x0000a00001067983 */ /* 0x0001620000300a00 */
[----:B------:R-:W-:-:S03]  /*2420*/  LOP3.LUT R18, R18, 0x18, RZ, 0x3c, !PT ;  /* 0x0000001812127812 */ /* 0x000fc600078e3cff */
[C---:B------:R-:W-:Y:S01]  /*2430*/  IMAD.IADD R17, R16.reuse, 0x1, R17 ;  /* 0x0000000110117824 */ /* 0x040fe200078e0211 */
[----:B------:R-:W-:Y:S02]  /*2440*/  IADD3 R18, R16, R18, RZ ;  /* 0x0000001210127210 */ /* 0x000fe40007ffe0ff */
[----:B------:R-:W1:Y:S01]  /*2450*/  S2R R16, SR_TID.X ;  /* 0x0000000000107919 */ /* 0x000e620000002100 */
[----:B------:R4:W-:Y:S04]  /*2460*/  STS.64 [R19], R4 ;  /* 0x0000000413007388 */ /* 0x0009e80000000a00 */
[----:B------:R0:W-:Y:S04]  /*2470*/  STS.64 [R17], R2 ;  /* 0x0000000211007388 */ /* 0x0001e80000000a00 */
[----:B----4-:R4:W5:Y:S04]  /*2480*/  LDL.LU.64 R4, [R1+0x98] ;  /* 0x0000980001047983 */ /* 0x0109680000300a00 */
[----:B0-----:R4:W5:Y:S01]  /*2490*/  LDL.LU.64 R2, [R1+0x90] ;  /* 0x0000900001027983 */ /* 0x0019620000300a00 */
[----:B-1----:R-:W-:-:S04]  /*24a0*/  SHF.R.S32.HI R22, RZ, 0x1f, R16 ;  /* 0x0000001fff167819 */ /* 0x002fc80000011410 */
[----:B------:R-:W-:Y:S02]  /*24b0*/  LEA.HI R22, R22, R16, RZ, 0x2 ;  /* 0x0000001016167211 */ /* 0x000fe400078f10ff */
[----:B------:R-:W4:Y:S01]  /*24c0*/  LDL R16, [R1+0x14] ;  /* 0x0000140001107983 */ /* 0x000f220000100800 */
[----:B------:R-:W-:Y:S02]  /*24d0*/  MOV R17, R23 ;  /* 0x0000001700117202 */ /* 0x000fe40000000f00 */
[----:B------:R-:W-:Y:S01]  /*24e0*/  SHF.R.S32.HI R22, RZ, 0x2, R22 ;  /* 0x00000002ff167819 */ /* 0x000fe20000011416 */
[----:B------:R-:W-:-:S04]  /*24f0*/  USHF.R.U32.HI UR8, URZ, 0x1, UR6 ;  /* 0x000000013f087899 */ /* 0x000fc80008011606 */
[----:B------:R-:W-:-:S04]  /*2500*/  USHF.L.U32 UR8, UR8, 0x7, URZ ;  /* 0x0000000708087899 */ /* 0x000fc8000800063f */
[----:B------:R-:W-:-:S04]  /*2510*/  ULOP3.LUT UR8, UR8, 0xffffff80, UR16, 0xe2, !UPT ;  /* 0xffffff8008087892 */ /* 0x000fc8000f8ee210 */
[----:B------:R-:W-:Y:S01]  /*2520*/  UIMAD UR8, UR8, 0x780, UR14 ;  /* 0x00000780080878a4 */ /* 0x000fe2000f8e020e */
[----:B----4-:R0:W-:Y:S02]  /*2530*/  STS.64 [R18], R16 ;  /* 0x0000001012007388 */ /* 0x0101e40000000a00 */
[----:B0-----:R-:W-:Y:S02]  /*2540*/  LEA R18, R22, UR5, 0x5 ;  /* 0x0000000516127c11 */ /* 0x001fe4000f8e28ff */
[----:B------:R-:W0:Y:S02]  /*2550*/  LDC.64 R22, c[0x0][0x260] ;  /* 0x00009800ff167b82 */ /* 0x000e240000000a00 */
[----:B---3--:R-:W-:-:S06]  /*2560*/  LEA R16, R21, R18, 0x3 ;  /* 0x0000001215107211 */ /* 0x008fcc00078e18ff */
[----:B------:R-:W-:Y:S01]  /*2570*/  BAR.SYNC.DEFER_BLOCKING 0x0 ;  /* 0x0000000000007b1d */ /* 0x000fe20000010000 */
[----:B--2---:R-:W-:-:S05]  /*2580*/  LEA R18, R20, R18, 0x3 ;  /* 0x0000001214127211 */ /* 0x004fca00078e18ff */
[----:B------:R-:W2:Y:S04]  /*2590*/  LDL R21, [R1+0x78] ;  /* 0x0000780001157983 */ /* 0x000ea80000100800 */
[----:B------:R-:W1:Y:S04]  /*25a0*/  LDS.64 R16, [R16] ;  /* 0x0000000010107984 */ /* 0x000e680000000a00 */
[----:B------:R-:W3:Y:S01]  /*25b0*/  LDS.64 R18, [R18+0x1e00] ;  /* 0x001e000012127984 */ /* 0x000ee20000000a00 */
[----:B------:R-:W-:-:S05]  /*25c0*/  IADD3 R20, R37, UR8, RZ ;  /* 0x0000000825147c10 */ /* 0x000fca000fffe0ff */
[----:B------:R-:W-:Y:S02]  /*25d0*/  IMAD.SHL.U32 R20, R20, 0x2, RZ ;  /* 0x0000000214147824 */ /* 0x000fe400078e00ff */
[----:B-1----:R-:W-:Y:S01]  /*25e0*/  FADD.FTZ R17, RZ, R17 ;  /* 0x00000011ff117221 */ /* 0x002fe20000010000 */
[----:B------:R-:W-:-:S03]  /*25f0*/  FADD.FTZ R16, RZ, R16 ;  /* 0x00000010ff107221 */ /* 0x000fc60000010000 */
[----:B---3--:R-:W-:Y:S01]  /*2600*/  FADD.FTZ R19, R17, R19 ;  /* 0x0000001311137221 */ /* 0x008fe20000010000 */
[----:B------:R-:W-:Y:S01]  /*2610*/  FADD.FTZ R18, R16, R18 ;  /* 0x0000001210127221 */ /* 0x000fe20000010000 */
[----:B0-----:R-:W-:-:S05]  /*2620*/  IMAD.WIDE.U32 R16, R20, 0x4, R22 ;  /* 0x0000000414107825 */ /* 0x001fca00078e0016 */
[----:B------:R0:W-:Y:S04]  /*2630*/  STG.E.64 desc[UR12][R16.64+0x8000], R18 ;  /* 0x0080001210007986 */ /* 0x0001e8000c101b0c */
[----:B0-----:R-:W3:Y:S04]  /*2640*/  LDL R18, [R1+0x74] ;  /* 0x0000740001127983 */ /* 0x001ee80000100800 */
[----:B------:R-:W4:Y:S01]  /*2650*/  LDL R19, [R1+0x7c] ;  /* 0x00007c0001137983 */ /* 0x000f220000100800 */
[----:B------:R-:W-:-:S05]  /*2660*/  IADD3 R16, R20, 0x3c0, RZ ;  /* 0x000003c014107810 */ /* 0x000fca0007ffe0ff */
[----:B------:R-:W-:Y:S01]  /*2670*/  IMAD.WIDE.U32 R16, R16, 0x4, R22 ;  /* 0x0000000410107825 */ /* 0x000fe200078e0016 */
[----:B---3--:R-:W-:-:S04]  /*2680*/  LEA R20, R18, UR5, 0x5 ;  /* 0x0000000512147c11 */ /* 0x008fc8000f8e28ff */
[-C--:B----4-:R-:W-:Y:S02]  /*2690*/  LEA R18, R19, R20.reuse, 0x3 ;  /* 0x0000001413127211 */ /* 0x090fe400078e18ff */
[----:B--2---:R-:W-:-:S04]  /*26a0*/  LEA R20, R21, R20, 0x3 ;  /* 0x0000001415147211 */ /* 0x004fc800078e18ff */
[----:B------:R-:W0:Y:S04]  /*26b0*/  LDS.64 R18, [R18] ;  /* 0x0000000012127984 */ /* 0x000e280000000a00 */
[----:B------:R-:W1:Y:S01]  /*26c0*/  LDS.64 R20, [R20+0x1e00] ;  /* 0x001e000014147984 */ /* 0x000e620000000a00 */
[----:B0-----:R-:W-:Y:S01]  /*26d0*/  FADD.FTZ R19, RZ, R19 ;  /* 0x00000013ff137221 */ /* 0x001fe20000010000 */
[----:B------:R-:W-:-:S03]  /*26e0*/  FADD.FTZ R18, RZ, R18 ;  /* 0x00000012ff127221 */ /* 0x000fc60000010000 */
[----:B-1----:R-:W-:Y:S01]  /*26f0*/  FADD.FTZ R21, R19, R21 ;  /* 0x0000001513157221 */ /* 0x002fe20000010000 */
[----:B------:R-:W-:-:S05]  /*2700*/  FADD.FTZ R20, R18, R20 ;  /* 0x0000001412147221 */ /* 0x000fca0000010000 */
[----:B------:R0:W-:Y:S02]  /*2710*/  STG.E.64 desc[UR12][R16.64+0x8000], R20 ;  /* 0x0080001410007986 */ /* 0x0001e4000c101b0c */
.L_x_1612:
[----:B------:R-:W-:Y:S01]  /*2720*/  BSSY B0, `(.L_x_1613) ;  /* 0x0000117000007945 */ /* 0x000fe20003800000 */
[----:B01----:R-:W-:-:S03]  /*2730*/  CS2R R16, SRZ ;  /* 0x0000000000107805 */ /* 0x003fc6000001ff00 */
[----:B------:R-:W-:Y:S05]  /*2740*/  @P1 BRA `(.L_x_1614) ;  /* 0x0000001000501947 */ /* 0x000fea0003800000 */
[----:B------:R-:W-:Y:S01]  /*2750*/  USHF.L.U32 UR5, UR11, 0x3, URZ ;  /* 0x000000030b057899 */ /* 0x000fe2000800063f */
[----:B------:R-:W-:Y:S01]  /*2760*/  HFMA2.MMA R16, -RZ, RZ, 0, 7.152557373046875e-06 ;  /* 0x00000078ff107435 */ /* 0x000fe200000001ff */
[----:B------:R-:W-:Y:S02]  /*2770*/  IMAD.SHL.U32 R21, R37, 0x8, RZ ;  /* 0x0000000825157824 */ /* 0x000fe400078e00ff */
        /* <DEDUP_REMOVED lines=273> */
.L_x_1614:
[----:B------:R-:W-:Y:S05]  /*3890*/  BSYNC B0 ;  /* 0x0000000000007941 */ /* 0x000fea0003800000 */
.L_x_1613:
[----:B------:R-:W0:Y:S01]  /*38a0*/  SHFL.BFLY PT, R19, R16, 0x1, 0x1f ;  /* 0x0c201f0010137f89 */ /* 0x000e2200000e0000 */
        /* <DEDUP_REMOVED lines=18> */
.L_x_1616:
[----:B------:R-:W-:Y:S05]  /*39d0*/  BSYNC B0 ;  /* 0x0000000000007941 */ /* 0x000fea0003800000 */
.L_x_1615:
        /* <DEDUP_REMOVED lines=17> */
.L_x_1619:
[----:B------:R-:W2:Y:S04]  /*3af0*/  LD.E.STRONG.GPU R19, desc[UR12][R16.64] ;  /* 0x0000000c10137980 */ /* 0x000ea8000c10f900 */
[----:B--2---:R-:W-:Y:S01]  /*3b00*/  CCTL.IVALL ;  /* 0x00000000ff00798f */ /* 0x004fe20002000000 */
[----:B------:R-:W-:Y:S05]  /*3b10*/  YIELD ;  /* 0x0000000000007946 */ /* 0x000fea0003800000 */
[----:B-----5:R-:W-:-:S04]  /*3b20*/  LOP3.LUT R19, R19, R18, RZ, 0x3c, !PT ;  /* 0x0000001213137212 */ /* 0x020fc800078e3cff */
[----:B------:R-:W-:-:S13]  /*3b30*/  ISETP.GT.AND P1, PT, R19, -0x1, PT ;  /* 0xffffffff1300780c */ /* 0x000fda0003f24270 */
[----:B------:R-:W-:Y:S05]  /*3b40*/  @P1 BRA `(.L_x_1619) ;  /* 0xfffffffc00e81947 */ /* 0x000fea000383ffff */
.L_x_1618:
[----:B------:R-:W-:Y:S05]  /*3b50*/  WARPSYNC.ALL ;  /* 0x0000000000007948 */ /* 0x000fea0003800000 */
[----:B------:R-:W-:Y:S06]  /*3b60*/  BAR.SYNC.DEFER_BLOCKING 0x0 ;  /* 0x0000000000007b1d */ /* 0x000fec0000010000 */
[----:B------:R-:W-:Y:S05]  /*3b70*/  BRA `(.L_x_1620) ;  /* 0x0000000000687947 */ /* 0x000fea0003800000 */
.L_x_1617:
[----:B0-----:R-:W0:Y:S01]  /*3b80*/  S2R R16, SR_TID.X ;  /* 0x0000000000107919 */ /* 0x001e220000002100 */
[----:B------:R-:W-:Y:S01]  /*3b90*/  BAR.SYNC.DEFER_BLOCKING 0x0 ;  /* 0x0000000000007b1d */ /* 0x000fe20000010000 */
[----:B0-----:R-:W-:-:S13]  /*3ba0*/  ISETP.NE.AND P1, PT, R16, RZ, PT ;  /* 0x000000ff1000720c */ /* 0x001fda0003f25270 */
[----:B------:R-:W-:Y:S05]  /*3bb0*/  @P1 BRA `(.L_x_1621) ;  /* 0x0000000000501947 */ /* 0x000fea0003800000 */
[----:B------:R-:W0:Y:S01]  /*3bc0*/  LDC.64 R18, c[0x0][0x268] ;  /* 0x00009a00ff127b82 */ /* 0x000e220000000a00 */
[----:B------:R-:W-:-:S06]  /*3bd0*/  USHF.R.U32.HI UR5, URZ, 0x1, UR6 ;  /* 0x000000013f057899 */ /* 0x000fcc0008011606 */
[----:B------:R-:W-:Y:S01]  /*3be0*/  IMAD R16, RZ, RZ, -UR5 ;  /* 0x80000005ff107e24 */ /* 0x000fe2000f8e02ff */
[----:B------:R-:W-:-:S04]  /*3bf0*/  ULOP3.LUT UR5, UR6, 0x1, URZ, 0xc0, !UPT ;  /* 0x0000000106057892 */ /* 0x000fc8000f8ec03f */
[----:B------:R-:W-:Y:S01]  /*3c00*/  ULOP3.LUT UR5, UR5, 0x2, URZ, 0xfc, !UPT ;  /* 0x0000000205057892 */ /* 0x000fe2000f8efc3f */
[----:B------:R-:W-:-:S05]  /*3c10*/  ISETP.NE.AND P1, PT, R16, UR16, PT ;  /* 0x0000001010007c0c */ /* 0x000fca000bf25270 */
        /* <DEDUP_REMOVED lines=8> */
.L_x_1622:
[----:B------:R-:W2:Y:S04]  /*3ca0*/  LD.E.STRONG.GPU R19, desc[UR12][R16.64] ;  /* 0x0000000c10137980 */ /* 0x000ea8000c10f900 */
[----:B--2---:R-:W-:Y:S01]  /*3cb0*/  CCTL.IVALL ;  /* 0x00000000ff00798f */ /* 0x004fe20002000000 */
[----:B------:R-:W-:Y:S05]  /*3cc0*/  YIELD ;  /* 0x0000000000007946 */ /* 0x000fea0003800000 */
[----:B-----5:R-:W-:-:S04]  /*3cd0*/  LOP3.LUT R19, R19, R18, RZ, 0x3c, !PT ;  /* 0x0000001213137212 */ /* 0x020fc800078e3cff */
[----:B------:R-:W-:-:S13]  /*3ce0*/  ISETP.GT.AND P1, PT, R19, -0x1, PT ;  /* 0xffffffff1300780c */ /* 0x000fda0003f24270 */
[----:B------:R-:W-:Y:S05]  /*3cf0*/  @P1 BRA `(.L_x_1622) ;  /* 0xfffffffc00e81947 */ /* 0x000fea000383ffff */
.L_x_1621:
[----:B------:R-:W-:Y:S05]  /*3d00*/  WARPSYNC.ALL ;  /* 0x0000000000007948 */ /* 0x000fea0003800000 */
[----:B------:R-:W-:Y:S06]  /*3d10*/  BAR.SYNC.DEFER_BLOCKING 0x0 ;  /* 0x0000000000007b1d */ /* 0x000fec0000010000 */
.L_x_1620:
[----:B------:R-:W1:Y:S01]  /*3d20*/  S2R R37, SR_TID.X ;  /* 0x0000000000257919 */ /* 0x000e620000002100 */
[----:B------:R-:W-:Y:S01]  /*3d30*/  BSSY B0, `(.L_x_1623) ;  /* 0x0000023000007945 */ /* 0x000fe20003800000 */
[----:B0-----:R-:W-:Y:S02]  /*3d40*/  CS2R R16, SRZ ;  /* 0x0000000000107805 */ /* 0x001fe4000001ff00 */
[----:B-1----:R-:W-:-:S13]  /*3d50*/  ISETP.GT.U32.AND P1, PT, R37, 0xff, PT ;  /* 0x000000ff2500780c */ /* 0x002fda0003f24070 */
[----:B------:R-:W-:Y:S05]  /*3d60*/  @P1 BRA `(.L_x_1624) ;  /* 0x00000000007c1947 */ /* 0x000fea0003800000 */
[----:B------:R-:W-:Y:S01]  /*3d70*/  ULDC UR5, c[0x0][0x10] ;  /* 0x0000040000057ab9 */ /* 0x000fe20000000800 */
[----:B-----5:R0:W-:Y:S01]  /*3d80*/  STL.64 [R1+0x90], R2 ;  /* 0x0000900201007387 */ /* 0x0201e20000100a00 */
[----:B------:R-:W-:Y:S01]  /*3d90*/  UIMAD UR5, UR5, UR4, UR6 ;  /* 0x00000004050572a4 */ /* 0x000fe2000f8e0206 */
[----:B------:R-:W-:-:S04]  /*3da0*/  SHF.L.U32 R17, R37, 0x2, RZ ;  /* 0x0000000225117819 */ /* 0x000fc800000006ff */
[----:B------:R-:W-:Y:S02]  /*3db0*/  LOP3.LUT R17, R17, 0x7fffff80, RZ, 0xc0, !PT ;  /* 0x7fffff8011117812 */ /* 0x000fe400078ec0ff */
[----:B------:R-:W-:Y:S01]  /*3dc0*/  MOV R16, UR5 ;  /* 0x0000000500107c02 */ /* 0x000fe20008000f00 */
[----:B0-----:R-:W0:Y:S03]  /*3dd0*/  LDC.64 R2, c[0x0][0x260] ;  /* 0x00009800ff027b82 */ /* 0x001e260000000a00 */
[----:B------:R-:W-:Y:S02]  /*3de0*/  LEA R16, R16, R17, 0xa ;  /* 0x0000001110107211 */ /* 0x000fe400078e50ff */
[----:B------:R-:W-:-:S05]  /*3df0*/  LOP3.LUT R17, R37, 0x1f, RZ, 0xc0, !PT ;  /* 0x0000001f25117812 */ /* 0x000fca00078ec0ff */
[----:B------:R-:W-:-:S05]  /*3e00*/  IMAD.IADD R16, R16, 0x1, R17 ;  /* 0x0000000110107824 */ /* 0x000fca00078e0211 */
[----:B------:R-:W-:-:S04]  /*3e10*/  SHF.L.U32 R20, R16, 0x1, RZ ;  /* 0x0000000110147819 */ /* 0x000fc800000006ff */
[C---:B------:R-:W-:Y:S02]  /*3e20*/  IADD3 R16, R20.reuse, 0x40, RZ ;  /* 0x0000004014107810 */ /* 0x040fe40007ffe0ff */
[C---:B------:R-:W-:Y:S01]  /*3e30*/  IADD3 R22, R20.reuse, 0x80, RZ ;  /* 0x0000008014167810 */ /* 0x040fe20007ffe0ff */
        /* <DEDUP_REMOVED lines=18> */
.L_x_1624:
[----:B------:R-:W-:Y:S05]  /*3f60*/  BSYNC B0 ;  /* 0x0000000000007941 */ /* 0x000fea0003800000 */
.L_x_1623:
[----:B------:R-:W0:Y:S01]  /*3f70*/  SHFL.BFLY PT, R18, R16, 0x10, 0x1f ;  /* 0x0e001f0010127f89 */ /* 0x000e2200000e0000 */
[----:B------:R-:W-:Y:S01]  /*3f80*/  LOP3.LUT P1, RZ, R37, 0xffffff1f, RZ, 0xc0, !PT ;  /* 0xffffff1f25ff7812 */ /* 0x000fe2000782c0ff */
[----:B------:R-:W-:Y:S01]  /*3f90*/  BSSY B0, `(.L_x_1625) ;  /* 0x000001e000007945 */ /* 0x000fe20003800000 */
        /* <DEDUP_REMOVED lines=29> */
.L_x_1626:
[----:B------:R-:W-:Y:S05]  /*4170*/  BSYNC B0 ;  /* 0x0000000000007941 */ /* 0x000fea0003800000 */
.L_x_1625:
[----:B0-----:R-:W2:Y:S01]  /*4180*/  LDL.LU R16, [R1+0x6c] ;  /* 0x00006c0001107983 */ /* 0x001ea20000300800 */
[----:B------:R-:W0:Y:S01]  /*4190*/  S2UR UR14, SR_CgaCtaId ;  /* 0x00000000000e79c3 */ /* 0x000e220000008800 */
[----:B------:R-:W-:Y:S02]  /*41a0*/  USHF.L.U32 UR5, UR11, 0x3, URZ ;  /* 0x000000030b057899 */ /* 0x000fe4000800063f */
[----:B------:R-:W3:Y:S01]  /*41b0*/  LDL.LU R18, [R1+0x24] ;  /* 0x0000240001127983 */ /* 0x000ee20000300800 */
[----:B------:R-:W-:Y:S01]  /*41c0*/  UMOV UR8, 0x400 ;  /* 0x0000040000087882 */ /* 0x000fe20000000000 */
[----:B------:R-:W-:Y:S02]  /*41d0*/  ULDC.64 UR18, c[0x0][0x210] ;  /* 0x0000840000127ab9 */ /* 0x000fe40000000a00 */
[----:B------:R-:W4:Y:S01]  /*41e0*/  LDL.LU R19, [R1+0x20] ;  /* 0x0000200001137983 */ /* 0x000f220000300800 */
[----:B------:R-:W-:Y:S02]  /*41f0*/  ULOP3.LUT UR5, UR5, 0x8, URZ, 0xc0, !UPT ;  /* 0x0000000805057892 */ /* 0x000fe4000f8ec03f */
[----:B------:R-:W-:Y:S01]  /*4200*/  UIADD3 UR8, UR8, 0x5280, URZ ;  /* 0x0000528008087890 */ /* 0x000fe2000fffe03f */
[----:B------:R-:W4:Y:S03]  /*4210*/  LDL.LU R37, [R1+0x28] ;  /* 0x0000280001257983 */ /* 0x000f260000300800 */
[----:B0-----:R-:W-:Y:S01]  /*4220*/  ULEA UR8, UR14, UR8, 0x18 ;  /* 0x000000080e087291 */ /* 0x001fe2000f8ec03f */
[----:B------:R-:W-:Y:S01]  /*4230*/  BAR.SYNC.DEFER_BLOCKING 0x0 ;  /* 0x0000000000007b1d */ /* 0x000fe20000010000 */
[----:B--2---:R-:W-:-:S04]  /*4240*/  IADD3 R16, R16, -UR5, RZ ;  /* 0x8000000510107c10 */ /* 0x004fc8000fffe0ff */
[----:B------:R-:W-:-:S06]  /*4250*/  LEA R16, R16, UR8, 0x3 ;  /* 0x0000000810107c11 */ /* 0x000fcc000f8e18ff */
[----:B------:R-:W0:Y:S02]  /*4260*/  LDS.64 R16, [R16] ;  /* 0x0000000010107984 */ /* 0x000e240000000a00 */
[----:B0----5:R-:W-:-:S04]  /*4270*/  FFMA.FTZ R7, R0, R7, -R16 ;  /* 0x0000000700077223 */ /* 0x021fc80000010810 */
[-C--:B---3--:R-:W-:Y:S01]  /*4280*/  FFMA.FTZ R7, R18, -R17.reuse, R7 ;  /* 0x8000001112077223 */ /* 0x088fe20000010007 */
[----:B------:R-:W-:Y:S02]  /*4290*/  FFMA.FTZ R18, R4, R30, -R16 ;  /* 0x0000001e04127223 */ /* 0x000fe40000010810 */
[----:B------:R-:W2:Y:S02]  /*42a0*/  LDL.LU R30, [R1+0x1c] ;  /* 0x00001c00011e7983 */ /* 0x000ea40000300800 */
[----:B----4-:R-:W-:Y:S01]  /*42b0*/  FFMA.FTZ R18, R19, -R17, R18 ;  /* 0x8000001113127223 */ /* 0x010fe20000010012 */
[C---:B------:R-:W-:Y:S01]  /*42c0*/  FMUL.FTZ R7, R3.reuse, R7 ;  /* 0x0000000703077220 */ /* 0x040fe20000410000 */
[----:B------:R-:W3:Y:S02]  /*42d0*/  LDL.LU R23, [R1+0x10] ;  /* 0x0000100001177983 */ /* 0x000ee40000300800 */
[----:B------:R-:W-:Y:S02]  /*42e0*/  FMUL.FTZ R18, R3, R18 ;  /* 0x0000001203127220 */ /* 0x000fe40000410000 */
[----:B------:R-:W4:Y:S04]  /*42f0*/  LDL.LU R22, [R1+0xc] ;  /* 0x00000c0001167983 */ /* 0x000f280000300800 */
[----:B------:R-:W2:Y:S01]  /*4300*/  LDL.LU R21, [R1+0x8] ;  /* 0x0000080001157983 */ /* 0x000ea20000300800 */
[----:B------:R-:W-:-:S03]  /*4310*/  F2FP.F16.F32.PACK_AB R7, R18, R7 ;  /* 0x000000071207723e */ /* 0x000fc600000000ff */
[----:B------:R-:W3:Y:S04]  /*4320*/  LDL.LU R20, [R1] ;  /* 0x0000000001147983 */ /* 0x000ee80000300800 */
[----:B------:R-:W4:Y:S04]  /*4330*/  LDL.LU R19, [R1+0x4] ;  /* 0x0000040001137983 */ /* 0x000f280000300800 */
[----:B------:R-:W2:Y:S01]  /*4340*/  LDL.LU R18, [R1+0x44] ;  /* 0x0000440001127983 */ /* 0x000ea20000300800 */
[C-C-:B------:R-:W-:Y:S01]  /*4350*/  FFMA.FTZ R29, R5.reuse, R29, -R16.reuse ;  /* 0x0000001d051d7223 */ /* 0x140fe20000010810 */
[C-C-:B------:R-:W-:Y:S01]  /*4360*/  FFMA.FTZ R27, R0.reuse, R27, -R16.reuse ;  /* 0x0000001b001b7223 */ /* 0x140fe20000010810 */
[--C-:B------:R-:W-:Y:S01]  /*4370*/  FFMA.FTZ R9, R0, R9, -R16.reuse ;  /* 0x0000000900097223 */ /* 0x100fe20000010810 */
[C-C-:B------:R-:W-:Y:S01]  /*4380*/  FFMA.FTZ R26, R4.reuse, R26, -R16.reuse ;  /* 0x0000001a041a7223 */ /* 0x140fe20000010810 */
[--C-:B------:R-:W-:Y:S01]  /*4390*/  FFMA.FTZ R10, R4, R10, -R16.reuse ;  /* 0x0000000a040a7223 */ /* 0x100fe20000010810 */
[C-C-:B------:R-:W-:Y:S01]  /*43a0*/  FFMA.FTZ R25, R5.reuse, R25, -R16.reuse ;  /* 0x0000001905197223 */ /* 0x140fe20000010810 */
[C-C-:B------:R-:W-:Y:S01]  /*43b0*/  FFMA.FTZ R11, R5.reuse, R11, -R16.reuse ;  /* 0x0000000b050b7223 */ /* 0x140fe20000010810 */
[C-C-:B------:R-:W-:Y:S01]  /*43c0*/  FFMA.FTZ R28, R6.reuse, R28, -R16.reuse ;  /* 0x0000001c061c7223 */ /* 0x140fe20000010810 */
[C-C-:B------:R-:W-:Y:S01]  /*43d0*/  FFMA.FTZ R8, R6.reuse, R8, -R16.reuse ;  /* 0x0000000806087223 */ /* 0x140fe20000010810 */
[--C-:B------:R-:W-:Y:S01]  /*43e0*/  FFMA.FTZ R12, R6, R12, -R16.reuse ;  /* 0x0000000c060c7223 */ /* 0x100fe20000010810 */
[--C-:B------:R-:W-:Y:S01]  /*43f0*/  FFMA.FTZ R0, R0, R13, -R16.reuse ;  /* 0x0000000d00007223 */ /* 0x100fe20000010810 */
[--C-:B------:R-:W-:Y:S01]  /*4400*/  FFMA.FTZ R4, R4, R14, -R16.reuse ;  /* 0x0000000e04047223 */ /* 0x100fe20000010810 */
[--C-:B------:R-:W-:Y:S01]  /*4410*/  FFMA.FTZ R5, R5, R15, -R16.reuse ;  /* 0x0000000f05057223 */ /* 0x100fe20000010810 */
[----:B------:R-:W-:Y:S01]  /*4420*/  FFMA.FTZ R6, R6, R24, -R16 ;  /* 0x0000001806067223 */ /* 0x000fe20000010810 */
[----:B--2---:R-:W-:-:S02]  /*4430*/  FFMA.FTZ R29, R18, -R17, R29 ;  /* 0x80000011121d7223 */ /* 0x004fc4000001001d */
[----:B------:R-:W2:Y:S04]  /*4440*/  LDL.LU R18, [R1+0x50] ;  /* 0x0000500001127983 */ /* 0x000ea80000300800 */
[----:B------:R-:W2:Y:S01]  /*4450*/  LDL.LU R16, [R1+0x68] ;  /* 0x0000680001107983 */ /* 0x000ea20000300800 */
[----:B------:R-:W-:-:S03]  /*4460*/  FFMA.FTZ R8, R21, -R17, R8 ;  /* 0x8000001115087223 */ /* 0x000fc60000010008 */
[----:B------:R-:W2:Y:S01]  /*4470*/  LDL.LU R21, [R1+0x60] ;  /* 0x0000600001157983 */ /* 0x000ea20000300800 */
[-C--:B---3--:R-:W-:Y:S01]  /*4480*/  FFMA.FTZ R9, R20, -R17.reuse, R9 ;  /* 0x8000001114097223 */ /* 0x088fe20000010009 */
[-C--:B----4-:R-:W-:Y:S02]  /*4490*/  FFMA.FTZ R0, R19, -R17.reuse, R0 ;  /* 0x8000001113007223 */ /* 0x090fe40000010000 */
[----:B------:R-:W3:Y:S01]  /*44a0*/  LDL.LU R20, [R1+0x64] ;  /* 0x0000640001147983 */ /* 0x000ee20000300800 */
        /* <DEDUP_REMOVED lines=11> */
[----:B--2---:R-:W-:-:S02]  /*4560*/  IADD3 R4, P1, R18, UR18, RZ ;  /* 0x0000001212047c10 */ /* 0x004fc4000ff3e0ff */
[----:B------:R-:W2:Y:S04]  /*4570*/  LDL.LU R18, [R1+0x5c] ;  /* 0x00005c0001127983 */ /* 0x000ea80000300800 */
[----:B------:R-:W2:Y:S01]  /*4580*/  LDL.LU R17, [R1+0x4c] ;  /* 0x00004c0001117983 */ /* 0x000ea20000300800 */
[----:B------:R-:W-:-:S03]  /*4590*/  IADD3.X R5, R16, UR19, RZ, P1, !PT ;  /* 0x0000001310057c10 */ /* 0x000fc60008ffe4ff */
[----:B------:R-:W2:Y:S01]  /*45a0*/  LDL.LU R16, [R1+0x54] ;  /* 0x0000540001107983 */ /* 0x000ea20000300800 */
[C---:B------:R-:W-:Y:S01]  /*45b0*/  FMUL.FTZ R29, R3.reuse, R29 ;  /* 0x0000001d031d7220 */ /* 0x040fe20000410000 */
[C---:B------:R-:W-:Y:S01]  /*45c0*/  FMUL.FTZ R28, R3.reuse, R28 ;  /* 0x0000001c031c7220 */ /* 0x040fe20000410000 */
[C---:B------:R-:W-:Y:S01]  /*45d0*/  FMUL.FTZ R27, R3.reuse, R27 ;  /* 0x0000001b031b7220 */ /* 0x040fe20000410000 */
[C---:B------:R-:W-:Y:S01]  /*45e0*/  FMUL.FTZ R26, R3.reuse, R26 ;  /* 0x0000001a031a7220 */ /* 0x040fe20000410000 */
[C---:B------:R-:W-:Y:S01]  /*45f0*/  FMUL.FTZ R25, R3.reuse, R25 ;  /* 0x0000001903197220 */ /* 0x040fe20000410000 */
[C---:B------:R-:W-:Y:S01]  /*4600*/  FMUL.FTZ R8, R3.reuse, R8 ;  /* 0x0000000803087220 */ /* 0x040fe20000410000 */
[----:B------:R-:W-:Y:S01]  /*4610*/  F2FP.F16.F32.PACK_AB R28, R28, R29 ;  /* 0x0000001d1c1c723e */ /* 0x000fe200000000ff */
        /* <DEDUP_REMOVED lines=8> */
[----:B------:R-:W-:Y:S01]  /*46a0*/  PRMT R7, R7, 0x7632, R7 ;  /* 0x0000763207077816 */ /* 0x000fe20000000007 */
[----:B------:R-:W-:Y:S01]  /*46b0*/  FMUL.FTZ R3, R3, R6 ;  /* 0x0000000603037220 */ /* 0x000fe20000410000 */
[----:B------:R-:W-:-:S02]  /*46c0*/  IADD3 R6, P1, R21, UR18, RZ ;  /* 0x0000001215067c10 */ /* 0x000fc4000ff3e0ff */
[----:B------:R-:W-:Y:S02]  /*46d0*/  F2FP.F16.F32.PACK_AB R26, R26, R27 ;  /* 0x0000001b1a1a723e */ /* 0x000fe400000000ff */
[----:B------:R-:W-:Y:S02]  /*46e0*/  PRMT R14, R28, 0x7632, R14 ;  /* 0x000076321c0e7816 */ /* 0x000fe4000000000e */
[----:B------:R-:W-:Y:S01]  /*46f0*/  F2FP.F16.F32.PACK_AB R8, R8, R25 ;  /* 0x000000190808723e */ /* 0x000fe200000000ff */
[----:B------:R3:W-:Y:S01]  /*4700*/  STG.E.U16 desc[UR12][R4.64+0x2], R7 ;  /* 0x0000020704007986 */ /* 0x0007e2000c10150c */
[----:B------:R-:W-:Y:S02]  /*4710*/  F2FP.F16.F32.PACK_AB R9, R10, R9 ;  /* 0x000000090a09723e */ /* 0x000fe400000000ff */
[----:B------:R-:W-:Y:S01]  /*4720*/  PRMT R15, R26, 0x7632, R15 ;  /* 0x000076321a0f7816 */ /* 0x000fe2000000000f */
[----:B------:R-:W-:Y:S01]  /*4730*/  STG.E.U16 desc[UR12][R4.64], R13 ;  /* 0x0000000d04007986 */ /* 0x000fe2000c10150c */
[----:B------:R-:W-:-:S02]  /*4740*/  PRMT R10, R8, 0x7632, R10 ;  /* 0x00007632080a7816 */ /* 0x000fc4000000000a */
[----:B------:R-:W-:Y:S01]  /*4750*/  F2FP.F16.F32.PACK_AB R11, R12, R11 ;  /* 0x0000000b0c0b723e */ /* 0x000fe200000000ff */
[----:B------:R-:W-:Y:S01]  /*4760*/  STG.E.U16 desc[UR12][R4.64+0x4], R28 ;  /* 0x0000041c04007986 */ /* 0x000fe2000c10150c */
[----:B---3--:R-:W-:-:S03]  /*4770*/  IADD3.X R7, R20, UR19, RZ, P1, !PT ;  /* 0x0000001314077c10 */ /* 0x008fc60008ffe4ff */
[----:B------:R4:W-:Y:S01]  /*4780*/  STG.E.U16 desc[UR12][R4.64+0x6], R14 ;  /* 0x0000060e04007986 */ /* 0x0009e2000c10150c */
[----:B------:R-:W-:-:S03]  /*4790*/  PRMT R12, R11, 0x7632, R12 ;  /* 0x000076320b0c7816 */ /* 0x000fc6000000000c */
[----:B------:R-:W-:Y:S01]  /*47a0*/  STG.E.U16 desc[UR12][R6.64], R26 ;  /* 0x0000001a06007986 */ /* 0x000fe2000c10150c */
[----:B------:R-:W-:-:S03]  /*47b0*/  F2FP.F16.F32.PACK_AB R0, R35, R0 ;  /* 0x000000002300723e */ /* 0x000fc600000000ff */
[----:B------:R-:W-:Y:S01]  /*47c0*/  STG.E.U16 desc[UR12][R6.64+0x2], R15 ;  /* 0x0000020f06007986 */ /* 0x000fe2000c10150c */
[----:B----4-:R-:W-:-:S03]  /*47d0*/  IADD3 R4, P1, R19, UR18, RZ ;  /* 0x0000001213047c10 */ /* 0x010fc6000ff3e0ff */
[----:B------:R-:W-:Y:S01]  /*47e0*/  STG.E.U16 desc[UR12][R6.64+0x4], R8 ;  /* 0x0000040806007986 */ /* 0x000fe2000c10150c */
[----:B------:R-:W-:-:S03]  /*47f0*/  F2FP.F16.F32.PACK_AB R3, R3, R33 ;  /* 0x000000210303723e */ /* 0x000fc600000000ff */
[----:B------:R0:W-:Y:S02]  /*4800*/  STG.E.U16 desc[UR12][R6.64+0x6], R10 ;  /* 0x0000060a06007986 */ /* 0x0001e4000c10150c */
[----:B0-----:R-:W-:Y:S02]  /*4810*/  PRMT R7, R9, 0x7632, R7 ;  /* 0x0000763209077816 */ /* 0x001fe40000000007 */
[----:B------:R-:W-:Y:S01]  /*4820*/  PRMT R8, R3, 0x7632, R8 ;  /* 0x0000763203087816 */ /* 0x000fe20000000008 */
[----:B------:R-:W-:Y:S01]  /*4830*/  ULOP3.LUT UR4, UR4, 0x1, URZ, 0x3c, !UPT ;  /* 0x0000000104047892 */ /* 0x000fe2000f8e3c3f */
[----:B------:R-:W-:Y:S01]  /*4840*/  UMOV UR5, UR10 ;  /* 0x0000000a00057c82 */ /* 0x000fe20008000000 */
[----:B------:R-:W-:Y:S01]  /*4850*/  UMOV UR11, UR9 ;  /* 0x00000009000b7c82 */ /* 0x000fe20008000000 */
[----:B--2---:R-:W-:Y:S02]  /*4860*/  IADD3.X R5, R18, UR19, RZ, P1, !PT ;  /* 0x0000001312057c10 */ /* 0x004fe40008ffe4ff */
[----:B------:R-:W-:-:S03]  /*4870*/  IADD3 R6, P1, R17, UR18, RZ ;  /* 0x0000001211067c10 */ /* 0x000fc6000ff3e0ff */
[----:B------:R-:W-:Y:S04]  /*4880*/  STG.E.U16 desc[UR12][R4.64], R9 ;  /* 0x0000000904007986 */ /* 0x000fe8000c10150c */
[----:B------:R0:W-:Y:S04]  /*4890*/  STG.E.U16 desc[UR12][R4.64+0x2], R7 ;  /* 0x0000020704007986 */ /* 0x0001e8000c10150c */
[----:B------:R-:W-:Y:S04]  /*48a0*/  STG.E.U16 desc[UR12][R4.64+0x4], R11 ;  /* 0x0000040b04007986 */ /* 0x000fe8000c10150c */
[----:B------:R1:W-:Y:S01]  /*48b0*/  STG.E.U16 desc[UR12][R4.64+0x6], R12 ;  /* 0x0000060c04007986 */ /* 0x0003e2000c10150c */
[----:B0-----:R-:W-:-:S02]  /*48c0*/  IADD3.X R7, R16, UR19, RZ, P1, !PT ;  /* 0x0000001310077c10 */ /* 0x001fc40008ffe4ff */
[----:B-1----:R-:W-:-:S03]  /*48d0*/  PRMT R5, R0, 0x7632, R5 ;  /* 0x0000763200057816 */ /* 0x002fc60000000005 */
[----:B------:R2:W-:Y:S04]  /*48e0*/  STG.E.U16 desc[UR12][R6.64], R0 ;  /* 0x0000000006007986 */ /* 0x0005e8000c10150c */
[----:B------:R2:W-:Y:S04]  /*48f0*/  STG.E.U16 desc[UR12][R6.64+0x2], R5 ;  /* 0x0000020506007986 */ /* 0x0005e8000c10150c */
[----:B------:R2:W-:Y:S04]  /*4900*/  STG.E.U16 desc[UR12][R6.64+0x4], R3 ;  /* 0x0000040306007986 */ /* 0x0005e8000c10150c */
[----:B------:R2:W-:Y:S01]  /*4910*/  STG.E.U16 desc[UR12][R6.64+0x6], R8 ;  /* 0x0000060806007986 */ /* 0x0005e2000c10150c */
[----:B------:R-:W-:Y:S05]  /*4920*/  @!P0 BRA `(.L_x_1627) ;  /* 0xffffffbc00108947 */ /* 0x000fea000383ffff */
.L_x_1611:
        /* <DEDUP_REMOVED lines=29> */
[----:B------:R-:W-:Y:S01]  /*4b00*/  IMAD.WIDE.U32 R6, R15, -0x77777777, RZ ;  /* 0x888888890f067825 */ /* 0x000fe200078e00ff */
[----:B------:R-:W-:-:S02]  /*4b10*/  IADD3 R3, R3, R0, RZ ;  /* 0x0000000003037210 */ /* 0x000fc40007ffe0ff */
        /* <DEDUP_REMOVED lines=12> */
[----:B------:R-:W-:Y:S01]  /*4be0*/  SEL R10, R4, 0x1, P0 ;  /* 0x00000001040a7807 */ /* 0x000fe20000000000 */
[----:B------:R-:W-:Y:S01]  /*4bf0*/  IMAD.U32 R4, RZ, RZ, UR8 ;  /* 0x00000008ff047e24 */ /* 0x000fe2000f8e00ff */
[----:B------:R-:W-:Y:S02]  /*4c00*/  SEL R7, R5, RZ, P0 ;  /* 0x000000ff05077207 */ /* 0x000fe40000000000 */
[----:B------:R-:W-:-:S02]  /*4c10*/  IADD3 R28, P0, R36, 0xf, RZ ;  /* 0x0000000f241c7810 */ /* 0x000fc40007f1e0ff */
[----:B------:R-:W-:Y:S02]  /*4c20*/  IADD3 R30, P1, R36, 0x1e, RZ ;  /* 0x0000001e241e7810 */ /* 0x000fe40007f3e0ff */
[----:B------:R-:W-:Y:S02]  /*4c30*/  IADD3 R9, R9, 0x1, RZ ;  /* 0x0000000109097810 */ /* 0x000fe40007ffe0ff */
[----:B------:R-:W-:Y:S02]  /*4c40*/  SHF.L.U64.HI R6, R10, 0x7, R7 ;  /* 0x000000070a067819 */ /* 0x000fe40000010207 */
[----:B------:R-:W-:Y:S02]  /*4c50*/  LOP3.LUT R5, R37, 0xf, RZ, 0xc0, !PT ;  /* 0x0000000f25057812 */ /* 0x000fe400078ec0ff */
[----:B------:R-:W-:Y:S02]  /*4c60*/  IADD3.X R27, RZ, RZ, RZ, P0, !PT ;  /* 0x000000ffff1b7210 */ /* 0x000fe400007fe4ff */
[----:B------:R-:W-:-:S02]  /*4c70*/  IADD3.X R29, RZ, RZ, RZ, P1, !PT ;  /* 0x000000ffff1d7210 */ /* 0x000fc40000ffe4ff */
[----:B------:R-:W-:Y:S02]  /*4c80*/  SHF.L.U32 R7, R10, 0x7, RZ ;  /* 0x000000070a077819 */ /* 0x000fe400000006ff */
[----:B------:R-:W-:Y:S02]  /*4c90*/  LOP3.LUT R8, R0, 0x3, RZ, 0xc0, !PT ;  /* 0x0000000300087812 */ /* 0x000fe400078ec0ff */
[----:B------:R-:W-:-:S07]  /*4ca0*/  LOP3.LUT R9, R9, 0x3, RZ, 0xc0, !PT ;  /* 0x0000000309097812 */ /* 0x000fce00078ec0ff */
.L_x_1644:
        /* <DEDUP_REMOVED lines=44> */
.L_x_1631:
[----:B------:R-:W-:Y:S05]  /*4f70*/  BSYNC B1 ;  /* 0x0000000000017941 */ /* 0x000fea0003800000 */
.L_x_1630:
        /* <DEDUP_REMOVED lines=21> */
.L_x_1634:
        /* <DEDUP_REMOVED lines=46> */
[----:B0-----:R-:W-:-:S05]  /*53b0*/  IADD3 R18, P2, R18, 0x384000, RZ ;  /* 0x0038400012127810 */ /* 0x001fca0007f5e0ff */
[----:B------:R-:W-:Y:S02]  /*53c0*/  IMAD.X R19, RZ, RZ, R19, P2 ;  /* 0x000000ffff137224 */ /* 0x000fe400010e0613 */
[----:B---3--:R-:W-:Y:S01]  /*53d0*/  FADD.FTZ R33, R33, R14 ;  /* 0x0000000e21217221 */ /* 0x008fe20000010000 */
[----:B------:R-:W-:-:S03]  /*53e0*/  FADD.FTZ R32, R32, R15 ;  /* 0x0000000f20207221 */ /* 0x000fc60000010000 */
[----:B------:R-:W-:Y:S01]  /*53f0*/  FADD.FTZ R33, R33, R22 ;  /* 0x0000001621217221 */ /* 0x000fe20000010000 */
[----:B------:R-:W-:-:S03]  /*5400*/  FADD.FTZ R32, R32, R23 ;  /* 0x0000001720207221 */ /* 0x000fc60000010000 */
[----:B--2---:R-:W-:Y:S01]  /*5410*/  FADD.FTZ R24, R33, R24 ;  /* 0x0000001821187221 */ /* 0x004fe20000010000 */
[----:B------:R-:W-:Y:S01]  /*5420*/  FADD.FTZ R25, R32, R25 ;  /* 0x0000001920197221 */ /* 0x000fe20000010000 */
[----:B------:R-:W-:Y:S06]  /*5430*/  @!P1 BRA `(.L_x_1634) ;  /* 0xfffffffc00249947 */ /* 0x000fec000383ffff */
.L_x_1633:
[----:B------:R-:W-:Y:S05]  /*5440*/  BSYNC B1 ;  /* 0x0000000000017941 */ /* 0x000fea0003800000 */
.L_x_1632:
        /* <DEDUP_REMOVED lines=35> */
.L_x_1636:
[----:B------:R-:W-:Y:S05]  /*5680*/  BSYNC B1 ;  /* 0x0000000000017941 */ /* 0x000fea0003800000 */
.L_x_1635:
        /* <DEDUP_REMOVED lines=15> */
.L_x_1629:
[----:B------:R-:W-:Y:S05]  /*5780*/  BSYNC B0 ;  /* 0x0000000000007941 */ /* 0x000fea0003800000 */
.L_x_1628:
        /* <DEDUP_REMOVED lines=17> */
[----:B0-----:R-:W-:Y:S01]  /*58a0*/  HFMA2.MMA R0, -RZ, RZ, 0, 0 ;  /* 0x00000000ff007435 */ /* 0x001fe200000001ff */
[----:B------:R-:W-:-:S11]  /*58b0*/  UMOV UR5, 0xffff ;  /* 0x0000ffff00057882 */ /* 0x000fd60000000000 */
[C---:B------:R-:W-:Y:S01]  /*58c0*/  @P0 IMAD.SHL.U32 R11, R5.reuse, 0x2, RZ ;  /* 0x00000002050b0824 */ /* 0x040fe200078e00ff */
[----:B------:R-:W-:Y:S02]  /*58d0*/  @P0 SHF.R.U32.HI R2, RZ, 0x4, R37 ;  /* 0x00000004ff020819 */ /* 0x000fe40000011625 */
[----:B------:R-:W-:Y:S02]  /*58e0*/  @P0 LEA R10, R5, UR4, 0x7 ;  /* 0x00000004050a0c11 */ /* 0x000fe4000f8e38ff */
[----:B------:R-:W-:-:S04]  /*58f0*/  @P0 LOP3.LUT R11, R2, R11, RZ, 0x3c, !PT ;  /* 0x0000000b020b0212 */ /* 0x000fc800078e3cff */
[----:B------:R-:W-:Y:S02]  /*5900*/  @P0 LEA R11, R11, R10, 0x2 ;  /* 0x0000000a0b0b0211 */ /* 0x000fe400078e10ff */
[----:B------:R-:W-:-:S03]  /*5910*/  MOV R10, RZ ;  /* 0x000000ff000a7202 */ /* 0x000fc60000000f00 */
        /* <DEDUP_REMOVED lines=25> */
.L_x_1653:
        /* <DEDUP_REMOVED lines=25> */
[----:B------:R-:W-:Y:S02]  /*5c40*/  MOV R19, 0xffff ;  /* 0x0000ffff00137802 */ /* 0x000fe40000000f00 */
[----:B------:R-:W-:Y:S02]  /*5c50*/  MOV R21, 0xffff ;  /* 0x0000ffff00157802 */ /* 0x000fe40000000f00 */
[----:B0-----:R-:W-:Y:S01]  /*5c60*/  MOV R16, 0xffff ;  /* 0x0000ffff00107802 */ /* 0x001fe20000000f00 */
[----:B-1----:R-:W0:Y:S01]  /*5c70*/  SHFL.BFLY PT, R17, R12, 0x8, 0x101f ;  /* 0x0d101f000c117f89 */ /* 0x002e2200000e0000 */
[----:B------:R-:W-:Y:S02]  /*5c80*/  MOV R33, 0xffff ;  /* 0x0000ffff00217802 */ /* 0x000fe40000000f00 */
[----:B------:R-:W-:Y:S01]  /*5c90*/  MOV R18, 0xffff ;  /* 0x0000ffff00127802 */ /* 0x000fe20000000f00 */
[----:B--2---:R-:W1:Y:S01]  /*5ca0*/  SHFL.BFLY PT, R23, R0, 0x8, 0x101f ;  /* 0x0d101f0000177f89 */ /* 0x004e6200000e0000 */
[----:B------:R-:W-:Y:S01]  /*5cb0*/  MOV R32, 0xffff ;  /* 0x0000ffff00207802 */ /* 0x000fe20000000f00 */
[----:B0-----:R-:W-:Y:S01]  /*5cc0*/  FADD.FTZ R17, R17, R12 ;  /* 0x0000000c11117221 */ /* 0x001fe20000010000 */
[----:B-1----:R-:W-:-:S04]  /*5cd0*/  FADD.FTZ R20, R23, R0 ;  /* 0x0000000017147221 */ /* 0x002fc80000010000 */
[----:B------:R-:W0:Y:S04]  /*5ce0*/  SHFL.BFLY PT, R22, R17, 0x4, 0x101f ;  /* 0x0c901f0011167f89 */ /* 0x000e2800000e0000 */
[----:B------:R-:W1:Y:S01]  /*5cf0*/  SHFL.BFLY PT, R23, R20, 0x4, 0x101f ;  /* 0x0c901f0014177f89 */ /* 0x000e6200000e0000 */
[----:B0-----:R-:W-:Y:S01]  /*5d00*/  FADD.FTZ R22, R17, R22 ;  /* 0x0000001611167221 */ /* 0x001fe20000010000 */
[----:B------:R-:W-:Y:S02]  /*5d10*/  IMAD.MOV.U32 R17, RZ, RZ, 0xffff ;  /* 0x0000ffffff117424 */ /* 0x000fe400078e00ff */
[----:B-1----:R-:W-:Y:S02]  /*5d20*/  FADD.FTZ R0, R20, R23 ;  /* 0x0000001714007221 */ /* 0x002fe40000010000 */
[----:B------:R-:W0:Y:S04]  /*5d30*/  SHFL.BFLY PT, R25, R22, 0x2, 0x101f ;  /* 0x0c501f0016197f89 */ /* 0x000e2800000e0000 */
[----:B------:R-:W1:Y:S01]  /*5d40*/  SHFL.BFLY PT, R23, R0, 0x2, 0x101f ;  /* 0x0c501f0000177f89 */ /* 0x000e6200000e0000 */
[----:B0-----:R-:W-:Y:S01]  /*5d50*/  FADD.FTZ R25, R22, R25 ;  /* 0x0000001916197221 */ /* 0x001fe20000010000 */
[----:B-1----:R-:W-:-:S04]  /*5d60*/  FADD.FTZ R12, R0, R23 ;  /* 0x00000017000c7221 */ /* 0x002fc80000010000 */
[----:B------:R-:W0:Y:S04]  /*5d70*/  SHFL.BFLY PT, R24, R25, 0x1, 0x101f ;  /* 0x0c301f0019187f89 */ /* 0x000e2800000e0000 */
[----:B------:R1:W2:Y:S02]  /*5d80*/  SHFL.BFLY PT, R23, R12, 0x1, 0x101f ;  /* 0x0c301f000c177f89 */ /* 0x0002a400000e0000 */
[----:B01----:R-:W-:-:S07]  /*5d90*/  FADD.FTZ R24, R25, R24 ;  /* 0x0000001819187221 */ /* 0x003fce0000010000 */
.L_x_1663:
        /* <DEDUP_REMOVED lines=13> */
[----:B------:R-:W-:-:S03]  /*5e70*/  HFMA2.MMA R12, -RZ, RZ, 0, 0 ;  /* 0x00000000ff0c7435 */ /* 0x000fc600000001ff */
[----:B------:R-:W-:Y:S02]  /*5e80*/  @P0 LEA R16, R0, R19, 0x2 ;  /* 0x0000001300100211 */ /* 0x000fe400078e10ff */
[----:B------:R-:W-:-:S05]  /*5e90*/  MOV R0, RZ ;  /* 0x000000ff00007202 */ /* 0x000fca0000000f00 */
[----:B------:R0:W1:Y:S04]  /*5ea0*/  @P0 LDS R12, [R16] ;  /* 0x00000000100c0984 */ /* 0x0000680000000800 */
[----:B------:R0:W2:Y:S01]  /*5eb0*/  @P0 LDS R0, [R16+0x780] ;  /* 0x0007800010000984 */ /* 0x0000a20000000800 */
[----:B------:R-:W-:Y:S05]  /*5ec0*/  BRA.DIV UR5, `(.L_x_1642) ;  /* 0x0000001205f87947 */ /* 0x000fea000b800000 */
[----:B------:R-:W-:Y:S01]  /*5ed0*/  MOV R19, 0xffff ;  /* 0x0000ffff00137802 */ /* 0x000fe20000000f00 */
[----:B0-----:R-:W-:Y:S01]  /*5ee0*/  IMAD.MOV.U32 R16, RZ, RZ, 0xffff ;  /* 0x0000ffffff107424 */ /* 0x001fe200078e00ff */
[----:B------:R-:W-:Y:S02]  /*5ef0*/  MOV R21, 0xffff ;  /* 0x0000ffff00157802 */ /* 0x000fe40000000f00 */
[----:B------:R-:W-:Y:S01]  /*5f00*/  MOV R33, 0xffff ;  /* 0x0000ffff00217802 */ /* 0x000fe20000000f00 */
        /* <DEDUP_REMOVED lines=18> */
.L_x_1673:
[----:B--2---:R-:W-:Y:S01]  /*6030*/  FADD.FTZ R12, R12, R23 ;  /* 0x000000170c0c7221 */ /* 0x004fe20000010000 */
[----:B------:R-:W-:-:S04]  /*6040*/  @!P1 F2FP.F16.F32.PACK_AB R0, RZ, R24 ;  /* 0x00000018ff00923e */ /* 0x000fc800000000ff */
[----:B------:R-:W-:Y:S01]  /*6050*/  @!P1 F2FP.F16.F32.PACK_AB R12, RZ, R12 ;  /* 0x0000000cff0c923e */ /* 0x000fe200000000ff */
[----:B------:R3:W-:Y:S03]  /*6060*/  @!P1 STG.E.U16 desc[UR12][R10.64+0x78], R0 ;  /* 0x000078000a009986 */ /* 0x0007e6000c10150c */
[----:B------:R-:W-:Y:S02]  /*6070*/  PRMT R16, R12, 0x7610, R16 ;  /* 0x000076100c107816 */ /* 0x000fe40000000010 */
[----:B------:R-:W-:-:S03]  /*6080*/  LEA.HI R12, R37, 0x5a, RZ, 0x1c ;  /* 0x0000005a250c7811 */ /* 0x000fc600078fe0ff */
[----:B------:R3:W-:Y:S04]  /*6090*/  @!P1 STG.E.U16 desc[UR12][R14.64+0x78], R16 ;  /* 0x000078100e009986 */ /* 0x0007e8000c10150c */
.L_x_1639:
[----:B------:R-:W-:Y:S05]  /*60a0*/  BSYNC B0 ;  /* 0x0000000000007941 */ /* 0x000fea0003800000 */
.L_x_1638:
        /* <DEDUP_REMOVED lines=13> */
[----:B------:R-:W-:Y:S02]  /*6180*/  MOV R16, 0xffff ;  /* 0x0000ffff00107802 */ /* 0x000fe40000000f00 */
[----:B------:R-:W-:Y:S02]  /*6190*/  MOV R15, 0xffff ;  /* 0x0000ffff000f7802 */ /* 0x000fe40000000f00 */
        /* <DEDUP_REMOVED lines=8> */
[C---:B------:R-:W-:Y:S01]  /*6220*/  @P0 SHF.L.U32 R22, R5.reuse, 0x1, RZ ;  /* 0x0000000105160819 */ /* 0x040fe200000006ff */
[----:B------:R-:W-:Y:S01]  /*6230*/  @P0 IMAD R20, R14, 0x4, R17 ;  /* 0x000000040e140824 */ /* 0x000fe200078e0211 */
[----:B------:R-:W-:Y:S02]  /*6240*/  MOV R33, 0xffff ;  /* 0x0000ffff00217802 */ /* 0x000fe40000000f00 */
[----:B------:R-:W-:Y:S02]  /*6250*/  MOV R18, 0xffff ;  /* 0x0000ffff00127802 */ /* 0x000fe40000000f00 */
[----:B------:R-:W-:Y:S01]  /*6260*/  @P0 LDS R14, [R20] ;  /* 0x00000000140e0984 */ /* 0x000fe20000000800 */
[----:B------:R-:W-:-:S02]  /*6270*/  ISETP.NE.AND P1, PT, R5, RZ, PT ;  /* 0x000000ff0500720c */ /* 0x000fc40003f25270 */
        /* <DEDUP_REMOVED lines=29> */
[----:B--2---:R-:W-:Y:S01]  /*6450*/  FADD.FTZ R21, R0, R14 ;  /* 0x0000000e00157221 */ /* 0x004fe20000010000 */
[----:B------:R-:W-:Y:S02]  /*6460*/  MOV R25, 0xffff ;  /* 0x0000ffff00197802 */ /* 0x000fe40000000f00 */
[----:B------:R-:W-:-:S02]  /*6470*/  CS2R R14, SRZ ;  /* 0x00000000000e7805 */ /* 0x000fc4000001ff00 */
[----:B------:R-:W-:Y:S01]  /*6480*/  @P0 LEA R16, R10, R11, 0x2 ;  /* 0x0000000b0a100211 */ /* 0x000fe200078e10ff */
[----:B------:R-:W-:Y:S01]  /*6490*/  @P0 IMAD.MOV.U32 R14, RZ, RZ, R22 ;  /* 0x000000ffff0e0224 */ /* 0x000fe200078e0016 */
[----:B------:R-:W0:Y:S01]  /*64a0*/  @!P1 LDC.64 R10, c[0x0][0x218] ;  /* 0x00008600ff0a9b82 */ /* 0x000e220000000a00 */
[----:B------:R-:W2:Y:S01]  /*64b0*/  SHFL.BFLY PT, R22, R20, 0x8, 0x101f ;  /* 0x0d101f0014167f89 */ /* 0x000ea200000e0000 */
[----:B------:R-:W-:Y:S01]  /*64c0*/  @P0 MOV R15, R17 ;  /* 0x00000011000f0202 */ /* 0x000fe20000000f00 */
[----:B------:R-:W-:Y:S01]  /*64d0*/  IMAD.IADD R0, R12, 0x1, R4 ;  /* 0x000000010c007824 */ /* 0x000fe200078e0204 */
[----:B------:R-:W-:Y:S01]  /*64e0*/  MOV R17, 0xffff ;  /* 0x0000ffff00117802 */ /* 0x000fe20000000f00 */
[----:B------:R-:W3:Y:S01]  /*64f0*/  SHFL.BFLY PT, R25, R24, 0x4, 0x101f ;  /* 0x0c901f0018197f89 */ /* 0x000ee200000e0000 */
[----:B------:R-:W-:-:S03]  /*6500*/  MOV R12, 0xffff ;  /* 0x0000ffff000c7802 */ /* 0x000fc60000000f00 */
[----:B------:R-:W-:Y:S01]  /*6510*/  @P0 LDS R18, [R16+0x780] ;  /* 0x0007800010120984 */ /* 0x000fe20000000800 */
[----:B-1----:R-:W-:Y:S01]  /*6520*/  FADD.FTZ R23, R32, R23 ;  /* 0x0000001720177221 */ /* 0x002fe20000010000 */
[----:B------:R-:W-:Y:S02]  /*6530*/  MOV R32, 0xffff ;  /* 0x0000ffff00207802 */ /* 0x000fe40000000f00 */
[----:B------:R-:W-:Y:S02]  /*6540*/  @P0 LDS R19, [R16] ;  /* 0x0000000010130984 */ /* 0x000fe40000000800 */
[----:B------:R-:W-:Y:S02]  /*6550*/  @!P1 F2FP.F16.F32.PACK_AB R23, RZ, R23 ;  /* 0x00000017ff17923e */ /* 0x000fe400000000ff */
[----:B------:R-:W1:Y:S04]  /*6560*/  SHFL.BFLY PT, R16, R14, 0x8, 0x101f ;  /* 0x0d101f000e107f89 */ /* 0x000e6800000e0000 */
[----:B------:R-:W4:Y:S01]  /*6570*/  SHFL.BFLY PT, R17, R15, 0x8, 0x101f ;  /* 0x0d101f000f117f89 */ /* 0x000f2200000e0000 */
[----:B0-----:R-:W-:-:S03]  /*6580*/  @!P1 IMAD.WIDE R10, R0, 0x2, R10 ;  /* 0x00000002000a9825 */ /* 0x001fc600078e020a */
[----:B------:R-:W0:Y:S01]  /*6590*/  SHFL.BFLY PT, R32, R21, 0x1, 0x101f ;  /* 0x0c301f0015207f89 */ /* 0x000e2200000e0000 */
[----:B--2---:R-:W-:Y:S01]  /*65a0*/  FADD.FTZ R20, R22, R20 ;  /* 0x0000001416147221 */ /* 0x004fe20000010000 */
[----:B---3--:R-:W-:Y:S01]  /*65b0*/  FADD.FTZ R24, R24, R25 ;  /* 0x0000001918187221 */ /* 0x008fe20000010000 */
[----:B------:R-:W-:Y:S01]  /*65c0*/  MOV R25, 0xffff ;  /* 0x0000ffff00197802 */ /* 0x000fe20000000f00 */
[----:B------:R2:W-:Y:S05]  /*65d0*/  @!P1 STG.E.U16 desc[UR12][R10.64], R23 ;  /* 0x000000170a009986 */ /* 0x0005ea000c10150c */
[----:B------:R-:W3:Y:S01]  /*65e0*/  SHFL.BFLY PT, R25, R20, 0x4, 0x101f ;  /* 0x0c901f0014197f89 */ /* 0x000ee200000e0000 */
[----:B-1----:R-:W-:Y:S01]  /*65f0*/  FADD.FTZ R22, R16, R14 ;  /* 0x0000000e10167221 */ /* 0x002fe20000010000 */
[----:B--2---:R-:W-:Y:S01]  /*6600*/  MOV R23, 0xffff ;  /* 0x0000ffff00177802 */ /* 0x004fe20000000f00 */
[----:B------:R-:W1:Y:S01]  /*6610*/  @!P1 LDC.64 R10, c[0x0][0x220] ;  /* 0x00008800ff0a9b82 */ /* 0x000e620000000a00 */
[----:B----4-:R-:W-:Y:S01]  /*6620*/  FADD.FTZ R17, R17, R15 ;  /* 0x0000000f11117221 */ /* 0x010fe20000010000 */
[----:B------:R-:W-:Y:S01]  /*6630*/  CS2R R14, SRZ ;  /* 0x00000000000e7805 */ /* 0x000fe2000001ff00 */
[----:B------:R-:W2:Y:S01]  /*6640*/  SHFL.BFLY PT, R16, R22, 0x4, 0x101f ;  /* 0x0c901f0016107f89 */ /* 0x000ea200000e0000 */
[----:B------:R-:W-:Y:S01]  /*6650*/  @P0 MOV R15, R18 ;  /* 0x00000012000f0202 */ /* 0x000fe20000000f00 */
[----:B0-----:R-:W-:Y:S01]  /*6660*/  FADD.FTZ R21, R21, R32 ;  /* 0x0000002015157221 */ /* 0x001fe20000010000 */
[----:B------:R-:W-:Y:S01]  /*6670*/  MOV R18, 0xffff ;  /* 0x0000ffff00127802 */ /* 0x000fe20000000f00 */
[----:B------:R-:W-:Y:S01]  /*6680*/  IMAD.MOV.U32 R32, RZ, RZ, 0xffff ;  /* 0x0000ffffff207424 */ /* 0x000fe200078e00ff */
[----:B------:R-:W-:Y:S01]  /*6690*/  @P0 MOV R14, R19 ;  /* 0x00000013000e0202 */ /* 0x000fe20000000f00 */
[----:B------:R-:W0:Y:S01]  /*66a0*/  SHFL.BFLY PT, R33, R17, 0x4, 0x101f ;  /* 0x0c901f0011217f89 */ /* 0x000e2200000e0000 */
[----:B------:R-:W-:-:S02]  /*66b0*/  MOV R19, 0xffff ;  /* 0x0000ffff00137802 */ /* 0x000fc40000000f00 */
[----:B------:R-:W-:Y:S01]  /*66c0*/  @!P1 F2FP.F16.F32.PACK_AB R21, RZ, R21 ;  /* 0x00000015ff15923e */ /* 0x000fe200000000ff */
[----:B------:R-:W4:Y:S01]  /*66d0*/  SHFL.BFLY PT, R18, R15, 0x8, 0x101f ;  /* 0x0d101f000f127f89 */ /* 0x000f2200000e0000 */
[----:B---3--:R-:W-:Y:S01]  /*66e0*/  FADD.FTZ R25, R20, R25 ;  /* 0x0000001914197221 */ /* 0x008fe20000010000 */
[----:B------:R-:W-:Y:S02]  /*66f0*/  MOV R20, 0xffff ;  /* 0x0000ffff00147802 */ /* 0x000fe40000000f00 */
[----:B------:R-:W3:Y:S04]  /*6700*/  SHFL.BFLY PT, R19, R24, 0x2, 0x101f ;  /* 0x0c501f0018137f89 */ /* 0x000ee800000e0000 */
[----:B------:R-:W5:Y:S01]  /*6710*/  SHFL.BFLY PT, R32, R14, 0x8, 0x101f ;  /* 0x0d101f000e207f89 */ /* 0x000f6200000e0000 */
[----:B-1----:R-:W-:-:S03]  /*6720*/  @!P1 IMAD.WIDE R10, R0, 0x2, R10 ;  /* 0x00000002000a9825 */ /* 0x002fc600078e020a */
[----:B------:R-:W1:Y:S01]  /*6730*/  SHFL.BFLY PT, R20, R25, 0x2, 0x101f ;  /* 0x0c501f0019147f89 */ /* 0x000e6200000e0000 */
[----:B--2---:R-:W-:Y:S01]  /*6740*/  FADD.FTZ R34, R22, R16 ;  /* 0x0000001016227221 */ /* 0x004fe20000010000 */
[----:B------:R-:W-:Y:S02]  /*6750*/  IMAD.MOV.U32 R16, RZ, RZ, 0xffff ;  /* 0x0000ffffff107424 */ /* 0x000fe400078e00ff */
[----:B------:R2:W-:Y:S01]  /*6760*/  @!P1 STG.E.U16 desc[UR12][R10.64], R21 ;  /* 0x000000150a009986 */ /* 0x0005e2000c10150c */
[----:B0-----:R-:W-:Y:S01]  /*6770*/  FADD.FTZ R22, R17, R33 ;  /* 0x0000002111167221 */ /* 0x001fe20000010000 */
[----:B------:R-:W-:Y:S01]  /*6780*/  MOV R33, 0xffff ;  /* 0x0000ffff00217802 */ /* 0x000fe20000000f00 */
[----:B----4-:R-:W-:Y:S01]  /*6790*/  FADD.FTZ R17, R18, R15 ;  /* 0x0000000f12117221 */ /* 0x010fe20000010000 */
[----:B------:R-:W-:Y:S01]  /*67a0*/  MOV R15, 0xffff ;  /* 0x0000ffff000f7802 */ /* 0x000fe20000000f00 */
[----:B---3--:R-:W-:Y:S01]  /*67b0*/  FADD.FTZ R24, R24, R19 ;  /* 0x0000001318187221 */ /* 0x008fe20000010000 */
[----:B--2---:R-:W-:-:S02]  /*67c0*/  MOV R21, 0xffff ;  /* 0x0000ffff00157802 */ /* 0x004fc40000000f00 */
[----:B------:R-:W-:Y:S01]  /*67d0*/  SHFL.BFLY PT, R16, R17, 0x4, 0x101f ;  /* 0x0c901f0011107f89 */ /* 0x000fe200000e0000 */
[----:B------:R-:W-:Y:S01]  /*67e0*/  MOV R19, 0xffff ;  /* 0x0000ffff00137802 */ /* 0x000fe20000000f00 */
[----:B-----5:R-:W-:Y:S01]  /*67f0*/  FADD.FTZ R32, R32, R14 ;  /* 0x0000000e20207221 */ /* 0x020fe20000010000 */
[----:B------:R-:W0:Y:S01]  /*6800*/  @!P1 LDC.64 R10, c[0x0][0x218] ;  /* 0x00008600ff0a9b82 */ /* 0x000e220000000a00 */
[----:B------:R-:W2:Y:S01]  /*6810*/  SHFL.BFLY PT, R15, R22, 0x2, 0x101f ;  /* 0x0c501f00160f7f89 */ /* 0x000ea200000e0000 */
[----:B-1----:R-:W-:-:S03]  /*6820*/  FADD.FTZ R14, R25, R20 ;  /* 0x00000014190e7221 */ /* 0x002fc60000010000 */
[----:B------:R-:W1:Y:S04]  /*6830*/  SHFL.BFLY PT, R21, R24, 0x1, 0x101f ;  /* 0x0c301f0018157f89 */ /* 0x000e6800000e0000 */
[----:B------:R-:W3:Y:S04]  /*6840*/  SHFL.BFLY PT, R19, R34, 0x2, 0x101f ;  /* 0x0c501f0022137f89 */ /* 0x000ee800000e0000 */
[----:B------:R-:W4:Y:S04]  /*6850*/  SHFL.BFLY PT, R33, R32, 0x4, 0x101f ;  /* 0x0c901f0020217f89 */ /* 0x000f2800000e0000 */
[----:B------:R-:W5:Y:S01]  /*6860*/  SHFL.BFLY PT, R23, R14, 0x1, 0x101f ;  /* 0x0c301f000e177f89 */ /* 0x000f6200000e0000 */
[----:B0-----:R-:W-:-:S04]  /*6870*/  @!P1 IMAD.WIDE R10, R0, 0x2, R10 ;  /* 0x00000002000a9825 */ /* 0x001fc800078e020a */
[----:B--2---:R-:W-:Y:S01]  /*6880*/  FADD.FTZ R12, R22, R15 ;  /* 0x0000000f160c7221 */ /* 0x004fe20000010000 */
[----:B------:R-:W-:Y:S01]  /*6890*/  MOV R22, 0xffff ;  /* 0x0000ffff00167802 */ /* 0x000fe20000000f00 */
[----:B-1----:R-:W-:Y:S01]  /*68a0*/  FADD.FTZ R18, R24, R21 ;  /* 0x0000001518127221 */ /* 0x002fe20000010000 */
[----:B------:R-:W-:Y:S01]  /*68b0*/  MOV R21, 0xffff ;  /* 0x0000ffff00157802 */ /* 0x000fe20000000f00 */
[----:B------:R-:W-:-:S03]  /*68c0*/  FADD.FTZ R24, R17, R16 ;  /* 0x0000001011187221 */ /* 0x000fc60000010000 */
[----:B------:R-:W-:Y:S01]  /*68d0*/  SHFL.BFLY PT, R22, R12, 0x1, 0x101f ;  /* 0x0c301f000c167f89 */ /* 0x000fe200000e0000 */
[----:B---3--:R-:W-:Y:S01]  /*68e0*/  FADD.FTZ R20, R34, R19 ;  /* 0x0000001322147221 */ /* 0x008fe20000010000 */
[----:B------:R-:W-:Y:S01]  /*68f0*/  MOV R19, 0xffff ;  /* 0x0000ffff00137802 */ /* 0x000fe20000000f00 */
[----:B------:R-:W0:Y:S01]  /*6900*/  @!P1 LDC.64 R16, c[0x0][0x218] ;  /* 0x00008600ff109b82 */ /* 0x000e220000000a00 */
[----:B----4-:R-:W-:Y:S01]  /*6910*/  FADD.FTZ R25, R32, R33 ;  /* 0x0000002120197221 */ /* 0x010fe20000010000 */
[----:B------:R-:W-:Y:S02]  /*6920*/  MOV R32, 0xffff ;  /* 0x0000ffff00207802 */ /* 0x000fe40000000f00 */
[----:B------:R-:W-:Y:S01]  /*6930*/  @!P1 F2FP.F16.F32.PACK_AB R33, RZ, R18 ;  /* 0x00000012ff21923e */ /* 0x000fe200000000ff */
[----:B------:R-:W-:Y:S01]  /*6940*/  SHFL.BFLY PT, R19, R24, 0x2, 0x101f ;  /* 0x0c501f0018137f89 */ /* 0x000fe200000e0000 */
[----:B-----5:R-:W-:Y:S02]  /*6950*/  FADD.FTZ R23, R14, R23 ;  /* 0x000000170e177221 */ /* 0x020fe40000010000 */
[----:B------:R-:W1:Y:S01]  /*6960*/  @!P1 LDC.64 R14, c[0x0][0x220] ;  /* 0x00008800ff0e9b82 */ /* 0x000e620000000a00 */
[----:B------:R-:W2:Y:S02]  /*6970*/  SHFL.BFLY PT, R18, R20, 0x1, 0x101f ;  /* 0x0c301f0014127f89 */ /* 0x000ea400000e0000 */
[----:B------:R-:W-:-:S02]  /*6980*/  @!P1 F2FP.F16.F32.PACK_AB R23, RZ, R23 ;  /* 0x00000017ff17923e */ /* 0x000fc400000000ff */
        /* <DEDUP_REMOVED lines=11> */
[----:B------:R-:W-:Y:S02]  /*6a40*/  @!P1 F2FP.F16.F32.PACK_AB R20, RZ, R20 ;  /* 0x00000014ff14923e */ /* 0x000fe400000000ff */
[----:B------:R-:W-:Y:S02]  /*6a50*/  @!P1 F2FP.F16.F32.PACK_AB R18, RZ, R18 ;  /* 0x00000012ff12923e */ /* 0x000fe400000000ff */
        /* <DEDUP_REMOVED lines=8> */
.L_x_1707:
        /* <DEDUP_REMOVED lines=9> */
.L_x_1637:
        /* <DEDUP_REMOVED lines=8> */
.L_x_1640:
[----:B-1----:R-:W-:Y:S02]  /*6bf0*/  MOV R21, R0 ;  /* 0x0000000000157202 */ /* 0x002fe40000000f00 */
[----:B------:R-:W-:Y:S02]  /*6c00*/  MOV R18, 0x8 ;  /* 0x0000000800127802 */ /* 0x000fe40000000f00 */
[----:B------:R-:W-:Y:S02]  /*6c10*/  MOV R19, 0x101f ;  /* 0x0000101f00137802 */ /* 0x000fe40000000f00 */
[----:B------:R-:W-:-:S07]  /*6c20*/  MOV R16, 0xffff ;  /* 0x0000ffff00107802 */ /* 0x000fce0000000f00 */
[----:B0-2---:R-:W-:Y:S05]  /*6c30*/  WARPSYNC.COLLECTIVE R16, `(.L_x_1645) ;  /* 0x0000000010087348 */ /* 0x005fea0003c00000 */
[----:B------:R1:W3:Y:S02]  /*6c40*/  SHFL.BFLY P2, R23, R21, R18, R19 ;  /* 0x0c00001215177389 */ /* 0x0002e40000040013 */
[----:B0123--:R-:W-:Y:S01]  /*6c50*/  ENDCOLLECTIVE ;  /* 0x000000000000791b */ /* 0x00ffe20003800000 */
.L_x_1645:
[----:B------:R-:W-:Y:S02]  /*6c60*/  MOV R21, R10 ;  /* 0x0000000a00157202 */ /* 0x000fe40000000f00 */
[----:B------:R-:W-:-:S07]  /*6c70*/  MOV R11, R23 ;  /* 0x00000017000b7202 */ /* 0x000fce0000000f00 */
[----:B------:R-:W-:Y:S05]  /*6c80*/  WARPSYNC.COLLECTIVE R16, `(.L_x_1646) ;  /* 0x0000000010087348 */ /* 0x000fea0003c00000 */
[----:B------:R0:W1:Y:S02]  /*6c90*/  SHFL.BFLY P2, R23, R21, R18, R19 ;  /* 0x0c00001215177389 */ /* 0x0000640000040013 */
[----:B01----:R-:W-:Y:S01]  /*6ca0*/  ENDCOLLECTIVE ;  /* 0x000000000000791b */ /* 0x003fe20003800000 */
.L_x_1646:
[----:B------:R-:W-:-:S05]  /*6cb0*/  FADD.FTZ R11, R11, R0 ;  /* 0x000000000b0b7221 */ /* 0x000fca0000010000 */
[----:B------:R-:W-:Y:S02]  /*6cc0*/  MOV R21, R11 ;  /* 0x0000000b00157202 */ /* 0x000fe40000000f00 */
[----:B------:R-:W-:Y:S01]  /*6cd0*/  MOV R18, 0x4 ;  /* 0x0000000400127802 */ /* 0x000fe20000000f00 */
[----:B------:R-:W-:-:S07]  /*6ce0*/  IMAD.MOV.U32 R15, RZ, RZ, R23 ;  /* 0x000000ffff0f7224 */ /* 0x000fce00078e0017 */
[----:B------:R-:W-:Y:S05]  /*6cf0*/  WARPSYNC.COLLECTIVE R16, `(.L_x_1647) ;  /* 0x0000000010087348 */ /* 0x000fea0003c00000 */
[----:B------:R0:W1:Y:S02]  /*6d00*/  SHFL.BFLY P2, R23, R21, R18, R19 ;  /* 0x0c00001215177389 */ /* 0x0000640000040013 */
[----:B01----:R-:W-:Y:S01]  /*6d10*/  ENDCOLLECTIVE ;  /* 0x000000000000791b */ /* 0x003fe20003800000 */
.L_x_1647:
[----:B------:R-:W-:-:S05]  /*6d20*/  FADD.FTZ R15, R15, R10 ;  /* 0x0000000a0f0f7221 */ /* 0x000fca0000010000 */
[----:B------:R-:W-:Y:S02]  /*6d30*/  MOV R21, R15 ;  /* 0x0000000f00157202 */ /* 0x000fe40000000f00 */
[----:B------:R-:W-:-:S07]  /*6d40*/  MOV R12, R23 ;  /* 0x00000017000c7202 */ /* 0x000fce0000000f00 */
[----:B------:R-:W-:Y:S05]  /*6d50*/  WARPSYNC.COLLECTIVE R16, `(.L_x_1648) ;  /* 0x0000000010087348 */ /* 0x000fea0003c00000 */
[----:B------:R0:W1:Y:S02]  /*6d60*/  SHFL.BFLY P2, R23, R21, R18, R19 ;  /* 0x0c00001215177389 */ /* 0x0000640000040013 */
[----:B01----:R-:W-:Y:S01]  /*6d70*/  ENDCOLLECTIVE ;  /* 0x000000000000791b */ /* 0x003fe20003800000 */
.L_x_1648:
[----:B------:R-:W-:-:S05]  /*6d80*/  FADD.FTZ R12, R11, R12 ;  /* 0x0000000c0b0c7221 */ /* 0x000fca0000010000 */
[----:B------:R-:W-:Y:S01]  /*6d90*/  MOV R21, R12 ;  /* 0x0000000c00157202 */ /* 0x000fe20000000f00 */
[----:B------:R-:W-:Y:S01]  /*6da0*/  IMAD.MOV.U32 R18, RZ, RZ, 0x2 ;  /* 0x00000002ff127424 */ /* 0x000fe200078e00ff */
[----:B------:R-:W-:-:S07]  /*6db0*/  MOV R14, R23 ;  /* 0x00000017000e7202 */ /* 0x000fce0000000f00 */
[----:B------:R-:W-:Y:S05]  /*6dc0*/  WARPSYNC.COLLECTIVE R16, `(.L_x_1649) ;  /* 0x0000000010087348 */ /* 0x000fea0003c00000 */
[----:B------:R0:W1:Y:S02]  /*6dd0*/  SHFL.BFLY P2, R23, R21, R18, R19 ;  /* 0x0c00001215177389 */ /* 0x0000640000040013 */
[----:B01----:R-:W-:Y:S01]  /*6de0*/  ENDCOLLECTIVE ;  /* 0x000000000000791b */ /* 0x003fe20003800000 */
.L_x_1649:
[----:B------:R-:W-:-:S05]  /*6df0*/  FADD.FTZ R14, R15, R14 ;  /* 0x0000000e0f0e7221 */ /* 0x000fca0000010000 */
[----:B------:R-:W-:Y:S02]  /*6e00*/  MOV R21, R14 ;  /* 0x0000000e00157202 */ /* 0x000fe40000000f00 */
[----:B------:R-:W-:-:S07]  /*6e10*/  MOV R17, R23 ;  /* 0x0000001700117202 */ /* 0x000fce0000000f00 */
[----:B------:R-:W-:Y:S05]  /*6e20*/  WARPSYNC.COLLECTIVE R16, `(.L_x_1650) ;  /* 0x0000000010087348 */ /* 0x000fea0003c00000 */
[----:B------:R0:W1:Y:S02]  /*6e30*/  SHFL.BFLY P2, R23, R21, R18, R19 ;  /* 0x0c00001215177389 */ /* 0x0000640000040013 */
[----:B01----:R-:W-:Y:S01]  /*6e40*/  ENDCOLLECTIVE ;  /* 0x000000000000791b */ /* 0x003fe20003800000 */
.L_x_1650:
[----:B------:R-:W-:-:S05]  /*6e50*/  FADD.FTZ R17, R12, R17 ;  /* 0x000000110c117221 */ /* 0x000fca0000010000 */
[----:B------:R-:W-:Y:S02]  /*6e60*/  MOV R21, R17 ;  /* 0x0000001100157202 */ /* 0x000fe40000000f00 */
[----:B------:R-:W-:Y:S02]  /*6e70*/  MOV R18, 0x1 ;  /* 0x0000000100127802 */ /* 0x000fe40000000f00 */
[----:B------:R-:W-:-:S07]  /*6e80*/  MOV R25, R23 ;  /* 0x0000001700197202 */ /* 0x000fce0000000f00 */
[----:B------:R-:W-:Y:S05]  /*6e90*/  WARPSYNC.COLLECTIVE R16, `(.L_x_1651) ;  /* 0x0000000010087348 */ /* 0x000fea0003c00000 */
[----:B------:R0:W1:Y:S02]  /*6ea0*/  SHFL.BFLY P2, R23, R21, R18, R19 ;  /* 0x0c00001215177389 */ /* 0x0000640000040013 */
[----:B01----:R-:W-:Y:S01]  /*6eb0*/  ENDCOLLECTIVE ;  /* 0x000000000000791b */ /* 0x003fe20003800000 */
.L_x_1651:
[----:B------:R-:W-:-:S04]  /*6ec0*/  FADD.FTZ R25, R14, R25 ;  /* 0x000000190e197221 */ /* 0x000fc80000010000 */
[----:B------:R-:W-:Y:S01]  /*6ed0*/  IMAD.MOV.U32 R21, RZ, RZ, R25 ;  /* 0x000000ffff157224 */ /* 0x000fe200078e0019 */
[----:B------:R-:W-:-:S07]  /*6ee0*/  MOV R0, R23 ;  /* 0x0000001700007202 */ /* 0x000fce0000000f00 */
[----:B------:R-:W-:Y:S05]  /*6ef0*/  WARPSYNC.COLLECTIVE R16, `(.L_x_1652) ;  /* 0x0000000010087348 */ /* 0x000fea0003c00000 */
[----:B------:R0:W1:Y:S02]  /*6f00*/  SHFL.BFLY P2, R23, R21, R18, R19 ;  /* 0x0c00001215177389 */ /* 0x0000640000040013 */
[----:B01----:R-:W-:Y:S01]  /*6f10*/  ENDCOLLECTIVE ;  /* 0x000000000000791b */ /* 0x003fe20003800000 */
.L_x_1652:
[----:B------:R-:W-:Y:S01]  /*6f20*/  FADD.FTZ R0, R17, R0 ;  /* 0x0000000011007221 */ /* 0x000fe20000010000 */
[----:B------:R-:W-:Y:S06]  /*6f30*/  BRA `(.L_x_1653) ;  /* 0xffffffe800dc7947 */ /* 0x000fec000383ffff */
.L_x_1641:
[----:B------:R-:W-:Y:S01]  /*6f40*/  BSSY B1, `(.L_x_1654) ;  /* 0x0000008000017945 */ /* 0x000fe20003800000 */
[----:B-1----:R-:W-:Y:S02]  /*6f50*/  MOV R21, R12 ;  /* 0x0000000c00157202 */ /* 0x002fe40000000f00 */
[----:B------:R-:W-:Y:S02]  /*6f60*/  MOV R18, 0x8 ;  /* 0x0000000800127802 */ /* 0x000fe40000000f00 */
[----:B------:R-:W-:Y:S02]  /*6f70*/  MOV R19, 0x101f ;  /* 0x0000101f00137802 */ /* 0x000fe40000000f00 */
[----:B0-----:R-:W-:-:S07]  /*6f80*/  MOV R16, 0xffff ;  /* 0x0000ffff00107802 */ /* 0x001fce0000000f00 */
[----:B--2---:R-:W-:Y:S05]  /*6f90*/  WARPSYNC.COLLECTIVE R16, `(.L_x_1655) ;  /* 0x0000000010087348 */ /* 0x004fea0003c00000 */
[----:B------:R0:W1:Y:S02]  /*6fa0*/  SHFL.BFLY P2, R23, R21, R18, R19 ;  /* 0x0c00001215177389 */ /* 0x0000640000040013 */
[----:B012---:R-:W-:Y:S01]  /*6fb0*/  ENDCOLLECTIVE ;  /* 0x000000000000791b */ /* 0x007fe20003800000 */
.L_x_1655:
[----:B------:R-:W-:Y:S05]  /*6fc0*/  BSYNC B1 ;  /* 0x0000000000017941 */ /* 0x000fea0003800000 */
.L_x_1654:
        /* <DEDUP_REMOVED lines=8> */
.L_x_1656:
[----:B------:R-:W-:Y:S01]  /*7050*/  FADD.FTZ R17, R17, R12 ;  /* 0x0000000c11117221 */ /* 0x000fe20000010000 */
[----:B------:R-:W-:-:S04]  /*7060*/  HFMA2.MMA R18, -RZ, RZ, 0, 2.384185791015625e-07 ;  /* 0x00000004ff127435 */ /* 0x000fc800000001ff */
[----:B------:R-:W-:Y:S01]  /*7070*/  MOV R21, R17 ;  /* 0x0000001100157202 */ /* 0x000fe20000000f00 */
[----:B------:R-:W-:-:S07]  /*7080*/  FADD.FTZ R20, R23, R0 ;  /* 0x0000000017147221 */ /* 0x000fce0000010000 */
[----:B------:R-:W-:Y:S05]  /*7090*/  WARPSYNC.COLLECTIVE R16, `(.L_x_1657) ;  /* 0x0000000010087348 */ /* 0x000fea0003c00000 */
[----:B------:R0:W1:Y:S02]  /*70a0*/  SHFL.BFLY P2, R23, R21, R18, R19 ;  /* 0x0c00001215177389 */ /* 0x0000640000040013 */
[----:B01----:R-:W-:Y:S01]  /*70b0*/  ENDCOLLECTIVE ;  /* 0x000000000000791b */ /* 0x003fe20003800000 */
.L_x_1657:
[----:B------:R-:W-:Y:S02]  /*70c0*/  MOV R21, R20 ;  /* 0x0000001400157202 */ /* 0x000fe40000000f00 */
[----:B------:R-:W-:-:S07]  /*70d0*/  MOV R22, R23 ;  /* 0x0000001700167202 */ /* 0x000fce0000000f00 */
[----:B------:R-:W-:Y:S05]  /*70e0*/  WARPSYNC.COLLECTIVE R16, `(.L_x_1658) ;  /* 0x0000000010087348 */ /* 0x000fea0003c00000 */
[----:B------:R0:W1:Y:S02]  /*70f0*/  SHFL.BFLY P2, R23, R21, R18, R19 ;  /* 0x0c00001215177389 */ /* 0x0000640000040013 */
[----:B01----:R-:W-:Y:S01]  /*7100*/  ENDCOLLECTIVE ;  /* 0x000000000000791b */ /* 0x003fe20003800000 */
.L_x_1658:
[----:B------:R-:W-:Y:S01]  /*7110*/  FADD.FTZ R22, R17, R22 ;  /* 0x0000001611167221 */ /* 0x000fe20000010000 */
[----:B------:R-:W-:-:S03]  /*7120*/  HFMA2.MMA R18, -RZ, RZ, 0, 1.1920928955078125e-07 ;  /* 0x00000002ff127435 */ /* 0x000fc600000001ff */
[----:B------:R-:W-:Y:S02]  /*7130*/  IMAD.MOV.U32 R21, RZ, RZ, R22 ;  /* 0x000000ffff157224 */ /* 0x000fe400078e0016 */
[----:B------:R-:W-:-:S07]  /*7140*/  FADD.FTZ R0, R20, R23 ;  /* 0x0000001714007221 */ /* 0x000fce0000010000 */
[----:B------:R-:W-:Y:S05]  /*7150*/  WARPSYNC.COLLECTIVE R16, `(.L_x_1659) ;  /* 0x0000000010087348 */ /* 0x000fea0003c00000 */
[----:B------:R0:W1:Y:S02]  /*7160*/  SHFL.BFLY P2, R23, R21, R18, R19 ;  /* 0x0c00001215177389 */ /* 0x0000640000040013 */
[----:B01----:R-:W-:Y:S01]  /*7170*/  ENDCOLLECTIVE ;  /* 0x000000000000791b */ /* 0x003fe20003800000 */
.L_x_1659:
[----:B------:R-:W-:Y:S02]  /*7180*/  MOV R21, R0 ;  /* 0x0000000000157202 */ /* 0x000fe40000000f00 */
[----:B------:R-:W-:-:S07]  /*7190*/  MOV R25, R23 ;  /* 0x0000001700197202 */ /* 0x000fce0000000f00 */
[----:B------:R-:W-:Y:S05]  /*71a0*/  WARPSYNC.COLLECTIVE R16, `(.L_x_1660) ;  /* 0x0000000010087348 */ /* 0x000fea0003c00000 */
[----:B------:R0:W1:Y:S02]  /*71b0*/  SHFL.BFLY P2, R23, R21, R18, R19 ;  /* 0x0c00001215177389 */ /* 0x0000640000040013 */
[----:B01----:R-:W-:Y:S01]  /*71c0*/  ENDCOLLECTIVE ;  /* 0x000000000000791b */ /* 0x003fe20003800000 */
.L_x_1660:
[----:B------:R-:W-:Y:S01]  /*71d0*/  FADD.FTZ R25, R22, R25 ;  /* 0x0000001916197221 */ /* 0x000fe20000010000 */
[----:B------:R-:W-:-:S04]  /*71e0*/  HFMA2.MMA R18, -RZ, RZ, 0, 5.9604644775390625e-08 ;  /* 0x00000001ff127435 */ /* 0x000fc800000001ff */
[----:B------:R-:W-:Y:S01]  /*71f0*/  MOV R21, R25 ;  /* 0x0000001900157202 */ /* 0x000fe20000000f00 */
[----:B------:R-:W-:-:S07]  /*7200*/  FADD.FTZ R12, R0, R23 ;  /* 0x00000017000c7221 */ /* 0x000fce0000010000 */
[----:B------:R-:W-:Y:S05]  /*7210*/  WARPSYNC.COLLECTIVE R16, `(.L_x_1661) ;  /* 0x0000000010087348 */ /* 0x000fea0003c00000 */
[----:B------:R0:W1:Y:S02]  /*7220*/  SHFL.BFLY P2, R23, R21, R18, R19 ;  /* 0x0c00001215177389 */ /* 0x0000640000040013 */
[----:B01----:R-:W-:Y:S01]  /*7230*/  ENDCOLLECTIVE ;  /* 0x000000000000791b */ /* 0x003fe20003800000 */
.L_x_1661:
[----:B------:R-:W-:Y:S01]  /*7240*/  IMAD.MOV.U32 R21, RZ, RZ, R12 ;  /* 0x000000ffff157224 */ /* 0x000fe200078e000c */
[----:B------:R-:W-:-:S07]  /*7250*/  MOV R24, R23 ;  /* 0x0000001700187202 */ /* 0x000fce0000000f00 */
[----:B------:R-:W-:Y:S05]  /*7260*/  WARPSYNC.COLLECTIVE R16, `(.L_x_1662) ;  /* 0x0000000010087348 */ /* 0x000fea0003c00000 */
[----:B------:R0:W1:Y:S02]  /*7270*/  SHFL.BFLY P2, R23, R21, R18, R19 ;  /* 0x0c00001215177389 */ /* 0x0000640000040013 */
[----:B01----:R-:W-:Y:S01]  /*7280*/  ENDCOLLECTIVE ;  /* 0x000000000000791b */ /* 0x003fe20003800000 */
.L_x_1662:
[----:B------:R-:W-:Y:S01]  /*7290*/  FADD.FTZ R24, R25, R24 ;  /* 0x0000001819187221 */ /* 0x000fe20000010000 */
[----:B------:R-:W-:Y:S06]  /*72a0*/  BRA `(.L_x_1663) ;  /* 0xffffffe800bc7947 */ /* 0x000fec000383ffff */
.L_x_1642:
        /* <DEDUP_REMOVED lines=8> */
.L_x_1665:
[----:B------:R-:W-:Y:S05]  /*7330*/  BSYNC B1 ;  /* 0x0000000000017941 */ /* 0x000fea0003800000 */
.L_x_1664:
        /* <DEDUP_REMOVED lines=8> */
.L_x_1666:
[----:B------:R-:W-:Y:S01]  /*73c0*/  FADD.FTZ R17, R17, R12 ;  /* 0x0000000c11117221 */ /* 0x000fe20000010000 */
[----:B------:R-:W-:-:S04]  /*73d0*/  HFMA2.MMA R18, -RZ, RZ, 0, 2.384185791015625e-07 ;  /* 0x00000004ff127435 */ /* 0x000fc800000001ff */
[----:B------:R-:W-:Y:S01]  /*73e0*/  MOV R21, R17 ;  /* 0x0000001100157202 */ /* 0x000fe20000000f00 */
[----:B------:R-:W-:-:S07]  /*73f0*/  FADD.FTZ R20, R23, R0 ;  /* 0x0000000017147221 */ /* 0x000fce0000010000 */
[----:B------:R-:W-:Y:S05]  /*7400*/  WARPSYNC.COLLECTIVE R16, `(.L_x_1667) ;  /* 0x0000000010087348 */ /* 0x000fea0003c00000 */
[----:B------:R0:W1:Y:S02]  /*7410*/  SHFL.BFLY P2, R23, R21, R18, R19 ;  /* 0x0c00001215177389 */ /* 0x0000640000040013 */
[----:B01----:R-:W-:Y:S01]  /*7420*/  ENDCOLLECTIVE ;  /* 0x000000000000791b */ /* 0x003fe20003800000 */
.L_x_1667:
[----:B------:R-:W-:Y:S02]  /*7430*/  MOV R21, R20 ;  /* 0x0000001400157202 */ /* 0x000fe40000000f00 */
[----:B------:R-:W-:-:S07]  /*7440*/  MOV R22, R23 ;  /* 0x0000001700167202 */ /* 0x000fce0000000f00 */
[----:B------:R-:W-:Y:S05]  /*7450*/  WARPSYNC.COLLECTIVE R16, `(.L_x_1668) ;  /* 0x0000000010087348 */ /* 0x000fea0003c00000 */
[----:B------:R0:W1:Y:S02]  /*7460*/  SHFL.BFLY P2, R23, R21, R18, R19 ;  /* 0x0c00001215177389 */ /* 0x0000640000040013 */
[----:B01----:R-:W-:Y:S01]  /*7470*/  ENDCOLLECTIVE ;  /* 0x000000000000791b */ /* 0x003fe20003800000 */
.L_x_1668:
[----:B------:R-:W-:Y:S01]  /*7480*/  FADD.FTZ R22, R17, R22 ;  /* 0x0000001611167221 */ /* 0x000fe20000010000 */
[----:B------:R-:W-:-:S03]  /*7490*/  HFMA2.MMA R18, -RZ, RZ, 0, 1.1920928955078125e-07 ;  /* 0x00000002ff127435 */ /* 0x000fc600000001ff */
[----:B------:R-:W-:Y:S02]  /*74a0*/  IMAD.MOV.U32 R21, RZ, RZ, R22 ;  /* 0x000000ffff157224 */ /* 0x000fe400078e0016 */
[----:B------:R-:W-:-:S07]  /*74b0*/  FADD.FTZ R0, R20, R23 ;  /* 0x0000001714007221 */ /* 0x000fce0000010000 */
[----:B------:R-:W-:Y:S05]  /*74c0*/  WARPSYNC.COLLECTIVE R16, `(.L_x_1669) ;  /* 0x0000000010087348 */ /* 0x000fea0003c00000 */
[----:B------:R0:W1:Y:S02]  /*74d0*/  SHFL.BFLY P2, R23, R21, R18, R19 ;  /* 0x0c00001215177389 */ /* 0x0000640000040013 */
[----:B01----:R-:W-:Y:S01]  /*74e0*/  ENDCOLLECTIVE ;  /* 0x000000000000791b */ /* 0x003fe20003800000 */
.L_x_1669:
[----:B------:R-:W-:Y:S02]  /*74f0*/  MOV R21, R0 ;  /* 0x0000000000157202 */ /* 0x000fe40000000f00 */
[----:B------:R-:W-:-:S07]  /*7500*/  MOV R25, R23 ;  /* 0x0000001700197202 */ /* 0x000fce0000000f00 */
[----:B------:R-:W-:Y:S05]  /*7510*/  WARPSYNC.COLLECTIVE R16, `(.L_x_1670) ;  /* 0x0000000010087348 */ /* 0x000fea0003c00000 */
[----:B------:R0:W1:Y:S02]  /*7520*/  SHFL.BFLY P2, R23, R21, R18, R19 ;  /* 0x0c00001215177389 */ /* 0x0000640000040013 */
[----:B01----:R-:W-:Y:S01]  /*7530*/  ENDCOLLECTIVE ;  /* 0x000000000000791b */ /* 0x003fe20003800000 */
.L_x_1670:
[----:B------:R-:W-:Y:S01]  /*7540*/  FADD.FTZ R25, R22, R25 ;  /* 0x0000001916197221 */ /* 0x000fe20000010000 */
[----:B------:R-:W-:-:S04]  /*7550*/  HFMA2.MMA R18, -RZ, RZ, 0, 5.9604644775390625e-08 ;  /* 0x00000001ff127435 */ /* 0x000fc800000001ff */
[----:B------:R-:W-:Y:S01]  /*7560*/  MOV R21, R25 ;  /* 0x0000001900157202 */ /* 0x000fe20000000f00 */
[----:B------:R-:W-:-:S07]  /*7570*/  FADD.FTZ R12, R0, R23 ;  /* 0x00000017000c7221 */ /* 0x000fce0000010000 */
[----:B------:R-:W-:Y:S05]  /*7580*/  WARPSYNC.COLLECTIVE R16, `(.L_x_1671) ;  /* 0x0000000010087348 */ /* 0x000fea0003c00000 */
[----:B------:R0:W1:Y:S02]  /*7590*/  SHFL.BFLY P2, R23, R21, R18, R19 ;  /* 0x0c00001215177389 */ /* 0x0000640000040013 */
[----:B01----:R-:W-:Y:S01]  /*75a0*/  ENDCOLLECTIVE ;  /* 0x000000000000791b */ /* 0x003fe20003800000 */
.L_x_1671:
[----:B------:R-:W-:Y:S01]  /*75b0*/  IMAD.MOV.U32 R21, RZ, RZ, R12 ;  /* 0x000000ffff157224 */ /* 0x000fe200078e000c */
[----:B------:R-:W-:-:S07]  /*75c0*/  MOV R24, R23 ;  /* 0x0000001700187202 */ /* 0x000fce0000000f00 */
[----:B------:R-:W-:Y:S05]  /*75d0*/  WARPSYNC.COLLECTIVE R16, `(.L_x_1672) ;  /* 0x0000000010087348 */ /* 0x000fea0003c00000 */
[----:B------:R0:W1:Y:S02]  /*75e0*/  SHFL.BFLY P2, R23, R21, R18, R19 ;  /* 0x0c00001215177389 */ /* 0x0000640000040013 */
[----:B01----:R-:W-:Y:S01]  /*75f0*/  ENDCOLLECTIVE ;  /* 0x000000000000791b */ /* 0x003fe20003800000 */
.L_x_1672:
[----:B------:R-:W-:Y:S01]  /*7600*/  FADD.FTZ R24, R25, R24 ;  /* 0x0000001819187221 */ /* 0x000fe20000010000 */
[----:B------:R-:W-:Y:S06]  /*7610*/  BRA `(.L_x_1673) ;  /* 0xffffffe800847947 */ /* 0x000fec000383ffff */
.L_x_1643:
        /* <DEDUP_REMOVED lines=8> */
.L_x_1675:
[----:B------:R-:W-:Y:S05]  /*76a0*/  BSYNC B0 ;  /* 0x0000000000007941 */ /* 0x000fea0003800000 */
.L_x_1674:
        /* <DEDUP_REMOVED lines=9> */
.L_x_1676:
[----:B------:R-:W-:Y:S01]  /*7740*/  FADD.FTZ R10, R10, R11 ;  /* 0x0000000b0a0a7221 */ /* 0x000fe20000010000 */
[----:B------:R-:W-:-:S04]  /*7750*/  HFMA2.MMA R18, -RZ, RZ, 0, 2.384185791015625e-07 ;  /* 0x00000004ff127435 */ /* 0x000fc800000001ff */
[----:B------:R-:W-:Y:S02]  /*7760*/  MOV R21, R10 ;  /* 0x0000000a00157202 */ /* 0x000fe40000000f00 */
[----:B------:R-:W-:-:S07]  /*7770*/  MOV R15, R23 ;  /* 0x00000017000f7202 */ /* 0x000fce0000000f00 */
[----:B------:R-:W-:Y:S05]  /*7780*/  WARPSYNC.COLLECTIVE R16, `(.L_x_1677) ;  /* 0x0000000010087348 */ /* 0x000fea0003c00000 */
[----:B------:R0:W1:Y:S02]  /*7790*/  SHFL.BFLY P2, R23, R21, R18, R19 ;  /* 0x0c00001215177389 */ /* 0x0000640000040013 */
[----:B01----:R-:W-:Y:S01]  /*77a0*/  ENDCOLLECTIVE ;  /* 0x000000000000791b */ /* 0x003fe20003800000 */
.L_x_1677:
[----:B------:R-:W-:-:S04]  /*77b0*/  FADD.FTZ R24, R15, R0 ;  /* 0x000000000f187221 */ /* 0x000fc80000010000 */
[----:B------:R-:W-:Y:S01]  /*77c0*/  IMAD.MOV.U32 R21, RZ, RZ, R24 ;  /* 0x000000ffff157224 */ /* 0x000fe200078e0018 */
[----:B------:R-:W-:-:S07]  /*77d0*/  MOV R25, R23 ;  /* 0x0000001700197202 */ /* 0x000fce0000000f00 */
[----:B------:R-:W-:Y:S05]  /*77e0*/  WARPSYNC.COLLECTIVE R16, `(.L_x_1678) ;  /* 0x0000000010087348 */ /* 0x000fea0003c00000 */
[----:B------:R0:W1:Y:S02]  /*77f0*/  SHFL.BFLY P2, R23, R21, R18, R19 ;  /* 0x0c00001215177389 */ /* 0x0000640000040013 */
[----:B01----:R-:W-:Y:S01]  /*7800*/  ENDCOLLECTIVE ;  /* 0x000000000000791b */ /* 0x003fe20003800000 */
.L_x_1678:
[----:B------:R-:W-:Y:S01]  /*7810*/  FADD.FTZ R11, R10, R25 ;  /* 0x000000190a0b7221 */ /* 0x000fe20000010000 */
[----:B------:R-:W-:-:S04]  /*7820*/  HFMA2.MMA R18, -RZ, RZ, 0, 1.1920928955078125e-07 ;  /* 0x00000002ff127435 */ /* 0x000fc800000001ff */
[----:B------:R-:W-:Y:S02]  /*7830*/  MOV R21, R11 ;  /* 0x0000000b00157202 */ /* 0x000fe40000000f00 */
[----:B------:R-:W-:-:S07]  /*7840*/  MOV R17, R23 ;  /* 0x0000001700117202 */ /* 0x000fce0000000f00 */
[----:B------:R-:W-:Y:S05]  /*7850*/  WARPSYNC.COLLECTIVE R16, `(.L_x_1679) ;  /* 0x0000000010087348 */ /* 0x000fea0003c00000 */
[----:B------:R0:W1:Y:S02]  /*7860*/  SHFL.BFLY P2, R23, R21, R18, R19 ;  /* 0x0c00001215177389 */ /* 0x0000640000040013 */
[----:B01----:R-:W-:Y:S01]  /*7870*/  ENDCOLLECTIVE ;  /* 0x000000000000791b */ /* 0x003fe20003800000 */
.L_x_1679:
        /* <DEDUP_REMOVED lines=8> */
.L_x_1680:
[----:B------:R-:W-:Y:S02]  /*7900*/  FADD.FTZ R32, R11, R32 ;  /* 0x000000200b207221 */ /* 0x000fe40000010000 */
[----:B------:R-:W0:Y:S01]  /*7910*/  @!P1 LDC.64 R10, c[0x0][0x218] ;  /* 0x00008600ff0a9b82 */ /* 0x000e220000000a00 */
[----:B------:R-:W-:Y:S01]  /*7920*/  HFMA2.MMA R18, -RZ, RZ, 0, 5.9604644775390625e-08 ;  /* 0x00000001ff127435 */ /* 0x000fe200000001ff */
[----:B------:R-:W-:Y:S01]  /*7930*/  IMAD.MOV.U32 R21, RZ, RZ, R32 ;  /* 0x000000ffff157224 */ /* 0x000fe200078e0020 */
[----:B------:R-:W-:-:S09]  /*7940*/  MOV R14, R23 ;  /* 0x00000017000e7202 */ /* 0x000fd20000000f00 */
[----:B0-----:R-:W-:Y:S05]  /*7950*/  WARPSYNC.COLLECTIVE R16, `(.L_x_1681) ;  /* 0x0000000010087348 */ /* 0x001fea0003c00000 */
[----:B------:R1:W2:Y:S02]  /*7960*/  SHFL.BFLY P2, R23, R21, R18, R19 ;  /* 0x0c00001215177389 */ /* 0x0002a40000040013 */
[----:B012---:R-:W-:Y:S01]  /*7970*/  ENDCOLLECTIVE ;  /* 0x000000000000791b */ /* 0x007fe20003800000 */
.L_x_1681:
        /* <DEDUP_REMOVED lines=8> */
[----:B------:R-:W-:Y:S01]  /*7a00*/  @!P1 F2FP.F16.F32.PACK_AB R23, RZ, R23 ;  /* 0x00000017ff17923e */ /* 0x000fe200000000ff */
[----:B------:R0:W1:Y:S03]  /*7a10*/  @P0 LDS R14, [R20] ;  /* 0x00000000140e0984 */ /* 0x0000660000000800 */
[----:B------:R-:W-:Y:S01]  /*7a20*/  PRMT R15, R23, 0x7610, R15 ;  /* 0x00007610170f7816 */ /* 0x000fe2000000000f */
[----:B------:R0:W2:Y:S06]  /*7a30*/  @P0 LDS R25, [R20+0x780] ;  /* 0x0007800014190984 */ /* 0x0000ac0000000800 */
[----:B012---:R-:W-:Y:S05]  /*7a40*/  WARPSYNC.COLLECTIVE R16, `(.L_x_1682) ;  /* 0x0000000010087348 */ /* 0x007fea0003c00000 */
[----:B------:R3:W4:Y:S02]  /*7a50*/  SHFL.BFLY P2, R23, R21, R18, R19 ;  /* 0x0c00001215177389 */ /* 0x0007240000040013 */
[----:B01234-:R-:W-:Y:S01]  /*7a60*/  ENDCOLLECTIVE ;  /* 0x000000000000791b */ /* 0x01ffe20003800000 */
.L_x_1682:
[----:B------:R-:W-:Y:S01]  /*7a70*/  HFMA2.MMA R20, -RZ, RZ, 0, 0 ;  /* 0x00000000ff147435 */ /* 0x000fe200000001ff */
[----:B------:R0:W-:Y:S01]  /*7a80*/  @!P1 STG.E.U16 desc[UR12][R10.64], R15 ;  /* 0x0000000f0a009986 */ /* 0x0001e2000c10150c */
[----:B------:R-:W-:Y:S01]  /*7a90*/  HFMA2.MMA R18, -RZ, RZ, 0, 4.76837158203125e-07 ;  /* 0x00000008ff127435 */ /* 0x000fe200000001ff */
[----:B0-----:R-:W0:Y:S01]  /*7aa0*/  @!P1 LDC.64 R10, c[0x0][0x220] ;  /* 0x00008800ff0a9b82 */ /* 0x001e220000000a00 */
[----:B------:R-:W-:Y:S02]  /*7ab0*/  @P0 IADD3 R15, R12, 0x3c, RZ ;  /* 0x0000003c0c0f0810 */ /* 0x000fe40007ffe0ff */
[----:B------:R-:W-:-:S05]  /*7ac0*/  MOV R32, R23 ;  /* 0x0000001700207202 */ /* 0x000fca0000000f00 */
[----:B------:R-:W-:Y:S01]  /*7ad0*/  FADD.FTZ R32, R21, R32 ;  /* 0x0000002015207221 */ /* 0x000fe20000010000 */
[----:B------:R-:W-:-:S04]  /*7ae0*/  @P0 MOV R24, R14 ;  /* 0x0000000e00180202 */ /* 0x000fc80000000f00 */
[----:B------:R-:W-:Y:S02]  /*7af0*/  MOV R21, R24 ;  /* 0x0000001800157202 */ /* 0x000fe40000000f00 */
[----:B------:R-:W-:-:S07]  /*7b00*/  @P0 MOV R20, R25 ;  /* 0x0000001900140202 */ /* 0x000fce0000000f00 */
[----:B0-----:R-:W-:Y:S05]  /*7b10*/  WARPSYNC.COLLECTIVE R16, `(.L_x_1683) ;  /* 0x0000000010087348 */ /* 0x001fea0003c00000 */
[----:B------:R1:W2:Y:S02]  /*7b20*/  SHFL.BFLY P2, R23, R21, R18, R19 ;  /* 0x0c00001215177389 */ /* 0x0002a40000040013 */
[----:B012---:R-:W-:Y:S01]  /*7b30*/  ENDCOLLECTIVE ;  /* 0x000000000000791b */ /* 0x007fe20003800000 */
.L_x_1683:
[----:B------:R-:W-:Y:S01]  /*7b40*/  @!P1 IMAD.WIDE R10, R0, 0x2, R10 ;  /* 0x00000002000a9825 */ /* 0x000fe200078e020a */
[----:B------:R-:W-:-:S04]  /*7b50*/  @!P1 F2FP.F16.F32.PACK_AB R21, RZ, R32 ;  /* 0x00000020ff15923e */ /* 0x000fc800000000ff */
[----:B------:R-:W-:Y:S01]  /*7b60*/  PRMT R14, R21, 0x7610, R14 ;  /* 0x00007610150e7816 */ /* 0x000fe2000000000e */
[----:B------:R-:W-:-:S04]  /*7b70*/  IMAD.MOV.U32 R21, RZ, RZ, R20 ;  /* 0x000000ffff157224 */ /* 0x000fc800078e0014 */
[----:B------:R0:W-:Y:S01]  /*7b80*/  @!P1 STG.E.U16 desc[UR12][R10.64], R14 ;  /* 0x0000000e0a009986 */ /* 0x0001e2000c10150c */
[----:B------:R-:W-:-:S07]  /*7b90*/  MOV R33, R23 ;  /* 0x0000001700217202 */ /* 0x000fce0000000f00 */
[----:B0-----:R-:W-:Y:S05]  /*7ba0*/  WARPSYNC.COLLECTIVE R16, `(.L_x_1684) ;  /* 0x0000000010087348 */ /* 0x001fea0003c00000 */
[----:B------:R1:W2:Y:S02]  /*7bb0*/  SHFL.BFLY P2, R23, R21, R18, R19 ;  /* 0x0c00001215177389 */ /* 0x0002a40000040013 */
[----:B012---:R-:W-:Y:S01]  /*7bc0*/  ENDCOLLECTIVE ;  /* 0x000000000000791b */ /* 0x007fe20003800000 */
.L_x_1684:
[----:B------:R-:W-:Y:S01]  /*7bd0*/  FADD.FTZ R24, R33, R24 ;  /* 0x0000001821187221 */ /* 0x000fe20000010000 */
[----:B------:R-:W0:Y:S01]  /*7be0*/  @!P1 LDC.64 R10, c[0x0][0x218] ;  /* 0x00008600ff0a9b82 */ /* 0x000e220000000a00 */
[----:B------:R-:W-:-:S03]  /*7bf0*/  HFMA2.MMA R18, -RZ, RZ, 0, 2.384185791015625e-07 ;  /* 0x00000004ff127435 */ /* 0x000fc600000001ff */
[----:B------:R-:W-:Y:S02]  /*7c00*/  MOV R21, R24 ;  /* 0x0000001800157202 */ /* 0x000fe40000000f00 */
[----:B------:R-:W-:-:S07]  /*7c10*/  MOV R22, R23 ;  /* 0x0000001700167202 */ /* 0x000fce0000000f00 */
[----:B0-----:R-:W-:Y:S05]  /*7c20*/  WARPSYNC.COLLECTIVE R16, `(.L_x_1685) ;  /* 0x0000000010087348 */ /* 0x001fea0003c00000 */
[----:B------:R1:W2:Y:S02]  /*7c30*/  SHFL.BFLY P2, R23, R21, R18, R19 ;  /* 0x0c00001215177389 */ /* 0x0002a40000040013 */
[----:B012---:R-:W-:Y:S01]  /*7c40*/  ENDCOLLECTIVE ;  /* 0x000000000000791b */ /* 0x007fe20003800000 */
.L_x_1685:
        /* <DEDUP_REMOVED lines=13> */
.L_x_1686:
[----:B------:R-:W-:Y:S01]  /*7d20*/  FADD.FTZ R24, R24, R25 ;  /* 0x0000001918187221 */ /* 0x000fe20000010000 */
[----:B------:R-:W-:-:S03]  /*7d30*/  HFMA2.MMA R18, -RZ, RZ, 0, 1.1920928955078125e-07 ;  /* 0x00000002ff127435 */ /* 0x000fc600000001ff */
[----:B------:R-:W-:Y:S01]  /*7d40*/  IMAD.MOV.U32 R21, RZ, RZ, R24 ;  /* 0x000000ffff157224 */ /* 0x000fe200078e0018 */
[----:B------:R-:W-:-:S07]  /*7d50*/  MOV R25, R23 ;  /* 0x0000001700197202 */ /* 0x000fce0000000f00 */
[----:B------:R-:W-:Y:S05]  /*7d60*/  WARPSYNC.COLLECTIVE R16, `(.L_x_1687) ;  /* 0x0000000010087348 */ /* 0x000fea0003c00000 */
[----:B------:R0:W1:Y:S02]  /*7d70*/  SHFL.BFLY P2, R23, R21, R18, R19 ;  /* 0x0c00001215177389 */ /* 0x0000640000040013 */
[----:B01----:R-:W-:Y:S01]  /*7d80*/  ENDCOLLECTIVE ;  /* 0x000000000000791b */ /* 0x003fe20003800000 */
.L_x_1687:
        /* <DEDUP_REMOVED lines=8> */
.L_x_1688:
[----:B------:R-:W-:Y:S01]  /*7e10*/  MOV R21, R24 ;  /* 0x0000001800157202 */ /* 0x000fe20000000f00 */
[----:B------:R-:W-:Y:S01]  /*7e20*/  IMAD.MOV.U32 R18, RZ, RZ, 0x1 ;  /* 0x00000001ff127424 */ /* 0x000fe200078e00ff */
[----:B------:R-:W-:-:S07]  /*7e30*/  MOV R20, R23 ;  /* 0x0000001700147202 */ /* 0x000fce0000000f00 */
[----:B------:R-:W-:Y:S05]  /*7e40*/  WARPSYNC.COLLECTIVE R16, `(.L_x_1689) ;  /* 0x0000000010087348 */ /* 0x000fea0003c00000 */
[----:B------:R0:W1:Y:S02]  /*7e50*/  SHFL.BFLY P2, R23, R21, R18, R19 ;  /* 0x0c00001215177389 */ /* 0x0000640000040013 */
[----:B01----:R-:W-:Y:S01]  /*7e60*/  ENDCOLLECTIVE ;  /* 0x000000000000791b */ /* 0x003fe20003800000 */
.L_x_1689:
        /* <DEDUP_REMOVED lines=10> */
.L_x_1690:
[----:B------:R-:W0:Y:S01]  /*7f10*/  @!P1 LDC.64 R10, c[0x0][0x220] ;  /* 0x00008800ff0a9b82 */ /* 0x000e220000000a00 */
[----:B------:R-:W-:Y:S01]  /*7f20*/  HFMA2.MMA R18, -RZ, RZ, 0, 4.76837158203125e-07 ;  /* 0x00000008ff127435 */ /* 0x000fe200000001ff */
[----:B------:R-:W-:Y:S01]  /*7f30*/  FADD.FTZ R20, R14, R23 ;  /* 0x000000170e147221 */ /* 0x000fe20000010000 */
[----:B------:R-:W-:Y:S02]  /*7f40*/  CS2R R14, SRZ ;  /* 0x00000000000e7805 */ /* 0x000fe4000001ff00 */
[----:B------:R-:W-:Y:S01]  /*7f50*/  @P0 IMAD.MOV.U32 R14, RZ, RZ, R22 ;  /* 0x000000ffff0e0224 */ /* 0x000fe200078e0016 */
[----:B------:R-:W-:-:S04]  /*7f60*/  @P0 MOV R15, R17 ;  /* 0x00000011000f0202 */ /* 0x000fc80000000f00 */
[----:B------:R-:W-:Y:S01]  /*7f70*/  MOV R21, R14 ;  /* 0x0000000e00157202 */ /* 0x000fe20000000f00 */
[----:B0-----:R-:W-:-:S07]  /*7f80*/  @!P1 IMAD.WIDE R10, R0, 0x2, R10 ;  /* 0x00000002000a9825 */ /* 0x001fce00078e020a */
[----:B------:R-:W-:Y:S05]  /*7f90*/  WARPSYNC.COLLECTIVE R16, `(.L_x_1691) ;  /* 0x0000000010087348 */ /* 0x000fea0003c00000 */
[----:B------:R0:W1:Y:S02]  /*7fa0*/  SHFL.BFLY P2, R23, R21, R18, R19 ;  /* 0x0c00001215177389 */ /* 0x0000640000040013 */
[----:B01----:R-:W-:Y:S01]  /*7fb0*/  ENDCOLLECTIVE ;  /* 0x000000000000791b */ /* 0x003fe20003800000 */
.L_x_1691:
        /* <DEDUP_REMOVED lines=10> */
.L_x_1692:
[----:B------:R0:W-:Y:S01]  /*8060*/  @!P1 STG.E.U16 desc[UR12][R10.64+0x3c], R20 ;  /* 0x00003c140a009986 */ /* 0x0001e2000c10150c */
[----:B------:R-:W-:Y:S01]  /*8070*/  HFMA2.MMA R18, -RZ, RZ, 0, 2.384185791015625e-07 ;  /* 0x00000004ff127435 */ /* 0x000fe200000001ff */
[----:B------:R-:W-:Y:S02]  /*8080*/  MOV R21, R22 ;  /* 0x0000001600157202 */ /* 0x000fe40000000f00 */
[----:B0-----:R-:W-:Y:S02]  /*8090*/  @P0 IADD3 R10, R12, 0x5a, RZ ;  /* 0x0000005a0c0a0810 */ /* 0x001fe40007ffe0ff */
[----:B------:R-:W-:-:S04]  /*80a0*/  @P0 SHF.L.U32 R11, R5, 0x1, RZ ;  /* 0x00000001050b0819 */ /* 0x000fc800000006ff */
[----:B------:R-:W-:Y:S01]  /*80b0*/  @P0 LOP3.LUT R10, R10, R11, RZ, 0x3c, !PT ;  /* 0x0000000b0a0a0212 */ /* 0x000fe200078e3cff */
[----:B------:R-:W-:Y:S01]  /*80c0*/  IMAD.MOV.U32 R17, RZ, RZ, R23 ;  /* 0x000000ffff117224 */ /* 0x000fe200078e0017 */
[----:B------:R-:W-:-:S07]  /*80d0*/  @P0 LEA R11, R5, UR4, 0x7 ;  /* 0x00000004050b0c11 */ /* 0x000fce000f8e38ff */
[----:B------:R-:W-:Y:S05]  /*80e0*/  WARPSYNC.COLLECTIVE R16, `(.L_x_1693) ;  /* 0x0000000010087348 */ /* 0x000fea0003c00000 */
[----:B------:R0:W1:Y:S02]  /*80f0*/  SHFL.BFLY P2, R23, R21, R18, R19 ;  /* 0x0c00001215177389 */ /* 0x0000640000040013 */
[----:B01----:R-:W-:Y:S01]  /*8100*/  ENDCOLLECTIVE ;  /* 0x000000000000791b */ /* 0x003fe20003800000 */
.L_x_1693:
[----:B------:R-:W-:-:S05]  /*8110*/  FADD.FTZ R17, R17, R15 ;  /* 0x0000000f11117221 */ /* 0x000fca0000010000 */
[----:B------:R-:W-:Y:S02]  /*8120*/  MOV R21, R17 ;  /* 0x0000001100157202 */ /* 0x000fe40000000f00 */
[----:B------:R-:W-:-:S05]  /*8130*/  MOV R16, R23 ;  /* 0x0000001700107202 */ /* 0x000fca0000000f00 */
[----:B------:R-:W-:Y:S01]  /*8140*/  FADD.FTZ R34, R22, R16 ;  /* 0x0000001016227221 */ /* 0x000fe20000010000 */
[----:B------:R-:W-:-:S07]  /*8150*/  MOV R16, 0xffff ;  /* 0x0000ffff00107802 */ /* 0x000fce0000000f00 */
[----:B------:R-:W-:Y:S05]  /*8160*/  WARPSYNC.COLLECTIVE R16, `(.L_x_1694) ;  /* 0x0000000010087348 */ /* 0x000fea0003c00000 */
[----:B------:R0:W1:Y:S02]  /*8170*/  SHFL.BFLY P2, R23, R21, R18, R19 ;  /* 0x0c00001215177389 */ /* 0x0000640000040013 */
[----:B01----:R-:W-:Y:S01]  /*8180*/  ENDCOLLECTIVE ;  /* 0x000000000000791b */ /* 0x003fe20003800000 */
.L_x_1694:
[----:B------:R-:W-:Y:S01]  /*8190*/  HFMA2.MMA R18, -RZ, RZ, 0, 1.1920928955078125e-07 ;  /* 0x00000002ff127435 */ /* 0x000fe200000001ff */
[----:B------:R-:W-:Y:S01]  /*81a0*/  IMAD.MOV.U32 R21, RZ, RZ, R34 ;  /* 0x000000ffff157224 */ /* 0x000fe200078e0022 */
[----:B------:R-:W-:-:S09]  /*81b0*/  MOV R33, R23 ;  /* 0x0000001700217202 */ /* 0x000fd20000000f00 */
[----:B------:R-:W-:Y:S05]  /*81c0*/  WARPSYNC.COLLECTIVE R16, `(.L_x_1695) ;  /* 0x0000000010087348 */ /* 0x000fea0003c00000 */
[----:B------:R0:W1:Y:S02]  /*81d0*/  SHFL.BFLY P2, R23, R21, R18, R19 ;  /* 0x0c00001215177389 */ /* 0x0000640000040013 */
[----:B01----:R-:W-:Y:S01]  /*81e0*/  ENDCOLLECTIVE ;  /* 0x000000000000791b */ /* 0x003fe20003800000 */
.L_x_1695:
        /* <DEDUP_REMOVED lines=8> */
.L_x_1696:
[----:B------:R-:W-:Y:S01]  /*8270*/  MOV R21, R20 ;  /* 0x0000001400157202 */ /* 0x000fe20000000f00 */
[----:B------:R-:W-:Y:S01]  /*8280*/  IMAD.MOV.U32 R18, RZ, RZ, 0x1 ;  /* 0x00000001ff127424 */ /* 0x000fe200078e00ff */
[----:B------:R-:W-:-:S07]  /*8290*/  MOV R15, R23 ;  /* 0x00000017000f7202 */ /* 0x000fce0000000f00 */
[----:B------:R-:W-:Y:S05]  /*82a0*/  WARPSYNC.COLLECTIVE R16, `(.L_x_1697) ;  /* 0x0000000010087348 */ /* 0x000fea0003c00000 */
[----:B------:R0:W1:Y:S02]  /*82b0*/  SHFL.BFLY P2, R23, R21, R18, R19 ;  /* 0x0c00001215177389 */ /* 0x0000640000040013 */
[----:B01----:R-:W-:Y:S01]  /*82c0*/  ENDCOLLECTIVE ;  /* 0x000000000000791b */ /* 0x003fe20003800000 */
.L_x_1697:
        /* <DEDUP_REMOVED lines=10> */
[----:B0-----:R-:W-:Y:S02]  /*8370*/  @P0 MOV R14, R19 ;  /* 0x00000013000e0202 */ /* 0x001fe40000000f00 */
[----:B------:R-:W-:Y:S01]  /*8380*/  MOV R19, 0x101f ;  /* 0x0000101f00137802 */ /* 0x000fe20000000f00 */
        /* <DEDUP_REMOVED lines=8> */
.L_x_1698:
[----:B------:R-:W-:Y:S01]  /*8410*/  HFMA2.MMA R18, -RZ, RZ, 0, 4.76837158203125e-07 ;  /* 0x00000008ff127435 */ /* 0x000fe200000001ff */
[----:B------:R-:W-:Y:S01]  /*8420*/  IMAD.MOV.U32 R21, RZ, RZ, R14 ;  /* 0x000000ffff157224 */ /* 0x000fe200078e000e */
[----:B------:R-:W-:-:S09]  /*8430*/  MOV R22, R23 ;  /* 0x0000001700167202 */ /* 0x000fd20000000f00 */
[----:B------:R-:W-:Y:S05]  /*8440*/  WARPSYNC.COLLECTIVE R16, `(.L_x_1699) ;  /* 0x0000000010087348 */ /* 0x000fea0003c00000 */
[----:B------:R0:W1:Y:S02]  /*8450*/  SHFL.BFLY P2, R23, R21, R18, R19 ;  /* 0x0c00001215177389 */ /* 0x0000640000040013 */
[----:B01----:R-:W-:Y:S01]  /*8460*/  ENDCOLLECTIVE ;  /* 0x000000000000791b */ /* 0x003fe20003800000 */
.L_x_1699:
[----:B------:R-:W-:Y:S01]  /*8470*/  FADD.FTZ R12, R12, R22 ;  /* 0x000000160c0c7221 */ /* 0x000fe20000010000 */
[----:B------:R-:W-:Y:S02]  /*8480*/  MOV R21, R15 ;  /* 0x0000000f00157202 */ /* 0x000fe40000000f00 */
[----:B------:R-:W-:-:S07]  /*8490*/  MOV R32, R23 ;  /* 0x0000001700207202 */ /* 0x000fce0000000f00 */
[----:B------:R-:W-:Y:S05]  /*84a0*/  WARPSYNC.COLLECTIVE R16, `(.L_x_1700) ;  /* 0x0000000010087348 */ /* 0x000fea0003c00000 */
[----:B------:R0:W1:Y:S02]  /*84b0*/  SHFL.BFLY P2, R23, R21, R18, R19 ;  /* 0x0c00001215177389 */ /* 0x0000640000040013 */
[----:B01----:R-:W-:Y:S01]  /*84c0*/  ENDCOLLECTIVE ;  /* 0x000000000000791b */ /* 0x003fe20003800000 */
.L_x_1700:
[----:B------:R-:W-:-:S05]  /*84d0*/  FADD.FTZ R32, R32, R14 ;  /* 0x0000000e20207221 */ /* 0x000fca0000010000 */
[----:B------:R-:W-:Y:S02]  /*84e0*/  MOV R21, R32 ;  /* 0x0000002000157202 */ /* 0x000fe40000000f00 */
[----:B------:R-:W-:-:S05]  /*84f0*/  MOV R18, R23 ;  /* 0x0000001700127202 */ /* 0x000fca0000000f00 */
[----:B------:R-:W-:Y:S01]  /*8500*/  FADD.FTZ R17, R18, R15 ;  /* 0x0000000f12117221 */ /* 0x000fe20000010000 */
[----:B------:R-:W-:Y:S01]  /*8510*/  HFMA2.MMA R18, -RZ, RZ, 0, 2.384185791015625e-07 ;  /* 0x00000004ff127435 */ /* 0x000fe200000001ff */
[----:B------:R-:W0:Y:S10]  /*8520*/  @!P1 LDC.64 R14, c[0x0][0x220] ;  /* 0x00008800ff0e9b82 */ /* 0x000e340000000a00 */
[----:B0-----:R-:W-:Y:S05]  /*8530*/  WARPSYNC.COLLECTIVE R16, `(.L_x_1701) ;  /* 0x0000000010087348 */ /* 0x001fea0003c00000 */
[----:B------:R1:W2:Y:S02]  /*8540*/  SHFL.BFLY P2, R23, R21, R18, R19 ;  /* 0x0c00001215177389 */ /* 0x0002a40000040013 */
[----:B012---:R-:W-:Y:S01]  /*8550*/  ENDCOLLECTIVE ;  /* 0x000000000000791b */ /* 0x007fe20003800000 */
.L_x_1701:
[----:B------:R-:W-:Y:S01]  /*8560*/  MOV R21, R17 ;  /* 0x0000001100157202 */ /* 0x000fe20000000f00 */
[----:B------:R-:W-:-:S04]  /*8570*/  @!P1 IMAD.WIDE R14, R0, 0x2, R14 ;  /* 0x00000002000e9825 */ /* 0x000fc800078e020e */
[----:B------:R-:W-:-:S07]  /*8580*/  IMAD.MOV.U32 R33, RZ, RZ, R23 ;  /* 0x000000ffff217224 */ /* 0x000fce00078e0017 */
[----:B------:R-:W-:Y:S05]  /*8590*/  WARPSYNC.COLLECTIVE R16, `(.L_x_1702) ;  /* 0x0000000010087348 */ /* 0x000fea0003c00000 */
[----:B------:R0:W1:Y:S02]  /*85a0*/  SHFL.BFLY P2, R23, R21, R18, R19 ;  /* 0x0c00001215177389 */ /* 0x0000640000040013 */
[----:B01----:R-:W-:Y:S01]  /*85b0*/  ENDCOLLECTIVE ;  /* 0x000000000000791b */ /* 0x003fe20003800000 */
.L_x_1702:
[----:B------:R-:W-:Y:S01]  /*85c0*/  FADD.FTZ R25, R32, R33 ;  /* 0x0000002120197221 */ /* 0x000fe20000010000 */
[----:B------:R-:W-:-:S04]  /*85d0*/  HFMA2.MMA R18, -RZ, RZ, 0, 1.1920928955078125e-07 ;  /* 0x00000002ff127435 */ /* 0x000fc800000001ff */
[----:B------:R-:W-:Y:S02]  /*85e0*/  MOV R21, R25 ;  /* 0x0000001900157202 */ /* 0x000fe40000000f00 */
[----:B------:R-:W-:-:S05]  /*85f0*/  MOV R16, R23 ;  /* 0x0000001700107202 */ /* 0x000fca0000000f00 */
[----:B------:R-:W-:Y:S01]  /*8600*/  FADD.FTZ R24, R17, R16 ;  /* 0x0000001011187221 */ /* 0x000fe20000010000 */
[----:B------:R-:W-:-:S07]  /*8610*/  MOV R16, 0xffff ;  /* 0x0000ffff00107802 */ /* 0x000fce0000000f00 */
[----:B------:R-:W-:Y:S05]  /*8620*/  WARPSYNC.COLLECTIVE R16, `(.L_x_1703) ;  /* 0x0000000010087348 */ /* 0x000fea0003c00000 */
[----:B------:R0:W1:Y:S02]  /*8630*/  SHFL.BFLY P2, R23, R21, R18, R19 ;  /* 0x0c00001215177389 */ /* 0x0000640000040013 */
[----:B01----:R-:W-:Y:S01]  /*8640*/  ENDCOLLECTIVE ;  /* 0x000000000000791b */ /* 0x003fe20003800000 */
.L_x_1703:
[----:B------:R-:W-:Y:S01]  /*8650*/  IMAD.MOV.U32 R21, RZ, RZ, R24 ;  /* 0x000000ffff157224 */ /* 0x000fe200078e0018 */
[----:B------:R-:W-:-:S07]  /*8660*/  MOV R32, R23 ;  /* 0x0000001700207202 */ /* 0x000fce0000000f00 */
[----:B------:R-:W-:Y:S05]  /*8670*/  WARPSYNC.COLLECTIVE R16, `(.L_x_1704) ;  /* 0x0000000010087348 */ /* 0x000fea0003c00000 */
[----:B------:R0:W1:Y:S02]  /*8680*/  SHFL.BFLY P2, R23, R21, R18, R19 ;  /* 0x0c00001215177389 */ /* 0x0000640000040013 */
[----:B01----:R-:W-:Y:S01]  /*8690*/  ENDCOLLECTIVE ;  /* 0x000000000000791b */ /* 0x003fe20003800000 */
.L_x_1704:
[----:B------:R-:W-:Y:S01]  /*86a0*/  FADD.FTZ R25, R25, R32 ;  /* 0x0000002019197221 */ /* 0x000fe20000010000 */
[----:B------:R-:W-:-:S04]  /*86b0*/  @!P1 F2FP.F16.F32.PACK_AB R18, RZ, R12 ;  /* 0x0000000cff12923e */ /* 0x000fc800000000ff */
[----:B------:R-:W-:Y:S02]  /*86c0*/  MOV R21, R25 ;  /* 0x0000001900157202 */ /* 0x000fe40000000f00 */
        /* <DEDUP_REMOVED lines=9> */
.L_x_1705:
[----:B------:R-:W-:Y:S02]  /*8760*/  MOV R21, R12 ;  /* 0x0000000c00157202 */ /* 0x000fe40000000f00 */
[----:B------:R-:W-:-:S07]  /*8770*/  MOV R22, R23 ;  /* 0x0000001700167202 */ /* 0x000fce0000000f00 */
[----:B------:R-:W-:Y:S05]  /*8780*/  WARPSYNC.COLLECTIVE R16, `(.L_x_1706) ;  /* 0x0000000010087348 */ /* 0x000fea0003c00000 */
[----:B------:R0:W1:Y:S02]  /*8790*/  SHFL.BFLY P2, R23, R21, R18, R19 ;  /* 0x0c00001215177389 */ /* 0x0000640000040013 */
[----:B01----:R-:W-:Y:S01]  /*87a0*/  ENDCOLLECTIVE ;  /* 0x000000000000791b */ /* 0x003fe20003800000 */
.L_x_1706:
[----:B------:R-:W-:Y:S01]  /*87b0*/  FADD.FTZ R22, R25, R22 ;  /* 0x0000001619167221 */ /* 0x000fe20000010000 */
[----:B------:R-:W-:Y:S06]  /*87c0*/  BRA `(.L_x_1707) ;  /* 0xffffffe000c47947 */ /* 0x000fec000383ffff */
.L_x_1708:
        /* <DEDUP_REMOVED lines=11> */
.L_x_2257:


//--------------------- .text._ZN13group_norm_v218gn_bwd_cuda_kernelI6__halfLi480ELi1ELi16ELi120ELi1024ELb1ELb1ELi16ELi960ELi960ELi4ELb1ELi2ELb0ELb0ELNS_15WgradSyncMethodE3ENS_16CompileConditionILi900EEEEEvPT_S6_S6_PKS5_S8_S8_S8_PKfflPfPj --------------------------
	.section	.text._ZN13group_norm_v218gn_bwd_cuda_kernelI6__halfLi480ELi1ELi16ELi120ELi1024ELb1ELb1ELi16ELi960ELi960ELi4ELb1ELi2ELb0ELb0ELNS_15WgradSyncMethodE3ENS_16CompileConditionILi900EEEEEvPT_S6_S6_PKS5_S8_S8_S8_PKfflPfPj,"ax",@progbits
	.align	128
        .global         _ZN13group_norm_v218gn_bwd_cuda_kernelI6__halfLi480ELi1ELi16ELi120ELi1024ELb1ELb1ELi16ELi960ELi960ELi4ELb1ELi2ELb0ELb0ELNS_15WgradSyncMethodE3ENS_16CompileConditionILi900EEEEEvPT_S6_S6_PKS5_S8_S8_S8_PKfflPfPj
        .type           _ZN13group_norm_v218gn_bwd_cuda_kernelI6__halfLi480ELi1ELi16ELi120ELi1024ELb1ELb1ELi16ELi960ELi960ELi4ELb1ELi2ELb0ELb0ELNS_15WgradSyncMethodE3ENS_16CompileConditionILi900EEEEEvPT_S6_S6_PKS5_S8_S8_S8_PKfflPfPj,@function
        .size           _ZN13group_norm_v218gn_bwd_cuda_kernelI6__halfLi480ELi1ELi16ELi120ELi1024ELb1ELb1ELi16ELi960ELi960ELi4ELb1ELi2ELb0ELb0ELNS_15WgradSyncMethodE3ENS_16CompileConditionILi900EEEEEvPT_S6_S6_PKS5_S8_S8_S8_PKfflPfPj,(.L_x_2258 - _ZN13group_norm_v218gn_bwd_cuda_kernelI6__halfLi480ELi1ELi16ELi120ELi1024ELb1ELb1ELi16ELi960ELi960ELi4ELb1ELi2ELb0ELb0ELNS_15WgradSyncMethodE3ENS_16CompileConditionILi900EEEEEvPT_S6_S6_PKS5_S8_S8_S8_PKfflPfPj)
        .other          _ZN13group_norm_v218gn_bwd_cuda_kernelI6__halfLi480ELi1ELi16ELi120ELi1024ELb1ELb1ELi16ELi960ELi960ELi4ELb1ELi2ELb0ELb0ELNS_15WgradSyncMethodE3ENS_16CompileConditionILi900EEEEEvPT_S6_S6_PKS5_S8_S8_S8_PKfflPfPj,@"STO_CUDA_ENTRY STV_DEFAULT"
_ZN13group_norm_v218gn_bwd_cuda_kernelI6__halfLi480ELi1ELi16ELi120ELi1024ELb1ELb1ELi16ELi960ELi960ELi4ELb1ELi2ELb0ELb0ELNS_15WgradSyncMethodE3ENS_16CompileConditionILi900EEEEEvPT_S6_S6_PKS5_S8_S8_S8_PKfflPfPj:
.text._ZN13group_norm_v218gn_bwd_cuda_kernelI6__halfLi480ELi1ELi16ELi120ELi1024ELb1ELb1ELi16ELi960ELi960ELi4ELb1ELi2ELb0ELb0ELNS_15WgradSyncMethodE3ENS_16CompileConditionILi900EEEEEvPT_S6_S6_PKS5_S8_S8_S8_PKfflPfPj:
        /* <DEDUP_REMOVED lines=31> */
.L_x_1711:
[----:B------:R-:W2:Y:S04]  /*01f0*/  LD.E.STRONG.GPU R0, desc[UR16][R2.64] ;  /* 0x0000001002007980 */ /* 0x000ea8000c10f900 */
[----:B--2---:R-:W-:Y:S01]  /*0200*/  CCTL.IVALL ;  /* 0x00000000ff00798f */ /* 0x004fe20002000000 */
[----:B------:R-:W-:Y:S05]  /*0210*/  YIELD ;  /* 0x0000000000007946 */ /* 0x000fea0003800000 */
[----:B-----5:R-:W-:-:S04]  /*0220*/  LOP3.LUT R0, R0, R5, RZ, 0x3c, !PT ;  /* 0x0000000500007212 */ /* 0x020fc800078e3cff */
[----:B------:R-:W-:-:S13]  /*0230*/  ISETP.GT.AND P0, PT, R0, -0x1, PT ;  /* 0xffffffff0000780c */ /* 0x000fda0003f04270 */
[----:B------:R-:W-:Y:S05]  /*0240*/  @P0 BRA `(.L_x_1711) ;  /* 0xfffffffc00e80947 */ /* 0x000fea000383ffff */
.L_x_1710:
[----:B------:R-:W-:Y:S05]  /*0250*/  WARPSYNC.ALL ;  /* 0x0000000000007948 */ /* 0x000fea0003800000 */
[----:B------:R-:W-:Y:S06]  /*0260*/  BAR.SYNC.DEFER_BLOCKING 0x0 ;  /* 0x0000000000007b1d */ /* 0x000fec0000010000 */
[----:B------:R-:W-:Y:S05]  /*0270*/  BRA `(.L_x_1712) ;  /* 0x0000005400d47947 */ /* 0x000fea0003800000 */
.L_x_1709:
[----:B------:R-:W0:Y:S01]  /*0280*/  S2R R0, SR_TID.X ;  /* 0x0000000000007919 */ /* 0x000e220000002100 */
[----:B------:R-:W-:Y:S01]  /*0290*/  ULOP3.LUT UR4, UR20, 0x3f, URZ, 0xc0, !UPT ;  /* 0x0000003f14047892 */ /* 0x000fe2000f8ec03f */
[----:B------:R-:W-:Y:S01]  /*02a0*/  MOV R7, 0x400 ;  /* 0x0000040000077802 */ /* 0x000fe20000000f00 */
[----:B------:R-:W-:Y:S01]  /*02b0*/  ULDC.64 UR10, c[0x0][0x268] ;  /* 0x00009a00000a7ab9 */ /* 0x000fe20000000a00 */
[----:B------:R-:W1:Y:S01]  /*02c0*/  S2R R8, SR_CgaCtaId ;  /* 0x0000000000087919 */ /* 0x000e620000008800 */
[----:B------:R-:W-:Y:S01]  /*02d0*/  ULEA UR10, UP0, UR12, UR10, 0x2 ;  /* 0x0000000a0c0a7291 */ /* 0x000fe2000f80103f */
[----:B------:R-:W-:Y:S01]  /*02e0*/  IADD3 R6, R7, 0x3c00, RZ ;  /* 0x00003c0007067810 */ /* 0x000fe20007ffe0ff */
[----:B------:R-:W-:Y:S01]  /*02f0*/  ULOP3.LUT UR14, UR21, 0x2, URZ, 0xfc, !UPT ;  /* 0x00000002150e7892 */ /* 0x000fe2000f8efc3f */
[----:B------:R-:W-:Y:S01]  /*0300*/  MOV R10, UR4 ;  /* 0x00000004000a7c02 */ /* 0x000fe20008000f00 */
[----:B------:R-:W-:Y:S01]  /*0310*/  USHF.R.U32.HI UR13, URZ, 0x1, UR12 ;  /* 0x000000013f0d7899 */ /* 0x000fe2000801160c */
[----:B------:R-:W-:Y:S01]  /*0320*/  CS2R R58, SRZ ;  /* 0x00000000003a7805 */ /* 0x000fe2000001ff00 */
[----:B------:R-:W-:Y:S01]  /*0330*/  ULDC.64 UR6, c[0x0][0x268] ;  /* 0x00009a0000067ab9 */ /* 0x000fe20000000a00 */
[----:B------:R-:W-:Y:S01]  /*0340*/  ULEA.HI.X UR11, UR12, UR11, UR5, 0x2, UP0 ;  /* 0x0000000b0c0b7291 */ /* 0x000fe200080f1405 */
[----:B------:R-:W-:Y:S01]  /*0350*/  CS2R R56, SRZ ;  /* 0x0000000000387805 */ /* 0x000fe2000001ff00 */
[----:B------:R-:W-:Y:S01]  /*0360*/  UIMAD.WIDE.U32 UR6, UR14, 0x4, UR6 ;  /* 0x000000040e0678a5 */ /* 0x000fe2000f8e0006 */
[----:B------:R-:W-:Y:S01]  /*0370*/  CS2R R54, SRZ ;  /* 0x0000000000367805 */ /* 0x000fe2000001ff00 */
[----:B------:R-:W-:Y:S01]  /*0380*/  UIADD3 UR14, -UR13, URZ, URZ ;  /* 0x0000003f0d0e7290 */ /* 0x000fe2000fffe13f */
[----:B------:R-:W-:Y:S01]  /*0390*/  CS2R R52, SRZ ;  /* 0x0000000000347805 */ /* 0x000fe2000001ff00 */
[----:B------:R-:W-:Y:S01]  /*03a0*/  USHF.L.U32 UR18, UR13, 0x6, URZ ;  /* 0x000000060d127899 */ /* 0x000fe2000800063f */
[----:B------:R-:W-:Y:S01]  /*03b0*/  MOV R122, UR10 ;  /* 0x0000000a007a7c02 */ /* 0x000fe20008000f00 */
[----:B------:R-:W-:Y:S01]  /*03c0*/  UISETP.NE.AND UP0, UPT, UR20, UR14, UPT ;  /* 0x0000000e1400728c */ /* 0x000fe2000bf05270 */
[----:B------:R-:W-:Y:S01]  /*03d0*/  MOV R123, UR11 ;  /* 0x0000000b007b7c02 */ /* 0x000fe20008000f00 */
[----:B------:R-:W-:Y:S01]  /*03e0*/  UMOV UR15, 0x7fffffc1 ;  /* 0x7fffffc1000f7882 */ /* 0x000fe20000000000 */
[----:B------:R-:W-:-:S02]  /*03f0*/  ULOP3.LUT UR13, UR18, 0xffffffc0, UR4, 0xe2, !UPT ;  /* 0xffffffc0120d7892 */ /* 0x000fc4000f8ee204 */
[----:B------:R-:W-:Y:S01]  /*0400*/  USEL UR15, UR15, 0x1, !UP0 ;  /* 0x000000010f0f7887 */ /* 0x000fe2000c000000 */
[----:B------:R-:W-:Y:S01]  /*0410*/  UMOV UR4, URZ ;  /* 0x0000003f00047c82 */ /* 0x000fe20008000000 */
[----:B0-----:R-:W-:Y:S02]  /*0420*/  IADD3 R11, R0, 0x1e0, RZ ;  /* 0x000001e0000b7810 */ /* 0x001fe40007ffe0ff */
[--C-:B------:R-:W-:Y:S02]  /*0430*/  SHF.R.U32.HI R2, RZ, 0x1, R0.reuse ;  /* 0x00000001ff027819 */ /* 0x100fe40000011600 */
[----:B------:R-:W-:Y:S02]  /*0440*/  SHF.R.S32.HI R14, RZ, 0x1f, R11 ;  /* 0x0000001fff0e7819 */ /* 0x000fe4000001140b */
[----:B------:R-:W-:Y:S02]  /*0450*/  SHF.R.S32.HI R3, RZ, 0x1f, R0 ;  /* 0x0000001fff037819 */ /* 0x000fe40000011400 */
[----:B------:R-:W-:-:S02]  /*0460*/  SHF.L.U32 R13, R2, 0x6, RZ ;  /* 0x00000006020d7819 */ /* 0x000fc400000006ff */
[----:B------:R-:W-:Y:S02]  /*0470*/  LEA.HI R12, R14, R11, RZ, 0x2 ;  /* 0x0000000b0e0c7211 */ /* 0x000fe400078f10ff */
[----:B------:R-:W-:Y:S02]  /*0480*/  LEA.HI R5, R3, R0, RZ, 0x2 ;  /* 0x0000000003057211 */ /* 0x000fe400078f10ff */
[C---:B-1----:R-:W-:Y:S02]  /*0490*/  LEA R7, R8.reuse, R7, 0x18 ;  /* 0x0000000708077211 */ /* 0x042fe400078ec0ff */
[----:B------:R-:W-:Y:S02]  /*04a0*/  LEA R6, R8, R6, 0x18 ;  /* 0x0000000608067211 */ /* 0x000fe400078ec0ff */
[----:B------:R-:W-:Y:S02]  /*04b0*/  LOP3.LUT R8, R13, 0xffffffc0, R10, 0xe2, !PT ;  /* 0xffffffc00d087812 */ /* 0x000fe400078ee20a */
[----:B------:R-:W-:-:S02]  /*04c0*/  SHF.R.S32.HI R10, RZ, 0x2, R12 ;  /* 0x00000002ff0a7819 */ /* 0x000fc4000001140c */
[----:B------:R-:W-:Y:S02]  /*04d0*/  SHF.R.S32.HI R4, RZ, 0x2, R5 ;  /* 0x00000002ff047819 */ /* 0x000fe40000011405 */
[----:B------:R-:W-:Y:S02]  /*04e0*/  LOP3.LUT R16, R12, 0xfffffffc, RZ, 0xc0, !PT ;  /* 0xfffffffc0c107812 */ /* 0x000fe400078ec0ff */
[----:B------:R-:W-:Y:S02]  /*04f0*/  LEA.HI R13, R14, R11, RZ, 0x4 ;  /* 0x0000000b0e0d7211 */ /* 0x000fe400078f20ff */
[----:B------:R-:W-:Y:S02]  /*0500*/  IADD3 R14, R10, 0xf0, RZ ;  /* 0x000000f00a0e7810 */ /* 0x000fe40007ffe0ff */
[----:B------:R-:W-:Y:S02]  /*0510*/  IADD3 R9, R4, 0xf0, RZ ;  /* 0x000000f004097810 */ /* 0x000fe40007ffe0ff */
[----:B------:R-:W-:-:S02]  /*0520*/  IADD3 R16, R11, -R16, RZ ;  /* 0x800000100b107210 */ /* 0x000fc40007ffe0ff */
[----:B------:R-:W-:Y:S02]  /*0530*/  SHF.R.S32.HI R11, RZ, 0x1f, R14 ;  /* 0x0000001fff0b7819 */ /* 0x000fe4000001140e */
[----:B------:R-:W-:Y:S02]  /*0540*/  SHF.R.S32.HI R12, RZ, 0x1f, R9 ;  /* 0x0000001fff0c7819 */ /* 0x000fe40000011409 */
[----:B------:R-:W-:Y:S02]  /*0550*/  LEA.HI R3, R3, R0, RZ, 0x4 ;  /* 0x0000000003037211 */ /* 0x000fe400078f20ff */
[----:B------:R-:W-:Y:S02]  /*0560*/  LOP3.LUT R5, R5, 0xfffffffc, RZ, 0xc0, !PT ;  /* 0xfffffffc05057812 */ /* 0x000fe400078ec0ff */
[----:B------:R-:W-:Y:S02]  /*0570*/  LEA.HI R11, R11, R14, RZ, 0x2 ;  /* 0x0000000e0b0b7211 */ /* 0x000fe400078f10ff */
[----:B------:R-:W-:-:S02]  /*0580*/  LEA.HI R9, R12, R9, RZ, 0x2 ;  /* 0x000000090c097211 */ /* 0x000fc400078f10ff */
[----:B------:R-:W-:Y:S02]  /*0590*/  SHF.R.U32.HI R12, RZ, 0x4, R3 ;  /* 0x00000004ff0c7819 */ /* 0x000fe40000011603 */
[----:B------:R-:W-:Y:S02]  /*05a0*/  IADD3 R5, -R5, R0, RZ ;  /* 0x0000000005057210 */ /* 0x000fe40007ffe1ff */
[----:B------:R-:W-:Y:S02]  /*05b0*/  SHF.R.U32.HI R13, RZ, 0x4, R13 ;  /* 0x00000004ff0d7819 */ /* 0x000fe4000001160d */
[----:B------:R-:W-:Y:S02]  /*05c0*/  SHF.R.U32.HI R3, RZ, 0x2, R11 ;  /* 0x00000002ff037819 */ /* 0x000fe4000001160b */
[----:B------:R-:W-:Y:S02]  /*05d0*/  SHF.R.U32.HI R14, RZ, 0x2, R9 ;  /* 0x00000002ff0e7819 */ /* 0x000fe40000011609 */
[----:B------:R-:W-:-:S02]  /*05e0*/  LOP3.LUT R9, R5, 0x3, R12, 0x78, !PT ;  /* 0x0000000305097812 */ /* 0x000fc400078e780c */
[C---:B------:R-:W-:Y:S02]  /*05f0*/  LOP3.LUT R12, R16.reuse, 0x3, R13, 0x78, !PT ;  /* 0x00000003100c7812 */ /* 0x040fe400078e780d */
[----:B------:R-:W-:Y:S02]  /*0600*/  LOP3.LUT R13, R16, 0x3, R3, 0x78, !PT ;  /* 0x00000003100d7812 */ /* 0x000fe400078e7803 */
[----:B------:R-:W-:Y:S02]  /*0610*/  SHF.L.U32 R3, R0, 0x1, RZ ;  /* 0x0000000100037819 */ /* 0x000fe400000006ff */
[----:B------:R-:W-:Y:S02]  /*0620*/  LOP3.LUT R11, R5, 0x3, R14, 0x78, !PT ;  /* 0x00000003050b7812 */ /* 0x000fe400078e780e */
[C---:B------:R-:W-:Y:S02]  /*0630*/  LOP3.LUT R14, R3.reuse, 0x18, RZ, 0xc0, !PT ;  /* 0x00000018030e7812 */ /* 0x040fe400078ec0ff */
[----:B------:R-:W-:-:S02]  /*0640*/  LOP3.LUT R16, R3, 0x18, RZ, 0xc, !PT ;  /* 0x0000001803107812 */ /* 0x000fc400078e0cff */
[----:B------:R-:W-:Y:S02]  /*0650*/  LEA R15, R0, R7, 0x5 ;  /* 0x00000007000f7211 */ /* 0x000fe400078e28ff */
[----:B------:R-:W-:Y:S02]  /*0660*/  LOP3.LUT R18, R14, 0x10, RZ, 0x3c, !PT ;  /* 0x000000100e127812 */ /* 0x000fe400078e3cff */
[C---:B------:R-:W-:Y:S02]  /*0670*/  IADD3 R16, R15.reuse, R16, RZ ;  /* 0x000000100f107210 */ /* 0x040fe40007ffe0ff */
[----:B------:R-:W-:-:S07]  /*0680*/  IADD3 R17, R15, R18, RZ ;  /* 0x000000120f117210 */ /* 0x000fce0007ffe0ff */
.L_x_1722:
[----:B--2---:R-:W-:Y:S01]  /*0690*/  IMAD.WIDE.U32 R18, R0, -0x77777777, RZ ;  /* 0x8888888900127825 */ /* 0x004fe200078e00ff */
[----:B------:R-:W-:Y:S01]  /*06a0*/  ULOP3.LUT UR10, UR12, 0x1, URZ, 0xc0, !UPT ;  /* 0x000000010c0a7892 */ /* 0x000fe2000f8ec03f */
[----:B0-----:R-:W0:Y:S01]  /*06b0*/  LDC.64 R34, c[0x0][0x238] ;  /* 0x00008e00ff227b82 */ /* 0x001e220000000a00 */
[----:B------:R-:W-:Y:S02]  /*06c0*/  USHF.R.U64 UR11, UR12, 0x1, UR5 ;  /* 0x000000010c0b7899 */ /* 0x000fe40008001205 */
[----:B------:R-:W-:Y:S01]  /*06d0*/  SHF.R.U32.HI R77, RZ, 0x7, R19 ;  /* 0x00000007ff4d7819 */ /* 0x000fe20000011613 */
[----:B------:R-:W-:Y:S02]  /*06e0*/  UIMAD UR14, UR10, 0x3c0, URZ ;  /* 0x000003c00a0e78a4 */ /* 0x000fe4000f8e023f */
[----:B------:R-:W-:Y:S01]  /*06f0*/  USHF.L.U32 UR10, UR20, 0x4, URZ ;  /* 0x00000004140a7899 */ /* 0x000fe2000800063f */
[----:B------:R-:W-:Y:S01]  /*0700*/  MOV R5, UR11 ;  /* 0x0000000b00057c02 */ /* 0x000fe20008000f00 */
[----:B------:R-:W-:Y:S01]  /*0710*/  IMAD R79, R77, -0xf0, R0 ;  /* 0xffffff104d4f7824 */ /* 0x000fe200078e0200 */
[----:B------:R-:W-:Y:S01]  /*0720*/  USHF.R.U32.HI UR18, URZ, 0x1, UR5 ;  /* 0x000000013f127899 */ /* 0x000fe20008011605 */
[----:B------:R-:W1:Y:S01]  /*0730*/  LDC.64 R22, c[0x0][0x240] ;  /* 0x00009000ff167b82 */ /* 0x000e620000000a00 */
[----:B------:R-:W-:-:S02]  /*0740*/  ULOP3.LUT UR10, UR10, 0x3f0, URZ, 0xc0, !UPT ;  /* 0x000003f00a0a7892 */ /* 0x000fc4000f8ec03f */
[----:B------:R-:W-:Y:S01]  /*0750*/  LEA R112, R79, UR14, 0x2 ;  /* 0x0000000e4f707c11 */ /* 0x000fe2000f8e10ff */
[----:B------:R-:W-:Y:S02]  /*0760*/  UIMAD UR11, UR18, 0x1e0000, URZ ;  /* 0x001e0000120b78a4 */ /* 0x000fe4000f8e023f */
[----:B------:R-:W-:Y:S01]  /*0770*/  MOV R24, UR18 ;  /* 0x0000001200187c02 */ /* 0x000fe20008000f00 */
[----:B------:R-:W-:Y:S01]  /*0780*/  ULDC.64 UR22, c[0x0][0x228] ;  /* 0x00008a0000167ab9 */ /* 0x000fe20000000a00 */
[--C-:B------:R-:W-:Y:S01]  /*0790*/  SHF.R.S32.HI R113, RZ, 0x1f, R112.reuse ;  /* 0x0000001fff717819 */ /* 0x100fe20000011470 */
[----:B------:R-:W-:Y:S01]  /*07a0*/  IMAD.WIDE.U32 R18, R112, -0x77777777, RZ ;  /* 0x8888888970127825 */ /* 0x000fe200078e00ff */
[----:B------:R-:W-:Y:S01]  /*07b0*/  IADD3 R45, R77, UR10, RZ ;  /* 0x0000000a4d2d7c10 */ /* 0x000fe2000fffe0ff */
[----:B------:R-:W-:Y:S02]  /*07c0*/  ULDC UR18, c[0x0][0x250] ;  /* 0x0000940000127ab9 */ /* 0x000fe40000000800 */
[----:B------:R-:W-:Y:S01]  /*07d0*/  IMAD.WIDE.U32 R48, R5, 0x1e0000, R112 ;  /* 0x001e000005307825 */ /* 0x000fe200078e0070 */
[----:B------:R-:W-:-:S03]  /*07e0*/  SHF.R.U32.HI R18, RZ, 0x6, R19 ;  /* 0x00000006ff127819 */ /* 0x000fc60000011613 */
[----:B0-----:R-:W-:Y:S01]  /*07f0*/  IMAD.WIDE R34, R112, 0x2, R34 ;  /* 0x0000000270227825 */ /* 0x001fe200078e0222 */
[----:B------:R-:W-:Y:S02]  /*0800*/  LEA R3, P0, R5, R18, 0x4 ;  /* 0x0000001205037211 */ /* 0x000fe400078020ff */
[----:B------:R-:W-:Y:S01]  /*0810*/  IADD3 R49, R49, UR11, RZ ;  /* 0x0000000b31317c10 */ /* 0x000fe2000fffe0ff */
[----:B------:R-:W-:Y:S01]  /*0820*/  ULDC.64 UR10, c[0x0][0x248] ;  /* 0x00009200000a7ab9 */ /* 0x000fe20000000a00 */
[----:B------:R-:W-:Y:S01]  /*0830*/  LEA.HI.X R24, R5, RZ, R24, 0x4, P0 ;  /* 0x000000ff05187211 */ /* 0x000fe200000f2418 */
[----:B------:R-:W2:Y:S01]  /*0840*/  LDG.E.64.CONSTANT R34, desc[UR16][R34.64] ;  /* 0x0000001022227981 */ /* 0x000ea2000c1e9b00 */
[----:B------:R-:W-:Y:S01]  /*0850*/  LEA R30, P0, R3, UR10, 0x3 ;  /* 0x0000000a031e7c11 */ /* 0x000fe2000f8018ff */
[----:B------:R-:W-:-:S03]  /*0860*/  IMAD R45, R45, 0x780, RZ ;  /* 0x000007802d2d7824 */ /* 0x000fc600078e02ff */
[----:B------:R-:W-:Y:S01]  /*0870*/  LEA.HI.X R31, R3, UR11, R24, 0x3, P0 ;  /* 0x0000000b031f7c11 */ /* 0x000fe200080f1c18 */
[----:B------:R-:W-:Y:S01]  /*0880*/  ULDC.64 UR10, c[0x0][0x230] ;  /* 0x00008c00000a7ab9 */ /* 0x000fe20000000a00 */
[----:B------:R-:W-:-:S04]  /*0890*/  IADD3 R20, P1, R45, R48, RZ ;  /* 0x000000302d147210 */ /* 0x000fc80007f3e0ff */
[----:B------:R-:W3:Y:S01]  /*08a0*/  LDG.E.64.CONSTANT R30, desc[UR16][R30.64] ;  /* 0x000000101e1e7981 */ /* 0x000ee2000c1e9b00 */
[----:B------:R-:W-:-:S04]  /*08b0*/  IADD3.X R19, RZ, R49, RZ, P1, !PT ;  /* 0x00000031ff137210 */ /* 0x000fc80000ffe4ff */
[C---:B------:R-:W-:Y:S02]  /*08c0*/  SHF.L.U64.HI R19, R20.reuse, 0x1, R19 ;  /* 0x0000000114137819 */ /* 0x040fe40000010213 */
[----:B------:R-:W-:-:S04]  /*08d0*/  SHF.L.U32 R20, R20, 0x1, RZ ;  /* 0x0000000114147819 */ /* 0x000fc800000006ff */
[----:B------:R-:W-:Y:S02]  /*08e0*/  IADD3 R36, P0, R20, UR10, RZ ;  /* 0x0000000a14247c10 */ /* 0x000fe4000ff1e0ff */
[----:B------:R-:W-:Y:S02]  /*08f0*/  IADD3 R3, R45, 0xf00, RZ ;  /* 0x00000f002d037810 */ /* 0x000fe40007ffe0ff */
[----:B------:R-:W-:Y:S02]  /*0900*/  IADD3.X R37, R19, UR11, RZ, P0, !PT ;  /* 0x0000000b13257c10 */ /* 0x000fe400087fe4ff */
[----:B------:R-:W-:Y:S01]  /*0910*/  IADD3 R3, P0, R3, R48, RZ ;  /* 0x0000003003037210 */ /* 0x000fe20007f1e0ff */
[----:B-1----:R-:W-:-:S03]  /*0920*/  IMAD.WIDE R112, R112, 0x2, R22 ;  /* 0x0000000270707825 */ /* 0x002fc600078e0216 */
[----:B------:R-:W4:Y:S01]  /*0930*/  LDG.E.64.CONSTANT R36, desc[UR16][R36.64] ;  /* 0x0000001024247981 */ /* 0x000f22000c1e9b00 */
[----:B------:R-:W-:Y:S02]  /*0940*/  IADD3.X R22, RZ, R49, RZ, P0, !PT ;  /* 0x00000031ff167210 */ /* 0x000fe400007fe4ff */
[C---:B------:R-:W-:Y:S01]  /*0950*/  SHF.L.U32 R21, R3.reuse, 0x1, RZ ;  /* 0x0000000103157819 */ /* 0x040fe200000006ff */
[----:B------:R-:W5:Y:S01]  /*0960*/  LDG.E.64.CONSTANT R112, desc[UR16][R112.64] ;  /* 0x0000001070707981 */ /* 0x000f62000c1e9b00 */
[----:B------:R-:W-:Y:S02]  /*0970*/  SHF.L.U64.HI R22, R3, 0x1, R22 ;  /* 0x0000000103167819 */ /* 0x000fe40000010216 */
        /* <DEDUP_REMOVED lines=10> */
[----:B------:R-:W5:Y:S01]  /*0a20*/  LDG.E.64.CONSTANT R46, desc[UR16][R46.64] ;  /* 0x000000102e2e7981 */ /* 0x000f62000c1e9b00 */
[----:B------:R-:W-:Y:S02]  /*0a30*/  IADD3 R3, R45, 0x2d00, RZ ;  /* 0x00002d002d037810 */ /* 0x000fe40007ffe0ff */
[----:B------:R-:W-:Y:S02]  /*0a40*/  IADD3 R60, P0, R20, UR22, RZ ;  /* 0x00000016143c7c10 */ /* 0x000fe4000ff1e0ff */
[----:B------:R-:W-:Y:S02]  /*0a50*/  IADD3 R3, P1, R3, R48, RZ ;  /* 0x0000003003037210 */ /* 0x000fe40007f3e0ff */
[----:B------:R-:W-:Y:S02]  /*0a60*/  IADD3.X R61, R19, UR23, RZ, P0, !PT ;  /* 0x00000017133d7c10 */ /* 0x000fe400087fe4ff */
[----:B------:R-:W-:Y:S02]  /*0a70*/  IADD3.X R26, RZ, R49, RZ, P1, !PT ;  /* 0x00000031ff1a7210 */ /* 0x000fe40000ffe4ff */
[----:B------:R-:W-:-:S02]  /*0a80*/  SHF.L.U32 R25, R3, 0x1, RZ ;  /* 0x0000000103197819 */ /* 0x000fc400000006ff */
[----:B------:R-:W-:Y:S01]  /*0a90*/  SHF.L.U64.HI R26, R3, 0x1, R26 ;  /* 0x00000001031a7819 */ /* 0x000fe2000001021a */
[----:B------:R-:W5:Y:S01]  /*0aa0*/  LDG.E.64.CONSTANT R60, desc[UR16][R60.64] ;  /* 0x000000103c3c7981 */ /* 0x000f62000c1e9b00 */
[----:B------:R-:W-:-:S04]  /*0ab0*/  IADD3 R62, P0, R25, UR10, RZ ;  /* 0x0000000a193e7c10 */ /* 0x000fc8000ff1e0ff */
[----:B------:R-:W-:Y:S02]  /*0ac0*/  IADD3.X R63, R26, UR11, RZ, P0, !PT ;  /* 0x0000000b1a3f7c10 */ /* 0x000fe400087fe4ff */
[----:B------:R-:W-:-:S04]  /*0ad0*/  IADD3 R64, P0, R21, UR22, RZ ;  /* 0x0000001615407c10 */ /* 0x000fc8000ff1e0ff */
[----:B------:R-:W-:Y:S01]  /*0ae0*/  IADD3.X R65, R22, UR23, RZ, P0, !PT ;  /* 0x0000001716417c10 */ /* 0x000fe200087fe4ff */
[----:B------:R-:W5:Y:S05]  /*0af0*/  LDG.E.64.CONSTANT R62, desc[UR16][R62.64] ;  /* 0x000000103e3e7981 */ /* 0x000f6a000c1e9b00 */
        /* <DEDUP_REMOVED lines=9> */
[----:B------:R-:W-:-:S04]  /*0b90*/  IADD3 R68, P0, R23, UR22, RZ ;  /* 0x0000001617447c10 */ /* 0x000fc8000ff1e0ff */
[----:B------:R-:W-:-:S06]  /*0ba0*/  IADD3.X R69, R24, UR23, RZ, P0, !PT ;  /* 0x0000001718457c10 */ /* 0x000fcc00087fe4ff */
[----:B------:R-:W5:Y:S01]  /*0bb0*/  LDG.E.64.CONSTANT R68, desc[UR16][R68.64] ;  /* 0x0000001044447981 */ /* 0x000f62000c1e9b00 */
[----:B------:R-:W-:-:S04]  /*0bc0*/  IADD3 R5, R45, 0x4b00, RZ ;  /* 0x00004b002d057810 */ /* 0x000fc80007ffe0ff */
[----:B------:R-:W-:-:S04]  /*0bd0*/  IADD3 R38, P0, R5, R48, RZ ;  /* 0x0000003005267210 */ /* 0x000fc80007f1e0ff */
[----:B------:R-:W-:Y:S02]  /*0be0*/  IADD3.X R71, RZ, R49, RZ, P0, !PT ;  /* 0x00000031ff477210 */ /* 0x000fe400007fe4ff */
[----:B------:R-:W-:Y:S02]  /*0bf0*/  IADD3 R70, P0, R25, UR22, RZ ;  /* 0x0000001619467c10 */ /* 0x000fe4000ff1e0ff */
[----:B------:R-:W-:Y:S02]  /*0c00*/  SHF.L.U64.HI R32, R38, 0x1, R71 ;  /* 0x0000000126207819 */ /* 0x000fe40000010247 */
[----:B------:R-:W-:-:S06]  /*0c10*/  IADD3.X R71, R26, UR23, RZ, P0, !PT ;  /* 0x000000171a477c10 */ /* 0x000fcc00087fe4ff */
[----:B------:R-:W5:Y:S01]  /*0c20*/  LDG.E.64.CONSTANT R70, desc[UR16][R70.64] ;  /* 0x0000001046467981 */ /* 0x000f62000c1e9b00 */
[----:B------:R-:W-:-:S05]  /*0c30*/  IMAD R116, R79, 0x18, R6 ;  /* 0x000000184f747824 */ /* 0x000fca00078e0206 */
[----:B------:R-:W-:Y:S01]  /*0c40*/  LEA R116, R77, R116, 0x3 ;  /* 0x000000744d747211 */ /* 0x000fe200078e18ff */
[--C-:B--2---:R-:W-:Y:S02]  /*0c50*/  HADD2.F32 R3, -RZ, R34.reuse.H0_H0 ;  /* 0x20000022ff037230 */ /* 0x104fe40000004100 */
[----:B---3--:R-:W-:Y:S01]  /*0c60*/  FADD.FTZ R29, R31, UR18 ;  /* 0x000000121f1d7e21 */ /* 0x008fe20008010000 */
[----:B------:R-:W-:Y:S01]  /*0c70*/  HADD2.F32 R31, -RZ, R34.H1_H1 ;  /* 0x30000022ff1f7230 */ /* 0x000fe20000004100 */
[----:B------:R-:W-:-:S04]  /*0c80*/  SHF.L.U32 R34, R38, 0x1, RZ ;  /* 0x0000000126227819 */ /* 0x000fc800000006ff */
[----:B------:R-:W-:-:S04]  /*0c90*/  IADD3 R72, P0, R34, UR10, RZ ;  /* 0x0000000a22487c10 */ /* 0x000fc8000ff1e0ff */
[----:B------:R-:W-:-:S06]  /*0ca0*/  IADD3.X R73, R32, UR11, RZ, P0, !PT ;  /* 0x0000000b20497c10 */ /* 0x000fcc00087fe4ff */
[----:B------:R-:W2:Y:S01]  /*0cb0*/  LDG.E.64.CONSTANT R72, desc[UR16][R72.64] ;  /* 0x0000001048487981 */ /* 0x000ea2000c1e9b00 */
[----:B------:R-:W0:Y:S01]  /*0cc0*/  MUFU.RSQ R29, R29 ;  /* 0x0000001d001d7308 */ /* 0x000e220000001400 */
[----:B------:R-:W-:Y:S01]  /*0cd0*/  IADD3 R74, P0, R27, UR22, RZ ;  /* 0x000000161b4a7c10 */ /* 0x000fe2000ff1e0ff */
[----:B----4-:R-:W-:-:S03]  /*0ce0*/  HADD2.F32 R5, -RZ, R36.H0_H0 ;  /* 0x20000024ff057230 */ /* 0x010fc60000004100 */
[----:B------:R-:W-:Y:S01]  /*0cf0*/  IADD3.X R75, R28, UR23, RZ, P0, !PT ;  /* 0x000000171c4b7c10 */ /* 0x000fe200087fe4ff */
[----:B------:R-:W-:Y:S02]  /*0d00*/  HADD2.F32 R39, -RZ, R36.H1_H1 ;  /* 0x30000024ff277230 */ /* 0x000fe40000004100 */
[--C-:B------:R-:W-:Y:S02]  /*0d10*/  HADD2.F32 R41, -RZ, R37.reuse.H0_H0 ;  /* 0x20000025ff297230 */ /* 0x100fe40000004100 */
[C---:B------:R-:W-:Y:S01]  /*0d20*/  FADD.FTZ R36, -R30.reuse, R5 ;  /* 0x000000051e247221 */ /* 0x040fe20000010100 */
[----:B------:R-:W-:Y:S01]  /*0d30*/  HADD2.F32 R51, -RZ, R37.H1_H1 ;  /* 0x30000025ff337230 */ /* 0x000fe20000004100 */
[----:B------:R-:W3:Y:S01]  /*0d40*/  LDG.E.64.CONSTANT R74, desc[UR16][R74.64] ;  /* 0x000000104a4a7981 */ /* 0x000ee2000c1e9b00 */
[----:B-----5:R-:W-:Y:S02]  /*0d50*/  HADD2.F32 R114, -RZ, R112.H0_H0 ;  /* 0x20000070ff727230 */ /* 0x020fe40000004100 */
[C---:B------:R-:W-:Y:S01]  /*0d60*/  FADD.FTZ R38, -R30.reuse, R41 ;  /* 0x000000291e267221 */ /* 0x040fe20000010100 */
[----:B0-----:R-:W-:Y:S01]  /*0d70*/  FMUL.FTZ R5, R29, R36 ;  /* 0x000000241d057220 */ /* 0x001fe20000410000 */
[----:B------:R-:W-:Y:S01]  /*0d80*/  FADD.FTZ R36, -R30, R39 ;  /* 0x000000271e247221 */ /* 0x000fe20000010100 */
[----:B------:R-:W-:-:S02]  /*0d90*/  HADD2.F32 R33, -RZ, R35.H0_H0 ;  /* 0x20000023ff217230 */ /* 0x000fc40000004100 */
[----:B------:R-:W-:Y:S01]  /*0da0*/  FADD.FTZ R40, -R30, R51 ;  /* 0x000000331e287221 */ /* 0x000fe20000010100 */
[----:B------:R-:W-:Y:S02]  /*0db0*/  HADD2.F32 R112, -RZ, R112.H1_H1 ;  /* 0x30000070ff707230 */ /* 0x000fe40000004100 */
[----:B------:R-:W-:Y:S01]  /*0dc0*/  FFMA.FTZ R76, R5, R3, R114 ;  /* 0x00000003054c7223 */ /* 0x000fe20000010072 */
[----:B------:R-:W-:Y:S02]  /*0dd0*/  HADD2.F32 R110, -RZ, R113.H0_H0 ;  /* 0x20000071ff6e7230 */ /* 0x000fe40000004100 */
[C---:B------:R-:W-:Y:S01]  /*0de0*/  FMUL.FTZ R37, R29.reuse, R36 ;  /* 0x000000241d257220 */ /* 0x040fe20000410000 */
[----:B------:R-:W-:Y:S01]  /*0df0*/  FMUL.FTZ R39, R29, R38 ;  /* 0x000000261d277220 */ /* 0x000fe20000410000 */
[----:B------:R-:W-:Y:S02]  /*0e00*/  HADD2.F32 R35, -RZ, R35.H1_H1 ;  /* 0x30000023ff237230 */ /* 0x000fe40000004100 */
[----:B------:R-:W-:Y:S01]  /*0e10*/  FMUL.FTZ R36, R76, -1.4426950216293334961 ;  /* 0xbfb8aa3b4c247820 */ /* 0x000fe20000410000 */
[----:B------:R-:W-:-:S02]  /*0e20*/  HADD2.F32 R118, -RZ, R113.H1_H1 ;  /* 0x30000071ff767230 */ /* 0x000fc40000004100 */
[----:B------:R-:W-:Y:S01]  /*0e30*/  FMUL.FTZ R41, R29, R40 ;  /* 0x000000281d297220 */ /* 0x000fe20000410000 */
[----:B------:R-:W-:Y:S01]  /*0e40*/  FFMA.FTZ R78, R37, R31, R112 ;  /* 0x0000001f254e7223 */ /* 0x000fe20000010070 */
[----:B------:R-:W-:Y:S01]  /*0e50*/  FFMA.FTZ R84, R39, R33, R110 ;  /* 0x0000002127547223 */ /* 0x000fe2000001006e */
[--C-:B------:R-:W-:Y:S01]  /*0e60*/  HADD2.F32 R51, -RZ, R42.reuse.H0_H0 ;  /* 0x2000002aff337230 */ /* 0x100fe20000004100 */
[----:B------:R0:W1:Y:S01]  /*0e70*/  MUFU.EX2 R44, R36 ;  /* 0x00000024002c7308 */ /* 0x0000620000000800 */
[----:B------:R-:W-:Y:S01]  /*0e80*/  FFMA.FTZ R82, R41, R35, R118 ;  /* 0x0000002329527223 */ /* 0x000fe20000010076 */
[----:B------:R-:W-:Y:S01]  /*0e90*/  FMUL.FTZ R38, R78, -1.4426950216293334961 ;  /* 0xbfb8aa3b4e267820 */ /* 0x000fe20000410000 */
[----:B------:R-:W-:Y:S01]  /*0ea0*/  FMUL.FTZ R40, R84, -1.4426950216293334961 ;  /* 0xbfb8aa3b54287820 */ /* 0x000fe20000410000 */
[----:B0-----:R-:W-:Y:S01]  /*0eb0*/  FADD.FTZ R36, -R30, R51 ;  /* 0x000000331e247221 */ /* 0x001fe20000010100 */
[----:B------:R-:W-:Y:S02]  /*0ec0*/  HADD2.F32 R51, -RZ, R42.H1_H1 ;  /* 0x3000002aff337230 */ /* 0x000fe40000004100 */
[----:B------:R-:W-:Y:S01]  /*0ed0*/  FMUL.FTZ R42, R82, -1.4426950216293334961 ;  /* 0xbfb8aa3b522a7820 */ /* 0x000fe20000410000 */
[----:B------:R-:W0:Y:S08]  /*0ee0*/  MUFU.EX2 R88, R38 ;  /* 0x0000002600587308 */ /* 0x000e300000000800 */
[----:B------:R-:W4:Y:S08]  /*0ef0*/  MUFU.EX2 R89, R40 ;  /* 0x0000002800597308 */ /* 0x000f300000000800 */
[----:B------:R-:W5:Y:S01]  /*0f00*/  MUFU.EX2 R92, R42 ;  /* 0x0000002a005c7308 */ /* 0x000f620000000800 */
[----:B------:R-:W-:-:S02]  /*0f10*/  HADD2.F32 R81, -RZ, R43.H0_H0 ;  /* 0x2000002bff517230 */ /* 0x000fc40000004100 */
[----:B-1----:R-:W-:Y:S01]  /*0f20*/  FADD.FTZ R44, R44, 1 ;  /* 0x3f8000002c2c7421 */ /* 0x002fe20000010000 */
[----:B------:R-:W-:Y:S02]  /*0f30*/  HADD2.F32 R43, -RZ, R43.H1_H1 ;  /* 0x3000002bff2b7230 */ /* 0x000fe40000004100 */
[----:B0-----:R-:W-:Y:S02]  /*0f40*/  FADD.FTZ R88, R88, 1 ;  /* 0x3f80000058587421 */ /* 0x001fe40000010000 */
[----:B------:R-:W0:Y:S01]  /*0f50*/  MUFU.RCP R86, R44 ;  /* 0x0000002c00567308 */ /* 0x000e220000001000 */
[----:B----4-:R-:W-:Y:S01]  /*0f60*/  FADD.FTZ R89, R89, 1 ;  /* 0x3f80000059597421 */ /* 0x010fe20000010000 */
[----:B------:R-:W-:Y:S01]  /*0f70*/  FADD.FTZ R50, -R30, R43 ;  /* 0x0000002b1e327221 */ /* 0x000fe20000010100 */
[----:B------:R-:W-:-:S05]  /*0f80*/  HADD2.F32 R43, -RZ, R46.H0_H0 ;  /* 0x2000002eff2b7230 */ /* 0x000fca0000004100 */
[----:B------:R-:W1:Y:S01]  /*0f90*/  MUFU.RCP R91, R88 ;  /* 0x00000058005b7308 */ /* 0x000e620000001000 */
[----:B-----5:R-:W-:Y:S01]  /*0fa0*/  FADD.FTZ R93, R92, 1 ;  /* 0x3f8000005c5d7421 */ /* 0x020fe20000010000 */
[----:B------:R-:W-:Y:S01]  /*0fb0*/  FADD.FTZ R96, -R30, R43 ;  /* 0x0000002b1e607221 */ /* 0x000fe20000010100 */
[----:B------:R-:W-:-:S05]  /*0fc0*/  IADD3 R43, R45, 0x5a00, RZ ;  /* 0x00005a002d2b7810 */ /* 0x000fca0007ffe0ff */
[----:B------:R-:W4:Y:S01]  /*0fd0*/  MUFU.RCP R94, R89 ;  /* 0x00000059005e7308 */ /* 0x000f220000001000 */
[----:B------:R-:W-:Y:S01]  /*0fe0*/  HADD2.F32 R77, -RZ, R46.H1_H1 ;  /* 0x3000002eff4d7230 */ /* 0x000fe20000004100 */
[----:B------:R-:W-:Y:S02]  /*0ff0*/  IADD3 R45, R45, 0x6900, RZ ;  /* 0x000069002d2d7810 */ /* 0x000fe40007ffe0ff */
[----:B------:R-:W-:-:S04]  /*1000*/  IADD3 R79, P1, R43, R48, RZ ;  /* 0x000000302b4f7210 */ /* 0x000fc80007f3e0ff */
[----:B------:R-:W5:Y:S01]  /*1010*/  MUFU.RCP R93, R93 ;  /* 0x0000005d005d7308 */ /* 0x000f620000001000 */
[----:B------:R-:W-:Y:S01]  /*1020*/  FADD.FTZ R46, -R30, R77 ;  /* 0x0000004d1e2e7221 */ /* 0x000fe20000010100 */
[----:B------:R-:W-:Y:S01]  /*1030*/  IADD3 R98, P0, R45, R48, RZ ;  /* 0x000000302d627210 */ /* 0x000fe20007f1e0ff */
[----:B0-----:R-:W-:Y:S01]  /*1040*/  FADD.FTZ R77, -R86, 1 ;  /* 0x3f800000564d7421 */ /* 0x001fe20000010100 */
[----:B------:R-:W-:Y:S01]  /*1050*/  IADD3.X R48, RZ, R49, RZ, P1, !PT ;  /* 0x00000031ff307210 */ /* 0x000fe20000ffe4ff */
[----:B------:R-:W-:Y:S01]  /*1060*/  FADD.FTZ R38, -R30, R51 ;  /* 0x000000331e267221 */ /* 0x000fe20000010100 */
[C---:B------:R-:W-:Y:S01]  /*1070*/  SHF.L.U32 R45, R79.reuse, 0x1, RZ ;  /* 0x000000014f2d7819 */ /* 0x040fe200000006ff */
[----:B------:R-:W-:Y:S01]  /*1080*/  FFMA.FTZ R95, R76, R77, 1 ;  /* 0x3f8000004c5f7423 */ /* 0x000fe2000001004d */
[----:B------:R-:W-:Y:S01]  /*1090*/  SHF.L.U64.HI R43, R79, 0x1, R48 ;  /* 0x000000014f2b7819 */ /* 0x000fe20000010230 */
[----:B------:R-:W-:Y:S01]  /*10a0*/  FADD.FTZ R40, -R30, R81 ;  /* 0x000000511e287221 */ /* 0x000fe20000010100 */
[----:B-1----:R-:W-:Y:S01]  /*10b0*/  FADD.FTZ R77, -R91, 1 ;  /* 0x3f8000005b4d7421 */ /* 0x002fe20000010100 */
[----:B----4-:R-:W-:Y:S01]  /*10c0*/  FADD.FTZ R79, -R94, 1 ;  /* 0x3f8000005e4f7421 */ /* 0x010fe20000010100 */
[----:B------:R-:W-:Y:S01]  /*10d0*/  IADD3 R76, P1, R45, UR10, RZ ;  /* 0x0000000a2d4c7c10 */ /* 0x000fe2000ff3e0ff */
[C---:B------:R-:W-:Y:S01]  /*10e0*/  FMUL.FTZ R38, R29.reuse, R38 ;  /* 0x000000261d267220 */ /* 0x040fe20000410000 */
[----:B------:R-:W-:Y:S01]  /*10f0*/  FMUL.FTZ R40, R29, R40 ;  /* 0x000000281d287220 */ /* 0x000fe20000410000 */
[----:B------:R-:W-:Y:S01]  /*1100*/  FFMA.FTZ R48, R78, R77, 1 ;  /* 0x3f8000004e307423 */ /* 0x000fe2000001004d */
[----:B------:R-:W-:Y:S01]  /*1110*/  FFMA.FTZ R97, R84, R79, 1 ;  /* 0x3f80000054617423 */ /* 0x000fe2000001004f */
[----:B------:R-:W-:Y:S01]  /*1120*/  IADD3.X R77, R43, UR11, RZ, P1, !PT ;  /* 0x0000000b2b4d7c10 */ /* 0x000fe20008ffe4ff */
[----:B-----5:R-:W-:Y:S01]  /*1130*/  FADD.FTZ R79, -R93, 1 ;  /* 0x3f8000005d4f7421 */ /* 0x020fe20000010100 */
[----:B------:R-:W-:Y:S01]  /*1140*/  FFMA.FTZ R87, R31, R38, R112 ;  /* 0x000000261f577223 */ /* 0x000fe20000010070 */
[----:B------:R-:W-:Y:S01]  /*1150*/  IADD3 R78, P1, R34, UR22, RZ ;  /* 0x00000016224e7c10 */ /* 0x000fe2000ff3e0ff */
[C---:B------:R-:W-:Y:S01]  /*1160*/  FMUL.FTZ R36, R29.reuse, R36 ;  /* 0x000000241d247220 */ /* 0x040fe20000410000 */
[----:B------:R-:W-:Y:S01]  /*1170*/  FMUL.FTZ R42, R29, R50 ;  /* 0x000000321d2a7220 */ /* 0x000fe20000410000 */
[----:B------:R-:W-:Y:S01]  /*1180*/  FFMA.FTZ R83, R33, R40, R110 ;  /* 0x0000002821537223 */ /* 0x000fe2000001006e */
[----:B------:R-:W-:Y:S01]  /*1190*/  FFMA.FTZ R84, R82, R79, 1 ;  /* 0x3f80000052547423 */ /* 0x000fe2000001004f */
[----:B------:R-:W-:Y:S01]  /*11a0*/  FMUL.FTZ R85, R87, -1.4426950216293334961 ;  /* 0xbfb8aa3b57557820 */ /* 0x000fe20000410000 */
[----:B------:R-:W-:Y:S01]  /*11b0*/  IADD3.X R79, R32, UR23, RZ, P1, !PT ;  /* 0x00000017204f7c10 */ /* 0x000fe20008ffe4ff */
[----:B------:R-:W-:Y:S01]  /*11c0*/  FFMA.FTZ R51, R3, R36, R114 ;  /* 0x0000002403337223 */ /* 0x000fe20000010072 */
[----:B------:R-:W-:Y:S01]  /*11d0*/  FFMA.FTZ R81, R35, R42, R118 ;  /* 0x0000002a23517223 */ /* 0x000fe20000010076 */
[----:B------:R-:W-:Y:S01]  /*11e0*/  FMUL.FTZ R50, R83, -1.4426950216293334961 ;  /* 0xbfb8aa3b53327820 */ /* 0x000fe20000410000 */
[----:B------:R-:W4:Y:S01]  /*11f0*/  LDG.E.64.CONSTANT R76, desc[UR16][R76.64] ;  /* 0x000000104c4c7981 */ /* 0x000f22000c1e9b00 */
[----:B------:R-:W-:Y:S01]  /*1200*/  FMUL.FTZ R90, R51, -1.4426950216293334961 ;  /* 0xbfb8aa3b335a7820 */ /* 0x000fe20000410000 */
[----:B------:R-:W-:Y:S01]  /*1210*/  FMUL.FTZ R80, R81, -1.4426950216293334961 ;  /* 0xbfb8aa3b51507820 */ /* 0x000fe20000410000 */
[----:B------:R-:W0:Y:S01]  /*1220*/  MUFU.EX2 R85, R85 ;  /* 0x0000005500557308 */ /* 0x000e220000000800 */
[----:B------:R-:W5:Y:S07]  /*1230*/  LDG.E.64.CONSTANT R78, desc[UR16][R78.64] ;  /* 0x000000104e4e7981 */ /* 0x000f6e000c1e9b00 */
[----:B------:R-:W1:Y:S01]  /*1240*/  MUFU.EX2 R50, R50 ;  /* 0x0000003200327308 */ /* 0x000e620000000800 */
[----:B------:R-:W-:-:S07]  /*1250*/  FMUL.FTZ R46, R29, R46 ;  /* 0x0000002e1d2e7220 */ /* 0x000fce0000410000 */
[----:B------:R-:W1:Y:S08]  /*1260*/  MUFU.EX2 R90, R90 ;  /* 0x0000005a005a7308 */ /* 0x000e700000000800 */
[----:B------:R-:W1:Y:S01]  /*1270*/  MUFU.EX2 R80, R80 ;  /* 0x0000005000507308 */ /* 0x000e620000000800 */
[----:B------:R-:W-:Y:S01]  /*1280*/  FMUL.FTZ R44, R29, R96 ;  /* 0x000000601d2c7220 */ /* 0x000fe20000410000 */
[----:B------:R-:W-:-:S02]  /*1290*/  HADD2.F32 R101, -RZ, R47.H0_H0 ;  /* 0x2000002fff657230 */ /* 0x000fc40000004100 */
[----:B------:R-:W-:Y:S01]  /*12a0*/  FFMA.FTZ R96, R31, R46, R112 ;  /* 0x0000002e1f607223 */ /* 0x000fe20000010070 */
[----:B0-----:R-:W-:Y:S01]  /*12b0*/  FADD.FTZ R99, R85, 1 ;  /* 0x3f80000055637421 */ /* 0x001fe20000010000 */
[----:B------:R-:W-:Y:S01]  /*12c0*/  FMUL.FTZ R85, R86, R95 ;  /* 0x0000005f56557220 */ /* 0x000fe20000410000 */
[----:B-1----:R-:W-:Y:S01]  /*12d0*/  FADD.FTZ R86, R50, 1 ;  /* 0x3f80000032567421 */ /* 0x002fe20000010000 */
[----:B------:R-:W-:Y:S01]  /*12e0*/  FMUL.FTZ R89, R96, -1.4426950216293334961 ;  /* 0xbfb8aa3b60597820 */ /* 0x000fe20000410000 */
[----:B------:R-:W-:Y:S01]  /*12f0*/  FADD.FTZ R50, -R30, R101 ;  /* 0x000000651e327221 */ /* 0x000fe20000010100 */
[----:B------:R-:W-:Y:S02]  /*1300*/  HADD2.F32 R101, -RZ, R47.H1_H1 ;  /* 0x3000002fff657230 */ /* 0x000fe40000004100 */
[----:B------:R-:W-:Y:S01]  /*1310*/  FADD.FTZ R90, R90, 1 ;  /* 0x3f8000005a5a7421 */ /* 0x000fe20000010000 */
[----:B------:R-:W-:Y:S01]  /*1320*/  FFMA.FTZ R92, R3, R44, R114 ;  /* 0x0000002c035c7223 */ /* 0x000fe20000010072 */
[----:B------:R-:W0:Y:S01]  /*1330*/  MUFU.EX2 R89, R89 ;  /* 0x0000005900597308 */ /* 0x000e220000000800 */
[----:B------:R-:W-:-:S02]  /*1340*/  FADD.FTZ R47, R80, 1 ;  /* 0x3f800000502f7421 */ /* 0x000fc40000010000 */
[----:B------:R-:W-:-:S05]  /*1350*/  FMUL.FTZ R88, R92, -1.4426950216293334961 ;  /* 0xbfb8aa3b5c587820 */ /* 0x000fca0000410000 */
[----:B------:R-:W1:Y:S01]  /*1360*/  MUFU.RCP R90, R90 ;  /* 0x0000005a005a7308 */ /* 0x000e620000001000 */
[----:B------:R-:W-:-:S07]  /*1370*/  FMUL.FTZ R82, R94, R97 ;  /* 0x000000615e527220 */ /* 0x000fce0000410000 */
[----:B------:R-:W1:Y:S01]  /*1380*/  MUFU.RCP R47, R47 ;  /* 0x0000002f002f7308 */ /* 0x000e620000001000 */
[----:B------:R-:W-:-:S07]  /*1390*/  FMUL.FTZ R97, R93, R84 ;  /* 0x000000545d617220 */ /* 0x000fce0000410000 */
[----:B------:R-:W1:Y:S01]  /*13a0*/  MUFU.RCP R95, R99 ;  /* 0x00000063005f7308 */ /* 0x000e620000001000 */
[----:B------:R-:W-:Y:S01]  /*13b0*/  FMUL.FTZ R91, R91, R48 ;  /* 0x000000305b5b7220 */ /* 0x000fe20000410000 */
[----:B------:R-:W-:-:S06]  /*13c0*/  HADD2.F32 R48, -RZ, R60.H0_H0 ;  /* 0x2000003cff307230 */ /* 0x000fcc0000004100 */
[----:B------:R-:W-:Y:S01]  /*13d0*/  MUFU.EX2 R88, R88 ;  /* 0x0000005800587308 */ /* 0x000fe20000000800 */
[----:B------:R-:W-:Y:S01]  /*13e0*/  FMUL.FTZ R50, R29, R50 ;  /* 0x000000321d327220 */ /* 0x000fe20000410000 */
[----:B0-----:R-:W-:-:S06]  /*13f0*/  FADD.FTZ R89, R89, 1 ;  /* 0x3f80000059597421 */ /* 0x001fcc0000010000 */
[----:B------:R0:W0:Y:S01]  /*1400*/  MUFU.RCP R93, R86 ;  /* 0x00000056005d7308 */ /* 0x0000220000001000 */
[----:B-1----:R-:W-:Y:S01]  /*1410*/  FADD.FTZ R102, -R90, 1 ;  /* 0x3f8000005a667421 */ /* 0x002fe20000010100 */
[----:B------:R-:W-:Y:S01]  /*1420*/  FADD.FTZ R106, -R47, 1 ;  /* 0x3f8000002f6a7421 */ /* 0x000fe20000010100 */
[----:B------:R-:W-:Y:S02]  /*1430*/  HADD2.F32 R60, -RZ, R60.H1_H1 ;  /* 0x3000003cff3c7230 */ /* 0x000fe40000004100 */
[----:B------:R-:W-:Y:S01]  /*1440*/  FADD.FTZ R80, -R30, R101 ;  /* 0x000000651e507221 */ /* 0x000fe20000010100 */
[----:B------:R-:W-:Y:S01]  /*1450*/  FFMA.FTZ R94, R33, R50, R110 ;  /* 0x00000032215e7223 */ /* 0x000fe2000001006e */
[----:B------:R-:W-:Y:S01]  /*1460*/  FMUL.FTZ R48, R48, R85 ;  /* 0x0000005530307220 */ /* 0x000fe20000410000 */
[----:B------:R-:W1:Y:S01]  /*1470*/  MUFU.RCP R103, R89 ;  /* 0x0000005900677308 */ /* 0x000e620000001000 */
[--C-:B------:R-:W-:Y:S02]  /*1480*/  HADD2.F32 R85, -RZ, R62.reuse.H0_H0 ;  /* 0x2000003eff557230 */ /* 0x100fe40000004100 */
[----:B------:R-:W-:Y:S01]  /*1490*/  FFMA.FTZ R51, R51, R102, 1 ;  /* 0x3f80000033337423 */ /* 0x000fe20000010066 */
[----:B------:R-:W-:Y:S01]  /*14a0*/  FFMA.FTZ R106, R81, R106, 1 ;  /* 0x3f800000516a7423 */ /* 0x000fe2000001006a */
[----:B------:R-:W-:Y:S01]  /*14b0*/  FADD.FTZ R102, -R95, 1 ;  /* 0x3f8000005f667421 */ /* 0x000fe20000010100 */
[----:B------:R-:W-:-:S02]  /*14c0*/  HADD2.F32 R81, -RZ, R62.H1_H1 ;  /* 0x3000003eff517230 */ /* 0x000fc40000004100 */
[----:B------:R-:W-:Y:S01]  /*14d0*/  FMUL.FTZ R80, R29, R80 ;  /* 0x000000501d507220 */ /* 0x000fe20000410000 */
[----:B------:R-:W-:Y:S01]  /*14e0*/  FMUL.FTZ R100, R94, -1.4426950216293334961 ;  /* 0xbfb8aa3b5e647820 */ /* 0x000fe20000410000 */
[----:B------:R-:W-:Y:S01]  /*14f0*/  FMUL.FTZ R60, R60, R91 ;  /* 0x0000005b3c3c7220 */ /* 0x000fe20000410000 */
[--C-:B------:R-:W-:Y:S02]  /*1500*/  HADD2.F32 R91, -RZ, R61.reuse.H0_H0 ;  /* 0x2000003dff5b7230 */ /* 0x100fe40000004100 */
[----:B------:R-:W-:Y:S01]  /*1510*/  FMUL.FTZ R90, R90, R51 ;  /* 0x000000335a5a7220 */ /* 0x000fe20000410000 */
[----:B0-----:R-:W-:Y:S02]  /*1520*/  HADD2.F32 R86, -RZ, R61.H1_H1 ;  /* 0x3000003dff567230 */ /* 0x001fe40000004100 */
[----:B------:R-:W-:Y:S01]  /*1530*/  FADD.FTZ R84, -R30, R85 ;  /* 0x000000551e547221 */ /* 0x000fe20000010100 */
[----:B------:R-:W-:Y:S01]  /*1540*/  FADD.FTZ R104, -R93, 1 ;  /* 0x3f8000005d687421 */ /* 0x000fe20000010100 */
[----:B------:R-:W-:Y:S01]  /*1550*/  FFMA.FTZ R102, R87, R102, 1 ;  /* 0x3f80000057667423 */ /* 0x000fe20000010066 */
[----:B------:R-:W-:Y:S01]  /*1560*/  FADD.FTZ R61, R88, 1 ;  /* 0x3f800000583d7421 */ /* 0x000fe20000010000 */
[----:B------:R-:W-:-:S02]  /*1570*/  HADD2.F32 R51, -RZ, R64.H0_H0 ;  /* 0x20000040ff337230 */ /* 0x000fc40000004100 */
[----:B------:R-:W-:Y:S01]  /*1580*/  FFMA.FTZ R85, R35, R80, R118 ;  /* 0x0000005023557223 */ /* 0x000fe20000010076 */
[C---:B------:R-:W-:Y:S01]  /*1590*/  FADD.FTZ R88, -R30.reuse, R81 ;  /* 0x000000511e587221 */ /* 0x040fe20000010100 */
[----:B------:R-:W-:Y:S01]  /*15a0*/  HADD2.F32 R81, -RZ, R63.H0_H0 ;  /* 0x2000003fff517230 */ /* 0x000fe20000004100 */
[----:B------:R-:W0:Y:S01]  /*15b0*/  MUFU.EX2 R100, R100 ;  /* 0x0000006400647308 */ /* 0x000e220000000800 */
[----:B------:R-:W-:Y:S01]  /*15c0*/  FFMA.FTZ R104, R83, R104, 1 ;  /* 0x3f80000053687423 */ /* 0x000fe20000010068 */
[----:B------:R-:W-:Y:S01]  /*15d0*/  FMUL.FTZ R106, R47, R106 ;  /* 0x0000006a2f6a7220 */ /* 0x000fe20000410000 */
[----:B------:R-:W-:Y:S01]  /*15e0*/  FMUL.FTZ R99, R85, -1.4426950216293334961 ;  /* 0xbfb8aa3b55637820 */ /* 0x000fe20000410000 */
[----:B------:R-:W-:Y:S01]  /*15f0*/  FMUL.FTZ R62, R95, R102 ;  /* 0x000000665f3e7220 */ /* 0x000fe20000410000 */
[----:B------:R-:W-:Y:S01]  /*1600*/  FMUL.FTZ R47, R51, R90 ;  /* 0x0000005a332f7220 */ /* 0x000fe20000410000 */
[----:B------:R-:W-:Y:S01]  /*1610*/  HADD2.F32 R83, -RZ, R64.H1_H1 ;  /* 0x30000040ff537230 */ /* 0x000fe20000004100 */
[----:B------:R-:W-:Y:S01]  /*1620*/  IADD3.X R51, RZ, R49, RZ, P0, !PT ;  /* 0x00000031ff337210 */ /* 0x000fe200007fe4ff */
[----:B------:R1:W0:Y:S01]  /*1630*/  MUFU.RCP R102, R61 ;  /* 0x0000003d00667308 */ /* 0x0002220000001000 */
[----:B------:R-:W-:Y:S01]  /*1640*/  FADD.FTZ R108, -R30, R81 ;  /* 0x000000511e6c7221 */ /* 0x000fe20000010100 */
[----:B------:R-:W-:Y:S01]  /*1650*/  SHF.L.U32 R49, R98, 0x1, RZ ;  /* 0x0000000162317819 */ /* 0x000fe200000006ff */
[----:B------:R-:W-:-:S02]  /*1660*/  HADD2.F32 R81, -RZ, R65.H0_H0 ;  /* 0x20000041ff517230 */ /* 0x000fc40000004100 */
[----:B------:R-:W-:Y:S01]  /*1670*/  FMUL.FTZ R83, R83, R62 ;  /* 0x0000003e53537220 */ /* 0x000fe20000410000 */
[----:B------:R-:W-:Y:S01]  /*1680*/  SHF.L.U64.HI R51, R98, 0x1, R51 ;  /* 0x0000000162337819 */ /* 0x000fe20000010233 */
[----:B-1----:R-:W-:Y:S02]  /*1690*/  HADD2.F32 R61, -RZ, R65.H1_H1 ;  /* 0x30000041ff3d7230 */ /* 0x002fe40000004100 */
[----:B------:R-:W-:Y:S02]  /*16a0*/  HADD2.F32 R65, -RZ, R63.H1_H1 ;  /* 0x3000003fff417230 */ /* 0x000fe40000004100 */
[----:B------:R-:W-:Y:S01]  /*16b0*/  FADD.FTZ R63, -R103, 1 ;  /* 0x3f800000673f7421 */ /* 0x000fe20000010100 */
[----:B------:R-:W1:Y:S01]  /*16c0*/  MUFU.EX2 R99, R99 ;  /* 0x0000006300637308 */ /* 0x000e620000000800 */
[----:B------:R-:W-:Y:S01]  /*16d0*/  IADD3 R62, P0, R49, UR10, RZ ;  /* 0x0000000a313e7c10 */ /* 0x000fe2000ff1e0ff */
[----:B------:R-:W-:Y:S01]  /*16e0*/  FMUL.FTZ R84, R29, R84 ;  /* 0x000000541d547220 */ /* 0x000fe20000410000 */
[----:B------:R-:W-:-:S02]  /*16f0*/  FFMA.FTZ R64, R96, R63, 1 ;  /* 0x3f80000060407423 */ /* 0x000fc4000001003f */
[----:B------:R-:W-:Y:S01]  /*1700*/  IADD3.X R63, R51, UR11, RZ, P0, !PT ;  /* 0x0000000b333f7c10 */ /* 0x000fe200087fe4ff */
[----:B------:R-:W-:Y:S01]  /*1710*/  FMUL.FTZ R82, R91, R82 ;  /* 0x000000525b527220 */ /* 0x000fe20000410000 */
[----:B------:R-:W-:Y:S01]  /*1720*/  FFMA.FTZ R91, R3, R84, R114 ;  /* 0x00000054035b7223 */ /* 0x000fe20000010072 */
[----:B------:R-:W-:Y:S01]  /*1730*/  FMUL.FTZ R88, R29, R88 ;  /* 0x000000581d587220 */ /* 0x000fe20000410000 */
[----:B0-----:R-:W-:Y:S01]  /*1740*/  FADD.FTZ R100, R100, 1 ;  /* 0x3f80000064647421 */ /* 0x001fe20000010000 */
[----:B------:R-:W-:Y:S01]  /*1750*/  FMUL.FTZ R86, R86, R97 ;  /* 0x0000006156567220 */ /* 0x000fe20000410000 */
[----:B------:R-:W5:Y:S01]  /*1760*/  LDG.E.64.CONSTANT R62, desc[UR16][R62.64] ;  /* 0x000000103e3e7981 */ /* 0x000f62000c1e9b00 */
[----:B------:R-:W-:Y:S01]  /*1770*/  FMUL.FTZ R97, R91, -1.4426950216293334961 ;  /* 0xbfb8aa3b5b617820 */ /* 0x000fe20000410000 */
[----:B------:R-:W-:Y:S01]  /*1780*/  FADD.FTZ R109, -R102, 1 ;  /* 0x3f800000666d7421 */ /* 0x000fe20000010100 */
[----:B------:R-:W-:Y:S01]  /*1790*/  FFMA.FTZ R95, R31, R88, R112 ;  /* 0x000000581f5f7223 */ /* 0x000fe20000010070 */
[----:B------:R-:W-:Y:S01]  /*17a0*/  FMUL.FTZ R90, R29, R108 ;  /* 0x0000006c1d5a7220 */ /* 0x000fe20000410000 */
[----:B------:R-:W0:Y:S01]  /*17b0*/  MUFU.RCP R107, R100 ;  /* 0x00000064006b7308 */ /* 0x000e220000001000 */
[----:B------:R-:W-:Y:S01]  /*17c0*/  FMUL.FTZ R104, R93, R104 ;  /* 0x000000685d687220 */ /* 0x000fe20000410000 */
[----:B------:R-:W-:Y:S01]  /*17d0*/  FMUL.FTZ R61, R61, R106 ;  /* 0x0000006a3d3d7220 */ /* 0x000fe20000410000 */
[----:B------:R-:W-:Y:S01]  /*17e0*/  FFMA.FTZ R109, R92, R109, 1 ;  /* 0x3f8000005c6d7423 */ /* 0x000fe2000001006d */
[----:B------:R-:W-:Y:S01]  /*17f0*/  FMUL.FTZ R93, R95, -1.4426950216293334961 ;  /* 0xbfb8aa3b5f5d7820 */ /* 0x000fe20000410000 */
[----:B------:R-:W-:Y:S01]  /*1800*/  FADD.FTZ R92, -R30, R65 ;  /* 0x000000411e5c7221 */ /* 0x000fe20000010100 */
[----:B-1----:R-:W-:-:S02]  /*1810*/  FADD.FTZ R106, R99, 1 ;  /* 0x3f800000636a7421 */ /* 0x002fc40000010000 */
[----:B------:R1:W-:Y:S01]  /*1820*/  MUFU.EX2 R87, R97 ;  /* 0x0000006100577308 */ /* 0x0003e20000000800 */
[----:B------:R-:W-:Y:S02]  /*1830*/  HADD2.F32 R65, -RZ, R66.H0_H0 ;  /* 0x20000042ff417230 */ /* 0x000fe40000004100 */
[----:B-1----:R-:W-:-:S05]  /*1840*/  FFMA.FTZ R97, R33, R90, R110 ;  /* 0x0000005a21617223 */ /* 0x002fca000001006e */
[----:B------:R-:W-:Y:S01]  /*1850*/  MUFU.EX2 R93, R93 ;  /* 0x0000005d005d7308 */ /* 0x000fe20000000800 */
[----:B------:R-:W-:Y:S01]  /*1860*/  FADD.FTZ R98, -R30, R65 ;  /* 0x000000411e627221 */ /* 0x000fe20000010100 */
[----:B------:R-:W-:Y:S01]  /*1870*/  FMUL.FTZ R89, R97, -1.4426950216293334961 ;  /* 0xbfb8aa3b61597820 */ /* 0x000fe20000410000 */
[----:B------:R-:W-:-:S05]  /*1880*/  HADD2.F32 R65, -RZ, R66.H1_H1 ;  /* 0x30000042ff417230 */ /* 0x000fca0000004100 */
[----:B------:R-:W1:Y:S01]  /*1890*/  MUFU.RCP R106, R106 ;  /* 0x0000006a006a7308 */ /* 0x000e620000001000 */
[----:B------:R-:W-:Y:S01]  /*18a0*/  FMUL.FTZ R98, R29, R98 ;  /* 0x000000621d627220 */ /* 0x000fe20000410000 */
[----:B------:R-:W-:Y:S01]  /*18b0*/  FADD.FTZ R96, -R30, R65 ;  /* 0x000000411e607221 */ /* 0x000fe20000010100 */
[----:B0-----:R-:W-:Y:S01]  /*18c0*/  FADD.FTZ R65, -R107, 1 ;  /* 0x3f8000006b417421 */ /* 0x001fe20000010100 */
[----:B------:R-:W-:-:S04]  /*18d0*/  HADD2.F32 R105, -RZ, R67.H0_H0 ;  /* 0x20000043ff697230 */ /* 0x000fc80000004100 */
[----:B------:R-:W0:Y:S01]  /*18e0*/  MUFU.EX2 R89, R89 ;  /* 0x0000005900597308 */ /* 0x000e220000000800 */
[----:B------:R-:W-:Y:S01]  /*18f0*/  FFMA.FTZ R101, R3, R98, R114 ;  /* 0x0000006203657223 */ /* 0x000fe20000010072 */
[----:B------:R-:W-:Y:S01]  /*1900*/  FFMA.FTZ R94, R94, R65, 1 ;  /* 0x3f8000005e5e7423 */ /* 0x000fe20000010041 */
[----:B------:R-:W-:Y:S01]  /*1910*/  FMUL.FTZ R96, R29, R96 ;  /* 0x000000601d607220 */ /* 0x000fe20000410000 */
[----:B------:R-:W-:Y:S01]  /*1920*/  FADD.FTZ R108, -R30, R105 ;  /* 0x000000691e6c7221 */ /* 0x000fe20000010100 */
[----:B------:R-:W-:Y:S01]  /*1930*/  FMUL.FTZ R81, R81, R104 ;  /* 0x0000006851517220 */ /* 0x000fe20000410000 */
[----:B------:R-:W-:Y:S01]  /*1940*/  FMUL.FTZ R104, R101, -1.4426950216293334961 ;  /* 0xbfb8aa3b65687820 */ /* 0x000fe20000410000 */
[----:B------:R-:W-:Y:S01]  /*1950*/  FMUL.FTZ R109, R102, R109 ;  /* 0x0000006d666d7220 */ /* 0x000fe20000410000 */
[----:B------:R-:W-:Y:S01]  /*1960*/  FMUL.FTZ R107, R107, R94 ;  /* 0x0000005e6b6b7220 */ /* 0x000fe20000410000 */
[----:B------:R-:W-:Y:S02]  /*1970*/  HADD2.F32 R120, -RZ, R68.H0_H0 ;  /* 0x20000044ff787230 */ /* 0x000fe40000004100 */
[----:B------:R-:W-:Y:S01]  /*1980*/  FFMA.FTZ R102, R31, R96, R112 ;  /* 0x000000601f667223 */ /* 0x000fe20000010070 */
[----:B------:R-:W-:Y:S01]  /*1990*/  FMUL.FTZ R94, R29, R108 ;  /* 0x0000006c1d5e7220 */ /* 0x000fe20000410000 */
[----:B-1----:R-:W-:Y:S01]  /*19a0*/  FADD.FTZ R108, -R106, 1 ;  /* 0x3f8000006a6c7421 */ /* 0x002fe20000010100 */
[----:B------:R-:W-:Y:S01]  /*19b0*/  FADD.FTZ R115, R93, 1 ;  /* 0x3f8000005d737421 */ /* 0x000fe20000010000 */
[----:B------:R-:W-:Y:S01]  /*19c0*/  FADD.FTZ R113, R87, 1 ;  /* 0x3f80000057717421 */ /* 0x000fe20000010000 */
[----:B------:R-:W1:Y:S01]  /*19d0*/  MUFU.EX2 R104, R104 ;  /* 0x0000006800687308 */ /* 0x000e620000000800 */
[----:B------:R-:W-:Y:S01]  /*19e0*/  FMUL.FTZ R66, R102, -1.4426950216293334961 ;  /* 0xbfb8aa3b66427820 */ /* 0x000fe20000410000 */
[----:B------:R-:W-:Y:S01]  /*19f0*/  FMUL.FTZ R87, R120, R109 ;  /* 0x0000006d78577220 */ /* 0x000fe20000410000 */
[----:B------:R-:W-:-:S02]  /*1a00*/  HADD2.F32 R93, -RZ, R67.H1_H1 ;  /* 0x30000043ff5d7230 */ /* 0x000fc40000004100 */
[----:B------:R-:W-:Y:S01]  /*1a10*/  FFMA.FTZ R85, R85, R108, 1 ;  /* 0x3f80000055557423 */ /* 0x000fe2000001006c */
[----:B0-----:R-:W-:Y:S02]  /*1a20*/  FADD.FTZ R67, R89, 1 ;  /* 0x3f80000059437421 */ /* 0x001fe40000010000 */
[----:B------:R-:W0:Y:S01]  /*1a30*/  MUFU.RCP R109, R115 ;  /* 0x00000073006d7308 */ /* 0x000e220000001000 */
[----:B------:R-:W-:Y:S01]  /*1a40*/  FMUL.FTZ R111, R103, R64 ;  /* 0x00000040676f7220 */ /* 0x000fe20000410000 */
[----:B------:R-:W-:Y:S01]  /*1a50*/  FMUL.FTZ R108, R106, R85 ;  /* 0x000000556a6c7220 */ /* 0x000fe20000410000 */
[----:B------:R-:W-:Y:S01]  /*1a60*/  IADD3 R64, P0, R45, UR22, RZ ;  /* 0x000000162d407c10 */ /* 0x000fe2000ff1e0ff */
[----:B------:R-:W-:-:S04]  /*1a70*/  HADD2.F32 R68, -RZ, R68.H1_H1 ;  /* 0x30000044ff447230 */ /* 0x000fc80000004100 */
[----:B------:R-:W-:Y:S01]  /*1a80*/  MUFU.EX2 R66, R66 ;  /* 0x0000004200427308 */ /* 0x000fe20000000800 */
[----:B------:R-:W-:-:S07]  /*1a90*/  IADD3.X R65, R43, UR23, RZ, P0, !PT ;  /* 0x000000172b417c10 */ /* 0x000fce00087fe4ff */
[----:B------:R-:W2:Y:S01]  /*1aa0*/  MUFU.RCP R106, R113 ;  /* 0x00000071006a7308 */ /* 0x000ea20000001000 */
[----:B------:R-:W-:-:S07]  /*1ab0*/  FMUL.FTZ R92, R29, R92 ;  /* 0x0000005c1d5c7220 */ /* 0x000fce0000410000 */
[----:B------:R-:W3:Y:S01]  /*1ac0*/  MUFU.RCP R67, R67 ;  /* 0x0000004300437308 */ /* 0x000ee20000001000 */
[----:B------:R-:W-:Y:S01]  /*1ad0*/  FMUL.FTZ R85, R68, R111 ;  /* 0x0000006f44557220 */ /* 0x000fe20000410000 */
[----:B------:R-:W-:Y:S01]  /*1ae0*/  FADD.FTZ R120, -R30, R93 ;  /* 0x0000005d1e787221 */ /* 0x000fe20000010100 */
[----:B------:R-:W5:Y:S01]  /*1af0*/  LDG.E.64.CONSTANT R64, desc[UR16][R64.64] ;  /* 0x0000001040407981 */ /* 0x000f62000c1e9b00 */
[--C-:B------:R-:W-:Y:S02]  /*1b00*/  HADD2.F32 R68, -RZ, R69.reuse.H0_H0 ;  /* 0x20000045ff447230 */ /* 0x100fe40000004100 */
[----:B------:R-:W-:Y:S01]  /*1b10*/  FFMA.FTZ R99, R35, R92, R118 ;  /* 0x0000005c23637223 */ /* 0x000fe20000010076 */
[----:B------:R-:W-:Y:S02]  /*1b20*/  HADD2.F32 R93, -RZ, R69.H1_H1 ;  /* 0x30000045ff5d7230 */ /* 0x000fe40000004100 */
[----:B-1----:R-:W-:Y:S01]  /*1b30*/  FADD.FTZ R69, R104, 1 ;  /* 0x3f80000068457421 */ /* 0x002fe20000010000 */
[----:B0-----:R-:W-:Y:S01]  /*1b40*/  FADD.FTZ R104, -R109, 1 ;  /* 0x3f8000006d687421 */ /* 0x001fe20000010100 */
[----:B------:R-:W-:Y:S01]  /*1b50*/  FMUL.FTZ R100, R99, -1.4426950216293334961 ;  /* 0xbfb8aa3b63647820 */ /* 0x000fe20000410000 */
[----:B------:R-:W-:-:S02]  /*1b60*/  FMUL.FTZ R93, R93, R108 ;  /* 0x0000006c5d5d7220 */ /* 0x000fc40000410000 */
[----:B------:R-:W-:Y:S01]  /*1b70*/  FFMA.FTZ R104, R95, R104, 1 ;  /* 0x3f8000005f687423 */ /* 0x000fe20000010068 */
[----:B--2---:R-:W-:Y:S01]  /*1b80*/  FADD.FTZ R108, -R106, 1 ;  /* 0x3f8000006a6c7421 */ /* 0x004fe20000010100 */
[----:B------:R-:W-:Y:S01]  /*1b90*/  FADD.FTZ R95, R66, 1 ;  /* 0x3f800000425f7421 */ /* 0x000fe20000010000 */
[----:B---3--:R-:W-:Y:S01]  /*1ba0*/  FADD.FTZ R66, -R67, 1 ;  /* 0x3f80000043427421 */ /* 0x008fe20000010100 */
[----:B------:R-:W0:Y:S01]  /*1bb0*/  MUFU.EX2 R100, R100 ;  /* 0x0000006400647308 */ /* 0x000e220000000800 */
[----:B------:R-:W-:Y:S02]  /*1bc0*/  FFMA.FTZ R111, R91, R108, 1 ;  /* 0x3f8000005b6f7423 */ /* 0x000fe4000001006c */
[----:B------:R-:W-:Y:S01]  /*1bd0*/  FFMA.FTZ R108, R97, R66, 1 ;  /* 0x3f800000616c7423 */ /* 0x000fe20000010042 */
[----:B------:R-:W-:-:S03]  /*1be0*/  IADD3 R66, P0, R49, UR22, RZ ;  /* 0x0000001631427c10 */ /* 0x000fc6000ff1e0ff */
[----:B------:R-:W-:Y:S01]  /*1bf0*/  FMUL.FTZ R97, R67, R108 ;  /* 0x0000006c43617220 */ /* 0x000fe20000410000 */
[----:B------:R-:W-:Y:S01]  /*1c00*/  IADD3.X R67, R51, UR23, RZ, P0, !PT ;  /* 0x0000001733437c10 */ /* 0x000fe200087fe4ff */
[----:B------:R-:W-:-:S05]  /*1c10*/  FMUL.FTZ R89, R68, R107 ;  /* 0x0000006b44597220 */ /* 0x000fca0000410000 */
[----:B------:R-:W2:Y:S01]  /*1c20*/  LDG.E.64.CONSTANT R66, desc[UR16][R66.64] ;  /* 0x0000001042427981 */ /* 0x000ea2000c1e9b00 */
[----:B0-----:R-:W-:Y:S01]  /*1c30*/  FADD.FTZ R107, R100, 1 ;  /* 0x3f800000646b7421 */ /* 0x001fe20000010000 */
[----:B------:R-:W-:Y:S01]  /*1c40*/  FMUL.FTZ R100, R29, R120 ;  /* 0x000000781d647220 */ /* 0x000fe20000410000 */
[----:B------:R-:W-:-:S03]  /*1c50*/  FFMA.FTZ R103, R33, R94, R110 ;  /* 0x0000005e21677223 */ /* 0x000fc6000001006e */
[----:B------:R-:W-:Y:S01]  /*1c60*/  FFMA.FTZ R68, R35, R100, R118 ;  /* 0x0000006423447223 */ /* 0x000fe20000010076 */
[----:B------:R-:W0:Y:S01]  /*1c70*/  MUFU.RCP R107, R107 ;  /* 0x0000006b006b7308 */ /* 0x000e220000001000 */
[----:B------:R-:W-:Y:S02]  /*1c80*/  FMUL.FTZ R105, R103, -1.4426950216293334961 ;  /* 0xbfb8aa3b67697820 */ /* 0x000fe40000410000 */
[----:B------:R-:W-:-:S05]  /*1c90*/  FMUL.FTZ R113, R68, -1.4426950216293334961 ;  /* 0xbfb8aa3b44717820 */ /* 0x000fca0000410000 */
[----:B------:R-:W1:Y:S08]  /*1ca0*/  MUFU.EX2 R91, R113 ;  /* 0x00000071005b7308 */ /* 0x000e700000000800 */
[----:B------:R-:W3:Y:S01]  /*1cb0*/  MUFU.EX2 R105, R105 ;  /* 0x0000006900697308 */ /* 0x000ee20000000800 */
[----:B0-----:R-:W-:-:S04]  /*1cc0*/  FADD.FTZ R120, -R107, 1 ;  /* 0x3f8000006b787421 */ /* 0x001fc80000010100 */
[----:B------:R-:W-:Y:S01]  /*1cd0*/  FFMA.FTZ R120, R99, R120, 1 ;  /* 0x3f80000063787423 */ /* 0x000fe20000010078 */
[----:B------:R-:W-:-:S03]  /*1ce0*/  FMUL.FTZ R109, R109, R104 ;  /* 0x000000686d6d7220 */ /* 0x000fc60000410000 */
[----:B------:R-:W-:Y:S01]  /*1cf0*/  FMUL.FTZ R120, R107, R120 ;  /* 0x000000786b787220 */ /* 0x000fe20000410000 */
[----:B-1----:R-:W-:Y:S01]  /*1d00*/  FADD.FTZ R107, R91, 1 ;  /* 0x3f8000005b6b7421 */ /* 0x002fe20000010000 */
[----:B------:R-:W0:Y:S01]  /*1d10*/  MUFU.RCP R69, R69 ;  /* 0x0000004500457308 */ /* 0x000e220000001000 */
[----:B---3--:R-:W-:-:S07]  /*1d20*/  FADD.FTZ R105, R105, 1 ;  /* 0x3f80000069697421 */ /* 0x008fce0000010000 */
[----:B------:R1:W3:Y:S01]  /*1d30*/  MUFU.RCP R104, R95 ;  /* 0x0000005f00687308 */ /* 0x0002e20000001000 */
[----:B------:R-:W-:-:S07]  /*1d40*/  HADD2.F32 R91, -RZ, R70.H0_H0 ;  /* 0x20000046ff5b7230 */ /* 0x000fce0000004100 */
[----:B------:R-:W4:Y:S01]  /*1d50*/  MUFU.RCP R107, R107 ;  /* 0x0000006b006b7308 */ /* 0x000f220000001000 */
[----:B------:R-:W-:Y:S02]  /*1d60*/  HADD2.F32 R70, -RZ, R70.H1_H1 ;  /* 0x30000046ff467230 */ /* 0x000fe40000004100 */
[----:B------:R-:W-:-:S05]  /*1d70*/  FMUL.FTZ R106, R106, R111 ;  /* 0x0000006f6a6a7220 */ /* 0x000fca0000410000 */
[----:B------:R-:W4:Y:S01]  /*1d80*/  MUFU.RCP R105, R105 ;  /* 0x0000006900697308 */ /* 0x000f220000001000 */
[----:B------:R-:W-:Y:S01]  /*1d90*/  FMUL.FTZ R91, R91, R106 ;  /* 0x0000006a5b5b7220 */ /* 0x000fe20000410000 */
[----:B------:R-:W-:Y:S01]  /*1da0*/  FMUL.FTZ R99, R70, R109 ;  /* 0x0000006d46637220 */ /* 0x000fe20000410000 */
[--C-:B------:R-:W-:Y:S02]  /*1db0*/  HADD2.F32 R106, -RZ, R71.reuse.H0_H0 ;  /* 0x20000047ff6a7230 */ /* 0x100fe40000004100 */
[----:B0-----:R-:W-:Y:S01]  /*1dc0*/  FADD.FTZ R70, -R69, 1 ;  /* 0x3f80000045467421 */ /* 0x001fe20000010100 */
[----:B-1----:R-:W-:Y:S02]  /*1dd0*/  HADD2.F32 R95, -RZ, R71.H1_H1 ;  /* 0x30000047ff5f7230 */ /* 0x002fe40000004100 */
[----:B---3--:R-:W-:Y:S01]  /*1de0*/  FADD.FTZ R71, -R104, 1 ;  /* 0x3f80000068477421 */ /* 0x008fe20000010100 */
[----:B------:R-:W-:Y:S02]  /*1df0*/  HADD2.F32 R109, -RZ, R72.H0_H0 ;  /* 0x20000048ff6d7230 */ /* 0x000fe40000004100 */
[----:B------:R-:W-:Y:S01]  /*1e00*/  FFMA.FTZ R70, R101, R70, 1 ;  /* 0x3f80000065467423 */ /* 0x000fe20000010046 */
[----:B----4-:R-:W-:Y:S01]  /*1e10*/  FADD.FTZ R101, -R107, 1 ;  /* 0x3f8000006b657421 */ /* 0x010fe20000010100 */
[----:B------:R-:W-:Y:S01]  /*1e20*/  FFMA.FTZ R71, R102, R71, 1 ;  /* 0x3f80000066477423 */ /* 0x000fe20000010047 */
[----:B------:R-:W-:Y:S01]  /*1e30*/  FADD.FTZ R102, -R30, R109 ;  /* 0x0000006d1e667221 */ /* 0x000fe20000010100 */
[----:B------:R-:W-:Y:S01]  /*1e40*/  FMUL.FTZ R97, R106, R97 ;  /* 0x000000616a617220 */ /* 0x000fe20000410000 */
[----:B------:R-:W-:-:S02]  /*1e50*/  FFMA.FTZ R108, R68, R101, 1 ;  /* 0x3f800000446c7423 */ /* 0x000fc40000010065 */
[----:B------:R-:W-:Y:S01]  /*1e60*/  FMUL.FTZ R68, R29, R102 ;  /* 0x000000661d447220 */ /* 0x000fe20000410000 */
[----:B------:R-:W-:Y:S01]  /*1e70*/  FADD.FTZ R106, -R105, 1 ;  /* 0x3f800000696a7421 */ /* 0x000fe20000010100 */
[----:B------:R-:W-:Y:S02]  /*1e80*/  FMUL.FTZ R70, R69, R70 ;  /* 0x0000004645467220 */ /* 0x000fe40000410000 */
[----:B------:R-:W-:Y:S01]  /*1e90*/  FFMA.FTZ R69, R3, R68, R114 ;  /* 0x0000004403457223 */ /* 0x000fe20000010072 */
[----:B------:R-:W-:-:S04]  /*1ea0*/  FFMA.FTZ R106, R103, R106, 1 ;  /* 0x3f800000676a7423 */ /* 0x000fc8000001006a */
[----:B------:R-:W-:Y:S01]  /*1eb0*/  FMUL.FTZ R105, R105, R106 ;  /* 0x0000006a69697220 */ /* 0x000fe20000410000 */
[----:B------:R-:W-:Y:S01]  /*1ec0*/  FMUL.FTZ R106, R69, -1.4426950216293334961 ;  /* 0xbfb8aa3b456a7820 */ /* 0x000fe20000410000 */
[----:B------:R-:W-:Y:S02]  /*1ed0*/  HADD2.F32 R103, -RZ, R72.H1_H1 ;  /* 0x30000048ff677230 */ /* 0x000fe40000004100 */
[----:B------:R-:W-:Y:S01]  /*1ee0*/  FMUL.FTZ R101, R104, R71 ;  /* 0x0000004768657220 */ /* 0x000fe20000410000 */
[----:B------:R-:W-:Y:S02]  /*1ef0*/  HADD2.F32 R109, -RZ, R73.H0_H0 ;  /* 0x20000049ff6d7230 */ /* 0x000fe40000004100 */
[----:B------:R-:W0:Y:S01]  /*1f00*/  MUFU.EX2 R106, R106 ;  /* 0x0000006a006a7308 */ /* 0x000e220000000800 */
[----:B------:R-:W-:Y:S01]  /*1f10*/  FADD.FTZ R102, -R30, R103 ;  /* 0x000000671e667221 */ /* 0x000fe20000010100 */
[--C-:B------:R-:W-:Y:S02]  /*1f20*/  HADD2.F32 R71, -RZ, R74.reuse.H0_H0 ;  /* 0x2000004aff477230 */ /* 0x100fe40000004100 */
[----:B------:R-:W-:-:S02]  /*1f30*/  HADD2.F32 R74, -RZ, R74.H1_H1 ;  /* 0x3000004aff4a7230 */ /* 0x000fc40000004100 */
[----:B------:R-:W-:Y:S01]  /*1f40*/  FMUL.FTZ R102, R29, R102 ;  /* 0x000000661d667220 */ /* 0x000fe20000410000 */
[----:B------:R-:W-:Y:S02]  /*1f50*/  HADD2.F32 R73, -RZ, R73.H1_H1 ;  /* 0x30000049ff497230 */ /* 0x000fe40000004100 */
[----:B------:R-:W-:Y:S01]  /*1f60*/  FADD.FTZ R104, -R30, R109 ;  /* 0x0000006d1e687221 */ /* 0x000fe20000010100 */
[----:B------:R-:W-:Y:S01]  /*1f70*/  FMUL.FTZ R71, R71, R70 ;  /* 0x0000004647477220 */ /* 0x000fe20000410000 */
[----:B------:R-:W-:Y:S01]  /*1f80*/  FMUL.FTZ R101, R74, R101 ;  /* 0x000000654a657220 */ /* 0x000fe20000410000 */
[----:B------:R-:W-:Y:S01]  /*1f90*/  FFMA.FTZ R103, R31, R102, R112 ;  /* 0x000000661f677223 */ /* 0x000fe20000010070 */
[----:B------:R-:W-:Y:S01]  /*1fa0*/  FADD.FTZ R74, -R30, R73 ;  /* 0x000000491e4a7221 */ /* 0x000fe20000010100 */
[----:B------:R-:W-:Y:S02]  /*1fb0*/  FMUL.FTZ R70, R29, R104 ;  /* 0x000000681d467220 */ /* 0x000fe40000410000 */
[----:B------:R-:W-:Y:S01]  /*1fc0*/  FMUL.FTZ R113, R103, -1.4426950216293334961 ;  /* 0xbfb8aa3b67717820 */ /* 0x000fe20000410000 */
[----:B------:R-:W-:Y:S01]  /*1fd0*/  FMUL.FTZ R74, R29, R74 ;  /* 0x0000004a1d4a7220 */ /* 0x000fe20000410000 */
[----:B------:R-:W-:Y:S01]  /*1fe0*/  FFMA.FTZ R104, R33, R70, R110 ;  /* 0x0000004621687223 */ /* 0x000fe2000001006e */
[----:B0-----:R-:W-:-:S02]  /*1ff0*/  FADD.FTZ R109, R106, 1 ;  /* 0x3f8000006a6d7421 */ /* 0x001fc40000010000 */
[----:B------:R-:W-:Y:S01]  /*2000*/  FFMA.FTZ R106, R35, R74, R118 ;  /* 0x0000004a236a7223 */ /* 0x000fe20000010076 */
[----:B------:R-:W-:Y:S01]  /*2010*/  FMUL.FTZ R111, R104, -1.4426950216293334961 ;  /* 0xbfb8aa3b686f7820 */ /* 0x000fe20000410000 */
[----:B------:R-:W0:Y:S01]  /*2020*/  MUFU.EX2 R113, R113 ;  /* 0x0000007100717308 */ /* 0x000e220000000800 */
[----:B------:R-:W-:Y:S01]  /*2030*/  FMUL.FTZ R107, R107, R108 ;  /* 0x0000006c6b6b7220 */ /* 0x000fe20000410000 */
[----:B------:R-:W-:-:S06]  /*2040*/  FMUL.FTZ R108, R106, -1.4426950216293334961 ;  /* 0xbfb8aa3b6a6c7820 */ /* 0x000fcc0000410000 */
[----:B------:R-:W1:Y:S01]  /*2050*/  MUFU.EX2 R111, R111 ;  /* 0x0000006f006f7308 */ /* 0x000e620000000800 */
[----:B------:R-:W-:Y:S01]  /*2060*/  FMUL.FTZ R95, R95, R120 ;  /* 0x000000785f5f7220 */ /* 0x000fe20000410000 */
[----:B------:R-:W-:-:S06]  /*2070*/  HADD2.F32 R120, -RZ, R75.H0_H0 ;  /* 0x2000004bff787230 */ /* 0x000fcc0000004100 */
[----:B------:R-:W3:Y:S01]  /*2080*/  MUFU.EX2 R108, R108 ;  /* 0x0000006c006c7308 */ /* 0x000ee20000000800 */
[----:B0-----:R-:W-:Y:S01]  /*2090*/  FADD.FTZ R113, R113, 1 ;  /* 0x3f80000071717421 */ /* 0x001fe20000010000 */
[----:B------:R-:W-:Y:S01]  /*20a0*/  FMUL.FTZ R73, R120, R105 ;  /* 0x0000006978497220 */ /* 0x000fe20000410000 */
[----:B------:R-:W-:-:S05]  /*20b0*/  HADD2.F32 R120, -RZ, R75.H1_H1 ;  /* 0x3000004bff787230 */ /* 0x000fca0000004100 */
[----:B------:R-:W0:Y:S01]  /*20c0*/  MUFU.RCP R105, R113 ;  /* 0x0000007100697308 */ /* 0x000e220000001000 */
[----:B-1----:R-:W-:Y:S01]  /*20d0*/  FADD.FTZ R115, R111, 1 ;  /* 0x3f8000006f737421 */ /* 0x002fe20000010000 */
[----:B------:R-:W-:-:S06]  /*20e0*/  FMUL.FTZ R75, R120, R107 ;  /* 0x0000006b784b7220 */ /* 0x000fcc0000410000 */
[----:B------:R-:W1:Y:S01]  /*20f0*/  MUFU.RCP R107, R115 ;  /* 0x00000073006b7308 */ /* 0x000e620000001000 */
[----:B---3--:R-:W-:-:S07]  /*2100*/  FADD.FTZ R111, R108, 1 ;  /* 0x3f8000006c6f7421 */ /* 0x008fce0000010000 */
[----:B------:R-:W3:Y:S01]  /*2110*/  MUFU.RCP R109, R109 ;  /* 0x0000006d006d7308 */ /* 0x000ee20000001000 */
[----:B0-----:R-:W-:-:S07]  /*2120*/  FADD.FTZ R108, -R105, 1 ;  /* 0x3f800000696c7421 */ /* 0x001fce0000010100 */
[----:B------:R-:W0:Y:S01]  /*2130*/  MUFU.RCP R111, R111 ;  /* 0x0000006f006f7308 */ /* 0x000e220000001000 */
[----:B------:R-:W-:Y:S01]  /*2140*/  FFMA.FTZ R108, R103, R108, 1 ;  /* 0x3f800000676c7423 */ /* 0x000fe2000001006c */
[----:B-1----:R-:W-:-:S04]  /*2150*/  FADD.FTZ R103, -R107, 1 ;  /* 0x3f8000006b677421 */ /* 0x002fc80000010100 */
[----:B------:R-:W-:Y:S01]  /*2160*/  FFMA.FTZ R104, R104, R103, 1 ;  /* 0x3f80000068687423 */ /* 0x000fe20000010067 */
[----:B---3--:R-:W-:Y:S01]  /*2170*/  FADD.FTZ R120, -R109, 1 ;  /* 0x3f8000006d787421 */ /* 0x008fe20000010100 */
[----:B------:R-:W-:-:S03]  /*2180*/  HADD2.F32 R113, -RZ, R76.H0_H0 ;  /* 0x2000004cff717230 */ /* 0x000fc60000004100 */
[----:B------:R-:W-:Y:S01]  /*2190*/  FFMA.FTZ R120, R69, R120, 1 ;  /* 0x3f80000045787423 */ /* 0x000fe20000010078 */
[----:B0-----:R-:W-:-:S03]  /*21a0*/  FADD.FTZ R103, -R111, 1 ;  /* 0x3f8000006f677421 */ /* 0x001fc60000010100 */
[----:B------:R-:W-:Y:S01]  /*21b0*/  FMUL.FTZ R69, R109, R120 ;  /* 0x000000786d457220 */ /* 0x000fe20000410000 */
[----:B------:R-:W-:Y:S01]  /*21c0*/  FFMA.FTZ R106, R106, R103, 1 ;  /* 0x3f8000006a6a7423 */ /* 0x000fe20000010067 */
[----:B------:R-:W-:Y:S02]  /*21d0*/  HADD2.F32 R103, -RZ, R76.H1_H1 ;  /* 0x3000004cff677230 */ /* 0x000fe40000004100 */
[----:B-----5:R-:W-:Y:S02]  /*21e0*/  HADD2.F32 R76, -RZ, R78.H0_H0 ;  /* 0x2000004eff4c7230 */ /* 0x020fe40000004100 */
[----:B------:R-:W-:Y:S01]  /*21f0*/  FMUL.FTZ R111, R111, R106 ;  /* 0x0000006a6f6f7220 */ /* 0x000fe20000410000 */
[----:B------:R-:W-:Y:S02]  /*2200*/  FADD.FTZ R106, -R30, R103 ;  /* 0x000000671e6a7221 */ /* 0x000fe40000010100 */
[----:B------:R-:W-:Y:S01]  /*2210*/  FMUL.FTZ R103, R76, R69 ;  /* 0x000000454c677220 */ /* 0x000fe20000410000 */
[----:B------:R-:W-:-:S02]  /*2220*/  HADD2.F32 R69, -RZ, R77.H0_H0 ;  /* 0x2000004dff457230 */ /* 0x000fc40000004100 */
[----:B------:R-:W-:Y:S02]  /*2230*/  HADD2.F32 R77, -RZ, R77.H1_H1 ;  /* 0x3000004dff4d7230 */ /* 0x000fe40000004100 */
[----:B------:R-:W-:Y:S01]  /*2240*/  FMUL.FTZ R76, R29, R106 ;  /* 0x0000006a1d4c7220 */ /* 0x000fe20000410000 */
[----:B------:R-:W-:Y:S02]  /*2250*/  FMUL.FTZ R105, R105, R108 ;  /* 0x0000006c69697220 */ /* 0x000fe40000410000 */
[C---:B------:R-:W-:Y:S01]  /*2260*/  FADD.FTZ R106, -R30.reuse, R77 ;  /* 0x0000004d1e6a7221 */ /* 0x040fe20000010100 */
[----:B------:R-:W-:Y:S01]  /*2270*/  FADD.FTZ R108, -R30, R69 ;  /* 0x000000451e6c7221 */ /* 0x000fe20000010100 */
[----:B------:R-:W-:Y:S02]  /*2280*/  FFMA.FTZ R69, R31, R76, R112 ;  /* 0x0000004c1f457223 */ /* 0x000fe40000010070 */
[----:B------:R-:W-:Y:S02]  /*2290*/  FMUL.FTZ R106, R29, R106 ;  /* 0x0000006a1d6a7220 */ /* 0x000fe40000410000 */
[----:B------:R-:W-:-:S02]  /*22a0*/  FMUL.FTZ R120, R69, -1.4426950216293334961 ;  /* 0xbfb8aa3b45787820 */ /* 0x000fc40000410000 */
[----:B------:R-:W-:Y:S01]  /*22b0*/  FFMA.FTZ R115, R35, R106, R118 ;  /* 0x0000006a23737223 */ /* 0x000fe20000010076 */
[----:B------:R-:W-:Y:S01]  /*22c0*/  FMUL.FTZ R109, R107, R104 ;  /* 0x000000686b6d7220 */ /* 0x000fe20000410000 */
[----:B------:R-:W-:Y:S02]  /*22d0*/  FADD.FTZ R104, -R30, R113 ;  /* 0x000000711e687221 */ /* 0x000fe40000010100 */
[----:B------:R-:W-:Y:S01]  /*22e0*/  FMUL.FTZ R119, R115, -1.4426950216293334961 ;  /* 0xbfb8aa3b73777820 */ /* 0x000fe20000410000 */
[----:B------:R-:W0:Y:S01]  /*22f0*/  MUFU.EX2 R120, R120 ;  /* 0x0000007800787308 */ /* 0x000e220000000800 */
[C---:B------:R-:W-:Y:S01]  /*2300*/  FMUL.FTZ R104, R29.reuse, R104 ;  /* 0x000000681d687220 */ /* 0x040fe20000410000 */
[----:B------:R-:W-:-:S03]  /*2310*/  FMUL.FTZ R108, R29, R108 ;  /* 0x0000006c1d6c7220 */ /* 0x000fc60000410000 */
[----:B------:R-:W-:-:S03]  /*2320*/  FFMA.FTZ R107, R3, R104, R114 ;  /* 0x00000068036b7223 */ /* 0x000fc60000010072 */
[----:B------:R-:W1:Y:S01]  /*2330*/  MUFU.EX2 R119, R119 ;  /* 0x0000007700777308 */ /* 0x000e620000000800 */
[----:B------:R-:W-:Y:S01]  /*2340*/  FFMA.FTZ R113, R33, R108, R110 ;  /* 0x0000006c21717223 */ /* 0x000fe2000001006e */
[----:B------:R-:W-:-:S03]  /*2350*/  FMUL.FTZ R117, R107, -1.4426950216293334961 ;  /* 0xbfb8aa3b6b757820 */ /* 0x000fc60000410000 */
[----:B------:R-:W-:Y:S01]  /*2360*/  FMUL.FTZ R77, R113, -1.4426950216293334961 ;  /* 0xbfb8aa3b714d7820 */ /* 0x000fe20000410000 */
[----:B------:R-:W-:Y:S02]  /*2370*/  HADD2.F32 R78, -RZ, R78.H1_H1 ;  /* 0x3000004eff4e7230 */ /* 0x000fe40000004100 */
[----:B------:R-:W3:Y:S01]  /*2380*/  MUFU.EX2 R117, R117 ;  /* 0x0000007500757308 */ /* 0x000ee20000000800 */
[----:B0-----:R-:W-:Y:S02]  /*2390*/  FADD.FTZ R121, R120, 1 ;  /* 0x3f80000078797421 */ /* 0x001fe40000010000 */
[----:B------:R-:W-:-:S05]  /*23a0*/  FMUL.FTZ R105, R78, R105 ;  /* 0x000000694e697220 */ /* 0x000fca0000410000 */
[----:B------:R-:W0:Y:S01]  /*23b0*/  MUFU.EX2 R77, R77 ;  /* 0x0000004d004d7308 */ /* 0x000e220000000800 */
[----:B-1----:R-:W-:-:S07]  /*23c0*/  FADD.FTZ R119, R119, 1 ;  /* 0x3f80000077777421 */ /* 0x002fce0000010000 */
[----:B------:R-:W1:Y:S01]  /*23d0*/  MUFU.RCP R78, R121 ;  /* 0x00000079004e7308 */ /* 0x000e620000001000 */
[----:B------:R-:W-:Y:S02]  /*23e0*/  HADD2.F32 R120, -RZ, R79.H0_H0 ;  /* 0x2000004fff787230 */ /* 0x000fe40000004100 */
[----:B---3--:R-:W-:-:S05]  /*23f0*/  FADD.FTZ R117, R117, 1 ;  /* 0x3f80000075757421 */ /* 0x008fca0000010000 */
[----:B------:R-:W3:Y:S01]  /*2400*/  MUFU.RCP R119, R119 ;  /* 0x0000007700777308 */ /* 0x000ee20000001000 */
[----:B0-----:R-:W-:Y:S01]  /*2410*/  FADD.FTZ R125, R77, 1 ;  /* 0x3f8000004d7d7421 */ /* 0x001fe20000010000 */
[----:B------:R-:W-:Y:S01]  /*2420*/  FMUL.FTZ R77, R120, R109 ;  /* 0x0000006d784d7220 */ /* 0x000fe20000410000 */
[----:B------:R-:W-:-:S05]  /*2430*/  HADD2.F32 R120, -RZ, R79.H1_H1 ;  /* 0x3000004fff787230 */ /* 0x000fca0000004100 */
[----:B------:R-:W0:Y:S01]  /*2440*/  MUFU.RCP R117, R117 ;  /* 0x0000007500757308 */ /* 0x000e220000001000 */
[----:B-1----:R-:W-:Y:S01]  /*2450*/  FADD.FTZ R124, -R78, 1 ;  /* 0x3f8000004e7c7421 */ /* 0x002fe20000010100 */
[----:B------:R-:W-:-:S03]  /*2460*/  FMUL.FTZ R79, R120, R111 ;  /* 0x0000006f784f7220 */ /* 0x000fc60000410000 */
[----:B------:R-:W-:-:S03]  /*2470*/  FFMA.FTZ R111, R69, R124, 1 ;  /* 0x3f800000456f7423 */ /* 0x000fc6000001007c */
[----:B------:R-:W1:Y:S01]  /*2480*/  MUFU.RCP R109, R125 ;  /* 0x0000007d006d7308 */ /* 0x000e620000001000 */
[----:B---3--:R-:W-:-:S04]  /*2490*/  FADD.FTZ R69, -R119, 1 ;  /* 0x3f80000077457421 */ /* 0x008fc80000010100 */
[----:B------:R-:W-:Y:S01]  /*24a0*/  FFMA.FTZ R115, R115, R69, 1 ;  /* 0x3f80000073737423 */ /* 0x000fe20000010045 */
[--C-:B------:R-:W-:Y:S02]  /*24b0*/  HADD2.F32 R69, -RZ, R62.reuse.H0_H0 ;  /* 0x2000003eff457230 */ /* 0x100fe40000004100 */
[----:B------:R-:W-:Y:S01]  /*24c0*/  FMUL.FTZ R111, R78, R111 ;  /* 0x0000006f4e6f7220 */ /* 0x000fe20000410000 */
[----:B0-----:R-:W-:Y:S02]  /*24d0*/  FADD.FTZ R120, -R117, 1 ;  /* 0x3f80000075787421 */ /* 0x001fe40000010100 */
[----:B------:R-:W-:Y:S01]  /*24e0*/  FADD.FTZ R78, -R30, R69 ;  /* 0x000000451e4e7221 */ /* 0x000fe20000010100 */
[----:B------:R-:W-:Y:S02]  /*24f0*/  HADD2.F32 R69, -RZ, R62.H1_H1 ;  /* 0x3000003eff457230 */ /* 0x000fe40000004100 */
[----:B------:R-:W-:Y:S01]  /*2500*/  FFMA.FTZ R120, R107, R120, 1 ;  /* 0x3f8000006b787423 */ /* 0x000fe20000010078 */
[----:B------:R-:W-:Y:S01]  /*2510*/  FMUL.FTZ R78, R29, R78 ;  /* 0x0000004e1d4e7220 */ /* 0x000fe20000410000 */
[----:B-1----:R-:W-:-:S03]  /*2520*/  FADD.FTZ R124, -R109, 1 ;  /* 0x3f8000006d7c7421 */ /* 0x002fc60000010100 */
[----:B------:R-:W-:Y:S01]  /*2530*/  FFMA.FTZ R62, R3, R78, R114 ;  /* 0x0000004e033e7223 */ /* 0x000fe20000010072 */
[----:B------:R-:W-:Y:S01]  /*2540*/  FMUL.FTZ R107, R117, R120 ;  /* 0x00000078756b7220 */ /* 0x000fe20000410000 */
[----:B------:R-:W-:Y:S01]  /*2550*/  FFMA.FTZ R124, R113, R124, 1 ;  /* 0x3f800000717c7423 */ /* 0x000fe2000001007c */
[----:B------:R-:W-:Y:S01]  /*2560*/  FADD.FTZ R120, -R30, R69 ;  /* 0x000000451e787221 */ /* 0x000fe20000010100 */
[--C-:B------:R-:W-:Y:S02]  /*2570*/  HADD2.F32 R69, -RZ, R63.reuse.H0_H0 ;  /* 0x2000003fff457230 */ /* 0x100fe40000004100 */
[----:B------:R-:W-:Y:S01]  /*2580*/  FMUL.FTZ R113, R62, -1.4426950216293334961 ;  /* 0xbfb8aa3b3e717820 */ /* 0x000fe20000410000 */
[----:B------:R-:W-:Y:S02]  /*2590*/  HADD2.F32 R117, -RZ, R63.H1_H1 ;  /* 0x3000003fff757230 */ /* 0x000fe40000004100 */
[----:B------:R-:W-:Y:S01]  /*25a0*/  FMUL.FTZ R114, R29, R120 ;  /* 0x000000781d727220 */ /* 0x000fe20000410000 */
[----:B------:R-:W-:-:S02]  /*25b0*/  FADD.FTZ R120, -R30, R69 ;  /* 0x000000451e787221 */ /* 0x000fc40000010100 */
[----:B------:R-:W0:Y:S01]  /*25c0*/  MUFU.EX2 R113, R113 ;  /* 0x0000007100717308 */ /* 0x000e220000000800 */
[----:B------:R-:W-:Y:S01]  /*25d0*/  FFMA.FTZ R63, R31, R114, R112 ;  /* 0x000000721f3f7223 */ /* 0x000fe20000010070 */
[----:B------:R-:W-:Y:S01]  /*25e0*/  FMUL.FTZ R109, R109, R124 ;  /* 0x0000007c6d6d7220 */ /* 0x000fe20000410000 */
[----:B------:R-:W-:Y:S01]  /*25f0*/  FMUL.FTZ R112, R29, R120 ;  /* 0x000000781d707220 */ /* 0x000fe20000410000 */
[----:B------:R-:W-:Y:S01]  /*2600*/  FADD.FTZ R124, -R30, R117 ;  /* 0x000000751e7c7221 */ /* 0x000fe20000010100 */
[----:B------:R-:W-:Y:S02]  /*2610*/  FMUL.FTZ R120, R63, -1.4426950216293334961 ;  /* 0xbfb8aa3b3f787820 */ /* 0x000fe40000410000 */
[----:B------:R-:W-:Y:S01]  /*2620*/  FFMA.FTZ R69, R33, R112, R110 ;  /* 0x0000007021457223 */ /* 0x000fe2000001006e */
[----:B------:R-:W-:-:S03]  /*2630*/  FMUL.FTZ R110, R29, R124 ;  /* 0x0000007c1d6e7220 */ /* 0x000fc60000410000 */
[----:B------:R-:W1:Y:S01]  /*2640*/  MUFU.EX2 R120, R120 ;  /* 0x0000007800787308 */ /* 0x000e620000000800 */
[----:B------:R-:W-:Y:S01]  /*2650*/  FFMA.FTZ R118, R35, R110, R118 ;  /* 0x0000006e23767223 */ /* 0x000fe20000010076 */
[----:B------:R-:W-:-:S03]  /*2660*/  FMUL.FTZ R115, R119, R115 ;  /* 0x0000007377737220 */ /* 0x000fc60000410000 */
[----:B------:R-:W-:Y:S01]  /*2670*/  FMUL.FTZ R119, R118, -1.4426950216293334961 ;  /* 0xbfb8aa3b76777820 */ /* 0x000fe20000410000 */
[----:B0-----:R-:W-:Y:S01]  /*2680*/  FADD.FTZ R113, R113, 1 ;  /* 0x3f80000071717421 */ /* 0x001fe20000010000 */
[----:B------:R-:W-:-:S04]  /*2690*/  HADD2.F32 R124, -RZ, R64.H0_H0 ;  /* 0x20000040ff7c7230 */ /* 0x000fc80000004100 */
[----:B------:R-:W0:Y:S01]  /*26a0*/  MUFU.EX2 R119, R119 ;  /* 0x0000007700777308 */ /* 0x000e220000000800 */
[----:B------:R-:W-:-:S07]  /*26b0*/  HADD2.F32 R64, -RZ, R64.H1_H1 ;  /* 0x30000040ff407230 */ /* 0x000fce0000004100 */
[----:B------:R-:W3:Y:S01]  /*26c0*/  MUFU.RCP R113, R113 ;  /* 0x0000007100717308 */ /* 0x000ee20000001000 */
[----:B-1----:R-:W-:Y:S01]  /*26d0*/  FADD.FTZ R121, R120, 1 ;  /* 0x3f80000078797421 */ /* 0x002fe20000010000 */
[----:B------:R-:W-:Y:S01]  /*26e0*/  FMUL.FTZ R111, R64, R111 ;  /* 0x0000006f406f7220 */ /* 0x000fe20000410000 */
[----:B------:R-:W-:-:S05]  /*26f0*/  HADD2.F32 R120, -RZ, R65.H0_H0 ;  /* 0x20000041ff787230 */ /* 0x000fca0000004100 */
[----:B------:R-:W1:Y:S01]  /*2700*/  MUFU.RCP R64, R121 ;  /* 0x0000007900407308 */ /* 0x000e620000001000 */
[----:B------:R-:W-:Y:S01]  /*2710*/  FMUL.FTZ R109, R120, R109 ;  /* 0x0000006d786d7220 */ /* 0x000fe20000410000 */
[----:B------:R-:W-:Y:S02]  /*2720*/  HADD2.F32 R120, -RZ, R65.H1_H1 ;  /* 0x30000041ff787230 */ /* 0x000fe40000004100 */
[----:B0-----:R-:W-:Y:S01]  /*2730*/  FADD.FTZ R65, R119, 1 ;  /* 0x3f80000077417421 */ /* 0x001fe20000010000 */
[----:B---3--:R-:W-:-:S04]  /*2740*/  FADD.FTZ R119, -R113, 1 ;  /* 0x3f80000071777421 */ /* 0x008fc80000010100 */
[----:B------:R-:W-:Y:S01]  /*2750*/  FFMA.FTZ R62, R62, R119, 1 ;  /* 0x3f8000003e3e7423 */ /* 0x000fe20000010077 */
[----:B------:R-:W-:-:S03]  /*2760*/  FMUL.FTZ R115, R120, R115 ;  /* 0x0000007378737220 */ /* 0x000fc60000410000 */
[----:B------:R-:W-:Y:S01]  /*2770*/  FMUL.FTZ R62, R113, R62 ;  /* 0x0000003e713e7220 */ /* 0x000fe20000410000 */
[--C-:B--2---:R-:W-:Y:S02]  /*2780*/  HADD2.F32 R113, -RZ, R66.reuse.H0_H0 ;  /* 0x20000042ff717230 */ /* 0x104fe40000004100 */
[----:B-1----:R-:W-:Y:S01]  /*2790*/  FADD.FTZ R120, -R64, 1 ;  /* 0x3f80000040787421 */ /* 0x002fe20000010100 */
[----:B------:R-:W-:-:S03]  /*27a0*/  HADD2.F32 R121, -RZ, R66.H1_H1 ;  /* 0x30000042ff797230 */ /* 0x000fc60000004100 */
[----:B------:R-:W-:Y:S01]  /*27b0*/  FFMA.FTZ R63, R63, R120, 1 ;  /* 0x3f8000003f3f7423 */ /* 0x000fe20000010078 */
[----:B------:R-:W-:Y:S01]  /*27c0*/  FMUL.FTZ R113, R113, R62 ;  /* 0x0000003e71717220 */ /* 0x000fe20000410000 */
[----:B------:R-:W-:Y:S02]  /*27d0*/  FMUL.FTZ R62, R3, R48 ;  /* 0x00000030033e7220 */ /* 0x000fe40000410000 */
[----:B------:R-:W-:Y:S01]  /*27e0*/  FMUL.FTZ R64, R64, R63 ;  /* 0x0000003f40407220 */ /* 0x000fe20000410000 */
[----:B------:R-:W-:Y:S01]  /*27f0*/  FMUL.FTZ R63, R31, R60 ;  /* 0x0000003c1f3f7220 */ /* 0x000fe20000410000 */
[----:B------:R-:W-:Y:S02]  /*2800*/  FFMA.FTZ R62, R5, R62, RZ ;  /* 0x0000003e053e7223 */ /* 0x000fe400000100ff */
[----:B------:R-:W-:Y:S02]  /*2810*/  FMUL.FTZ R121, R121, R64 ;  /* 0x0000004079797220 */ /* 0x000fe40000410000 */
[----:B------:R-:W-:Y:S01]  /*2820*/  FFMA.FTZ R64, R37, R63, R62 ;  /* 0x0000003f25407223 */ /* 0x000fe2000001003e */
[----:B------:R-:W-:-:S04]  /*2830*/  FMUL.FTZ R63, R33, R82 ;  /* 0x00000052213f7220 */ /* 0x000fc80000410000 */
[----:B------:R-:W-:Y:S01]  /*2840*/  FFMA.FTZ R64, R39, R63, R64 ;  /* 0x0000003f27407223 */ /* 0x000fe20000010040 */
[----:B------:R-:W-:-:S04]  /*2850*/  FMUL.FTZ R63, R35, R86 ;  /* 0x00000056233f7220 */ /* 0x000fc80000410000 */
[----:B------:R-:W-:Y:S01]  /*2860*/  FFMA.FTZ R63, R41, R63, R64 ;  /* 0x0000003f293f7223 */ /* 0x000fe20000010040 */
[----:B------:R-:W-:-:S04]  /*2870*/  FMUL.FTZ R64, R3, R47 ;  /* 0x0000002f03407220 */ /* 0x000fc80000410000 */
[----:B------:R-:W-:Y:S01]  /*2880*/  FFMA.FTZ R63, R36, R64, R63 ;  /* 0x00000040243f7223 */ /* 0x000fe2000001003f */
[----:B------:R-:W-:-:S04]  /*2890*/  FMUL.FTZ R64, R31, R83 ;  /* 0x000000531f407220 */ /* 0x000fc80000410000 */
[----:B------:R-:W-:Y:S01]  /*28a0*/  FFMA.FTZ R63, R38, R64, R63 ;  /* 0x00000040263f7223 */ /* 0x000fe2000001003f */
[----:B------:R-:W-:Y:S01]  /*28b0*/  FMUL.FTZ R64, R33, R81 ;  /* 0x0000005121407220 */ /* 0x000fe20000410000 */
[----:B------:R-:W-:-:S03]  /*28c0*/  FFMA.FTZ R62, R3, R48, RZ ;  /* 0x00000030033e7223 */ /* 0x000fc600000100ff */
        /* <DEDUP_REMOVED lines=13> */
[----:B------:R-:W-:Y:S01]  /*29a0*/  FFMA.FTZ R62, R31, R83, R62 ;  /* 0x000000531f3e7223 */ /* 0x000fe2000001003e */
[----:B------:R-:W-:-:S03]  /*29b0*/  FMUL.FTZ R64, R35, R93 ;  /* 0x0000005d23407220 */ /* 0x000fc60000410000 */
[----:B------:R-:W-:Y:S01]  /*29c0*/  FFMA.FTZ R62, R33, R81, R62 ;  /* 0x00000051213e7223 */ /* 0x000fe2000001003e */
[----:B------:R-:W-:Y:S01]  /*29d0*/  FFMA.FTZ R63, R80, R64, R63 ;  /* 0x00000040503f7223 */ /* 0x000fe2000001003f */
[----:B------:R-:W-:Y:S02]  /*29e0*/  FMUL.FTZ R64, R3, R91 ;  /* 0x0000005b03407220 */ /* 0x000fe40000410000 */
[----:B------:R-:W-:Y:S02]  /*29f0*/  FFMA.FTZ R62, R35, R61, R62 ;  /* 0x0000003d233e7223 */ /* 0x000fe4000001003e */
[----:B------:R-:W-:Y:S01]  /*2a00*/  FFMA.FTZ R63, R84, R64, R63 ;  /* 0x00000040543f7223 */ /* 0x000fe2000001003f */
[----:B------:R-:W-:Y:S01]  /*2a10*/  FMUL.FTZ R64, R31, R99 ;  /* 0x000000631f407220 */ /* 0x000fe20000410000 */
[----:B------:R-:W-:-:S03]  /*2a20*/  FFMA.FTZ R62, R3, R87, R62 ;  /* 0x00000057033e7223 */ /* 0x000fc6000001003e */
[----:B------:R-:W-:Y:S01]  /*2a30*/  FFMA.FTZ R63, R88, R64, R63 ;  /* 0x00000040583f7223 */ /* 0x000fe2000001003f */
[----:B------:R-:W-:Y:S01]  /*2a40*/  FMUL.FTZ R64, R33, R97 ;  /* 0x0000006121407220 */ /* 0x000fe20000410000 */
[----:B------:R-:W-:Y:S01]  /*2a50*/  FFMA.FTZ R62, R31, R85, R62 ;  /* 0x000000551f3e7223 */ /* 0x000fe2000001003e */
[----:B------:R-:W-:Y:S02]  /*2a60*/  FMUL.FTZ R117, R69, -1.4426950216293334961 ;  /* 0xbfb8aa3b45757820 */ /* 0x000fe40000410000 */
[----:B------:R-:W-:Y:S01]  /*2a70*/  FFMA.FTZ R63, R90, R64, R63 ;  /* 0x000000405a3f7223 */ /* 0x000fe2000001003f */
[----:B------:R-:W-:Y:S01]  /*2a80*/  FFMA.FTZ R62, R33, R89, R62 ;  /* 0x00000059213e7223 */ /* 0x000fe2000001003e */
[C---:B------:R-:W-:Y:S02]  /*2a90*/  FMUL.FTZ R64, R35.reuse, R95 ;  /* 0x0000005f23407220 */ /* 0x040fe40000410000 */
[----:B------:R-:W0:Y:S01]  /*2aa0*/  MUFU.EX2 R117, R117 ;  /* 0x0000007500757308 */ /* 0x000e220000000800 */
[----:B------:R-:W-:Y:S01]  /*2ab0*/  FFMA.FTZ R62, R35, R93, R62 ;  /* 0x0000005d233e7223 */ /* 0x000fe2000001003e */
[----:B------:R-:W-:Y:S01]  /*2ac0*/  FFMA.FTZ R63, R92, R64, R63 ;  /* 0x000000405c3f7223 */ /* 0x000fe2000001003f */
[----:B------:R-:W-:-:S02]  /*2ad0*/  FMUL.FTZ R64, R3, R71 ;  /* 0x0000004703407220 */ /* 0x000fc40000410000 */
[----:B------:R-:W-:Y:S02]  /*2ae0*/  FFMA.FTZ R62, R3, R91, R62 ;  /* 0x0000005b033e7223 */ /* 0x000fe4000001003e */
[----:B------:R-:W-:Y:S01]  /*2af0*/  FFMA.FTZ R63, R98, R64, R63 ;  /* 0x00000040623f7223 */ /* 0x000fe2000001003f */
[C---:B------:R-:W-:Y:S01]  /*2b00*/  FMUL.FTZ R64, R31.reuse, R101 ;  /* 0x000000651f407220 */ /* 0x040fe20000410000 */
[----:B------:R-:W-:-:S03]  /*2b10*/  FFMA.FTZ R62, R31, R99, R62 ;  /* 0x000000631f3e7223 */ /* 0x000fc6000001003e */
[----:B------:R-:W-:Y:S01]  /*2b20*/  FFMA.FTZ R63, R96, R64, R63 ;  /* 0x00000040603f7223 */ /* 0x000fe2000001003f */
[C---:B------:R-:W-:Y:S01]  /*2b30*/  FMUL.FTZ R64, R33.reuse, R73 ;  /* 0x0000004921407220 */ /* 0x040fe20000410000 */
[----:B------:R-:W-:-:S03]  /*2b40*/  FFMA.FTZ R62, R33, R97, R62 ;  /* 0x00000061213e7223 */ /* 0x000fc6000001003e */
[----:B------:R-:W-:Y:S01]  /*2b50*/  FFMA.FTZ R63, R94, R64, R63 ;  /* 0x000000405e3f7223 */ /* 0x000fe2000001003f */
[C---:B------:R-:W-:Y:S01]  /*2b60*/  FFMA.FTZ R62, R35.reuse, R95, R62 ;  /* 0x0000005f233e7223 */ /* 0x040fe2000001003e */
[----:B------:R-:W-:Y:S01]  /*2b70*/  FMUL.FTZ R64, R35, R75 ;  /* 0x0000004b23407220 */ /* 0x000fe20000410000 */
[----:B0-----:R-:W-:Y:S02]  /*2b80*/  FADD.FTZ R117, R117, 1 ;  /* 0x3f80000075757421 */ /* 0x001fe40000010000 */
[C---:B------:R-:W-:Y:S01]  /*2b90*/  FFMA.FTZ R62, R3.reuse, R71, R62 ;  /* 0x00000047033e7223 */ /* 0x040fe2000001003e */
[----:B------:R-:W-:Y:S01]  /*2ba0*/  FFMA.FTZ R63, R100, R64, R63 ;  /* 0x00000040643f7223 */ /* 0x000fe2000001003f */
[----:B------:R-:W-:Y:S02]  /*2bb0*/  FMUL.FTZ R64, R3, R103 ;  /* 0x0000006703407220 */ /* 0x000fe40000410000 */
[----:B------:R-:W0:Y:S01]  /*2bc0*/  MUFU.RCP R117, R117 ;  /* 0x0000007500757308 */ /* 0x000e220000001000 */
[C---:B------:R-:W-:Y:S01]  /*2bd0*/  FFMA.FTZ R62, R31.reuse, R101, R62 ;  /* 0x000000651f3e7223 */ /* 0x040fe2000001003e */
[----:B------:R-:W-:Y:S01]  /*2be0*/  FFMA.FTZ R63, R68, R64, R63 ;  /* 0x00000040443f7223 */ /* 0x000fe2000001003f */
[----:B------:R-:W-:-:S02]  /*2bf0*/  FMUL.FTZ R64, R31, R105 ;  /* 0x000000691f407220 */ /* 0x000fc40000410000 */
[C---:B------:R-:W-:Y:S02]  /*2c00*/  FFMA.FTZ R62, R33.reuse, R73, R62 ;  /* 0x00000049213e7223 */ /* 0x040fe4000001003e */
[----:B------:R-:W-:Y:S01]  /*2c10*/  FFMA.FTZ R63, R102, R64, R63 ;  /* 0x00000040663f7223 */ /* 0x000fe2000001003f */
[----:B------:R-:W1:Y:S01]  /*2c20*/  MUFU.RCP R65, R65 ;  /* 0x0000004100417308 */ /* 0x000e620000001000 */
[----:B------:R-:W-:Y:S01]  /*2c30*/  FMUL.FTZ R64, R33, R77 ;  /* 0x0000004d21407220 */ /* 0x000fe20000410000 */
[----:B------:R-:W-:Y:S01]  /*2c40*/  FFMA.FTZ R62, R35, R75, R62 ;  /* 0x0000004b233e7223 */ /* 0x000fe2000001003e */
[----:B------:R-:W-:Y:S02]  /*2c50*/  FMUL.FTZ R107, R124, R107 ;  /* 0x0000006b7c6b7220 */ /* 0x000fe40000410000 */
[----:B------:R-:W-:Y:S01]  /*2c60*/  FFMA.FTZ R63, R70, R64, R63 ;  /* 0x00000040463f7223 */ /* 0x000fe2000001003f */
[----:B------:R-:W-:Y:S01]  /*2c70*/  FFMA.FTZ R62, R3, R103, R62 ;  /* 0x00000067033e7223 */ /* 0x000fe2000001003e */
[----:B------:R-:W-:Y:S01]  /*2c80*/  FMUL.FTZ R64, R35, R79 ;  /* 0x0000004f23407220 */ /* 0x000fe20000410000 */
[----:B0-----:R-:W-:-:S02]  /*2c90*/  FADD.FTZ R120, -R117, 1 ;  /* 0x3f80000075787421 */ /* 0x001fc40000010100 */
[----:B------:R-:W-:Y:S01]  /*2ca0*/  FFMA.FTZ R62, R31, R105, R62 ;  /* 0x000000691f3e7223 */ /* 0x000fe2000001003e */
[----:B------:R-:W-:Y:S01]  /*2cb0*/  FFMA.FTZ R63, R74, R64, R63 ;  /* 0x000000404a3f7223 */ /* 0x000fe2000001003f */
[----:B------:R-:W-:Y:S01]  /*2cc0*/  FMUL.FTZ R64, R3, R107 ;  /* 0x0000006b03407220 */ /* 0x000fe20000410000 */
[----:B------:R-:W-:Y:S01]  /*2cd0*/  FFMA.FTZ R120, R69, R120, 1 ;  /* 0x3f80000045787423 */ /* 0x000fe20000010078 */
[----:B------:R-:W-:Y:S02]  /*2ce0*/  FFMA.FTZ R62, R33, R77, R62 ;  /* 0x0000004d213e7223 */ /* 0x000fe4000001003e */
[----:B------:R-:W-:Y:S01]  /*2cf0*/  FFMA.FTZ R63, R104, R64, R63 ;  /* 0x00000040683f7223 */ /* 0x000fe2000001003f */
[----:B-1----:R-:W-:Y:S01]  /*2d00*/  FADD.FTZ R69, -R65, 1 ;  /* 0x3f80000041457421 */ /* 0x002fe20000010100 */
[----:B------:R-:W-:Y:S01]  /*2d10*/  FMUL.FTZ R64, R31, R111 ;  /* 0x0000006f1f407220 */ /* 0x000fe20000410000 */
[----:B------:R-:W-:Y:S02]  /*2d20*/  FFMA.FTZ R62, R35, R79, R62 ;  /* 0x0000004f233e7223 */ /* 0x000fe4000001003e */
[----:B------:R-:W-:Y:S01]  /*2d30*/  FFMA.FTZ R118, R118, R69, 1 ;  /* 0x3f80000076767423 */ /* 0x000fe20000010045 */
[----:B------:R-:W-:Y:S01]  /*2d40*/  FFMA.FTZ R63, R76, R64, R63 ;  /* 0x000000404c3f7223 */ /* 0x000fe2000001003f */
[----:B------:R-:W-:Y:S01]  /*2d50*/  FMUL.FTZ R64, R33, R109 ;  /* 0x0000006d21407220 */ /* 0x000fe20000410000 */
[----:B------:R-:W-:Y:S01]  /*2d60*/  FFMA.FTZ R62, R3, R107, R62 ;  /* 0x0000006b033e7223 */ /* 0x000fe2000001003e */
[----:B------:R-:W-:Y:S01]  /*2d70*/  FMUL.FTZ R118, R65, R118 ;  /* 0x0000007641767220 */ /* 0x000fe20000410000 */
[----:B------:R-:W-:Y:S01]  /*2d80*/  FFMA.FTZ R65, R5, R48, R58 ;  /* 0x0000003005417223 */ /* 0x000fe2000001003a */
[----:B------:R-:W-:Y:S01]  /*2d90*/  FFMA.FTZ R63, R108, R64, R63 ;  /* 0x000000406c3f7223 */ /* 0x000fe2000001003f */
[----:B------:R-:W-:Y:S01]  /*2da0*/  FFMA.FTZ R62, R31, R111, R62 ;  /* 0x0000006f1f3e7223 */ /* 0x000fe2000001003e */
[----:B------:R-:W-:Y:S01]  /*2db0*/  FMUL.FTZ R64, R35, R115 ;  /* 0x0000007323407220 */ /* 0x000fe20000410000 */
[----:B------:R-:W-:Y:S01]  /*2dc0*/  FADD.FTZ R58, R48, R59 ;  /* 0x0000003b303a7221 */ /* 0x000fe20000010000 */
[----:B------:R-:W-:Y:S01]  /*2dd0*/  FFMA.FTZ R59, R37, R60, R56 ;  /* 0x0000003c253b7223 */ /* 0x000fe20000010038 */
[----:B------:R-:W-:Y:S01]  /*2de0*/  FADD.FTZ R56, R60, R57 ;  /* 0x000000393c387221 */ /* 0x000fe20000010000 */
[----:B------:R-:W-:Y:S01]  /*2df0*/  FFMA.FTZ R57, R39, R82, R54 ;  /* 0x0000005227397223 */ /* 0x000fe20000010036 */
[----:B------:R-:W-:Y:S01]  /*2e00*/  FFMA.FTZ R62, R33, R109, R62 ;  /* 0x0000006d213e7223 */ /* 0x000fe2000001003e */
[----:B------:R-:W-:Y:S01]  /*2e10*/  FFMA.FTZ R63, R106, R64, R63 ;  /* 0x000000406a3f7223 */ /* 0x000fe2000001003f */
[----:B------:R-:W-:Y:S01]  /*2e20*/  UIADD3 UR10, UP0, UR12, 0x2, URZ ;  /* 0x000000020c0a7890 */ /* 0x000fe2000ff1e03f */
[----:B------:R-:W-:Y:S01]  /*2e30*/  FADD.FTZ R54, R82, R55 ;  /* 0x0000003752367221 */ /* 0x000fe20000010000 */
[----:B------:R-:W-:Y:S01]  /*2e40*/  FMUL.FTZ R64, R3, R113 ;  /* 0x0000007103407220 */ /* 0x000fe20000410000 */
[----:B------:R-:W-:Y:S01]  /*2e50*/  FFMA.FTZ R55, R41, R86, R52 ;  /* 0x0000005629377223 */ /* 0x000fe20000010034 */
[----:B------:R-:W-:-:S02]  /*2e60*/  HADD2.F32 R119, -RZ, R67.H0_H0 ;  /* 0x20000043ff777230 */ /* 0x000fc40000004100 */
[----:B------:R-:W-:Y:S01]  /*2e70*/  FADD.FTZ R52, R86, R53 ;  /* 0x0000003556347221 */ /* 0x000fe20000010000 */
[----:B------:R-:W-:Y:S01]  /*2e80*/  FMUL.FTZ R120, R117, R120 ;  /* 0x0000007875787220 */ /* 0x000fe20000410000 */
[----:B------:R-:W-:Y:S01]  /*2e90*/  FFMA.FTZ R62, R35, R115, R62 ;  /* 0x00000073233e7223 */ /* 0x000fe2000001003e */
[----:B------:R-:W-:Y:S01]  /*2ea0*/  UIADD3.X UR11, URZ, UR5, URZ, UP0, !UPT ;  /* 0x000000053f0b7290 */ /* 0x000fe200087fe43f */
[----:B------:R-:W-:Y:S01]  /*2eb0*/  FFMA.FTZ R63, R78, R64, R63 ;  /* 0x000000404e3f7223 */ /* 0x000fe2000001003f */
[----:B------:R-:W-:Y:S01]  /*2ec0*/  UISETP.GE.U32.AND UP0, UPT, UR10, UR19, UPT ;  /* 0x000000130a00728c */ /* 0x000fe2000bf06070 */
[----:B------:R-:W-:Y:S01]  /*2ed0*/  FFMA.FTZ R59, R38, R83, R59 ;  /* 0x00000053263b7223 */ /* 0x000fe2000001003b */
[----:B------:R-:W-:Y:S01]  /*2ee0*/  FMUL.FTZ R64, R31, R121 ;  /* 0x000000791f407220 */ /* 0x000fe20000410000 */
[----:B------:R-:W-:Y:S01]  /*2ef0*/  FFMA.FTZ R65, R36, R47, R65 ;  /* 0x0000002f24417223 */ /* 0x000fe20000010041 */
[----:B------:R-:W-:Y:S01]  /*2f00*/  FADD.FTZ R58, R58, R47 ;  /* 0x0000002f3a3a7221 */ /* 0x000fe20000010000 */
[----:B------:R-:W-:Y:S01]  /*2f10*/  FADD.FTZ R56, R56, R83 ;  /* 0x0000005338387221 */ /* 0x000fe20000010000 */
[----:B------:R-:W-:Y:S01]  /*2f20*/  FFMA.FTZ R57, R40, R81, R57 ;  /* 0x0000005128397223 */ /* 0x000fe20000010039 */
[----:B------:R-:W-:Y:S01]  /*2f30*/  FADD.FTZ R54, R54, R81 ;  /* 0x0000005136367221 */ /* 0x000fe20000010000 */
[----:B------:R-:W-:Y:S01]  /*2f40*/  FFMA.FTZ R55, R42, R61, R55 ;  /* 0x0000003d2a377223 */ /* 0x000fe20000010037 */
[----:B------:R-:W-:Y:S01]  /*2f50*/  FADD.FTZ R52, R52, R61 ;  /* 0x0000003d34347221 */ /* 0x000fe20000010000 */
[----:B------:R-:W-:-:S02]  /*2f60*/  HADD2.F32 R117, -RZ, R67.H1_H1 ;  /* 0x30000043ff757230 */ /* 0x000fc40000004100 */
[----:B------:R-:W-:Y:S01]  /*2f70*/  FMUL.FTZ R119, R119, R120 ;  /* 0x0000007877777220 */ /* 0x000fe20000410000 */
[----:B------:R-:W-:Y:S01]  /*2f80*/  FFMA.FTZ R62, R3, R113, R62 ;  /* 0x00000071033e7223 */ /* 0x000fe2000001003e */
[----:B------:R-:W-:Y:S01]  /*2f90*/  UISETP.GE.AND.EX UP0, UPT, UR11, UR9, UPT, UP0 ;  /* 0x000000090b00728c */ /* 0x000fe2000bf06300 */
[----:B------:R-:W-:Y:S01]  /*2fa0*/  FFMA.FTZ R59, R46, R85, R59 ;  /* 0x000000552e3b7223 */ /* 0x000fe2000001003b */
[----:B------:R-:W-:Y:S01]  /*2fb0*/  FFMA.FTZ R63, R114, R64, R63 ;  /* 0x00000040723f7223 */ /* 0x000fe2000001003f */
[----:B------:R-:W-:Y:S01]  /*2fc0*/  FFMA.FTZ R65, R44, R87, R65 ;  /* 0x000000572c417223 */ /* 0x000fe20000010041 */
[----:B------:R-:W-:Y:S01]  /*2fd0*/  FADD.FTZ R58, R58, R87 ;  /* 0x000000573a3a7221 */ /* 0x000fe20000010000 */
[----:B------:R-:W-:Y:S01]  /*2fe0*/  FADD.FTZ R56, R56, R85 ;  /* 0x0000005538387221 */ /* 0x000fe20000010000 */
[----:B------:R-:W-:Y:S01]  /*2ff0*/  FFMA.FTZ R57, R50, R89, R57 ;  /* 0x0000005932397223 */ /* 0x000fe20000010039 */
[----:B------:R-:W-:Y:S01]  /*3000*/  FADD.FTZ R54, R54, R89 ;  /* 0x0000005936367221 */ /* 0x000fe20000010000 */
[----:B------:R-:W-:Y:S01]  /*3010*/  FFMA.FTZ R55, R80, R93, R55 ;  /* 0x0000005d50377223 */ /* 0x000fe20000010037 */
[----:B------:R-:W-:Y:S01]  /*3020*/  FADD.FTZ R52, R52, R93 ;  /* 0x0000005d34347221 */ /* 0x000fe20000010000 */
[----:B------:R-:W-:Y:S01]  /*3030*/  FMUL.FTZ R64, R33, R119 ;  /* 0x0000007721407220 */ /* 0x000fe20000410000 */
[----:B------:R-:W-:Y:S01]  /*3040*/  FMUL.FTZ R117, R117, R118 ;  /* 0x0000007675757220 */ /* 0x000fe20000410000 */
        /* <DEDUP_REMOVED lines=9> */
[----:B------:R-:W-:Y:S01]  /*30e0*/  FFMA.FTZ R63, R112, R64, R63 ;  /* 0x00000040703f7223 */ /* 0x000fe2000001003f */
[----:B------:R-:W-:Y:S01]  /*30f0*/  PLOP3.LUT P0, PT, PT, PT, UP0, 0x80, 0x0 ;  /* 0x000000000000781c */ /* 0x000fe20003f0f008 */
[----:B------:R-:W-:Y:S01]  /*3100*/  FFMA.FTZ R62, R33, R119, R62 ;  /* 0x00000077213e7223 */ /* 0x000fe2000001003e */
[C---:B------:R-:W-:Y:S01]  /*3110*/  FMUL.FTZ R64, R35.reuse, R117 ;  /* 0x0000007523407220 */ /* 0x040fe20000410000 */
        /* <DEDUP_REMOVED lines=18> */
[----:B------:R0:W-:Y:S01]  /*3240*/  STS.64 [R116], R62 ;  /* 0x0000003e74007388 */ /* 0x0001e20000000a00 */
[----:B------:R-:W-:Y:S01]  /*3250*/  FFMA.FTZ R53, R76, R111, R59 ;  /* 0x0000006f4c357223 */ /* 0x000fe2000001003b */
[----:B------:R-:W-:Y:S01]  /*3260*/  FFMA.FTZ R65, R104, R107, R65 ;  /* 0x0000006b68417223 */ /* 0x000fe20000010041 */
[----:B------:R-:W-:Y:S01]  /*3270*/  FADD.FTZ R64, R56, R111 ;  /* 0x0000006f38407221 */ /* 0x000fe20000010000 */
[----:B------:R-:W-:Y:S01]  /*3280*/  FADD.FTZ R66, R54, R109 ;  /* 0x0000006d36427221 */ /* 0x000fe20000010000 */
[----:B------:R-:W-:Y:S01]  /*3290*/  FFMA.FTZ R67, R106, R115, R55 ;  /* 0x000000736a437223 */ /* 0x000fe20000010037 */
[----:B------:R-:W-:Y:S01]  /*32a0*/  FADD.FTZ R68, R52, R115 ;  /* 0x0000007334447221 */ /* 0x000fe20000010000 */
[----:B------:R-:W-:Y:S01]  /*32b0*/  FFMA.FTZ R56, R114, R121, R53 ;  /* 0x0000007972387223 */ /* 0x000fe20000010035 */
[----:B------:R-:W-:Y:S01]  /*32c0*/  BAR.SYNC.DEFER_BLOCKING 0x0 ;  /* 0x0000000000007b1d */ /* 0x000fe20000010000 */
[----:B0-----:R-:W-:Y:S01]  /*32d0*/  FADD.FTZ R62, R58, R107 ;  /* 0x0000006b3a3e7221 */ /* 0x001fe20000010000 */
[----:B------:R-:W-:Y:S01]  /*32e0*/  FFMA.FTZ R63, R108, R109, R57 ;  /* 0x0000006d6c3f7223 */ /* 0x000fe20000010039 */
[----:B------:R-:W-:Y:S01]  /*32f0*/  ISETP.GT.U32.AND P2, PT, R0, 0xf, PT ;  /* 0x0000000f0000780c */ /* 0x000fe20003f44070 */
[----:B------:R-:W-:Y:S01]  /*3300*/  FFMA.FTZ R58, R78, R113, R65 ;  /* 0x000000714e3a7223 */ /* 0x000fe20000010041 */
[----:B------:R-:W-:Y:S01]  /*3310*/  LOP3.LUT P1, RZ, R0, 0xfffffff1, RZ, 0xc0, !PT ;  /* 0xfffffff100ff7812 */ /* 0x000fe2000782c0ff */
[----:B------:R-:W-:Y:S01]  /*3320*/  FADD.FTZ R59, R62, R113 ;  /* 0x000000713e3b7221 */ /* 0x000fe20000010000 */
[----:B------:R-:W-:Y:S01]  /*3330*/  FADD.FTZ R57, R64, R121 ;  /* 0x0000007940397221 */ /* 0x000fe20000010000 */
[----:B------:R-:W-:Y:S01]  /*3340*/  FFMA.FTZ R54, R112, R119, R63 ;  /* 0x0000007770367223 */ /* 0x000fe2000001003f */
[----:B------:R-:W-:Y:S01]  /*3350*/  FADD.FTZ R55, R66, R119 ;  /* 0x0000007742377221 */ /* 0x000fe20000010000 */
[----:B------:R-:W-:Y:S01]  /*3360*/  FFMA.FTZ R52, R110, R117, R67 ;  /* 0x000000756e347223 */ /* 0x000fe20000010043 */
[----:B------:R-:W-:Y:S01]  /*3370*/  FADD.FTZ R53, R68, R117 ;  /* 0x0000007544357221 */ /* 0x000fe20000010000 */
[----:B------:R-:W-:Y:S06]  /*3380*/  @!P0 BRA `(.L_x_1713) ;  /* 0x00000000008c8947 */ /* 0x000fec0003800000 */
[----:B------:R-:W-:Y:S01]  /*3390*/  LOP3.LUT R62, R14, 0x8, RZ, 0x3c, !PT ;  /* 0x000000080e3e7812 */ /* 0x000fe200078e3cff */
[----:B------:R-:W0:Y:S01]  /*33a0*/  LDC.64 R68, c[0x0][0x260] ;  /* 0x00009800ff447b82 */ /* 0x000e220000000a00 */
[C---:B------:R-:W-:Y:S01]  /*33b0*/  IADD3 R66, R15.reuse, R14, RZ ;  /* 0x0000000e0f427210 */ /* 0x040fe20007ffe0ff */
[----:B------:R-:W-:Y:S01]  /*33c0*/  UIMAD UR5, UR13, 0x780, UR14 ;  /* 0x000007800d0578a4 */ /* 0x000fe2000f8e020e */
[----:B------:R-:W-:Y:S02]  /*33d0*/  IADD3 R67, R15, R62, RZ ;  /* 0x0000003e0f437210 */ /* 0x000fe40007ffe0ff */
[----:B------:R-:W-:Y:S01]  /*33e0*/  LEA R62, R4, R7, 0x5 ;  /* 0x00000007043e7211 */ /* 0x000fe200078e28ff */
[----:B------:R-:W-:Y:S02]  /*33f0*/  STS.64 [R66], R58 ;  /* 0x0000003a42007388 */ /* 0x000fe40000000a00 */
[----:B------:R-:W-:Y:S02]  /*3400*/  IADD3 R116, R0, UR5, RZ ;  /* 0x0000000500747c10 */ /* 0x000fe4000fffe0ff */
[----:B------:R-:W-:Y:S01]  /*3410*/  STS.64 [R67], R56 ;  /* 0x0000003843007388 */ /* 0x000fe20000000a00 */
[----:B------:R-:W-:-:S02]  /*3420*/  LEA R63, R9, R62, 0x3 ;  /* 0x0000003e093f7211 */ /* 0x000fc400078e18ff */
[----:B------:R-:W-:Y:S01]  /*3430*/  LEA R64, R11, R62, 0x3 ;  /* 0x0000003e0b407211 */ /* 0x000fe200078e18ff */
[----:B------:R-:W-:Y:S01]  /*3440*/  STS.64 [R17], R54 ;  /* 0x0000003611007388 */ /* 0x000fe20000000a00 */
[----:B------:R-:W-:-:S03]  /*3450*/  SHF.L.U32 R116, R116, 0x1, RZ ;  /* 0x0000000174747819 */ /* 0x000fc600000006ff */
        /* <DEDUP_REMOVED lines=9> */
[C-C-:B0-----:R-:W-:Y:S01]  /*34f0*/  IMAD.WIDE.U32 R124, R116.reuse, 0x4, R68.reuse ;  /* 0x00000004747c7825 */ /* 0x141fe200078e0044 */
[----:B------:R-:W-:Y:S02]  /*3500*/  IADD3 R116, R116, 0x3c0, RZ ;  /* 0x000003c074747810 */ /* 0x000fe40007ffe0ff */
[-C--:B------:R-:W-:Y:S02]  /*3510*/  LEA R63, R12, R62.reuse, 0x3 ;  /* 0x0000003e0c3f7211 */ /* 0x080fe400078e18ff */
[----:B------:R-:W-:Y:S01]  /*3520*/  LEA R118, R13, R62, 0x3 ;  /* 0x0000003e0d767211 */ /* 0x000fe200078e18ff */
[----:B------:R-:W-:Y:S01]  /*3530*/  IMAD.WIDE.U32 R68, R116, 0x4, R68 ;  /* 0x0000000474447825 */ /* 0x000fe200078e0044 */
[----:B------:R-:W-:Y:S04]  /*3540*/  STG.E.64 desc[UR16][R124.64+0x4000], R66 ;  /* 0x004000427c007986 */ /* 0x000fe8000c101b10 */
[----:B------:R-:W0:Y:S04]  /*3550*/  LDS.64 R62, [R63] ;  /* 0x000000003f3e7984 */ /* 0x000e280000000a00 */
[----:B------:R-:W1:Y:S01]  /*3560*/  LDS.64 R64, [R118+0x1e00] ;  /* 0x001e000076407984 */ /* 0x000e620000000a00 */
[----:B0-----:R-:W-:Y:S01]  /*3570*/  FADD.FTZ R116, RZ, R63 ;  /* 0x0000003fff747221 */ /* 0x001fe20000010000 */
[----:B------:R-:W-:-:S03]  /*3580*/  FADD.FTZ R62, RZ, R62 ;  /* 0x0000003eff3e7221 */ /* 0x000fc60000010000 */
[----:B-1----:R-:W-:Y:S01]  /*3590*/  FADD.FTZ R65, R116, R65 ;  /* 0x0000004174417221 */ /* 0x002fe20000010000 */
[----:B------:R-:W-:-:S05]  /*35a0*/  FADD.FTZ R64, R62, R64 ;  /* 0x000000403e407221 */ /* 0x000fca0000010000 */
[----:B------:R0:W-:Y:S02]  /*35b0*/  STG.E.64 desc[UR16][R68.64+0x4000], R64 ;  /* 0x0040004044007986 */ /* 0x0001e4000c101b10 */
.L_x_1713:
[----:B------:R-:W-:Y:S01]  /*35c0*/  BSSY B0, `(.L_x_1714) ;  /* 0x0000118000007945 */ /* 0x000fe20003800000 */
[----:B------:R-:W-:Y:S01]  /*35d0*/  HFMA2.MMA R66, -RZ, RZ, 0, 0 ;  /* 0x00000000ff427435 */ /* 0x000fe200000001ff */
[----:B0-----:R-:W-:Y:S02]  /*35e0*/  MOV R69, RZ ;  /* 0x000000ff00457202 */ /* 0x001fe40000000f00 */
[----:B------:R-:W-:Y:S08]  /*35f0*/  @P2 BRA `(.L_x_1715) ;  /* 0x0000001000502947 */ /* 0x000ff00003800000 */
[----:B------:R-:W-:Y:S01]  /*3600*/  USHF.L.U32 UR5, UR12, 0x3, URZ ;  /* 0x000000030c057899 */ /* 0x000fe2000800063f */
[----:B------:R-:W-:Y:S02]  /*3610*/  MOV R62, 0x78 ;  /* 0x00000078003e7802 */ /* 0x000fe40000000f00 */
[----:B------:R-:W-:Y:S01]  /*3620*/  SHF.L.U32 R68, R0, 0x3, RZ ;  /* 0x0000000300447819 */ /* 0x000fe200000006ff */
[----:B------:R-:W-:-:S03]  /*3630*/  ULOP3.LUT UR5, UR5, 0x8, URZ, 0xc0, !UPT ;  /* 0x0000000805057892 */ /* 0x000fc6000f8ec03f */
[----:B------:R-:W-:-:S03]  /*3640*/  LOP3.LUT R68, R68, 0x8, RZ, 0xc0, !PT ;  /* 0x0000000844447812 */ /* 0x000fc600078ec0ff */
[----:B------:R-:W-:-:S05]  /*3650*/  IADD3 R69, R2, UR5, RZ ;  /* 0x0000000502457c10 */ /* 0x000fca000fffe0ff */
[----:B------:R-:W-:-:S05]  /*3660*/  IMAD R69, R69, R62, -UR14 ;  /* 0x8000000e45457e24 */ /* 0x000fca000f8e023e */
[----:B------:R-:W-:Y:S02]  /*3670*/  IADD3 R63, R69, 0x4, RZ ;  /* 0x00000004453f7810 */ /* 0x000fe40007ffe0ff */
[----:B------:R-:W-:Y:S02]  /*3680*/  SHF.R.S32.HI R62, RZ, 0x1f, R69 ;  /* 0x0000001fff3e7819 */ /* 0x000fe40000011445 */
[----:B------:R-:W-:Y:S02]  /*3690*/  SHF.R.S32.HI R64, RZ, 0x1f, R63 ;  /* 0x0000001fff407819 */ /* 0x000fe4000001143f */
[----:B------:R-:W-:Y:S02]  /*36a0*/  LEA.HI R62, R62, R69, RZ, 0x2 ;  /* 0x000000453e3e7211 */ /* 0x000fe400078f10ff */
[----:B------:R-:W-:Y:S02]  /*36b0*/  LEA.HI R64, R64, R63, RZ, 0x2 ;  /* 0x0000003f40407211 */ /* 0x000fe400078f10ff */
[----:B------:R-:W-:-:S02]  /*36c0*/  SHF.R.S32.HI R63, RZ, 0x2, R62 ;  /* 0x00000002ff3f7819 */ /* 0x000fc4000001143e */
[----:B------:R-:W-:Y:S02]  /*36d0*/  SHF.R.S32.HI R65, RZ, 0x2, R64 ;  /* 0x00000002ff417819 */ /* 0x000fe40000011440 */
[----:B------:R-:W-:Y:S01]  /*36e0*/  IADD3 R62, R69, 0x8, RZ ;  /* 0x00000008453e7810 */ /* 0x000fe20007ffe0ff */
[--C-:B------:R-:W-:Y:S01]  /*36f0*/  IMAD R63, R63, 0x18, R6.reuse ;  /* 0x000000183f3f7824 */ /* 0x100fe200078e0206 */
[----:B------:R-:W-:Y:S01]  /*3700*/  IADD3 R116, R69, 0xc, RZ ;  /* 0x0000000c45747810 */ /* 0x000fe20007ffe0ff */
[----:B------:R-:W-:-:S03]  /*3710*/  IMAD R65, R65, 0x18, R6 ;  /* 0x0000001841417824 */ /* 0x000fc600078e0206 */
[----:B------:R-:W-:Y:S02]  /*3720*/  IADD3 R64, R63, R68, RZ ;  /* 0x000000443f407210 */ /* 0x000fe40007ffe0ff */
[----:B------:R-:W-:Y:S02]  /*3730*/  IADD3 R66, R68, R65, RZ ;  /* 0x0000004144427210 */ /* 0x000fe40007ffe0ff */
[----:B------:R-:W-:Y:S02]  /*3740*/  SHF.R.S32.HI R63, RZ, 0x1f, R62 ;  /* 0x0000001fff3f7819 */ /* 0x000fe4000001143e */
[----:B------:R-:W0:Y:S01]  /*3750*/  LDS.64 R64, [R64] ;  /* 0x0000000040407984 */ /* 0x000e220000000a00 */
[----:B------:R-:W-:Y:S02]  /*3760*/  SHF.R.S32.HI R125, RZ, 0x1f, R116 ;  /* 0x0000001fff7d7819 */ /* 0x000fe40000011474 */
[----:B------:R-:W-:Y:S01]  /*3770*/  LEA.HI R63, R63, R62, RZ, 0x2 ;  /* 0x0000003e3f3f7211 */ /* 0x000fe200078f10ff */
[----:B------:R-:W1:Y:S01]  /*3780*/  LDS.64 R66, [R66] ;  /* 0x0000000042427984 */ /* 0x000e620000000a00 */
[----:B------:R-:W-:-:S02]  /*3790*/  LEA.HI R116, R125, R116, RZ, 0x2 ;  /* 0x000000747d747211 */ /* 0x000fc400078f10ff */
[----:B------:R-:W-:Y:S02]  /*37a0*/  SHF.R.S32.HI R63, RZ, 0x2, R63 ;  /* 0x00000002ff3f7819 */ /* 0x000fe4000001143f */
[----:B------:R-:W-:-:S03]  /*37b0*/  SHF.R.S32.HI R116, RZ, 0x2, R116 ;  /* 0x00000002ff747819 */ /* 0x000fc60000011474 */
[--C-:B------:R-:W-:Y:S02]  /*37c0*/  IMAD R63, R63, 0x18, R6.reuse ;  /* 0x000000183f3f7824 */ /* 0x100fe400078e0206 */
[----:B------:R-:W-:-:S03]  /*37d0*/  IMAD R116, R116, 0x18, R6 ;  /* 0x0000001874747824 */ /* 0x000fc600078e0206 */
[----:B------:R-:W-:-:S06]  /*37e0*/  IADD3 R63, R68, R63, RZ ;  /* 0x0000003f443f7210 */ /* 0x000fcc0007ffe0ff */
[----:B------:R-:W2:Y:S01]  /*37f0*/  LDS.64 R62, [R63] ;  /* 0x000000003f3e7984 */ /* 0x000ea20000000a00 */
[----:B0-----:R-:W-:Y:S01]  /*3800*/  FADD.FTZ R125, RZ, R64 ;  /* 0x00000040ff7d7221 */ /* 0x001fe20000010000 */
[----:B------:R-:W-:-:S03]  /*3810*/  IADD3 R64, R69, 0x10, RZ ;  /* 0x0000001045407810 */ /* 0x000fc60007ffe0ff */
[----:B-1----:R-:W-:Y:S01]  /*3820*/  FADD.FTZ R125, R125, R66 ;  /* 0x000000427d7d7221 */ /* 0x002fe20000010000 */
[----:B------:R-:W-:-:S04]  /*3830*/  SHF.R.S32.HI R66, RZ, 0x1f, R64 ;  /* 0x0000001fff427819 */ /* 0x000fc80000011440 */
[----:B------:R-:W-:Y:S01]  /*3840*/  LEA.HI R118, R66, R64, RZ, 0x2 ;  /* 0x0000004042767211 */ /* 0x000fe200078f10ff */
[----:B------:R-:W-:Y:S01]  /*3850*/  FADD.FTZ R66, RZ, R65 ;  /* 0x00000041ff427221 */ /* 0x000fe20000010000 */
[----:B------:R-:W-:Y:S02]  /*3860*/  IADD3 R64, R68, R116, RZ ;  /* 0x0000007444407210 */ /* 0x000fe40007ffe0ff */
[----:B------:R-:W-:Y:S01]  /*3870*/  IADD3 R116, R69, 0x14, RZ ;  /* 0x0000001445747810 */ /* 0x000fe20007ffe0ff */
[----:B------:R-:W-:Y:S01]  /*3880*/  FADD.FTZ R66, R66, R67 ;  /* 0x0000004342427221 */ /* 0x000fe20000010000 */
[----:B------:R-:W-:Y:S02]  /*3890*/  SHF.R.S32.HI R67, RZ, 0x2, R118 ;  /* 0x00000002ff437819 */ /* 0x000fe40000011476 */
[----:B------:R-:W0:Y:S01]  /*38a0*/  LDS.64 R64, [R64] ;  /* 0x0000000040407984 */ /* 0x000e220000000a00 */
[----:B------:R-:W-:Y:S02]  /*38b0*/  SHF.R.S32.HI R118, RZ, 0x1f, R116 ;  /* 0x0000001fff767819 */ /* 0x000fe40000011474 */
[----:B------:R-:W-:-:S02]  /*38c0*/  IMAD R67, R67, 0x18, R6 ;  /* 0x0000001843437824 */ /* 0x000fc400078e0206 */
[----:B------:R-:W-:Y:S01]  /*38d0*/  LEA.HI R118, R118, R116, RZ, 0x2 ;  /* 0x0000007476767211 */ /* 0x000fe200078f10ff */
[----:B--2---:R-:W-:Y:S01]  /*38e0*/  FADD.FTZ R125, R125, R62 ;  /* 0x0000003e7d7d7221 */ /* 0x004fe20000010000 */
[----:B------:R-:W-:Y:S01]  /*38f0*/  FADD.FTZ R66, R66, R63 ;  /* 0x0000003f42427221 */ /* 0x000fe20000010000 */
[----:B------:R-:W-:Y:S02]  /*3900*/  IADD3 R67, R68, R67, RZ ;  /* 0x0000004344437210 */ /* 0x000fe40007ffe0ff */
[----:B------:R-:W-:Y:S02]  /*3910*/  SHF.R.S32.HI R118, RZ, 0x2, R118 ;  /* 0x00000002ff767819 */ /* 0x000fe40000011476 */
[----:B------:R-:W-:Y:S01]  /*3920*/  IADD3 R116, R69, 0x18, RZ ;  /* 0x0000001845747810 */ /* 0x000fe20007ffe0ff */
[----:B------:R1:W2:Y:S02]  /*3930*/  LDS.64 R62, [R67] ;  /* 0x00000000433e7984 */ /* 0x0002a40000000a00 */
[----:B------:R-:W-:-:S05]  /*3940*/  IMAD R118, R118, 0x18, R6 ;  /* 0x0000001876767824 */ /* 0x000fca00078e0206 */
[----:B------:R-:W-:Y:S02]  /*3950*/  IADD3 R118, R68, R118, RZ ;  /* 0x0000007644767210 */ /* 0x000fe40007ffe0ff */
[----:B-1----:R-:W-:-:S04]  /*3960*/  SHF.R.S32.HI R67, RZ, 0x1f, R116 ;  /* 0x0000001fff437819 */ /* 0x002fc80000011474 */
[----:B------:R-:W-:-:S04]  /*3970*/  LEA.HI R67, R67, R116, RZ, 0x2 ;  /* 0x0000007443437211 */ /* 0x000fc800078f10ff */
[----:B------:R-:W-:-:S05]  /*3980*/  SHF.R.S32.HI R67, RZ, 0x2, R67 ;  /* 0x00000002ff437819 */ /* 0x000fca0000011443 */
[----:B------:R-:W-:Y:S02]  /*3990*/  IMAD R67, R67, 0x18, R6 ;  /* 0x0000001843437824 */ /* 0x000fe400078e0206 */
[----:B0-----:R-:W-:Y:S01]  /*39a0*/  FADD.FTZ R125, R125, R64 ;  /* 0x000000407d7d7221 */ /* 0x001fe20000010000 */
[----:B------:R-:W-:Y:S02]  /*39b0*/  FADD.FTZ R66, R66, R65 ;  /* 0x0000004142427221 */ /* 0x000fe40000010000 */
[----:B------:R0:W1:Y:S01]  /*39c0*/  LDS.64 R64, [R118] ;  /* 0x0000000076407984 */ /* 0x0000620000000a00 */
[----:B--2---:R-:W-:Y:S01]  /*39d0*/  FADD.FTZ R125, R125, R62 ;  /* 0x0000003e7d7d7221 */ /* 0x004fe20000010000 */
[----:B------:R-:W-:Y:S01]  /*39e0*/  IADD3 R62, R69, 0x1c, RZ ;  /* 0x0000001c453e7810 */ /* 0x000fe20007ffe0ff */
[----:B------:R-:W-:-:S03]  /*39f0*/  FADD.FTZ R66, R66, R63 ;  /* 0x0000003f42427221 */ /* 0x000fc60000010000 */
[----:B------:R-:W-:-:S04]  /*3a00*/  SHF.R.S32.HI R116, RZ, 0x1f, R62 ;  /* 0x0000001fff747819 */ /* 0x000fc8000001143e */
[----:B------:R-:W-:Y:S02]  /*3a10*/  LEA.HI R116, R116, R62, RZ, 0x2 ;  /* 0x0000003e74747211 */ /* 0x000fe400078f10ff */
[----:B------:R-:W-:Y:S02]  /*3a20*/  IADD3 R62, R68, R67, RZ ;  /* 0x00000043443e7210 */ /* 0x000fe40007ffe0ff */
[----:B------:R-:W-:Y:S02]  /*3a30*/  SHF.R.S32.HI R67, RZ, 0x2, R116 ;  /* 0x00000002ff437819 */ /* 0x000fe40000011474 */
[----:B------:R-:W-:Y:S02]  /*3a40*/  IADD3 R116, R69, 0x20, RZ ;  /* 0x0000002045747810 */ /* 0x000fe40007ffe0ff */
[----:B------:R-:W2:Y:S01]  /*3a50*/  LDS.64 R62, [R62] ;  /* 0x000000003e3e7984 */ /* 0x000ea20000000a00 */
[----:B------:R-:W-:Y:S01]  /*3a60*/  IMAD R67, R67, 0x18, R6 ;  /* 0x0000001843437824 */ /* 0x000fe200078e0206 */
[----:B0-----:R-:W-:-:S04]  /*3a70*/  SHF.R.S32.HI R118, RZ, 0x1f, R116 ;  /* 0x0000001fff767819 */ /* 0x001fc80000011474 */
[----:B------:R-:W-:Y:S02]  /*3a80*/  IADD3 R67, R68, R67, RZ ;  /* 0x0000004344437210 */ /* 0x000fe40007ffe0ff */
[----:B------:R-:W-:Y:S02]  /*3a90*/  LEA.HI R118, R118, R116, RZ, 0x2 ;  /* 0x0000007476767211 */ /* 0x000fe400078f10ff */
[----:B------:R-:W-:Y:S02]  /*3aa0*/  IADD3 R116, R69, 0x24, RZ ;  /* 0x0000002445747810 */ /* 0x000fe40007ffe0ff */
[----:B------:R-:W-:Y:S01]  /*3ab0*/  SHF.R.S32.HI R118, RZ, 0x2, R118 ;  /* 0x00000002ff767819 */ /* 0x000fe20000011476 */
[----:B-1----:R-:W-:Y:S01]  /*3ac0*/  FADD.FTZ R125, R125, R64 ;  /* 0x000000407d7d7221 */ /* 0x002fe20000010000 */
[----:B------:R-:W-:Y:S02]  /*3ad0*/  FADD.FTZ R66, R66, R65 ;  /* 0x0000004142427221 */ /* 0x000fe40000010000 */
[----:B------:R0:W1:Y:S01]  /*3ae0*/  LDS.64 R64, [R67] ;  /* 0x0000000043407984 */ /* 0x0000620000000a00 */
[----:B------:R-:W-:-:S05]  /*3af0*/  IMAD R118, R118, 0x18, R6 ;  /* 0x0000001876767824 */ /* 0x000fca00078e0206 */
[----:B------:R-:W-:Y:S02]  /*3b00*/  IADD3 R118, R68, R118, RZ ;  /* 0x0000007644767210 */ /* 0x000fe40007ffe0ff */
[----:B0-----:R-:W-:-:S04]  /*3b10*/  SHF.R.S32.HI R67, RZ, 0x1f, R116 ;  /* 0x0000001fff437819 */ /* 0x001fc80000011474 */
[----:B------:R-:W-:-:S04]  /*3b20*/  LEA.HI R67, R67, R116, RZ, 0x2 ;  /* 0x0000007443437211 */ /* 0x000fc800078f10ff */
[----:B------:R-:W-:-:S05]  /*3b30*/  SHF.R.S32.HI R67, RZ, 0x2, R67 ;  /* 0x00000002ff437819 */ /* 0x000fca0000011443 */
[----:B------:R-:W-:Y:S02]  /*3b40*/  IMAD R67, R67, 0x18, R6 ;  /* 0x0000001843437824 */ /* 0x000fe400078e0206 */
[----:B--2---:R-:W-:Y:S01]  /*3b50*/  FADD.FTZ R125, R125, R62 ;  /* 0x0000003e7d7d7221 */ /* 0x004fe20000010000 */
[----:B------:R-:W-:Y:S02]  /*3b60*/  FADD.FTZ R66, R66, R63 ;  /* 0x0000003f42427221 */ /* 0x000fe40000010000 */
[----:B------:R0:W2:Y:S01]  /*3b70*/  LDS.64 R62, [R118] ;  /* 0x00000000763e7984 */ /* 0x0000a20000000a00 */
[----:B-1----:R-:W-:Y:S01]  /*3b80*/  FADD.FTZ R125, R125, R64 ;  /* 0x000000407d7d7221 */ /* 0x002fe20000010000 */
[----:B------:R-:W-:Y:S01]  /*3b90*/  IADD3 R64, R69, 0x28, RZ ;  /* 0x0000002845407810 */ /* 0x000fe20007ffe0ff */
[----:B------:R-:W-:-:S03]  /*3ba0*/  FADD.FTZ R66, R66, R65 ;  /* 0x0000004142427221 */ /* 0x000fc60000010000 */
[----:B------:R-:W-:-:S04]  /*3bb0*/  SHF.R.S32.HI R116, RZ, 0x1f, R64 ;  /* 0x0000001fff747819 */ /* 0x000fc80000011440 */
[----:B------:R-:W-:Y:S02]  /*3bc0*/  LEA.HI R116, R116, R64, RZ, 0x2 ;  /* 0x0000004074747211 */ /* 0x000fe400078f10ff */
[----:B------:R-:W-:Y:S02]  /*3bd0*/  IADD3 R64, R68, R67, RZ ;  /* 0x0000004344407210 */ /* 0x000fe40007ffe0ff */
[----:B------:R-:W-:Y:S02]  /*3be0*/  SHF.R.S32.HI R67, RZ, 0x2, R116 ;  /* 0x00000002ff437819 */ /* 0x000fe40000011474 */
[----:B------:R-:W-:Y:S02]  /*3bf0*/  IADD3 R116, R69, 0x2c, RZ ;  /* 0x0000002c45747810 */ /* 0x000fe40007ffe0ff */
[----:B------:R-:W1:Y:S01]  /*3c00*/  LDS.64 R64, [R64] ;  /* 0x0000000040407984 */ /* 0x000e620000000a00 */
[----:B------:R-:W-:Y:S01]  /*3c10*/  IMAD R67, R67, 0x18, R6 ;  /* 0x0000001843437824 */ /* 0x000fe200078e0206 */
[----:B0-----:R-:W-:-:S04]  /*3c20*/  SHF.R.S32.HI R118, RZ, 0x1f, R116 ;  /* 0x0000001fff767819 */ /* 0x001fc80000011474 */
[----:B------:R-:W-:Y:S02]  /*3c30*/  IADD3 R67, R68, R67, RZ ;  /* 0x0000004344437210 */ /* 0x000fe40007ffe0ff */
[----:B------:R-:W-:Y:S01]  /*3c40*/  LEA.HI R118, R118, R116, RZ, 0x2 ;  /* 0x0000007476767211 */ /* 0x000fe200078f10ff */
[----:B--2---:R-:W-:Y:S01]  /*3c50*/  FADD.FTZ R125, R125, R62 ;  /* 0x0000003e7d7d7221 */ /* 0x004fe20000010000 */
[----:B------:R-:W-:Y:S02]  /*3c60*/  FADD.FTZ R66, R66, R63 ;  /* 0x0000003f42427221 */ /* 0x000fe40000010000 */
[----:B------:R-:W-:Y:S01]  /*3c70*/  SHF.R.S32.HI R118, RZ, 0x2, R118 ;  /* 0x00000002ff767819 */ /* 0x000fe20000011476 */
[----:B------:R0:W2:Y:S01]  /*3c80*/  LDS.64 R62, [R67] ;  /* 0x00000000433e7984 */ /* 0x0000a20000000a00 */
[----:B------:R-:W-:-:S03]  /*3c90*/  IADD3 R116, R69, 0x30, RZ ;  /* 0x0000003045747810 */ /* 0x000fc60007ffe0ff */
[----:B------:R-:W-:Y:S01]  /*3ca0*/  IMAD R118, R118, 0x18, R6 ;  /* 0x0000001876767824 */ /* 0x000fe200078e0206 */
[----:B0-----:R-:W-:-:S04]  /*3cb0*/  SHF.R.S32.HI R67, RZ, 0x1f, R116 ;  /* 0x0000001fff437819 */ /* 0x001fc80000011474 */
[----:B------:R-:W-:Y:S02]  /*3cc0*/  IADD3 R118, R68, R118, RZ ;  /* 0x0000007644767210 */ /* 0x000fe40007ffe0ff */
[----:B------:R-:W-:-:S04]  /*3cd0*/  LEA.HI R67, R67, R116, RZ, 0x2 ;  /* 0x0000007443437211 */ /* 0x000fc800078f10ff */
[----:B------:R-:W-:-:S05]  /*3ce0*/  SHF.R.S32.HI R67, RZ, 0x2, R67 ;  /* 0x00000002ff437819 */ /* 0x000fca0000011443 */
[----:B------:R-:W-:Y:S02]  /*3cf0*/  IMAD R67, R67, 0x18, R6 ;  /* 0x0000001843437824 */ /* 0x000fe400078e0206 */
[----:B-1----:R-:W-:Y:S01]  /*3d00*/  FADD.FTZ R125, R125, R64 ;  /* 0x000000407d7d7221 */ /* 0x002fe20000010000 */
        /* <DEDUP_REMOVED lines=131> */
[----:B------:R-:W-:Y:S02]  /*4540*/  LEA.HI R67, R67, R116, RZ, 0x2 ;  /* 0x0000007443437211 */ /* 0x000fe400078f10ff */
[----:B------:R-:W-:Y:S02]  /*4550*/  IADD3 R116, R69, 0x74, RZ ;  /* 0x0000007445747810 */ /* 0x000fe40007ffe0ff */
[----:B------:R-:W-:-:S05]  /*4560*/  SHF.R.S32.HI R67, RZ, 0x2, R67 ;  /* 0x00000002ff437819 */ /* 0x000fca0000011443 */
[----:B------:R-:W-:Y:S02]  /*4570*/  IMAD R67, R67, 0x18, R6 ;  /* 0x0000001843437824 */ /* 0x000fe400078e0206 */
[----:B--2---:R-:W-:Y:S01]  /*4580*/  FADD.FTZ R125, R125, R62 ;  /* 0x0000003e7d7d7221 */ /* 0x004fe20000010000 */
[----:B------:R-:W-:Y:S02]  /*4590*/  FADD.FTZ R66, R66, R63 ;  /* 0x0000003f42427221 */ /* 0x000fe40000010000 */
[----:B------:R-:W0:Y:S01]  /*45a0*/  LDS.64 R62, [R118] ;  /* 0x00000000763e7984 */ /* 0x000e220000000a00 */
[----:B-1----:R-:W-:Y:S01]  /*45b0*/  FADD.FTZ R125, R125, R64 ;  /* 0x000000407d7d7221 */ /* 0x002fe20000010000 */
[----:B------:R-:W-:-:S04]  /*45c0*/  IADD3 R64, R69, 0x70, RZ ;  /* 0x0000007045407810 */ /* 0x000fc80007ffe0ff */
[----:B------:R-:W-:-:S04]  /*45d0*/  SHF.R.S32.HI R69, RZ, 0x1f, R64 ;  /* 0x0000001fff457819 */ /* 0x000fc80000011440 */
[----:B------:R-:W-:Y:S02]  /*45e0*/  LEA.HI R69, R69, R64, RZ, 0x2 ;  /* 0x0000004045457211 */ /* 0x000fe400078f10ff */
[----:B------:R-:W-:Y:S02]  /*45f0*/  SHF.R.S32.HI R64, RZ, 0x1f, R116 ;  /* 0x0000001fff407819 */ /* 0x000fe40000011474 */
[----:B------:R-:W-:Y:S02]  /*4600*/  SHF.R.S32.HI R69, RZ, 0x2, R69 ;  /* 0x00000002ff457819 */ /* 0x000fe40000011445 */
[----:B------:R-:W-:-:S03]  /*4610*/  LEA.HI R64, R64, R116, RZ, 0x2 ;  /* 0x0000007440407211 */ /* 0x000fc600078f10ff */
[----:B------:R-:W-:Y:S01]  /*4620*/  IMAD R69, R69, 0x18, R6 ;  /* 0x0000001845457824 */ /* 0x000fe200078e0206 */
[----:B------:R-:W-:-:S05]  /*4630*/  SHF.R.S32.HI R64, RZ, 0x2, R64 ;  /* 0x00000002ff407819 */ /* 0x000fca0000011440 */
[----:B------:R-:W-:Y:S01]  /*4640*/  IMAD R116, R64, 0x18, R6 ;  /* 0x0000001840747824 */ /* 0x000fe200078e0206 */
[C---:B------:R-:W-:Y:S02]  /*4650*/  IADD3 R64, R68.reuse, R67, RZ ;  /* 0x0000004344407210 */ /* 0x040fe40007ffe0ff */
[C---:B------:R-:W-:Y:S01]  /*4660*/  IADD3 R67, R68.reuse, R69, RZ ;  /* 0x0000004544437210 */ /* 0x040fe20007ffe0ff */
[----:B0-----:R-:W-:Y:S01]  /*4670*/  FADD.FTZ R125, R125, R62 ;  /* 0x0000003e7d7d7221 */ /* 0x001fe20000010000 */
[----:B------:R-:W-:Y:S01]  /*4680*/  IADD3 R68, R68, R116, RZ ;  /* 0x0000007444447210 */ /* 0x000fe20007ffe0ff */
[----:B------:R-:W-:Y:S02]  /*4690*/  FADD.FTZ R116, R66, R65 ;  /* 0x0000004142747221 */ /* 0x000fe40000010000 */
[----:B------:R-:W0:Y:S02]  /*46a0*/  LDS.64 R64, [R64] ;  /* 0x0000000040407984 */ /* 0x000e240000000a00 */
[----:B------:R-:W-:-:S02]  /*46b0*/  FADD.FTZ R116, R116, R63 ;  /* 0x0000003f74747221 */ /* 0x000fc40000010000 */
        /* <DEDUP_REMOVED lines=8> */
.L_x_1715:
[----:B------:R-:W-:Y:S05]  /*4740*/  BSYNC B0 ;  /* 0x0000000000007941 */ /* 0x000fea0003800000 */
.L_x_1714:
[----:B------:R-:W0:Y:S01]  /*4750*/  @!P1 LDC R67, c[0x0][0x10] ;  /* 0x00000400ff439b82 */ /* 0x000e220000000800 */
[----:B------:R-:W1:Y:S01]  /*4760*/  SHFL.BFLY PT, R63, R66, 0x1, 0x1f ;  /* 0x0c201f00423f7f89 */ /* 0x000e6200000e0000 */
[----:B------:R-:W-:Y:S01]  /*4770*/  MOV R62, UR4 ;  /* 0x00000004003e7c02 */ /* 0x000fe20008000f00 */
[----:B------:R-:W-:Y:S02]  /*4780*/  UISETP.GE.U32.AND UP0, UPT, UR10, UR19, UPT ;  /* 0x000000130a00728c */ /* 0x000fe4000bf06070 */
[----:B------:R-:W2:Y:S02]  /*4790*/  SHFL.BFLY PT, R68, R69, 0x1, 0x1f ;  /* 0x0c201f0045447f89 */ /* 0x000ea400000e0000 */
[----:B------:R-:W-:Y:S01]  /*47a0*/  UISETP.GE.AND.EX UP0, UPT, UR11, UR9, UPT, UP0 ;  /* 0x000000090b00728c */ /* 0x000fe2000bf06300 */
[----:B------:R-:W3:Y:S01]  /*47b0*/  @!P1 LDC.64 R64, c[0x0][0x260] ;  /* 0x00009800ff409b82 */ /* 0x000ee20000000a00 */
[----:B0-----:R-:W-:Y:S02]  /*47c0*/  @!P1 IMAD R67, R67, R62, UR8 ;  /* 0x0000000843439e24 */ /* 0x001fe4000f8e023e */
[----:B-1----:R-:W-:-:S03]  /*47d0*/  FADD.FTZ R62, R63, R66 ;  /* 0x000000423f3e7221 */ /* 0x002fc60000010000 */
[----:B------:R-:W-:Y:S01]  /*47e0*/  @!P1 LEA R67, R67, R8, 0x9 ;  /* 0x0000000843439211 */ /* 0x000fe200078e48ff */
[----:B--2---:R-:W-:-:S03]  /*47f0*/  FADD.FTZ R63, R68, R69 ;  /* 0x00000045443f7221 */ /* 0x004fc60000010000 */
        /* <DEDUP_REMOVED lines=15> */
.L_x_1718:
[----:B------:R-:W2:Y:S04]  /*48f0*/  LD.E.STRONG.GPU R62, desc[UR16][R122.64] ;  /* 0x000000107a3e7980 */ /* 0x000ea8000c10f900 */
[----:B--2---:R-:W-:Y:S01]  /*4900*/  CCTL.IVALL ;  /* 0x00000000ff00798f */ /* 0x004fe20002000000 */
[----:B------:R-:W-:Y:S05]  /*4910*/  YIELD ;  /* 0x0000000000007946 */ /* 0x000fea0003800000 */
[----:B-----5:R-:W-:-:S04]  /*4920*/  LOP3.LUT R62, R62, R63, RZ, 0x3c, !PT ;  /* 0x0000003f3e3e7212 */ /* 0x020fc800078e3cff */
[----:B------:R-:W-:-:S13]  /*4930*/  ISETP.GT.AND P1, PT, R62, -0x1, PT ;  /* 0xffffffff3e00780c */ /* 0x000fda0003f24270 */
[----:B------:R-:W-:Y:S05]  /*4940*/  @P1 BRA `(.L_x_1718) ;  /* 0xfffffffc00e81947 */ /* 0x000fea000383ffff */
.L_x_1717:
[----:B------:R-:W-:Y:S05]  /*4950*/  WARPSYNC.ALL ;  /* 0x0000000000007948 */ /* 0x000fea0003800000 */
[----:B------:R-:W-:Y:S06]  /*4960*/  BAR.SYNC.DEFER_BLOCKING 0x0 ;  /* 0x0000000000007b1d */ /* 0x000fec0000010000 */
[----:B------:R-:W-:Y:S05]  /*4970*/  BRA `(.L_x_1719) ;  /* 0x0000000000507947 */ /* 0x000fea0003800000 */
.L_x_1716:
        /* <DEDUP_REMOVED lines=10> */
.L_x_1721:
        /* <DEDUP_REMOVED lines=8> */
.L_x_1720:
[----:B------:R-:W-:Y:S05]  /*4aa0*/  WARPSYNC.ALL ;  /* 0x0000000000007948 */ /* 0x000fea0003800000 */
[----:B------:R-:W-:Y:S06]  /*4ab0*/  BAR.SYNC.DEFER_BLOCKING 0x0 ;  /* 0x0000000000007b1d */ /* 0x000fec0000010000 */
.L_x_1719:
[----:B------:R-:W-:Y:S02]  /*4ac0*/  ISETP.GT.U32.AND P1, PT, R0, 0xff, PT ;  /* 0x000000ff0000780c */ /* 0x000fe40003f24070 */
[----:B------:R-:W-:Y:S01]  /*4ad0*/  MOV R63, UR4 ;  /* 0x00000004003f7c02 */ /* 0x000fe20008000f00 */
[----:B------:R-:W1:Y:S01]  /*4ae0*/  S2UR UR14, SR_CgaCtaId ;  /* 0x00000000000e79c3 */ /* 0x000e620000008800 */
[----:B------:R-:W-:Y:S01]  /*4af0*/  UMOV UR5, 0x400 ;  /* 0x0000040000057882 */ /* 0x000fe20000000000 */
[----:B------:R-:W-:Y:S01]  /*4b00*/  USHF.L.U32 UR12, UR12, 0x3, URZ ;  /* 0x000000030c0c7899 */ /* 0x000fe2000800063f */
[----:B------:R-:W-:-:S07]  /*4b10*/  ULDC.64 UR22, c[0x0][0x210] ;  /* 0x0000840000167ab9 */ /* 0x000fce0000000a00 */
[----:B------:R-:W2:Y:S08]  /*4b20*/  @!P1 LDC R62, c[0x0][0x10] ;  /* 0x00000400ff3e9b82 */ /* 0x000eb00000000800 */
[----:B------:R-:W3:Y:S01]  /*4b30*/  @!P1 LDC.64 R64, c[0x0][0x260] ;  /* 0x00009800ff409b82 */ /* 0x000ee20000000a00 */
[----:B--2---:R-:W-:Y:S01]  /*4b40*/  @!P1 IMAD R62, R62, R63, UR8 ;  /* 0x000000083e3e9e24 */ /* 0x004fe2000f8e023f */
[----:B------:R-:W-:-:S04]  /*4b50*/  SHF.L.U32 R63, R0, 0x1, RZ ;  /* 0x00000001003f7819 */ /* 0x000fc800000006ff */
        /* <DEDUP_REMOVED lines=8> */
[----:B------:R-:W2:Y:S04]  /*4be0*/  @!P1 LDG.E.64 R62, desc[UR16][R62.64] ;  /* 0x000000103e3e9981 */ /* 0x000ea8000c1e1b00 */
[----:B------:R-:W3:Y:S01]  /*4bf0*/  @!P1 LDG.E.64 R64, desc[UR16][R64.64] ;  /* 0x0000001040409981 */ /* 0x000ee2000c1e1b00 */
[----:B------:R-:W-:Y:S01]  /*4c00*/  CS2R R66, SRZ ;  /* 0x0000000000427805 */ /* 0x000fe2000001ff00 */
[----:B------:R-:W-:Y:S02]  /*4c10*/  UIADD3 UR5, UR5, 0x5280, URZ ;  /* 0x0000528005057890 */ /* 0x000fe4000fffe03f */
[----:B------:R-:W-:-:S02]  /*4c20*/  ULOP3.LUT UR12, UR12, 0x8, URZ, 0xc0, !UPT ;  /* 0x000000080c0c7892 */ /* 0x000fc4000f8ec03f */
[----:B-1----:R-:W-:Y:S02]  /*4c30*/  ULEA UR5, UR14, UR5, 0x18 ;  /* 0x000000050e057291 */ /* 0x002fe4000f8ec03f */
[----:B------:R-:W-:Y:S02]  /*4c40*/  ULOP3.LUT UR4, UR4, 0x1, URZ, 0x3c, !UPT ;  /* 0x0000000104047892 */ /* 0x000fe4000f8e3c3f */
[----:B------:R-:W-:Y:S01]  /*4c50*/  IADD3 R18, R18, -UR12, RZ ;  /* 0x8000000c12127c10 */ /* 0x000fe2000fffe0ff */
[----:B------:R-:W-:Y:S01]  /*4c60*/  UMOV UR12, UR10 ;  /* 0x0000000a000c7c82 */ /* 0x000fe20008000000 */
[----:B--2---:R-:W-:Y:S01]  /*4c70*/  @!P1 FADD.FTZ R69, RZ, R62 ;  /* 0x0000003eff459221 */ /* 0x004fe20000010000 */
[----:B------:R-:W-:-:S03]  /*4c80*/  @!P1 FADD.FTZ R68, RZ, R63 ;  /* 0x0000003fff449221 */ /* 0x000fc60000010000 */
[----:B---3--:R-:W-:Y:S01]  /*4c90*/  @!P1 FADD.FTZ R67, R64, R69 ;  /* 0x0000004540439221 */ /* 0x008fe20000010000 */
[----:B------:R-:W-:Y:S01]  /*4ca0*/  @!P1 FADD.FTZ R66, R65, R68 ;  /* 0x0000004441429221 */ /* 0x000fe20000010000 */
[----:B------:R-:W-:-:S03]  /*4cb0*/  LOP3.LUT P1, RZ, R0, 0xffffff1f, RZ, 0xc0, !PT ;  /* 0xffffff1f00ff7812 */ /* 0x000fc6000782c0ff */
        /* <DEDUP_REMOVED lines=12> */
[----:B------:R-:W1:Y:S01]  /*4d80*/  SHFL.BFLY PT, R67, R64, 0x2, 0x1f ;  /* 0x0c401f0040437f89 */ /* 0x000e6200000e0000 */
[----:B------:R-:W-:-:S03]  /*4d90*/  @!P1 SHF.R.U32.HI R62, RZ, 0x2, R0 ;  /* 0x00000002ff3e9819 */ /* 0x000fc60000011600 */
[----:B------:R-:W2:Y:S01]  /*4da0*/  SHFL.BFLY PT, R66, R65, 0x2, 0x1f ;  /* 0x0c401f0041427f89 */ /* 0x000ea200000e0000 */
[----:B-1----:R-:W-:Y:S01]  /*4db0*/  FADD.FTZ R67, R64, R67 ;  /* 0x0000004340437221 */ /* 0x002fe20000010000 */
[----:B------:R-:W-:Y:S01]  /*4dc0*/  LEA R64, R18, UR5, 0x3 ;  /* 0x0000000512407c11 */ /* 0x000fe2000f8e18ff */
[----:B--2---:R-:W-:-:S03]  /*4dd0*/  FADD.FTZ R66, R65, R66 ;  /* 0x0000004241427221 */ /* 0x004fc60000010000 */
[----:B------:R-:W1:Y:S04]  /*4de0*/  SHFL.BFLY PT, R68, R67, 0x1, 0x1f ;  /* 0x0c201f0043447f89 */ /* 0x000e6800000e0000 */
[----:B------:R-:W2:Y:S01]  /*4df0*/  SHFL.BFLY PT, R69, R66, 0x1, 0x1f ;  /* 0x0c201f0042457f89 */ /* 0x000ea200000e0000 */
[----:B-1----:R-:W-:Y:S01]  /*4e00*/  FADD.FTZ R68, R67, R68 ;  /* 0x0000004443447221 */ /* 0x002fe20000010000 */
[----:B------:R-:W-:Y:S02]  /*4e10*/  HADD2.F32 R67, -RZ, R72.H0_H0 ;  /* 0x20000048ff437230 */ /* 0x000fe40000004100 */
[----:B--2---:R-:W-:Y:S01]  /*4e20*/  FADD.FTZ R63, R66, R69 ;  /* 0x00000045423f7221 */ /* 0x004fe20000010000 */
[----:B------:R-:W-:Y:S01]  /*4e30*/  @!P1 LOP3.LUT R66, R62, 0x3ffffff8, RZ, 0xc0, !PT ;  /* 0x3ffffff83e429812 */ /* 0x000fe200078ec0ff */
[----:B------:R-:W-:Y:S01]  /*4e40*/  @!P1 FMUL.FTZ R62, R68, 8.1380212577641941607e-06 ;  /* 0x37088889443e9820 */ /* 0x000fe20000410000 */
[----:B------:R-:W-:Y:S01]  /*4e50*/  FADD.FTZ R30, -R30, R67 ;  /* 0x000000431e1e7221 */ /* 0x000fe20000010100 */
[----:B------:R-:W-:-:S05]  /*4e60*/  @!P1 FMUL.FTZ R63, R63, 8.1380212577641941607e-06 ;  /* 0x370888893f3f9820 */ /* 0x000fca0000410000 */
[----:B------:R-:W-:Y:S01]  /*4e70*/  @!P1 STS.64 [R66+UR5], R62 ;  /* 0x0000003e42009988 */ /* 0x000fe20008000a05 */
[----:B------:R-:W-:Y:S01]  /*4e80*/  UMOV UR5, UR11 ;  /* 0x0000000b00057c82 */ /* 0x000fe20008000000 */
[----:B------:R-:W-:Y:S06]  /*4e90*/  BAR.SYNC.DEFER_BLOCKING 0x0 ;  /* 0x0000000000007b1d */ /* 0x000fec0000010000 */
[----:B------:R-:W1:Y:S02]  /*4ea0*/  LDS.64 R64, [R64] ;  /* 0x0000000040407984 */ /* 0x000e640000000a00 */
[--C-:B-1----:R-:W-:Y:S01]  /*4eb0*/  FFMA.FTZ R48, R3, R48, -R64.reuse ;  /* 0x0000003003307223 */ /* 0x102fe20000010840 */
[--C-:B------:R-:W-:Y:S01]  /*4ec0*/  FFMA.FTZ R60, R31, R60, -R64.reuse ;  /* 0x0000003c1f3c7223 */ /* 0x100fe20000010840 */
[--C-:B------:R-:W-:Y:S01]  /*4ed0*/  FFMA.FTZ R82, R33, R82, -R64.reuse ;  /* 0x0000005221527223 */ /* 0x100fe20000010840 */
[--C-:B------:R-:W-:Y:S01]  /*4ee0*/  FFMA.FTZ R62, R35, R86, -R64.reuse ;  /* 0x00000056233e7223 */ /* 0x100fe20000010840 */
[C-C-:B------:R-:W-:Y:S01]  /*4ef0*/  FFMA.FTZ R47, R3.reuse, R47, -R64.reuse ;  /* 0x0000002f032f7223 */ /* 0x140fe20000010840 */
[C-C-:B------:R-:W-:Y:S01]  /*4f00*/  FFMA.FTZ R87, R3.reuse, R87, -R64.reuse ;  /* 0x0000005703577223 */ /* 0x140fe20000010840 */
[C-C-:B------:R-:W-:Y:S01]  /*4f10*/  FFMA.FTZ R91, R3.reuse, R91, -R64.reuse ;  /* 0x0000005b035b7223 */ /* 0x140fe20000010840 */
[C-C-:B------:R-:W-:Y:S01]  /*4f20*/  FFMA.FTZ R71, R3.reuse, R71, -R64.reuse ;  /* 0x0000004703477223 */ /* 0x140fe20000010840 */
[C-C-:B------:R-:W-:Y:S01]  /*4f30*/  FFMA.FTZ R18, R3.reuse, R103, -R64.reuse ;  /* 0x0000006703127223 */ /* 0x140fe20000010840 */
[----:B------:R-:W-:Y:S01]  /*4f40*/  FFMA.FTZ R107, R3, R107, -R64 ;  /* 0x0000006b036b7223 */ /* 0x000fe20000010840 */
[----:B------:R-:W-:Y:S01]  /*4f50*/  FFMA.FTZ R48, R5, -R65, R48 ;  /* 0x8000004105307223 */ /* 0x000fe20000010030 */
[----:B------:R-:W-:Y:S01]  /*4f60*/  FFMA.FTZ R3, R3, R113, -R64 ;  /* 0x0000007103037223 */ /* 0x000fe20000010840 */
[----:B------:R-:W-:Y:S01]  /*4f70*/  FMUL.FTZ R5, R29, R30 ;  /* 0x0000001e1d057220 */ /* 0x000fe20000410000 */
[-C--:B------:R-:W-:Y:S01]  /*4f80*/  FFMA.FTZ R60, R37, -R65.reuse, R60 ;  /* 0x80000041253c7223 */ /* 0x080fe2000001003c */
[-C--:B------:R-:W-:Y:S01]  /*4f90*/  FFMA.FTZ R82, R39, -R65.reuse, R82 ;  /* 0x8000004127527223 */ /* 0x080fe20000010052 */
[----:B------:R-:W-:Y:S01]  /*4fa0*/  FFMA.FTZ R62, R41, -R65, R62 ;  /* 0x80000041293e7223 */ /* 0x000fe2000001003e */
        /* <DEDUP_REMOVED lines=17> */
[----:B------:R-:W-:Y:S01]  /*50c0*/  FFMA.FTZ R115, R35, R115, -R64 ;  /* 0x0000007323737223 */ /* 0x000fe20000010840 */
[-C--:B------:R-:W-:Y:S01]  /*50d0*/  FFMA.FTZ R30, R5, -R65.reuse, R18 ;  /* 0x80000041051e7223 */ /* 0x080fe20000010012 */
[----:B------:R-:W-:Y:S01]  /*50e0*/  FFMA.FTZ R78, R78, -R65, R3 ;  /* 0x800000414e4e7223 */ /* 0x000fe20000010003 */
[--C-:B------:R-:W-:Y:S01]  /*50f0*/  FFMA.FTZ R31, R31, R121, -R64.reuse ;  /* 0x000000791f1f7223 */ /* 0x100fe20000010840 */
[--C-:B------:R-:W-:Y:S01]  /*5100*/  FFMA.FTZ R33, R33, R119, -R64.reuse ;  /* 0x0000007721217223 */ /* 0x100fe20000010840 */
[----:B------:R-:W-:Y:S01]  /*5110*/  FFMA.FTZ R35, R35, R117, -R64 ;  /* 0x0000007523237223 */ /* 0x000fe20000010840 */
[C---:B------:R-:W-:Y:S01]  /*5120*/  FMUL.FTZ R48, R29.reuse, R48 ;  /* 0x000000301d307220 */ /* 0x040fe20000410000 */
[C---:B------:R-:W-:Y:S01]  /*5130*/  FMUL.FTZ R3, R29.reuse, R60 ;  /* 0x0000003c1d037220 */ /* 0x040fe20000410000 */
[C---:B------:R-:W-:Y:S01]  /*5140*/  FMUL.FTZ R82, R29.reuse, R82 ;  /* 0x000000521d527220 */ /* 0x040fe20000410000 */
[C---:B------:R-:W-:Y:S01]  /*5150*/  FMUL.FTZ R5, R29.reuse, R62 ;  /* 0x0000003e1d057220 */ /* 0x040fe20000410000 */
        /* <DEDUP_REMOVED lines=27> */
[----:B------:R-:W-:Y:S01]  /*5310*/  FMUL.FTZ R36, R29, R36 ;  /* 0x000000241d247220 */ /* 0x000fe20000410000 */
        /* <DEDUP_REMOVED lines=69> */
[----:B------:R-:W-:Y:S01]  /*5770*/  F2FP.F16.F32.PACK_AB R5, R110, R5 ;  /* 0x000000056e05723e */ /* 0x000fe200000000ff */
[----:B------:R-:W-:Y:S03]  /*5780*/  STG.E.U16 desc[UR16][R18.64], R84 ;  /* 0x0000005412007986 */ /* 0x000fe6000c101510 */
[----:B--2---:R-:W-:Y:S01]  /*5790*/  PRMT R24, R5, 0x7632, R24 ;  /* 0x0000763205187816 */ /* 0x004fe20000000018 */
[----:B------:R-:W-:Y:S01]  /*57a0*/  STG.E.U16 desc[UR16][R18.64+0x2], R25 ;  /* 0x0000021912007986 */ /* 0x000fe2000c101510 */
[----:B-1----:R-:W-:-:S03]  /*57b0*/  PRMT R23, R90, 0x7632, R23 ;  /* 0x000076325a177816 */ /* 0x002fc60000000017 */
[----:B------:R-:W-:Y:S01]  /*57c0*/  STG.E.U16 desc[UR16][R18.64+0x4], R90 ;  /* 0x0000045a12007986 */ /* 0x000fe2000c101510 */
[----:B------:R-:W-:Y:S02]  /*57d0*/  IADD3.X R21, R28, UR23, RZ, P1, !PT ;  /* 0x000000171c157c10 */ /* 0x000fe40008ffe4ff */
[----:B------:R-:W-:Y:S01]  /*57e0*/  IADD3 R34, P1, R34, UR22, RZ ;  /* 0x0000001622227c10 */ /* 0x000fe2000ff3e0ff */
[----:B------:R1:W-:Y:S01]  /*57f0*/  STG.E.U16 desc[UR16][R18.64+0x6], R23 ;  /* 0x0000061712007986 */ /* 0x0003e2000c101510 */
[----:B------:R-:W-:Y:S02]  /*5800*/  PRMT R22, R98, 0x7632, R22 ;  /* 0x0000763262167816 */ /* 0x000fe40000000016 */
[----:B------:R-:W-:Y:S01]  /*5810*/  IADD3.X R35, R32, UR23, RZ, P1, !PT ;  /* 0x0000001720237c10 */ /* 0x000fe20008ffe4ff */
[----:B------:R-:W-:Y:S04]  /*5820*/  STG.E.U16 desc[UR16][R20.64], R98 ;  /* 0x0000006214007986 */ /* 0x000fe8000c101510 */
[----:B------:R2:W-:Y:S01]  /*5830*/  STG.E.U16 desc[UR16][R20.64+0x2], R22 ;  /* 0x0000021614007986 */ /* 0x0005e2000c101510 */
[----:B-1----:R-:W-:-:S03]  /*5840*/  PRMT R19, R94, 0x7632, R19 ;  /* 0x000076325e137816 */ /* 0x002fc60000000013 */
[----:B------:R-:W-:Y:S01]  /*5850*/  STG.E.U16 desc[UR16][R20.64+0x4], R94 ;  /* 0x0000045e14007986 */ /* 0x000fe2000c101510 */
[----:B------:R-:W-:Y:S02]  /*5860*/  PRMT R23, R38, 0x7632, R23 ;  /* 0x0000763226177816 */ /* 0x000fe40000000017 */
[----:B------:R-:W-:Y:S01]  /*5870*/  IADD3 R18, P1, R45, UR22, RZ ;  /* 0x000000162d127c10 */ /* 0x000fe2000ff3e0ff */
[----:B------:R1:W-:Y:S01]  /*5880*/  STG.E.U16 desc[UR16][R20.64+0x6], R19 ;  /* 0x0000061314007986 */ /* 0x0003e2000c101510 */
[----:B--2---:R-:W-:-:S03]  /*5890*/  PRMT R22, R104, 0x7632, R22 ;  /* 0x0000763268167816 */ /* 0x004fc60000000016 */
[----:B------:R2:W-:Y:S04]  /*58a0*/  STG.E.U16 desc[UR16][R34.64+0x2], R23 ;  /* 0x0000021722007986 */ /* 0x0005e8000c101510 */
[----:B------:R-:W-:Y:S01]  /*58b0*/  STG.E.U16 desc[UR16][R34.64], R38 ;  /* 0x0000002622007986 */ /* 0x000fe2000c101510 */
[----:B-1----:R-:W-:-:S03]  /*58c0*/  PRMT R21, R70, 0x7632, R21 ;  /* 0x0000763246157816 */ /* 0x002fc60000000015 */
[----:B------:R-:W-:Y:S01]  /*58d0*/  STG.E.U16 desc[UR16][R34.64+0x4], R70 ;  /* 0x0000044622007986 */ /* 0x000fe2000c101510 */
[----:B------:R-:W-:Y:S02]  /*58e0*/  IADD3.X R19, R43, UR23, RZ, P1, !PT ;  /* 0x000000172b137c10 */ /* 0x000fe40008ffe4ff */
[----:B--2---:R-:W-:Y:S01]  /*58f0*/  PRMT R23, R108, 0x7632, R23 ;  /* 0x000076326c177816 */ /* 0x004fe20000000017 */
[----:B------:R1:W-:Y:S01]  /*5900*/  STG.E.U16 desc[UR16][R34.64+0x6], R21 ;  /* 0x0000061522007986 */ /* 0x0003e2000c101510 */
[----:B------:R-:W-:-:S03]  /*5910*/  IADD3 R20, P1, R49, UR22, RZ ;  /* 0x0000001631147c10 */ /* 0x000fc6000ff3e0ff */
[----:B------:R-:W-:Y:S04]  /*5920*/  STG.E.U16 desc[UR16][R18.64], R104 ;  /* 0x0000006812007986 */ /* 0x000fe8000c101510 */
[----:B------:R-:W-:Y:S04]  /*5930*/  STG.E.U16 desc[UR16][R18.64+0x2], R22 ;  /* 0x0000021612007986 */ /* 0x000fe8000c101510 */
[----:B------:R-:W-:Y:S01]  /*5940*/  STG.E.U16 desc[UR16][R18.64+0x4], R108 ;  /* 0x0000046c12007986 */ /* 0x000fe2000c101510 */
[----:B-1----:R-:W-:-:S03]  /*5950*/  IADD3.X R21, R51, UR23, RZ, P1, !PT ;  /* 0x0000001733157c10 */ /* 0x002fc60008ffe4ff */
[----:B------:R1:W-:Y:S04]  /*5960*/  STG.E.U16 desc[UR16][R18.64+0x6], R23 ;  /* 0x0000061712007986 */ /* 0x0003e8000c101510 */
[----:B------:R2:W-:Y:S04]  /*5970*/  STG.E.U16 desc[UR16][R20.64], R3 ;  /* 0x0000000314007986 */ /* 0x0005e8000c101510 */
[----:B------:R2:W-:Y:S01]  /*5980*/  STG.E.U16 desc[UR16][R20.64+0x4], R5 ;  /* 0x0000040514007986 */ /* 0x0005e2000c101510 */
[----:B-1----:R-:W-:-:S03]  /*5990*/  PRMT R19, R3, 0x7632, R19 ;  /* 0x0000763203137816 */ /* 0x002fc60000000013 */
[----:B------:R2:W-:Y:S04]  /*59a0*/  STG.E.U16 desc[UR16][R20.64+0x6], R24 ;  /* 0x0000061814007986 */ /* 0x0005e8000c101510 */
[----:B------:R2:W-:Y:S01]  /*59b0*/  STG.E.U16 desc[UR16][R20.64+0x2], R19 ;  /* 0x0000021314007986 */ /* 0x0005e2000c101510 */
[----:B------:R-:W-:Y:S05]  /*59c0*/  @!P0 BRA `(.L_x_1722) ;  /* 0xffffffac00308947 */ /* 0x000fea000383ffff */
.L_x_1712:
        /* <DEDUP_REMOVED lines=81> */
.L_x_1739:
        /* <DEDUP_REMOVED lines=42> */
.L_x_1726:
[----:B------:R-:W-:Y:S05]  /*6180*/  BSYNC B1 ;  /* 0x0000000000017941 */ /* 0x000fea0003800000 */
.L_x_1725:
        /* <DEDUP_REMOVED lines=18> */
.L_x_1729:
        /* <DEDUP_REMOVED lines=55> */
.L_x_1728:
[----:B------:R-:W-:Y:S05]  /*6620*/  BSYNC B1 ;  /* 0x0000000000017941 */ /* 0x000fea0003800000 */
.L_x_1727:
        /* <DEDUP_REMOVED lines=35> */
.L_x_1731:
[----:B------:R-:W-:Y:S05]  /*6860*/  BSYNC B1 ;  /* 0x0000000000017941 */ /* 0x000fea0003800000 */
.L_x_1730:
        /* <DEDUP_REMOVED lines=15> */
.L_x_1724:
[----:B------:R-:W-:Y:S05]  /*6960*/  BSYNC B0 ;  /* 0x0000000000007941 */ /* 0x000fea0003800000 */
.L_x_1723:
        /* <DEDUP_REMOVED lines=36> */
.L_x_1748:
        /* <DEDUP_REMOVED lines=41> */
.L_x_1758:
        /* <DEDUP_REMOVED lines=35> */
.L_x_1768:
[----:B----4-:R-:W-:Y:S01]  /*7070*/  FADD.FTZ R30, R42, R32 ;  /* 0x000000202a1e7221 */ /* 0x010fe20000010000 */
[----:B------:R-:W-:Y:S02]  /*7080*/  @!P1 F2FP.F16.F32.PACK_AB R25, RZ, R33 ;  /* 0x00000021ff19923e */ /* 0x000fe400000000ff */
[----:B------:R-:W-:Y:S02]  /*7090*/  MOV R33, R18 ;  /* 0x0000001200217202 */ /* 0x000fe40000000f00 */
[----:B------:R-:W-:Y:S01]  /*70a0*/  @!P1 F2FP.F16.F32.PACK_AB R30, RZ, R30 ;  /* 0x0000001eff1e923e */ /* 0x000fe200000000ff */
[----:B------:R4:W-:Y:S04]  /*70b0*/  @!P1 STG.E.U16 desc[UR16][R26.64+0x78], R25 ;  /* 0x000078191a009986 */ /* 0x0009e8000c101510 */
[----:B------:R4:W-:Y:S02]  /*70c0*/  @!P1 STG.E.U16 desc[UR16][R28.64+0x78], R30 ;  /* 0x0000781e1c009986 */ /* 0x0009e4000c101510 */
.L_x_1734:
[----:B------:R-:W-:Y:S05]  /*70d0*/  BSYNC B0 ;  /* 0x0000000000007941 */ /* 0x000fea0003800000 */
.L_x_1733:
        /* <DEDUP_REMOVED lines=146> */
.L_x_1802:
[----:B01----:R-:W-:Y:S01]  /*7a00*/  FADD.FTZ R30, R50, R32 ;  /* 0x00000020321e7221 */ /* 0x003fe20000010000 */
[----:B------:R-:W-:-:S04]  /*7a10*/  @!P0 F2FP.F16.F32.PACK_AB R25, RZ, R36 ;  /* 0x00000024ff19823e */ /* 0x000fc800000000ff */
[----:B------:R-:W-:Y:S01]  /*7a20*/  @!P0 F2FP.F16.F32.PACK_AB R30, RZ, R30 ;  /* 0x0000001eff1e823e */ /* 0x000fe200000000ff */
[----:B------:R0:W-:Y:S04]  /*7a30*/  @!P0 STG.E.U16 desc[UR16][R26.64+0xb4], R25 ;  /* 0x0000b4191a008986 */ /* 0x0001e8000c101510 */
[----:B------:R0:W-:Y:S02]  /*7a40*/  @!P0 STG.E.U16 desc[UR16][R28.64+0xb4], R30 ;  /* 0x0000b41e1c008986 */ /* 0x0001e4000c101510 */
.L_x_1732:
[----:B------:R-:W-:Y:S05]  /*7a50*/  WARPSYNC.ALL ;  /* 0x0000000000007948 */ /* 0x000fea0003800000 */
[----:B------:R-:W-:Y:S01]  /*7a60*/  IADD3 R14, R14, 0x800, RZ ;  /* 0x000008000e0e7810 */ /* 0x000fe20007ffe0ff */
[----:B------:R-:W-:Y:S03]  /*7a70*/  BAR.SYNC.DEFER_BLOCKING 0x0 ;  /* 0x0000000000007b1d */ /* 0x000fe60000010000 */
[----:B------:R-:W-:-:S13]  /*7a80*/  ISETP.GE.AND P0, PT, R14, UR14, PT ;  /* 0x0000000e0e007c0c */ /* 0x000fda000bf06270 */
[----:B------:R-:W-:Y:S05]  /*7a90*/  @!P0 BRA `(.L_x_1739) ;  /* 0xffffffe400108947 */ /* 0x000fea000383ffff */
[----:B------:R-:W-:Y:S05]  /*7aa0*/  EXIT ;  /* 0x000000000000794d */ /* 0x000fea0003800000 */
.L_x_1735:
[----:B------:R-:W-:Y:S01]  /*7ab0*/  HFMA2.MMA R31, -RZ, RZ, 0, 4.76837158203125e-07 ;  /* 0x00000008ff1f7435 */ /* 0x000fe200000001ff */
[----:B--2---:R-:W-:Y:S02]  /*7ac0*/  MOV R34, R26 ;  /* 0x0000001a00227202 */ /* 0x004fe40000000f00 */
[----:B------:R-:W-:Y:S02]  /*7ad0*/  MOV R30, 0x101f ;  /* 0x0000101f001e7802 */ /* 0x000fe40000000f00 */
[----:B0-----:R-:W-:-:S07]  /*7ae0*/  MOV R25, 0xffff ;  /* 0x0000ffff00197802 */ /* 0x001fce0000000f00 */
[----:B-1-3--:R-:W-:Y:S05]  /*7af0*/  WARPSYNC.COLLECTIVE R25, `(.L_x_1740) ;  /* 0x0000000019087348 */ /* 0x00afea0003c00000 */
[----:B------:R0:W2:Y:S02]  /*7b00*/  SHFL.BFLY P2, R32, R34, R31, R30 ;  /* 0x0c00001f22207389 */ /* 0x0000a4000004001e */
[----:B0123--:R-:W-:Y:S01]  /*7b10*/  ENDCOLLECTIVE ;  /* 0x000000000000791b */ /* 0x00ffe20003800000 */
.L_x_1740:
[----:B------:R-:W-:Y:S02]  /*7b20*/  MOV R34, R27 ;  /* 0x0000001b00227202 */ /* 0x000fe40000000f00 */
[----:B------:R-:W-:-:S07]  /*7b30*/  MOV R29, R32 ;  /* 0x00000020001d7202 */ /* 0x000fce0000000f00 */
[----:B------:R-:W-:Y:S05]  /*7b40*/  WARPSYNC.COLLECTIVE R25, `(.L_x_1741) ;  /* 0x0000000019087348 */ /* 0x000fea0003c00000 */
[----:B------:R0:W1:Y:S02]  /*7b50*/  SHFL.BFLY P2, R32, R34, R31, R30 ;  /* 0x0c00001f22207389 */ /* 0x000064000004001e */
[----:B01----:R-:W-:Y:S01]  /*7b60*/  ENDCOLLECTIVE ;  /* 0x000000000000791b */ /* 0x003fe20003800000 */
.L_x_1741:
[----:B------:R-:W-:Y:S01]  /*7b70*/  FADD.FTZ R29, R29, R26 ;  /* 0x0000001a1d1d7221 */ /* 0x000fe20000010000 */
[----:B------:R-:W-:-:S04]  /*7b80*/  HFMA2.MMA R31, -RZ, RZ, 0, 2.384185791015625e-07 ;  /* 0x00000004ff1f7435 */ /* 0x000fc800000001ff */
[----:B------:R-:W-:Y:S02]  /*7b90*/  MOV R34, R29 ;  /* 0x0000001d00227202 */ /* 0x000fe40000000f00 */
[----:B------:R-:W-:-:S07]  /*7ba0*/  MOV R28, R32 ;  /* 0x00000020001c7202 */ /* 0x000fce0000000f00 */
[----:B------:R-:W-:Y:S05]  /*7bb0*/  WARPSYNC.COLLECTIVE R25, `(.L_x_1742) ;  /* 0x0000000019087348 */ /* 0x000fea0003c00000 */
[----:B------:R0:W1:Y:S02]  /*7bc0*/  SHFL.BFLY P2, R32, R34, R31, R30 ;  /* 0x0c00001f22207389 */ /* 0x000064000004001e */
[----:B01----:R-:W-:Y:S01]  /*7bd0*/  ENDCOLLECTIVE ;  /* 0x000000000000791b */ /* 0x003fe20003800000 */
.L_x_1742:
[----:B------:R-:W-:-:S05]  /*7be0*/  FADD.FTZ R28, R28, R27 ;  /* 0x0000001b1c1c7221 */ /* 0x000fca0000010000 */
[----:B------:R-:W-:Y:S02]  /*7bf0*/  MOV R34, R28 ;  /* 0x0000001c00227202 */ /* 0x000fe40000000f00 */
[----:B------:R-:W-:-:S07]  /*7c00*/  MOV R36, R32 ;  /* 0x0000002000247202 */ /* 0x000fce0000000f00 */
[----:B------:R-:W-:Y:S05]  /*7c10*/  WARPSYNC.COLLECTIVE R25, `(.L_x_1743) ;  /* 0x0000000019087348 */ /* 0x000fea0003c00000 */
[----:B------:R0:W1:Y:S02]  /*7c20*/  SHFL.BFLY P2, R32, R34, R31, R30 ;  /* 0x0c00001f22207389 */ /* 0x000064000004001e */
[----:B01----:R-:W-:Y:S01]  /*7c30*/  ENDCOLLECTIVE ;  /* 0x000000000000791b */ /* 0x003fe20003800000 */
.L_x_1743:
[----:B------:R-:W-:Y:S01]  /*7c40*/  FADD.FTZ R36, R29, R36 ;  /* 0x000000241d247221 */ /* 0x000fe20000010000 */
[----:B------:R-:W-:-:S04]  /*7c50*/  HFMA2.MMA R31, -RZ, RZ, 0, 1.1920928955078125e-07 ;  /* 0x00000002ff1f7435 */ /* 0x000fc800000001ff */
[----:B------:R-:W-:Y:S02]  /*7c60*/  MOV R34, R36 ;  /* 0x0000002400227202 */ /* 0x000fe40000000f00 */
[----:B------:R-:W-:-:S07]  /*7c70*/  MOV R33, R32 ;  /* 0x0000002000217202 */ /* 0x000fce0000000f00 */
[----:B------:R-:W-:Y:S05]  /*7c80*/  WARPSYNC.COLLECTIVE R25, `(.L_x_1744) ;  /* 0x0000000019087348 */ /* 0x000fea0003c00000 */
[----:B------:R0:W1:Y:S02]  /*7c90*/  SHFL.BFLY P2, R32, R34, R31, R30 ;  /* 0x0c00001f22207389 */ /* 0x000064000004001e */
[----:B01----:R-:W-:Y:S01]  /*7ca0*/  ENDCOLLECTIVE ;  /* 0x000000000000791b */ /* 0x003fe20003800000 */
.L_x_1744:
[----:B------:R-:W-:-:S05]  /*7cb0*/  FADD.FTZ R33, R28, R33 ;  /* 0x000000211c217221 */ /* 0x000fca0000010000 */
[----:B------:R-:W-:Y:S02]  /*7cc0*/  MOV R34, R33 ;  /* 0x0000002100227202 */ /* 0x000fe40000000f00 */
[----:B------:R-:W-:-:S07]  /*7cd0*/  MOV R35, R32 ;  /* 0x0000002000237202 */ /* 0x000fce0000000f00 */
[----:B------:R-:W-:Y:S05]  /*7ce0*/  WARPSYNC.COLLECTIVE R25, `(.L_x_1745) ;  /* 0x0000000019087348 */ /* 0x000fea0003c00000 */
[----:B------:R0:W1:Y:S02]  /*7cf0*/  SHFL.BFLY P2, R32, R34, R31, R30 ;  /* 0x0c00001f22207389 */ /* 0x000064000004001e */
[----:B01----:R-:W-:Y:S01]  /*7d00*/  ENDCOLLECTIVE ;  /* 0x000000000000791b */ /* 0x003fe20003800000 */
.L_x_1745:
[----:B------:R-:W-:Y:S01]  /*7d10*/  FADD.FTZ R35, R36, R35 ;  /* 0x0000002324237221 */ /* 0x000fe20000010000 */
[----:B------:R-:W-:-:S04]  /*7d20*/  HFMA2.MMA R31, -RZ, RZ, 0, 5.9604644775390625e-08 ;  /* 0x00000001ff1f7435 */ /* 0x000fc800000001ff */
[----:B------:R-:W-:Y:S02]  /*7d30*/  MOV R34, R35 ;  /* 0x0000002300227202 */ /* 0x000fe40000000f00 */
[----:B------:R-:W-:-:S07]  /*7d40*/  MOV R26, R32 ;  /* 0x00000020001a7202 */ /* 0x000fce0000000f00 */
[----:B------:R-:W-:Y:S05]  /*7d50*/  WARPSYNC.COLLECTIVE R25, `(.L_x_1746) ;  /* 0x0000000019087348 */ /* 0x000fea0003c00000 */
[----:B------:R0:W1:Y:S02]  /*7d60*/  SHFL.BFLY P2, R32, R34, R31, R30 ;  /* 0x0c00001f22207389 */ /* 0x000064000004001e */
[----:B01----:R-:W-:Y:S01]  /*7d70*/  ENDCOLLECTIVE ;  /* 0x000000000000791b */ /* 0x003fe20003800000 */
.L_x_1746:
[----:B------:R-:W-:-:S05]  /*7d80*/  FADD.FTZ R37, R33, R26 ;  /* 0x0000001a21257221 */ /* 0x000fca0000010000 */
[----:B------:R-:W-:Y:S02]  /*7d90*/  MOV R34, R37 ;  /* 0x0000002500227202 */ /* 0x000fe40000000f00 */
[----:B------:R-:W-:-:S07]  /*7da0*/  MOV R38, R32 ;  /* 0x0000002000267202 */ /* 0x000fce0000000f00 */
[----:B------:R-:W-:Y:S05]  /*7db0*/  WARPSYNC.COLLECTIVE R25, `(.L_x_1747) ;  /* 0x0000000019087348 */ /* 0x000fea0003c00000 */
[----:B------:R0:W1:Y:S02]  /*7dc0*/  SHFL.BFLY P2, R32, R34, R31, R30 ;  /* 0x0c00001f22207389 */ /* 0x000064000004001e */
[----:B01----:R-:W-:Y:S01]  /*7dd0*/  ENDCOLLECTIVE ;  /* 0x000000000000791b */ /* 0x003fe20003800000 */
.L_x_1747:
[----:B------:R-:W-:Y:S01]  /*7de0*/  FADD.FTZ R38, R35, R38 ;  /* 0x0000002623267221 */ /* 0x000fe20000010000 */
[----:B------:R-:W-:Y:S06]  /*7df0*/  BRA `(.L_x_1748) ;  /* 0xffffffec006c7947 */ /* 0x000fec000383ffff */
.L_x_1736:
        /* <DEDUP_REMOVED lines=8> */
.L_x_1750:
[----:B------:R-:W-:Y:S05]  /*7e80*/  BSYNC B1 ;  /* 0x0000000000017941 */ /* 0x000fea0003800000 */
.L_x_1749:
        /* <DEDUP_REMOVED lines=8> */
.L_x_1751:
[----:B------:R-:W-:Y:S01]  /*7f10*/  FADD.FTZ R36, R36, R33 ;  /* 0x0000002124247221 */ /* 0x000fe20000010000 */
[----:B------:R-:W-:-:S04]  /*7f20*/  HFMA2.MMA R31, -RZ, RZ, 0, 2.384185791015625e-07 ;  /* 0x00000004ff1f7435 */ /* 0x000fc800000001ff */
[----:B------:R-:W-:Y:S02]  /*7f30*/  MOV R34, R36 ;  /* 0x0000002400227202 */ /* 0x000fe40000000f00 */
[----:B------:R-:W-:-:S07]  /*7f40*/  MOV R38, R32 ;  /* 0x0000002000267202 */ /* 0x000fce0000000f00 */
[----:B------:R-:W-:Y:S05]  /*7f50*/  WARPSYNC.COLLECTIVE R25, `(.L_x_1752) ;  /* 0x0000000019087348 */ /* 0x000fea0003c00000 */
[----:B------:R0:W1:Y:S02]  /*7f60*/  SHFL.BFLY P2, R32, R34, R31, R30 ;  /* 0x0c00001f22207389 */ /* 0x000064000004001e */
[----:B01----:R-:W-:Y:S01]  /*7f70*/  ENDCOLLECTIVE ;  /* 0x000000000000791b */ /* 0x003fe20003800000 */
.L_x_1752:
[----:B------:R-:W-:-:S05]  /*7f80*/  FADD.FTZ R38, R38, R35 ;  /* 0x0000002326267221 */ /* 0x000fca0000010000 */
[----:B------:R-:W-:Y:S02]  /*7f90*/  MOV R34, R38 ;  /* 0x0000002600227202 */ /* 0x000fe40000000f00 */
[----:B------:R-:W-:-:S07]  /*7fa0*/  MOV R37, R32 ;  /* 0x0000002000257202 */ /* 0x000fce0000000f00 */
[----:B------:R-:W-:Y:S05]  /*7fb0*/  WARPSYNC.COLLECTIVE R25, `(.L_x_1753) ;  /* 0x0000000019087348 */ /* 0x000fea0003c00000 */
[----:B------:R0:W1:Y:S02]  /*7fc0*/  SHFL.BFLY P2, R32, R34, R31, R30 ;  /* 0x0c00001f22207389 */ /* 0x000064000004001e */
[----:B01----:R-:W-:Y:S01]  /*7fd0*/  ENDCOLLECTIVE ;  /* 0x000000000000791b */ /* 0x003fe20003800000 */
.L_x_1753:
[----:B------:R-:W-:Y:S01]  /*7fe0*/  FADD.FTZ R37, R36, R37 ;  /* 0x0000002524257221 */ /* 0x000fe20000010000 */
[----:B------:R-:W-:-:S04]  /*7ff0*/  HFMA2.MMA R31, -RZ, RZ, 0, 1.1920928955078125e-07 ;  /* 0x00000002ff1f7435 */ /* 0x000fc800000001ff */
[----:B------:R-:W-:Y:S02]  /*8000*/  MOV R34, R37 ;  /* 0x0000002500227202 */ /* 0x000fe40000000f00 */
[----:B------:R-:W-:-:S07]  /*8010*/  MOV R39, R32 ;  /* 0x0000002000277202 */ /* 0x000fce0000000f00 */
[----:B------:R-:W-:Y:S05]  /*8020*/  WARPSYNC.COLLECTIVE R25, `(.L_x_1754) ;  /* 0x0000000019087348 */ /* 0x000fea0003c00000 */
[----:B------:R0:W1:Y:S02]  /*8030*/  SHFL.BFLY P2, R32, R34, R31, R30 ;  /* 0x0c00001f22207389 */ /* 0x000064000004001e */
[----:B01----:R-:W-:Y:S01]  /*8040*/  ENDCOLLECTIVE ;  /* 0x000000000000791b */ /* 0x003fe20003800000 */
.L_x_1754:
[----:B------:R-:W-:-:S05]  /*8050*/  FADD.FTZ R39, R38, R39 ;  /* 0x0000002726277221 */ /* 0x000fca0000010000 */
[----:B------:R-:W-:Y:S02]  /*8060*/  MOV R34, R39 ;  /* 0x0000002700227202 */ /* 0x000fe40000000f00 */
[----:B------:R-:W-:-:S07]  /*8070*/  MOV R40, R32 ;  /* 0x0000002000287202 */ /* 0x000fce0000000f00 */
[----:B------:R-:W-:Y:S05]  /*8080*/  WARPSYNC.COLLECTIVE R25, `(.L_x_1755) ;  /* 0x0000000019087348 */ /* 0x000fea0003c00000 */
[----:B------:R0:W1:Y:S02]  /*8090*/  SHFL.BFLY P2, R32, R34, R31, R30 ;  /* 0x0c00001f22207389 */ /* 0x000064000004001e */
[----:B01----:R-:W-:Y:S01]  /*80a0*/  ENDCOLLECTIVE ;  /* 0x000000000000791b */ /* 0x003fe20003800000 */
.L_x_1755:
[----:B------:R-:W-:Y:S01]  /*80b0*/  FADD.FTZ R40, R37, R40 ;  /* 0x0000002825287221 */ /* 0x000fe20000010000 */
[----:B------:R-:W-:-:S04]  /*80c0*/  HFMA2.MMA R31, -RZ, RZ, 0, 5.9604644775390625e-08 ;  /* 0x00000001ff1f7435 */ /* 0x000fc800000001ff */
[----:B------:R-:W-:Y:S02]  /*80d0*/  MOV R34, R40 ;  /* 0x0000002800227202 */ /* 0x000fe40000000f00 */
[----:B------:R-:W-:-:S07]  /*80e0*/  MOV R42, R32 ;  /* 0x00000020002a7202 */ /* 0x000fce0000000f00 */
[----:B------:R-:W-:Y:S05]  /*80f0*/  WARPSYNC.COLLECTIVE R25, `(.L_x_1756) ;  /* 0x0000000019087348 */ /* 0x000fea0003c00000 */
[----:B------:R0:W1:Y:S02]  /*8100*/  SHFL.BFLY P2, R32, R34, R31, R30 ;  /* 0x0c00001f22207389 */ /* 0x000064000004001e */
[----:B01----:R-:W-:Y:S01]  /*8110*/  ENDCOLLECTIVE ;  /* 0x000000000000791b */ /* 0x003fe20003800000 */
.L_x_1756:
[----:B------:R-:W-:-:S05]  /*8120*/  FADD.FTZ R42, R39, R42 ;  /* 0x0000002a272a7221 */ /* 0x000fca0000010000 */
[----:B------:R-:W-:Y:S02]  /*8130*/  MOV R34, R42 ;  /* 0x0000002a00227202 */ /* 0x000fe40000000f00 */
[----:B------:R-:W-:-:S07]  /*8140*/  MOV R33, R32 ;  /* 0x0000002000217202 */ /* 0x000fce0000000f00 */
[----:B------:R-:W-:Y:S05]  /*8150*/  WARPSYNC.COLLECTIVE R25, `(.L_x_1757) ;  /* 0x0000000019087348 */ /* 0x000fea0003c00000 */
[----:B------:R0:W1:Y:S02]  /*8160*/  SHFL.BFLY P2, R32, R34, R31, R30 ;  /* 0x0c00001f22207389 */ /* 0x000064000004001e */
[----:B01----:R-:W-:Y:S01]  /*8170*/  ENDCOLLECTIVE ;  /* 0x000000000000791b */ /* 0x003fe20003800000 */
.L_x_1757:
[----:B------:R-:W-:Y:S01]  /*8180*/  FADD.FTZ R33, R40, R33 ;  /* 0x0000002128217221 */ /* 0x000fe20000010000 */
[----:B------:R-:W-:Y:S06]  /*8190*/  BRA `(.L_x_1758) ;  /* 0xffffffec00287947 */ /* 0x000fec000383ffff */
.L_x_1737:
        /* <DEDUP_REMOVED lines=8> */
.L_x_1760:
[----:B------:R-:W-:Y:S05]  /*8220*/  BSYNC B1 ;  /* 0x0000000000017941 */ /* 0x000fea0003800000 */
.L_x_1759:
        /* <DEDUP_REMOVED lines=8> */
.L_x_1761:
[----:B------:R-:W-:Y:S01]  /*82b0*/  FADD.FTZ R36, R36, R33 ;  /* 0x0000002124247221 */ /* 0x000fe20000010000 */
[----:B------:R-:W-:-:S04]  /*82c0*/  HFMA2.MMA R31, -RZ, RZ, 0, 2.384185791015625e-07 ;  /* 0x00000004ff1f7435 */ /* 0x000fc800000001ff */
[----:B------:R-:W-:Y:S02]  /*82d0*/  MOV R34, R36 ;  /* 0x0000002400227202 */ /* 0x000fe40000000f00 */
[----:B------:R-:W-:-:S07]  /*82e0*/  MOV R38, R32 ;  /* 0x0000002000267202 */ /* 0x000fce0000000f00 */
[----:B------:R-:W-:Y:S05]  /*82f0*/  WARPSYNC.COLLECTIVE R25, `(.L_x_1762) ;  /* 0x0000000019087348 */ /* 0x000fea0003c00000 */
[----:B------:R0:W1:Y:S02]  /*8300*/  SHFL.BFLY P2, R32, R34, R31, R30 ;  /* 0x0c00001f22207389 */ /* 0x000064000004001e */
[----:B01----:R-:W-:Y:S01]  /*8310*/  ENDCOLLECTIVE ;  /* 0x000000000000791b */ /* 0x003fe20003800000 */
.L_x_1762:
[----:B------:R-:W-:-:S05]  /*8320*/  FADD.FTZ R38, R38, R35 ;  /* 0x0000002326267221 */ /* 0x000fca0000010000 */
[----:B------:R-:W-:Y:S02]  /*8330*/  MOV R34, R38 ;  /* 0x0000002600227202 */ /* 0x000fe40000000f00 */
[----:B------:R-:W-:-:S07]  /*8340*/  MOV R37, R32 ;  /* 0x0000002000257202 */ /* 0x000fce0000000f00 */
[----:B------:R-:W-:Y:S05]  /*8350*/  WARPSYNC.COLLECTIVE R25, `(.L_x_1763) ;  /* 0x0000000019087348 */ /* 0x000fea0003c00000 */
[----:B------:R0:W1:Y:S02]  /*8360*/  SHFL.BFLY P2, R32, R34, R31, R30 ;  /* 0x0c00001f22207389 */ /* 0x000064000004001e */
[----:B01----:R-:W-:Y:S01]  /*8370*/  ENDCOLLECTIVE ;  /* 0x000000000000791b */ /* 0x003fe20003800000 */
.L_x_1763:
[----:B------:R-:W-:Y:S01]  /*8380*/  FADD.FTZ R37, R36, R37 ;  /* 0x0000002524257221 */ /* 0x000fe20000010000 */
[----:B------:R-:W-:-:S04]  /*8390*/  HFMA2.MMA R31, -RZ, RZ, 0, 1.1920928955078125e-07 ;  /* 0x00000002ff1f7435 */ /* 0x000fc800000001ff */
[----:B------:R-:W-:Y:S02]  /*83a0*/  MOV R34, R37 ;  /* 0x0000002500227202 */ /* 0x000fe40000000f00 */
[----:B------:R-:W-:-:S07]  /*83b0*/  MOV R39, R32 ;  /* 0x0000002000277202 */ /* 0x000fce0000000f00 */
[----:B------:R-:W-:Y:S05]  /*83c0*/  WARPSYNC.COLLECTIVE R25, `(.L_x_1764) ;  /* 0x0000000019087348 */ /* 0x000fea0003c00000 */
[----:B------:R0:W1:Y:S02]  /*83d0*/  SHFL.BFLY P2, R32, R34, R31, R30 ;  /* 0x0c00001f22207389 */ /* 0x000064000004001e */
[----:B01----:R-:W-:Y:S01]  /*83e0*/  ENDCOLLECTIVE ;  /* 0x000000000000791b */ /* 0x003fe20003800000 */
.L_x_1764:
[----:B------:R-:W-:-:S05]  /*83f0*/  FADD.FTZ R39, R38, R39 ;  /* 0x0000002726277221 */ /* 0x000fca0000010000 */
[----:B------:R-:W-:Y:S02]  /*8400*/  MOV R34, R39 ;  /* 0x0000002700227202 */ /* 0x000fe40000000f00 */
[----:B------:R-:W-:-:S07]  /*8410*/  MOV R40, R32 ;  /* 0x0000002000287202 */ /* 0x000fce0000000f00 */
[----:B------:R-:W-:Y:S05]  /*8420*/  WARPSYNC.COLLECTIVE R25, `(.L_x_1765) ;  /* 0x0000000019087348 */ /* 0x000fea0003c00000 */
[----:B------:R0:W1:Y:S02]  /*8430*/  SHFL.BFLY P2, R32, R34, R31, R30 ;  /* 0x0c00001f22207389 */ /* 0x000064000004001e */
[----:B01----:R-:W-:Y:S01]  /*8440*/  ENDCOLLECTIVE ;  /* 0x000000000000791b */ /* 0x003fe20003800000 */
.L_x_1765:
[----:B------:R-:W-:Y:S01]  /*8450*/  FADD.FTZ R40, R37, R40 ;  /* 0x0000002825287221 */ /* 0x000fe20000010000 */
[----:B------:R-:W-:-:S04]  /*8460*/  HFMA2.MMA R31, -RZ, RZ, 0, 5.9604644775390625e-08 ;  /* 0x00000001ff1f7435 */ /* 0x000fc800000001ff */
[----:B------:R-:W-:Y:S02]  /*8470*/  MOV R34, R40 ;  /* 0x0000002800227202 */ /* 0x000fe40000000f00 */
[----:B------:R-:W-:-:S07]  /*8480*/  MOV R42, R32 ;  /* 0x00000020002a7202 */ /* 0x000fce0000000f00 */
[----:B------:R-:W-:Y:S05]  /*8490*/  WARPSYNC.COLLECTIVE R25, `(.L_x_1766) ;  /* 0x0000000019087348 */ /* 0x000fea0003c00000 */
[----:B------:R0:W1:Y:S02]  /*84a0*/  SHFL.BFLY P2, R32, R34, R31, R30 ;  /* 0x0c00001f22207389 */ /* 0x000064000004001e */
[----:B01----:R-:W-:Y:S01]  /*84b0*/  ENDCOLLECTIVE ;  /* 0x000000000000791b */ /* 0x003fe20003800000 */
.L_x_1766:
[----:B------:R-:W-:-:S05]  /*84c0*/  FADD.FTZ R42, R39, R42 ;  /* 0x0000002a272a7221 */ /* 0x000fca0000010000 */
[----:B------:R-:W-:Y:S02]  /*84d0*/  MOV R34, R42 ;  /* 0x0000002a00227202 */ /* 0x000fe40000000f00 */
[----:B------:R-:W-:-:S07]  /*84e0*/  MOV R33, R32 ;  /* 0x0000002000217202 */ /* 0x000fce0000000f00 */
[----:B------:R-:W-:Y:S05]  /*84f0*/  WARPSYNC.COLLECTIVE R25, `(.L_x_1767) ;  /* 0x0000000019087348 */ /* 0x000fea0003c00000 */
[----:B------:R0:W1:Y:S02]  /*8500*/  SHFL.BFLY P2, R32, R34, R31, R30 ;  /* 0x0c00001f22207389 */ /* 0x000064000004001e */
[----:B01----:R-:W-:Y:S01]  /*8510*/  ENDCOLLECTIVE ;  /* 0x000000000000791b */ /* 0x003fe20003800000 */
.L_x_1767:
[----:B------:R-:W-:Y:S01]  /*8520*/  FADD.FTZ R33, R40, R33 ;  /* 0x0000002128217221 */ /* 0x000fe20000010000 */
[----:B------:R-:W-:Y:S06]  /*8530*/  BRA `(.L_x_1768) ;  /* 0xffffffe800cc7947 */ /* 0x000fec000383ffff */
.L_x_1738:
        /* <DEDUP_REMOVED lines=8> */
.L_x_1770:
[----:B------:R-:W-:Y:S05]  /*85c0*/  BSYNC B0 ;  /* 0x0000000000007941 */ /* 0x000fea0003800000 */
.L_x_1769:
        /* <DEDUP_REMOVED lines=12> */
.L_x_1771:
        /* <DEDUP_REMOVED lines=13> */
.L_x_1772:
[----:B------:R-:W-:Y:S02]  /*8760*/  MOV R34, R28 ;  /* 0x0000001c00227202 */ /* 0x000fe40000000f00 */
[----:B------:R-:W-:-:S07]  /*8770*/  MOV R26, R32 ;  /* 0x00000020001a7202 */ /* 0x000fce0000000f00 */
[----:B------:R-:W-:Y:S05]  /*8780*/  WARPSYNC.COLLECTIVE R25, `(.L_x_1773) ;  /* 0x0000000019087348 */ /* 0x000fea0003c00000 */
[----:B------:R0:W1:Y:S02]  /*8790*/  SHFL.BFLY P2, R32, R34, R31, R30 ;  /* 0x0c00001f22207389 */ /* 0x000064000004001e */
[----:B01----:R-:W-:Y:S01]  /*87a0*/  ENDCOLLECTIVE ;  /* 0x000000000000791b */ /* 0x003fe20003800000 */
.L_x_1773:
        /* <DEDUP_REMOVED lines=10> */
.L_x_1774:
[----:B------:R-:W-:Y:S02]  /*8850*/  MOV R34, R27 ;  /* 0x0000001b00227202 */ /* 0x000fe40000000f00 */
[----:B------:R-:W-:-:S07]  /*8860*/  MOV R29, R32 ;  /* 0x00000020001d7202 */ /* 0x000fce0000000f00 */
[----:B------:R-:W-:Y:S05]  /*8870*/  WARPSYNC.COLLECTIVE R25, `(.L_x_1775) ;  /* 0x0000000019087348 */ /* 0x000fea0003c00000 */
[----:B------:R0:W1:Y:S02]  /*8880*/  SHFL.BFLY P2, R32, R34, R31, R30 ;  /* 0x0c00001f22207389 */ /* 0x000064000004001e */
[----:B01----:R-:W-:Y:S01]  /*8890*/  ENDCOLLECTIVE ;  /* 0x000000000000791b */ /* 0x003fe20003800000 */
.L_x_1775:
        /* <DEDUP_REMOVED lines=12> */
.L_x_1776:
[----:B------:R-:W0:Y:S01]  /*8960*/  LDC.64 R26, c[0x0][0x218] ;  /* 0x00008600ff1a7b82 */ /* 0x000e220000000a00 */
[----:B------:R-:W-:Y:S02]  /*8970*/  MOV R34, R36 ;  /* 0x0000002400227202 */ /* 0x000fe40000000f00 */
[----:B------:R-:W-:-:S07]  /*8980*/  MOV R38, R32 ;  /* 0x0000002000267202 */ /* 0x000fce0000000f00 */
[----:B0-----:R-:W-:Y:S05]  /*8990*/  WARPSYNC.COLLECTIVE R25, `(.L_x_1777) ;  /* 0x0000000019087348 */ /* 0x001fea0003c00000 */
[----:B------:R1:W2:Y:S02]  /*89a0*/  SHFL.BFLY P2, R32, R34, R31, R30 ;  /* 0x0c00001f22207389 */ /* 0x0002a4000004001e */
[----:B012---:R-:W-:Y:S01]  /*89b0*/  ENDCOLLECTIVE ;  /* 0x000000000000791b */ /* 0x007fe20003800000 */
.L_x_1777:
        /* <DEDUP_REMOVED lines=10> */
.L_x_1778:
        /* <DEDUP_REMOVED lines=8> */
.L_x_1779:
[----:B------:R-:W-:Y:S01]  /*8ae0*/  FADD.FTZ R42, R42, R39 ;  /* 0x000000272a2a7221 */ /* 0x000fe20000010000 */
[----:B------:R-:W-:-:S04]  /*8af0*/  HFMA2.MMA R31, -RZ, RZ, 0, 2.384185791015625e-07 ;  /* 0x00000004ff1f7435 */ /* 0x000fc800000001ff */
[----:B------:R-:W-:Y:S02]  /*8b00*/  MOV R34, R42 ;  /* 0x0000002a00227202 */ /* 0x000fe40000000f00 */
[----:B------:R-:W-:-:S07]  /*8b10*/  MOV R41, R32 ;  /* 0x0000002000297202 */ /* 0x000fce0000000f00 */
[----:B------:R-:W-:Y:S05]  /*8b20*/  WARPSYNC.COLLECTIVE R25, `(.L_x_1780) ;  /* 0x0000000019087348 */ /* 0x000fea0003c00000 */
[----:B------:R0:W1:Y:S02]  /*8b30*/  SHFL.BFLY P2, R32, R34, R31, R30 ;  /* 0x0c00001f22207389 */ /* 0x000064000004001e */
[----:B01----:R-:W-:Y:S01]  /*8b40*/  ENDCOLLECTIVE ;  /* 0x000000000000791b */ /* 0x003fe20003800000 */
.L_x_1780:
[----:B------:R-:W-:-:S05]  /*8b50*/  FADD.FTZ R41, R41, R40 ;  /* 0x0000002829297221 */ /* 0x000fca0000010000 */
[----:B------:R-:W-:Y:S02]  /*8b60*/  MOV R34, R41 ;  /* 0x0000002900227202 */ /* 0x000fe40000000f00 */
[----:B------:R-:W-:-:S07]  /*8b70*/  MOV R39, R32 ;  /* 0x0000002000277202 */ /* 0x000fce0000000f00 */
[----:B------:R-:W-:Y:S05]  /*8b80*/  WARPSYNC.COLLECTIVE R25, `(.L_x_1781) ;  /* 0x0000000019087348 */ /* 0x000fea0003c00000 */
[----:B------:R0:W1:Y:S02]  /*8b90*/  SHFL.BFLY P2, R32, R34, R31, R30 ;  /* 0x0c00001f22207389 */ /* 0x000064000004001e */
[----:B01----:R-:W-:Y:S01]  /*8ba0*/  ENDCOLLECTIVE ;  /* 0x000000000000791b */ /* 0x003fe20003800000 */
.L_x_1781:
[----:B------:R-:W-:Y:S01]  /*8bb0*/  FADD.FTZ R39, R42, R39 ;  /* 0x000000272a277221 */ /* 0x000fe20000010000 */
[----:B------:R-:W-:-:S04]  /*8bc0*/  HFMA2.MMA R31, -RZ, RZ, 0, 1.1920928955078125e-07 ;  /* 0x00000002ff1f7435 */ /* 0x000fc800000001ff */
[----:B------:R-:W-:Y:S02]  /*8bd0*/  MOV R34, R39 ;  /* 0x0000002700227202 */ /* 0x000fe40000000f00 */
[----:B------:R-:W-:-:S07]  /*8be0*/  MOV R40, R32 ;  /* 0x0000002000287202 */ /* 0x000fce0000000f00 */
[----:B------:R-:W-:Y:S05]  /*8bf0*/  WARPSYNC.COLLECTIVE R25, `(.L_x_1782) ;  /* 0x0000000019087348 */ /* 0x000fea0003c00000 */
[----:B------:R0:W1:Y:S02]  /*8c00*/  SHFL.BFLY P2, R32, R34, R31, R30 ;  /* 0x0c00001f22207389 */ /* 0x000064000004001e */
[----:B01----:R-:W-:Y:S01]  /*8c10*/  ENDCOLLECTIVE ;  /* 0x000000000000791b */ /* 0x003fe20003800000 */
.L_x_1782:
[----:B------:R-:W-:-:S05]  /*8c20*/  FADD.FTZ R40, R41, R40 ;  /* 0x0000002829287221 */ /* 0x000fca0000010000 */
[----:B------:R-:W-:Y:S02]  /*8c30*/  MOV R34, R40 ;  /* 0x0000002800227202 */ /* 0x000fe40000000f00 */
[----:B------:R-:W-:-:S07]  /*8c40*/  MOV R28, R32 ;  /* 0x00000020001c7202 */ /* 0x000fce0000000f00 */
[----:B------:R-:W-:Y:S05]  /*8c50*/  WARPSYNC.COLLECTIVE R25, `(.L_x_1783) ;  /* 0x0000000019087348 */ /* 0x000fea0003c00000 */
[----:B------:R0:W1:Y:S02]  /*8c60*/  SHFL.BFLY P2, R32, R34, R31, R30 ;  /* 0x0c00001f22207389 */ /* 0x000064000004001e */
[----:B01----:R-:W-:Y:S01]  /*8c70*/  ENDCOLLECTIVE ;  /* 0x000000000000791b */ /* 0x003fe20003800000 */
.L_x_1783:
        /* <DEDUP_REMOVED lines=13> */
.L_x_1784:
[----:B------:R-:W-:Y:S01]  /*8d50*/  FADD.FTZ R43, R40, R43 ;  /* 0x0000002b282b7221 */ /* 0x000fe20000010000 */
[----:B------:R-:W0:Y:S04]  /*8d60*/  LDC.64 R28, c[0x0][0x220] ;  /* 0x00008800ff1c7b82 */ /* 0x000e280000000a00 */
[----:B------:R-:W-:Y:S02]  /*8d70*/  MOV R34, R43 ;  /* 0x0000002b00227202 */ /* 0x000fe40000000f00 */
[----:B------:R-:W-:-:S07]  /*8d80*/  MOV R40, R32 ;  /* 0x0000002000287202 */ /* 0x000fce0000000f00 */
[----:B0-----:R-:W-:Y:S05]  /*8d90*/  WARPSYNC.COLLECTIVE R25, `(.L_x_1785) ;  /* 0x0000000019087348 */ /* 0x001fea0003c00000 */
[----:B------:R1:W2:Y:S02]  /*8da0*/  SHFL.BFLY P2, R32, R34, R31, R30 ;  /* 0x0c00001f22207389 */ /* 0x0002a4000004001e */
[----:B012---:R-:W-:Y:S01]  /*8db0*/  ENDCOLLECTIVE ;  /* 0x000000000000791b */ /* 0x007fe20003800000 */
.L_x_1785:
        /* <DEDUP_REMOVED lines=11> */
.L_x_1786:
[----:B------:R-:W-:Y:S01]  /*8e70*/  @!P0 F2FP.F16.F32.PACK_AB R33, RZ, R36 ;  /* 0x00000024ff21823e */ /* 0x000fe200000000ff */
[----:B------:R-:W-:Y:S01]  /*8e80*/  FADD.FTZ R42, R43, R42 ;  /* 0x0000002a2b2a7221 */ /* 0x000fe20000010000 */
[----:B------:R-:W-:Y:S02]  /*8e90*/  MOV R34, R45 ;  /* 0x0000002d00227202 */ /* 0x000fe40000000f00 */
[----:B------:R-:W-:-:S07]  /*8ea0*/  MOV R51, R32 ;  /* 0x0000002000337202 */ /* 0x000fce0000000f00 */
[----:B------:R-:W-:Y:S05]  /*8eb0*/  WARPSYNC.COLLECTIVE R25, `(.L_x_1787) ;  /* 0x0000000019087348 */ /* 0x000fea0003c00000 */
[----:B------:R0:W1:Y:S02]  /*8ec0*/  SHFL.BFLY P2, R32, R34, R31, R30 ;  /* 0x0c00001f22207389 */ /* 0x000064000004001e */
[----:B01----:R-:W-:Y:S01]  /*8ed0*/  ENDCOLLECTIVE ;  /* 0x000000000000791b */ /* 0x003fe20003800000 */
.L_x_1787:
[----:B------:R-:W-:Y:S01]  /*8ee0*/  FADD.FTZ R51, R51, R44 ;  /* 0x0000002c33337221 */ /* 0x000fe20000010000 */
[----:B------:R-:W-:-:S04]  /*8ef0*/  HFMA2.MMA R31, -RZ, RZ, 0, 2.384185791015625e-07 ;  /* 0x00000004ff1f7435 */ /* 0x000fc800000001ff */
[----:B------:R-:W-:Y:S02]  /*8f00*/  MOV R34, R51 ;  /* 0x0000003300227202 */ /* 0x000fe40000000f00 */
[----:B------:R-:W-:-:S07]  /*8f10*/  MOV R46, R32 ;  /* 0x00000020002e7202 */ /* 0x000fce0000000f00 */
[----:B------:R-:W-:Y:S05]  /*8f20*/  WARPSYNC.COLLECTIVE R25, `(.L_x_1788) ;  /* 0x0000000019087348 */ /* 0x000fea0003c00000 */
[----:B------:R0:W1:Y:S02]  /*8f30*/  SHFL.BFLY P2, R32, R34, R31, R30 ;  /* 0x0c00001f22207389 */ /* 0x000064000004001e */
[----:B01----:R-:W-:Y:S01]  /*8f40*/  ENDCOLLECTIVE ;  /* 0x000000000000791b */ /* 0x003fe20003800000 */
.L_x_1788:
[----:B------:R-:W-:-:S05]  /*8f50*/  FADD.FTZ R46, R46, R45 ;  /* 0x0000002d2e2e7221 */ /* 0x000fca0000010000 */
[----:B------:R-:W-:Y:S02]  /*8f60*/  MOV R34, R46 ;  /* 0x0000002e00227202 */ /* 0x000fe40000000f00 */
[----:B------:R-:W-:-:S07]  /*8f70*/  MOV R44, R32 ;  /* 0x00000020002c7202 */ /* 0x000fce0000000f00 */
[----:B------:R-:W-:Y:S05]  /*8f80*/  WARPSYNC.COLLECTIVE R25, `(.L_x_1789) ;  /* 0x0000000019087348 */ /* 0x000fea0003c00000 */
[----:B------:R0:W1:Y:S02]  /*8f90*/  SHFL.BFLY P2, R32, R34, R31, R30 ;  /* 0x0c00001f22207389 */ /* 0x000064000004001e */
[----:B01----:R-:W-:Y:S01]  /*8fa0*/  ENDCOLLECTIVE ;  /* 0x000000000000791b */ /* 0x003fe20003800000 */
.L_x_1789:
[----:B------:R-:W-:Y:S01]  /*8fb0*/  FADD.FTZ R44, R51, R44 ;  /* 0x0000002c332c7221 */ /* 0x000fe20000010000 */
[----:B------:R-:W-:-:S04]  /*8fc0*/  HFMA2.MMA R31, -RZ, RZ, 0, 1.1920928955078125e-07 ;  /* 0x00000002ff1f7435 */ /* 0x000fc800000001ff */
[----:B------:R-:W-:Y:S02]  /*8fd0*/  MOV R34, R44 ;  /* 0x0000002c00227202 */ /* 0x000fe40000000f00 */
[----:B------:R-:W-:-:S07]  /*8fe0*/  MOV R45, R32 ;  /* 0x00000020002d7202 */ /* 0x000fce0000000f00 */
[----:B------:R-:W-:Y:S05]  /*8ff0*/  WARPSYNC.COLLECTIVE R25, `(.L_x_1790) ;  /* 0x0000000019087348 */ /* 0x000fea0003c00000 */
[----:B------:R0:W1:Y:S02]  /*9000*/  SHFL.BFLY P2, R32, R34, R31, R30 ;  /* 0x0c00001f22207389 */ /* 0x000064000004001e */
[----:B01----:R-:W-:Y:S01]  /*9010*/  ENDCOLLECTIVE ;  /* 0x000000000000791b */ /* 0x003fe20003800000 */
.L_x_1790:
[----:B------:R-:W-:-:S05]  /*9020*/  FADD.FTZ R45, R46, R45 ;  /* 0x0000002d2e2d7221 */ /* 0x000fca0000010000 */
[----:B------:R-:W-:Y:S02]  /*9030*/  MOV R34, R45 ;  /* 0x0000002d00227202 */ /* 0x000fe40000000f00 */
[----:B------:R-:W-:-:S07]  /*9040*/  MOV R51, R32 ;  /* 0x0000002000337202 */ /* 0x000fce0000000f00 */
[----:B------:R-:W-:Y:S05]  /*9050*/  WARPSYNC.COLLECTIVE R25, `(.L_x_1791) ;  /* 0x0000000019087348 */ /* 0x000fea0003c00000 */
[----:B------:R0:W1:Y:S02]  /*9060*/  SHFL.BFLY P2, R32, R34, R31, R30 ;  /* 0x0c00001f22207389 */ /* 0x000064000004001e */
[----:B01----:R-:W-:Y:S01]  /*9070*/  ENDCOLLECTIVE ;  /* 0x000000000000791b */ /* 0x003fe20003800000 */
.L_x_1791:
[----:B------:R-:W-:Y:S01]  /*9080*/  FADD.FTZ R51, R44, R51 ;  /* 0x000000332c337221 */ /* 0x000fe20000010000 */
[----:B------:R-:W-:-:S04]  /*9090*/  HFMA2.MMA R31, -RZ, RZ, 0, 5.9604644775390625e-08 ;  /* 0x00000001ff1f7435 */ /* 0x000fc800000001ff */
[----:B------:R-:W-:Y:S02]  /*90a0*/  MOV R34, R51 ;  /* 0x0000003300227202 */ /* 0x000fe40000000f00 */
[----:B------:R-:W-:-:S07]  /*90b0*/  MOV R46, R32 ;  /* 0x00000020002e7202 */ /* 0x000fce0000000f00 */
[----:B------:R-:W-:Y:S05]  /*90c0*/  WARPSYNC.COLLECTIVE R25, `(.L_x_1792) ;  /* 0x0000000019087348 */ /* 0x000fea0003c00000 */
[----:B------:R0:W1:Y:S02]  /*90d0*/  SHFL.BFLY P2, R32, R34, R31, R30 ;  /* 0x0c00001f22207389 */ /* 0x000064000004001e */
[----:B01----:R-:W-:Y:S01]  /*90e0*/  ENDCOLLECTIVE ;  /* 0x000000000000791b */ /* 0x003fe20003800000 */
.L_x_1792:
[----:B------:R-:W-:-:S05]  /*90f0*/  FADD.FTZ R45, R45, R46 ;  /* 0x0000002e2d2d7221 */ /* 0x000fca0000010000 */
[----:B------:R-:W-:Y:S02]  /*9100*/  MOV R34, R45 ;  /* 0x0000002d00227202 */ /* 0x000fe40000000f00 */
[----:B------:R-:W-:-:S07]  /*9110*/  MOV R44, R32 ;  /* 0x00000020002c7202 */ /* 0x000fce0000000f00 */
[----:B------:R-:W-:Y:S05]  /*9120*/  WARPSYNC.COLLECTIVE R25, `(.L_x_1793) ;  /* 0x0000000019087348 */ /* 0x000fea0003c00000 */
[----:B------:R0:W1:Y:S02]  /*9130*/  SHFL.BFLY P2, R32, R34, R31, R30 ;  /* 0x0c00001f22207389 */ /* 0x000064000004001e */
[----:B01----:R-:W-:Y:S01]  /*9140*/  ENDCOLLECTIVE ;  /* 0x000000000000791b */ /* 0x003fe20003800000 */
.L_x_1793:
[----:B------:R-:W-:Y:S01]  /*9150*/  HFMA2.MMA R31, -RZ, RZ, 0, 4.76837158203125e-07 ;  /* 0x00000008ff1f7435 */ /* 0x000fe200000001ff */
[----:B------:R-:W-:Y:S02]  /*9160*/  MOV R34, R48 ;  /* 0x0000003000227202 */ /* 0x000fe40000000f00 */
[----:B------:R-:W-:-:S08]  /*9170*/  MOV R46, R32 ;  /* 0x00000020002e7202 */ /* 0x000fd00000000f00 */
[----:B------:R-:W-:Y:S05]  /*9180*/  WARPSYNC.COLLECTIVE R25, `(.L_x_1794) ;  /* 0x0000000019087348 */ /* 0x000fea0003c00000 */
[----:B------:R0:W1:Y:S02]  /*9190*/  SHFL.BFLY P2, R32, R34, R31, R30 ;  /* 0x0c00001f22207389 */ /* 0x000064000004001e */
[----:B01----:R-:W-:Y:S01]  /*91a0*/  ENDCOLLECTIVE ;  /* 0x000000000000791b */ /* 0x003fe20003800000 */
.L_x_1794:
[----:B------:R-:W-:Y:S02]  /*91b0*/  MOV R34, R50 ;  /* 0x0000003200227202 */ /* 0x000fe40000000f00 */
[----:B------:R-:W-:-:S07]  /*91c0*/  MOV R55, R32 ;  /* 0x0000002000377202 */ /* 0x000fce0000000f00 */
[----:B------:R-:W-:Y:S05]  /*91d0*/  WARPSYNC.COLLECTIVE R25, `(.L_x_1795) ;  /* 0x0000000019087348 */ /* 0x000fea0003c00000 */
[----:B------:R0:W1:Y:S02]  /*91e0*/  SHFL.BFLY P2, R32, R34, R31, R30 ;  /* 0x0c00001f22207389 */ /* 0x000064000004001e */
[----:B01----:R-:W-:Y:S01]  /*91f0*/  ENDCOLLECTIVE ;  /* 0x000000000000791b */ /* 0x003fe20003800000 */
.L_x_1795:
[----:B------:R-:W-:Y:S01]  /*9200*/  FADD.FTZ R55, R55, R48 ;  /* 0x0000003037377221 */ /* 0x000fe20000010000 */
[----:B------:R-:W-:-:S04]  /*9210*/  HFMA2.MMA R31, -RZ, RZ, 0, 2.384185791015625e-07 ;  /* 0x00000004ff1f7435 */ /* 0x000fc800000001ff */
[----:B------:R-:W-:Y:S02]  /*9220*/  MOV R34, R55 ;  /* 0x0000003700227202 */ /* 0x000fe40000000f00 */
[----:B------:R-:W-:-:S07]  /*9230*/  MOV R57, R32 ;  /* 0x0000002000397202 */ /* 0x000fce0000000f00 */
[----:B------:R-:W-:Y:S05]  /*9240*/  WARPSYNC.COLLECTIVE R25, `(.L_x_1796) ;  /* 0x0000000019087348 */ /* 0x000fea0003c00000 */
[----:B------:R0:W1:Y:S02]  /*9250*/  SHFL.BFLY P2, R32, R34, R31, R30 ;  /* 0x0c00001f22207389 */ /* 0x000064000004001e */
[----:B01----:R-:W-:Y:S01]  /*9260*/  ENDCOLLECTIVE ;  /* 0x000000000000791b */ /* 0x003fe20003800000 */
.L_x_1796:
[----:B------:R-:W-:-:S05]  /*9270*/  FADD.FTZ R57, R57, R50 ;  /* 0x0000003239397221 */ /* 0x000fca0000010000 */
[----:B------:R-:W-:Y:S02]  /*9280*/  MOV R34, R57 ;  /* 0x0000003900227202 */ /* 0x000fe40000000f00 */
[----:B------:R-:W-:-:S07]  /*9290*/  MOV R48, R32 ;  /* 0x0000002000307202 */ /* 0x000fce0000000f00 */
[----:B------:R-:W-:Y:S05]  /*92a0*/  WARPSYNC.COLLECTIVE R25, `(.L_x_1797) ;  /* 0x0000000019087348 */ /* 0x000fea0003c00000 */
[----:B------:R0:W1:Y:S02]  /*92b0*/  SHFL.BFLY P2, R32, R34, R31, R30 ;  /* 0x0c00001f22207389 */ /* 0x000064000004001e */
[----:B01----:R-:W-:Y:S01]  /*92c0*/  ENDCOLLECTIVE ;  /* 0x000000000000791b */ /* 0x003fe20003800000 */
.L_x_1797:
[----:B------:R-:W-:Y:S01]  /*92d0*/  FADD.FTZ R48, R55, R48 ;  /* 0x0000003037307221 */ /* 0x000fe20000010000 */
[----:B------:R-:W-:-:S04]  /*92e0*/  HFMA2.MMA R31, -RZ, RZ, 0, 1.1920928955078125e-07 ;  /* 0x00000002ff1f7435 */ /* 0x000fc800000001ff */
[----:B------:R-:W-:Y:S02]  /*92f0*/  MOV R34, R48 ;  /* 0x0000003000227202 */ /* 0x000fe40000000f00 */
[----:B------:R-:W-:-:S07]  /*9300*/  MOV R50, R32 ;  /* 0x0000002000327202 */ /* 0x000fce0000000f00 */
[----:B------:R-:W-:Y:S05]  /*9310*/  WARPSYNC.COLLECTIVE R25, `(.L_x_1798) ;  /* 0x0000000019087348 */ /* 0x000fea0003c00000 */
[----:B------:R0:W1:Y:S02]  /*9320*/  SHFL.BFLY P2, R32, R34, R31, R30 ;  /* 0x0c00001f22207389 */ /* 0x000064000004001e */
[----:B01----:R-:W-:Y:S01]  /*9330*/  ENDCOLLECTIVE ;  /* 0x000000000000791b */ /* 0x003fe20003800000 */
.L_x_1798:
[----:B------:R-:W-:-:S05]  /*9340*/  FADD.FTZ R50, R57, R50 ;  /* 0x0000003239327221 */ /* 0x000fca0000010000 */
[----:B------:R-:W-:Y:S02]  /*9350*/  MOV R34, R50 ;  /* 0x0000003200227202 */ /* 0x000fe40000000f00 */
[----:B------:R-:W-:-:S07]  /*9360*/  MOV R39, R32 ;  /* 0x0000002000277202 */ /* 0x000fce0000000f00 */
[----:B------:R-:W-:Y:S05]  /*9370*/  WARPSYNC.COLLECTIVE R25, `(.L_x_1799) ;  /* 0x0000000019087348 */ /* 0x000fea0003c00000 */
[----:B------:R0:W1:Y:S02]  /*9380*/  SHFL.BFLY P2, R32, R34, R31, R30 ;  /* 0x0c00001f22207389 */ /* 0x000064000004001e */
[----:B01----:R-:W-:Y:S01]  /*9390*/  ENDCOLLECTIVE ;  /* 0x000000000000791b */ /* 0x003fe20003800000 */
.L_x_1799:
        /* <DEDUP_REMOVED lines=21> */
.L_x_1800:
        /* <DEDUP_REMOVED lines=11> */
.L_x_1801:
[----:B------:R-:W-:Y:S01]  /*95a0*/  FADD.FTZ R36, R39, R36 ;  /* 0x0000002427247221 */ /* 0x000fe20000010000 */
[----:B------:R-:W-:Y:S06]  /*95b0*/  BRA `(.L_x_1802) ;  /* 0xffffffe400107947 */ /* 0x000fec000383ffff */
.L_x_1803:
        /* <DEDUP_REMOVED lines=12> */
.L_x_2258:


//--------------------- .text._ZN13group_norm_v218gn_bwd_cuda_kernelI6__halfLi480ELi1ELi16ELi120ELi1024ELb1ELb1ELi32ELi960ELi960ELi4ELb1ELi4ELb0ELb0ELNS_15WgradSyncMethodE3ENS_16CompileConditionILi900EEEEEvPT_S6_S6_PKS5_S8_S8_S8_PKfflPfPj --------------------------
	.section	.text._ZN13group_norm_v218gn_bwd_cuda_kernelI6__halfLi480ELi1ELi16ELi120ELi1024ELb1ELb1ELi32ELi960ELi960ELi4ELb1ELi4ELb0ELb0ELNS_15WgradSyncMethodE3ENS_16CompileConditionILi900EEEEEvPT_S6_S6_PKS5_S8_S8_S8_PKfflPfPj,"ax",@progbits
	.align	128
        .global         _ZN13group_norm_v218gn_bwd_cuda_kernelI6__halfLi480ELi1ELi16ELi120ELi1024ELb1ELb1ELi32ELi960ELi960ELi4ELb1ELi4ELb0ELb0ELNS_15WgradSyncMethodE3ENS_16CompileConditionILi900EEEEEvPT_S6_S6_PKS5_S8_S8_S8_PKfflPfPj
        .type           _ZN13group_norm_v218gn_bwd_cuda_kernelI6__halfLi480ELi1ELi16ELi120ELi1024ELb1ELb1ELi32ELi960ELi960ELi4ELb1ELi4ELb0ELb0ELNS_15WgradSyncMethodE3ENS_16CompileConditionILi900EEEEEvPT_S6_S6_PKS5_S8_S8_S8_PKfflPfPj,@function
        .size           _ZN13group_norm_v218gn_bwd_cuda_kernelI6__halfLi480ELi1ELi16ELi120ELi1024ELb1ELb1ELi32ELi960ELi960ELi4ELb1ELi4ELb0ELb0ELNS_15WgradSyncMethodE3ENS_16CompileConditionILi900EEEEEvPT_S6_S6_PKS5_S8_S8_S8_PKfflPfPj,(.L_x_2259 - _ZN13group_norm_v218gn_bwd_cuda_kernelI6__halfLi480ELi1ELi16ELi120ELi1024ELb1ELb1ELi32ELi960ELi960ELi4ELb1ELi4ELb0ELb0ELNS_15WgradSyncMethodE3ENS_16CompileConditionILi900EEEEEvPT_S6_S6_PKS5_S8_S8_S8_PKfflPfPj)
        .other          _ZN13group_norm_v218gn_bwd_cuda_kernelI6__halfLi480ELi1ELi16ELi120ELi1024ELb1ELb1ELi32ELi960ELi960ELi4ELb1ELi4ELb0ELb0ELNS_15WgradSyncMethodE3ENS_16CompileConditionILi900EEEEEvPT_S6_S6_PKS5_S8_S8_S8_PKfflPfPj,@"STO_CUDA_ENTRY STV_DEFAULT"
_ZN13group_norm_v218gn_bwd_cuda_kernelI6__halfLi480ELi1ELi16ELi120ELi1024ELb1ELb1ELi32ELi960ELi960ELi4ELb1ELi4ELb0ELb0ELNS_15WgradSyncMethodE3ENS_16CompileConditionILi900EEEEEvPT_S6_S6_PKS5_S8_S8_S8_PKfflPfPj:
.text._ZN13group_norm_v218gn_bwd_cuda_kernelI6__halfLi480ELi1ELi16ELi120ELi1024ELb1ELb1ELi32ELi960ELi960ELi4ELb1ELi4ELb0ELb0ELNS_15WgradSyncMethodE3ENS_16CompileConditionILi900EEEEEvPT_S6_S6_PKS5_S8_S8_S8_PKfflPfPj:
        /* <DEDUP_REMOVED lines=31> */
.L_x_1806:
[----:B------:R-:W2:Y:S04]  /*01f0*/  LD.E.STRONG.GPU R0, desc[UR18][R2.64] ;  /* 0x0000001202007980 */ /* 0x000ea8000c10f900 */
[----:B--2---:R-:W-:Y:S01]  /*0200*/  CCTL.IVALL ;  /* 0x00000000ff00798f */ /* 0x004fe20002000000 */
[----:B------:R-:W-:Y:S05]  /*0210*/  YIELD ;  /* 0x0000000000007946 */ /* 0x000fea0003800000 */
[----:B-----5:R-:W-:-:S04]  /*0220*/  LOP3.LUT R0, R0, R5, RZ, 0x3c, !PT ;  /* 0x0000000500007212 */ /* 0x020fc800078e3cff */
[----:B------:R-:W-:-:S13]  /*0230*/  ISETP.GT.AND P0, PT, R0, -0x1, PT ;  /* 0xffffffff0000780c */ /* 0x000fda0003f04270 */
[----:B------:R-:W-:Y:S05]  /*0240*/  @P0 BRA `(.L_x_1806) ;  /* 0xfffffffc00e80947 */ /* 0x000fea000383ffff */
.L_x_1805:
[----:B------:R-:W-:Y:S05]  /*0250*/  WARPSYNC.ALL ;  /* 0x0000000000007948 */ /* 0x000fea0003800000 */
[----:B------:R-:W-:Y:S06]  /*0260*/  BAR.SYNC.DEFER_BLOCKING 0x0 ;  /* 0x0000000000007b1d */ /* 0x000fec0000010000 */
[----:B------:R-:W-:Y:S05]  /*0270*/  BRA `(.L_x_1807) ;  /* 0x0000009c00707947 */ /* 0x000fea0003800000 */
.L_x_1804:
        /* <DEDUP_REMOVED lines=71> */
[----:B------:R0:W-:Y:S01]  /*06f0*/  STL [R1+0xf4], R3 ;  /* 0x0000f40301007387 */ /* 0x0001e20000100800 */
[----:B------:R-:W-:-:S07]  /*0700*/  IADD3 R0, R4, R2, RZ ;  /* 0x0000000204007210 */ /* 0x000fce0007ffe0ff */
.L_x_1817:
[----:B-1----:R-:W0:Y:S01]  /*0710*/  S2R R0, SR_TID.X ;  /* 0x0000000000007919 */ /* 0x002e220000002100 */
[----:B------:R-:W-:Y:S01]  /*0720*/  ULOP3.LUT UR15, UR10, 0x1, URZ, 0xc0, !UPT ;  /* 0x000000010a0f7892 */ /* 0x000fe2000f8ec03f */
[----:B------:R-:W1:Y:S01]  /*0730*/  LDC.64 R4, c[0x0][0x238] ;  /* 0x00008e00ff047b82 */ /* 0x000e620000000a00 */
[----:B------:R-:W-:Y:S01]  /*0740*/  USHF.R.U64 UR16, UR10, 0x1, UR5 ;  /* 0x000000010a107899 */ /* 0x000fe20008001205 */
[----:B-----5:R-:W-:Y:S01]  /*0750*/  STL [R1+0x14c], R58 ;  /* 0x00014c3a01007387 */ /* 0x020fe20000100800 */
[----:B------:R-:W-:Y:S02]  /*0760*/  UIMAD UR20, UR15, 0x3c0, URZ ;  /* 0x000003c00f1478a4 */ /* 0x000fe4000f8e023f */
[----:B------:R-:W-:Y:S01]  /*0770*/  USHF.L.U32 UR15, UR23, 0x5, URZ ;  /* 0x00000005170f7899 */ /* 0x000fe2000800063f */
[----:B------:R-:W-:Y:S01]  /*0780*/  STL [R1+0x148], R59 ;  /* 0x0001483b01007387 */ /* 0x000fe20000100800 */
[----:B------:R-:W-:Y:S01]  /*0790*/  USHF.R.U32.HI UR25, URZ, 0x1, UR5 ;  /* 0x000000013f197899 */ /* 0x000fe20008011605 */
[----:B------:R-:W-:Y:S01]  /*07a0*/  MOV R7, UR16 ;  /* 0x0000001000077c02 */ /* 0x000fe20008000f00 */
[----:B------:R-:W-:Y:S01]  /*07b0*/  ULOP3.LUT UR15, UR15, 0x3e0, URZ, 0xc0, !UPT ;  /* 0x000003e00f0f7892 */ /* 0x000fe2000f8ec03f */
[----:B------:R-:W-:Y:S01]  /*07c0*/  STL [R1+0x144], R60 ;  /* 0x0001443c01007387 */ /* 0x000fe20000100800 */
[----:B------:R-:W-:Y:S01]  /*07d0*/  ULDC.64 UR26, c[0x0][0x248] ;  /* 0x00009200001a7ab9 */ /* 0x000fe20000000a00 */
[----:B------:R-:W-:-:S02]  /*07e0*/  UIMAD UR16, UR25, 0x1e0000, URZ ;  /* 0x001e0000191078a4 */ /* 0x000fc4000f8e023f */
[----:B------:R-:W-:Y:S01]  /*07f0*/  STL [R1+0x140], R61 ;  /* 0x0001403d01007387 */ /* 0x000fe20000100800 */
[----:B------:R-:W-:-:S03]  /*0800*/  ULDC.64 UR28, c[0x0][0x228] ;  /* 0x00008a00001c7ab9 */ /* 0x000fc60000000a00 */
[----:B------:R-:W-:Y:S04]  /*0810*/  STL [R1+0x13c], R62 ;  /* 0x00013c3e01007387 */ /* 0x000fe80000100800 */
[----:B------:R-:W-:Y:S04]  /*0820*/  STL [R1+0x138], R63 ;  /* 0x0001383f01007387 */ /* 0x000fe80000100800 */
[----:B------:R-:W-:Y:S01]  /*0830*/  STL [R1+0x134], R64 ;  /* 0x0001344001007387 */ /* 0x000fe20000100800 */
[----:B0-----:R-:W-:-:S03]  /*0840*/  IMAD.WIDE.U32 R2, R0, -0x77777777, RZ ;  /* 0x8888888900027825 */ /* 0x001fc600078e00ff */
[----:B------:R-:W-:Y:S02]  /*0850*/  STL [R1+0x130], R65 ;  /* 0x0001304101007387 */ /* 0x000fe40000100800 */
[----:B------:R-:W-:-:S04]  /*0860*/  SHF.R.U32.HI R55, RZ, 0x7, R3 ;  /* 0x00000007ff377819 */ /* 0x000fc80000011603 */
[C---:B------:R-:W-:Y:S01]  /*0870*/  IADD3 R23, R55.reuse, UR15, RZ ;  /* 0x0000000f37177c10 */ /* 0x040fe2000fffe0ff */
[----:B------:R-:W-:Y:S01]  /*0880*/  IMAD R66, R55, -0xf0, R0 ;  /* 0xffffff1037427824 */ /* 0x000fe200078e0200 */
[----:B------:R-:W-:Y:S01]  /*0890*/  MOV R0, UR25 ;  /* 0x0000001900007c02 */ /* 0x000fe20008000f00 */
[----:B------:R-:W-:Y:S02]  /*08a0*/  ULDC UR15, c[0x0][0x250] ;  /* 0x00009400000f7ab9 */ /* 0x000fe40000000800 */
[----:B------:R-:W-:Y:S01]  /*08b0*/  IMAD R23, R23, 0x780, RZ ;  /* 0x0000078017177824 */ /* 0x000fe200078e02ff */
[----:B------:R-:W-:-:S04]  /*08c0*/  LEA R26, R66, UR20, 0x2 ;  /* 0x00000014421a7c11 */ /* 0x000fc8000f8e10ff */
[----:B------:R-:W-:Y:S01]  /*08d0*/  SHF.R.S32.HI R27, RZ, 0x1f, R26 ;  /* 0x0000001fff1b7819 */ /* 0x000fe2000001141a */
[----:B------:R-:W-:-:S04]  /*08e0*/  IMAD.WIDE.U32 R2, R26, -0x77777777, RZ ;  /* 0x888888891a027825 */ /* 0x000fc800078e00ff */
[----:B------:R-:W-:Y:S01]  /*08f0*/  IMAD.WIDE.U32 R24, R7, 0x1e0000, R26 ;  /* 0x001e000007187825 */ /* 0x000fe200078e001a */
[----:B------:R-:W-:Y:S02]  /*0900*/  SHF.R.U32.HI R6, RZ, 0x6, R3 ;  /* 0x00000006ff067819 */ /* 0x000fe40000011603 */
[----:B------:R-:W0:Y:S02]  /*0910*/  LDC.64 R2, c[0x0][0x240] ;  /* 0x00009000ff027b82 */ /* 0x000e240000000a00 */
[----:B------:R-:W-:Y:S01]  /*0920*/  IADD3 R34, R25, UR16, RZ ;  /* 0x0000001019227c10 */ /* 0x000fe2000fffe0ff */
[----:B------:R2:W-:Y:S02]  /*0930*/  STL [R1+0xdc], R6 ;  /* 0x0000dc0601007387 */ /* 0x0005e40000100800 */
[----:B--2---:R-:W-:-:S04]  /*0940*/  LEA R6, P0, R7, R6, 0x4 ;  /* 0x0000000607067211 */ /* 0x004fc800078020ff */
[----:B------:R-:W-:Y:S02]  /*0950*/  LEA.HI.X R7, R7, RZ, R0, 0x4, P0 ;  /* 0x000000ff07077211 */ /* 0x000fe400000f2400 */
[C---:B------:R-:W-:Y:S02]  /*0960*/  LEA R50, P0, R6.reuse, UR26, 0x3 ;  /* 0x0000001a06327c11 */ /* 0x040fe4000f8018ff */
[----:B------:R-:W-:Y:S02]  /*0970*/  IADD3 R0, P1, R23, R24, RZ ;  /* 0x0000001817007210 */ /* 0x000fe40007f3e0ff */
[----:B------:R-:W-:Y:S01]  /*0980*/  LEA.HI.X R51, R6, UR27, R7, 0x3, P0 ;  /* 0x0000001b06337c11 */ /* 0x000fe200080f1c07 */
[----:B------:R-:W-:Y:S01]  /*0990*/  ULDC.64 UR26, c[0x0][0x230] ;  /* 0x00008c00001a7ab9 */ /* 0x000fe20000000a00 */
[----:B------:R-:W-:Y:S02]  /*09a0*/  IADD3.X R7, RZ, R34, RZ, P1, !PT ;  /* 0x00000022ff077210 */ /* 0x000fe40000ffe4ff */
[----:B------:R-:W-:-:S02]  /*09b0*/  SHF.L.U32 R29, R0, 0x1, RZ ;  /* 0x00000001001d7819 */ /* 0x000fc400000006ff */
[----:B------:R-:W2:Y:S01]  /*09c0*/  LDG.E.64.CONSTANT R50, desc[UR18][R50.64] ;  /* 0x0000001232327981 */ /* 0x000ea2000c1e9b00 */
[----:B------:R-:W-:Y:S01]  /*09d0*/  SHF.L.U64.HI R28, R0, 0x1, R7 ;  /* 0x00000001001c7819 */ /* 0x000fe20000010207 */
[C---:B-1----:R-:W-:Y:S01]  /*09e0*/  IMAD.WIDE R4, R26.reuse, 0x2, R4 ;  /* 0x000000021a047825 */ /* 0x042fe200078e0204 */
[----:B------:R-:W-:Y:S01]  /*09f0*/  IADD3 R14, P0, R29, UR26, RZ ;  /* 0x0000001a1d0e7c10 */ /* 0x000fe2000ff1e0ff */
[----:B------:R-:W-:Y:S02]  /*0a00*/  STL [R1+0xb0], R29 ;  /* 0x0000b01d01007387 */ /* 0x000fe40000100800 */
[----:B0-----:R-:W-:Y:S01]  /*0a10*/  IMAD.WIDE R26, R26, 0x2, R2 ;  /* 0x000000021a1a7825 */ /* 0x001fe200078e0202 */
[----:B------:R-:W-:Y:S01]  /*0a20*/  IADD3.X R15, R28, UR27, RZ, P0, !PT ;  /* 0x0000001b1c0f7c10 */ /* 0x000fe200087fe4ff */
[----:B------:R-:W3:Y:S01]  /*0a30*/  LDG.E.64.CONSTANT R4, desc[UR18][R4.64] ;  /* 0x0000001204047981 */ /* 0x000ee2000c1e9b00 */
[----:B------:R-:W-:-:S03]  /*0a40*/  IADD3 R3, R23, 0xf00, RZ ;  /* 0x00000f0017037810 */ /* 0x000fc60007ffe0ff */
[----:B------:R-:W4:Y:S01]  /*0a50*/  LDG.E.64.CONSTANT R26, desc[UR18][R26.64] ;  /* 0x000000121a1a7981 */ /* 0x000f22000c1e9b00 */
[----:B------:R-:W-:-:S03]  /*0a60*/  IADD3 R3, P0, R3, R24, RZ ;  /* 0x0000001803037210 */ /* 0x000fc60007f1e0ff */
[----:B------:R-:W3:Y:S01]  /*0a70*/  LDG.E.64.CONSTANT R14, desc[UR18][R14.64] ;  /* 0x000000120e0e7981 */ /* 0x000ee2000c1e9b00 */
[----:B------:R-:W-:Y:S02]  /*0a80*/  IADD3.X R0, RZ, R34, RZ, P0, !PT ;  /* 0x00000022ff007210 */ /* 0x000fe400007fe4ff */
[C---:B------:R-:W-:Y:S01]  /*0a90*/  SHF.L.U32 R32, R3.reuse, 0x1, RZ ;  /* 0x0000000103207819 */ /* 0x040fe200000006ff */
[----:B------:R0:W-:Y:S01]  /*0aa0*/  STL [R1+0xd8], R28 ;  /* 0x0000d81c01007387 */ /* 0x0001e20000100800 */
[----:B------:R-:W-:Y:S02]  /*0ab0*/  SHF.L.U64.HI R22, R3, 0x1, R0 ;  /* 0x0000000103167819 */ /* 0x000fe40000010200 */
[----:B------:R-:W-:-:S04]  /*0ac0*/  IADD3 R10, P0, R32, UR26, RZ ;  /* 0x0000001a200a7c10 */ /* 0x000fc8000ff1e0ff */
[----:B------:R-:W-:Y:S02]  /*0ad0*/  IADD3.X R11, R22, UR27, RZ, P0, !PT ;  /* 0x0000001b160b7c10 */ /* 0x000fe400087fe4ff */
[----:B------:R-:W-:-:S04]  /*0ae0*/  IADD3 R3, R23, 0x1e00, RZ ;  /* 0x00001e0017037810 */ /* 0x000fc80007ffe0ff */
[----:B------:R-:W4:Y:S01]  /*0af0*/  LDG.E.64.CONSTANT R10, desc[UR18][R10.64] ;  /* 0x000000120a0a7981 */ /* 0x000f22000c1e9b00 */
[----:B------:R-:W-:-:S04]  /*0b00*/  IADD3 R3, P0, R3, R24, RZ ;  /* 0x0000001803037210 */ /* 0x000fc80007f1e0ff */
[----:B------:R-:W-:Y:S02]  /*0b10*/  IADD3.X R0, RZ, R34, RZ, P0, !PT ;  /* 0x00000022ff007210 */ /* 0x000fe400007fe4ff */
[C---:B------:R-:W-:Y:S02]  /*0b20*/  SHF.L.U32 R43, R3.reuse, 0x1, RZ ;  /* 0x00000001032b7819 */ /* 0x040fe400000006ff */
[----:B------:R-:W-:Y:S02]  /*0b30*/  SHF.L.U64.HI R42, R3, 0x1, R0 ;  /* 0x00000001032a7819 */ /* 0x000fe40000010200 */
[----:B------:R-:W-:-:S04]  /*0b40*/  IADD3 R8, P0, R43, UR26, RZ ;  /* 0x0000001a2b087c10 */ /* 0x000fc8000ff1e0ff */
[----:B------:R-:W-:-:S06]  /*0b50*/  IADD3.X R9, R42, UR27, RZ, P0, !PT ;  /* 0x0000001b2a097c10 */ /* 0x000fcc00087fe4ff */
        /* <DEDUP_REMOVED lines=18> */
[----:B------:R-:W4:Y:S01]  /*0c80*/  LDG.E.64.CONSTANT R12, desc[UR18][R12.64] ;  /* 0x000000120c0c7981 */ /* 0x000f22000c1e9b00 */
        /* <DEDUP_REMOVED lines=11> */
[----:B------:R-:W-:-:S04]  /*0d40*/  IADD3 R20, P0, R98, UR26, RZ ;  /* 0x0000001a62147c10 */ /* 0x000fc8000ff1e0ff */
[----:B------:R-:W-:-:S06]  /*0d50*/  IADD3.X R21, R95, UR27, RZ, P0, !PT ;  /* 0x0000001b5f157c10 */ /* 0x000fcc00087fe4ff */
[----:B------:R-:W4:Y:S01]  /*0d60*/  LDG.E.64.CONSTANT R20, desc[UR18][R20.64] ;  /* 0x0000001214147981 */ /* 0x000f22000c1e9b00 */
        /* <DEDUP_REMOVED lines=8> */
[----:B0-----:R-:W-:Y:S01]  /*0df0*/  IADD3 R28, P0, R109, UR26, RZ ;  /* 0x0000001a6d1c7c10 */ /* 0x001fe2000ff1e0ff */
[----:B------:R0:W-:Y:S03]  /*0e00*/  STL [R1+0xd0], R32 ;  /* 0x0000d02001007387 */ /* 0x0001e60000100800 */
[----:B------:R-:W-:Y:S01]  /*0e10*/  IADD3.X R29, R108, UR27, RZ, P0, !PT ;  /* 0x0000001b6c1d7c10 */ /* 0x000fe200087fe4ff */
[----:B------:R1:W-:Y:S01]  /*0e20*/  STL [R1+0xd4], R22 ;  /* 0x0000d41601007387 */ /* 0x0003e20000100800 */
[----:B0-----:R-:W-:-:S03]  /*0e30*/  IADD3 R32, P0, R32, UR28, RZ ;  /* 0x0000001c20207c10 */ /* 0x001fc6000ff1e0ff */
[----:B------:R-:W-:Y:S01]  /*0e40*/  STL [R1+0xc8], R43 ;  /* 0x0000c82b01007387 */ /* 0x000fe20000100800 */
[----:B------:R-:W-:-:S03]  /*0e50*/  IADD3.X R33, R22, UR29, RZ, P0, !PT ;  /* 0x0000001d16217c10 */ /* 0x000fc600087fe4ff */
[----:B------:R-:W-:Y:S04]  /*0e60*/  STL [R1+0xcc], R42 ;  /* 0x0000cc2a01007387 */ /* 0x000fe80000100800 */
[----:B------:R-:W-:Y:S04]  /*0e70*/  STL [R1+0xc0], R40 ;  /* 0x0000c02801007387 */ /* 0x000fe80000100800 */
[----:B------:R-:W-:Y:S04]  /*0e80*/  STL [R1+0xc4], R39 ;  /* 0x0000c42701007387 */ /* 0x000fe80000100800 */
[----:B------:R-:W-:Y:S04]  /*0e90*/  STL [R1+0xb8], R38 ;  /* 0x0000b82601007387 */ /* 0x000fe80000100800 */
[----:B------:R-:W-:Y:S04]  /*0ea0*/  STL [R1+0xbc], R36 ;  /* 0x0000bc2401007387 */ /* 0x000fe80000100800 */
[----:B------:R-:W-:Y:S04]  /*0eb0*/  STL [R1+0xac], R46 ;  /* 0x0000ac2e01007387 */ /* 0x000fe80000100800 */
[----:B------:R-:W-:Y:S04]  /*0ec0*/  STL [R1+0xb4], R41 ;  /* 0x0000b42901007387 */ /* 0x000fe80000100800 */
[----:B------:R-:W4:Y:S04]  /*0ed0*/  LDG.E.64.CONSTANT R32, desc[UR18][R32.64] ;  /* 0x0000001220207981 */ /* 0x000f28000c1e9b00 */
[----:B------:R-:W-:Y:S04]  /*0ee0*/  STL [R1+0xa4], R98 ;  /* 0x0000a46201007387 */ /* 0x000fe80000100800 */
[----:B------:R-:W-:Y:S04]  /*0ef0*/  STL [R1+0xa8], R95 ;  /* 0x0000a85f01007387 */ /* 0x000fe80000100800 */
[----:B------:R-:W-:Y:S04]  /*0f00*/  STL [R1+0x9c], R109 ;  /* 0x00009c6d01007387 */ /* 0x000fe80000100800 */
[----:B------:R-:W-:Y:S01]  /*0f10*/  STL [R1+0xa0], R108 ;  /* 0x0000a06c01007387 */ /* 0x000fe20000100800 */
[----:B--2---:R-:W-:-:S06]  /*0f20*/  FADD.FTZ R2, R51, UR15 ;  /* 0x0000000f33027e21 */ /* 0x004fcc0008010000 */
[----:B------:R-:W0:Y:S01]  /*0f30*/  MUFU.RSQ R2, R2 ;  /* 0x0000000200027308 */ /* 0x000e220000001400 */
[--C-:B---3--:R-:W-:Y:S02]  /*0f40*/  HADD2.F32 R25, -RZ, R14.reuse.H0_H0 ;  /* 0x2000000eff197230 */ /* 0x108fe40000004100 */
[----:B------:R-:W-:Y:S02]  /*0f50*/  HADD2.F32 R31, -RZ, R14.H1_H1 ;  /* 0x3000000eff1f7230 */ /* 0x000fe40000004100 */
[--C-:B------:R-:W-:Y:S02]  /*0f60*/  HADD2.F32 R35, -RZ, R15.reuse.H0_H0 ;  /* 0x2000000fff237230 */ /* 0x100fe40000004100 */
[----:B------:R-:W-:Y:S02]  /*0f70*/  HADD2.F32 R37, -RZ, R15.H1_H1 ;  /* 0x3000000fff257230 */ /* 0x000fe40000004100 */
[----:B------:R2:W3:Y:S01]  /*0f80*/  LDG.E.64.CONSTANT R14, desc[UR18][R28.64] ;  /* 0x000000121c0e7981 */ /* 0x0004e2000c1e9b00 */
[C---:B------:R-:W-:Y:S01]  /*0f90*/  FADD.FTZ R25, -R50.reuse, R25 ;  /* 0x0000001932197221 */ /* 0x040fe20000010100 */
[----:B------:R-:W-:Y:S01]  /*0fa0*/  FADD.FTZ R31, -R50, R31 ;  /* 0x0000001f321f7221 */ /* 0x000fe20000010100 */
[----:B------:R-:W-:-:S02]  /*0fb0*/  HADD2.F32 R0, -RZ, R4.H0_H0 ;  /* 0x20000004ff007230 */ /* 0x000fc40000004100 */
[----:B0-----:R-:W-:Y:S01]  /*0fc0*/  FMUL.FTZ R64, R2, R25 ;  /* 0x0000001902407220 */ /* 0x001fe20000410000 */
[----:B----4-:R-:W-:Y:S02]  /*0fd0*/  HADD2.F32 R51, -RZ, R26.H0_H0 ;  /* 0x2000001aff337230 */ /* 0x010fe40000004100 */
[----:B------:R-:W-:Y:S01]  /*0fe0*/  FADD.FTZ R35, -R50, R35 ;  /* 0x0000002332237221 */ /* 0x000fe20000010100 */
[----:B------:R-:W-:Y:S01]  /*0ff0*/  FMUL.FTZ R65, R2, R31 ;  /* 0x0000001f02417220 */ /* 0x000fe20000410000 */
[----:B------:R-:W-:Y:S01]  /*1000*/  FADD.FTZ R37, -R50, R37 ;  /* 0x0000002532257221 */ /* 0x000fe20000010100 */
[----:B------:R-:W-:Y:S01]  /*1010*/  HADD2.F32 R3, -RZ, R4.H1_H1 ;  /* 0x30000004ff037230 */ /* 0x000fe20000004100 */
[----:B------:R-:W-:Y:S01]  /*1020*/  STL [R1+0x28], R64 ;  /* 0x0000284001007387 */ /* 0x000fe20000100800 */
[----:B------:R-:W-:Y:S02]  /*1030*/  HADD2.F32 R125, -RZ, R26.H1_H1 ;  /* 0x3000001aff7d7230 */ /* 0x000fe40000004100 */
[----:B------:R-:W-:Y:S01]  /*1040*/  FFMA.FTZ R30, R64, R0, R51 ;  /* 0x00000000401e7223 */ /* 0x000fe20000010033 */
[----:B------:R-:W-:Y:S01]  /*1050*/  HADD2.F32 R4, -RZ, R5.H0_H0 ;  /* 0x20000005ff047230 */ /* 0x000fe20000004100 */
[----:B------:R0:W-:Y:S01]  /*1060*/  STL [R1+0x16c], R64 ;  /* 0x00016c4001007387 */ /* 0x0001e20000100800 */
[----:B-1----:R-:W-:Y:S01]  /*1070*/  FMUL.FTZ R22, R2, R35 ;  /* 0x0000002302167220 */ /* 0x002fe20000410000 */
[----:B------:R-:W-:-:S02]  /*1080*/  HADD2.F32 R25, -RZ, R10.H0_H0 ;  /* 0x2000000aff197230 */ /* 0x000fc40000004100 */
[----:B------:R-:W-:Y:S01]  /*1090*/  FMUL.FTZ R26, R2, R37 ;  /* 0x00000025021a7220 */ /* 0x000fe20000410000 */
[----:B------:R-:W-:Y:S01]  /*10a0*/  HADD2.F32 R5, -RZ, R5.H1_H1 ;  /* 0x30000005ff057230 */ /* 0x000fe20000004100 */
[----:B------:R-:W-:Y:S01]  /*10b0*/  STL [R1+0x2c], R65 ;  /* 0x00002c4101007387 */ /* 0x000fe20000100800 */
[----:B------:R-:W-:Y:S01]  /*10c0*/  FFMA.FTZ R82, R65, R3, R125 ;  /* 0x0000000341527223 */ /* 0x000fe2000001007d */
[----:B0-----:R-:W-:Y:S02]  /*10d0*/  HADD2.F32 R64, -RZ, R27.H1_H1 ;  /* 0x3000001bff407230 */ /* 0x001fe40000004100 */
[----:B------:R0:W-:Y:S01]  /*10e0*/  STL [R1+0x170], R65 ;  /* 0x0001704101007387 */ /* 0x0001e20000100800 */
[----:B------:R-:W-:-:S03]  /*10f0*/  FADD.FTZ R25, -R50, R25 ;  /* 0x0000001932197221 */ /* 0x000fc60000010100 */
[----:B------:R-:W-:Y:S01]  /*1100*/  STL [R1+0x24], R22 ;  /* 0x0000241601007387 */ /* 0x000fe20000100800 */
[----:B------:R-:W-:-:S03]  /*1110*/  FFMA.FTZ R92, R26, R5, R64 ;  /* 0x000000051a5c7223 */ /* 0x000fc60000010040 */
[----:B------:R1:W-:Y:S01]  /*1120*/  STL [R1+0x20], R26 ;  /* 0x0000201a01007387 */ /* 0x0003e20000100800 */
[----:B0-----:R-:W-:Y:S02]  /*1130*/  HADD2.F32 R65, -RZ, R27.H0_H0 ;  /* 0x2000001bff417230 */ /* 0x001fe40000004100 */
[----:B------:R-:W-:Y:S02]  /*1140*/  HADD2.F32 R27, -RZ, R10.H1_H1 ;  /* 0x3000000aff1b7230 */ /* 0x000fe40000004100 */
[----:B--2---:R-:W-:Y:S01]  /*1150*/  FMUL.FTZ R28, R2, R25 ;  /* 0x00000019021c7220 */ /* 0x004fe20000410000 */
[----:B-1----:R-:W-:Y:S02]  /*1160*/  IADD3 R26, P0, R43, UR28, RZ ;  /* 0x0000001c2b1a7c10 */ /* 0x002fe4000ff1e0ff */
[----:B------:R-:W-:Y:S01]  /*1170*/  FADD.FTZ R25, -R50, R27 ;  /* 0x0000001b32197221 */ /* 0x000fe20000010100 */
[----:B------:R-:W-:Y:S01]  /*1180*/  HADD2.F32 R29, -RZ, R11.H0_H0 ;  /* 0x2000000bff1d7230 */ /* 0x000fe20000004100 */
[----:B------:R-:W-:-:S02]  /*1190*/  IADD3.X R27, R42, UR29, RZ, P0, !PT ;  /* 0x0000001d2a1b7c10 */ /* 0x000fc400087fe4ff */
[----:B------:R-:W-:Y:S02]  /*11a0*/  FMUL.FTZ R10, R2, R25 ;  /* 0x00000019020a7220 */ /* 0x000fe40000410000 */
[----:B------:R-:W-:Y:S01]  /*11b0*/  FADD.FTZ R29, -R50, R29 ;  /* 0x0000001d321d7221 */ /* 0x000fe20000010100 */
[----:B------:R-:W-:Y:S01]  /*11c0*/  STL [R1+0x38], R28 ;  /* 0x0000381c01007387 */ /* 0x000fe20000100800 */
[----:B------:R-:W-:-:S03]  /*11d0*/  HADD2.F32 R25, -RZ, R11.H1_H1 ;  /* 0x3000000bff197230 */ /* 0x000fc60000004100 */
[----:B------:R-:W2:Y:S01]  /*11e0*/  LDG.E.64.CONSTANT R26, desc[UR18][R26.64] ;  /* 0x000000121a1a7981 */ /* 0x000ea2000c1e9b00 */
[----:B------:R-:W-:-:S03]  /*11f0*/  FFMA.FTZ R77, R3, R10, R125 ;  /* 0x0000000a034d7223 */ /* 0x000fc6000001007d */
[----:B------:R0:W-:Y:S01]  /*1200*/  STL [R1+0x3c], R10 ;  /* 0x00003c0a01007387 */ /* 0x0001e20000100800 */
[----:B------:R-:W-:Y:S01]  /*1210*/  IADD3 R11, R23, 0x7800, RZ ;  /* 0x00007800170b7810 */ /* 0x000fe20007ffe0ff */
[----:B------:R-:W-:Y:S02]  /*1220*/  HADD2.F32 R31, -RZ, R8.H0_H0 ;  /* 0x20000008ff1f7230 */ /* 0x000fe40000004100 */
[----:B------:R-:W-:Y:S01]  /*1230*/  FFMA.FTZ R79, R0, R28, R51 ;  /* 0x0000001c004f7223 */ /* 0x000fe20000010033 */
[----:B0-----:R-:W-:Y:S01]  /*1240*/  FMUL.FTZ R10, R2, R29 ;  /* 0x0000001d020a7220 */ /* 0x001fe20000410000 */
[----:B------:R-:W-:-:S03]  /*1250*/  FADD.FTZ R29, -R50, R25 ;  /* 0x00000019321d7221 */ /* 0x000fc60000010100 */
[----:B------:R-:W-:Y:S01]  /*1260*/  FFMA.FTZ R25, R4, R10, R65 ;  /* 0x0000000a04197223 */ /* 0x000fe20000010041 */
[----:B------:R0:W-:Y:S01]  /*1270*/  STL [R1+0x40], R10 ;  /* 0x0000400a01007387 */ /* 0x0001e20000100800 */
[----:B------:R-:W-:Y:S01]  /*1280*/  FMUL.FTZ R28, R2, R29 ;  /* 0x0000001d021c7220 */ /* 0x000fe20000410000 */
[----:B------:R-:W-:Y:S01]  /*1290*/  FADD.FTZ R31, -R50, R31 ;  /* 0x0000001f321f7221 */ /* 0x000fe20000010100 */
[--C-:B------:R-:W-:Y:S02]  /*12a0*/  HADD2.F32 R29, -RZ, R9.reuse.H0_H0 ;  /* 0x20000009ff1d7230 */ /* 0x100fe40000004100 */
[----:B------:R-:W-:Y:S01]  /*12b0*/  HADD2.F32 R37, -RZ, R9.H1_H1 ;  /* 0x30000009ff257230 */ /* 0x000fe20000004100 */
[----:B0-----:R-:W-:Y:S01]  /*12c0*/  IADD3 R10, P0, R11, R24, RZ ;  /* 0x000000180b0a7210 */ /* 0x001fe20007f1e0ff */
[----:B------:R-:W-:-:S03]  /*12d0*/  HADD2.F32 R11, -RZ, R8.H1_H1 ;  /* 0x30000008ff0b7230 */ /* 0x000fc60000004100 */
[----:B------:R-:W-:Y:S01]  /*12e0*/  IADD3.X R9, RZ, R34, RZ, P0, !PT ;  /* 0x00000022ff097210 */ /* 0x000fe200007fe4ff */
[----:B------:R-:W-:Y:S01]  /*12f0*/  FMUL.FTZ R8, R2, R31 ;  /* 0x0000001f02087220 */ /* 0x000fe20000410000 */
[----:B------:R-:W-:Y:S01]  /*1300*/  FADD.FTZ R11, -R50, R11 ;  /* 0x0000000b320b7221 */ /* 0x000fe20000010100 */
[C---:B------:R-:W-:Y:S02]  /*1310*/  SHF.L.U32 R107, R10.reuse, 0x1, RZ ;  /* 0x000000010a6b7819 */ /* 0x040fe400000006ff */
[----:B------:R-:W-:Y:S01]  /*1320*/  SHF.L.U64.HI R106, R10, 0x1, R9 ;  /* 0x000000010a6a7819 */ /* 0x000fe20000010209 */
[----:B------:R-:W-:Y:S01]  /*1330*/  FMUL.FTZ R11, R2, R11 ;  /* 0x0000000b020b7220 */ /* 0x000fe20000410000 */
[----:B------:R-:W-:Y:S01]  /*1340*/  STL [R1+0x44], R28 ;  /* 0x0000441c01007387 */ /* 0x000fe20000100800 */
[----:B------:R-:W-:-:S03]  /*1350*/  IADD3 R10, P1, R107, UR26, RZ ;  /* 0x0000001a6b0a7c10 */ /* 0x000fc6000ff3e0ff */
[----:B------:R0:W-:Y:S01]  /*1360*/  STL [R1+0x48], R8 ;  /* 0x0000480801007387 */ /* 0x0001e20000100800 */
[----:B------:R-:W-:-:S03]  /*1370*/  FFMA.FTZ R45, R3, R11, R125 ;  /* 0x0000000b032d7223 */ /* 0x000fc6000001007d */
[----:B------:R-:W-:Y:S04]  /*1380*/  STL [R1+0x98], R106 ;  /* 0x0000986a01007387 */ /* 0x000fe80000100800 */
[----:B------:R-:W-:Y:S01]  /*1390*/  STL [R1+0x94], R107 ;  /* 0x0000946b01007387 */ /* 0x000fe20000100800 */
[----:B------:R-:W-:-:S03]  /*13a0*/  FFMA.FTZ R44, R0, R8, R51 ;  /* 0x00000008002c7223 */ /* 0x000fc60000010033 */
[----:B------:R1:W-:Y:S01]  /*13b0*/  STL [R1+0x4c], R11 ;  /* 0x00004c0b01007387 */ /* 0x0003e20000100800 */
[----:B0-----:R-:W-:Y:S02]  /*13c0*/  IADD3 R8, P0, R40, UR28, RZ ;  /* 0x0000001c28087c10 */ /* 0x001fe4000ff1e0ff */
[----:B-1----:R-:W-:Y:S02]  /*13d0*/  IADD3.X R11, R106, UR27, RZ, P1, !PT ;  /* 0x0000001b6a0b7c10 */ /* 0x002fe40008ffe4ff */
[----:B------:R-:W-:-:S04]  /*13e0*/  IADD3.X R9, R39, UR29, RZ, P0, !PT ;  /* 0x0000001d27097c10 */ /* 0x000fc800087fe4ff */
[----:B------:R-:W4:Y:S04]  /*13f0*/  LDG.E.64.CONSTANT R10, desc[UR18][R10.64] ;  /* 0x000000120a0a7981 */ /* 0x000f28000c1e9b00 */
[----:B------:R-:W4:Y:S01]  /*1400*/  LDG.E.64.CONSTANT R8, desc[UR18][R8.64] ;  /* 0x0000001208087981 */ /* 0x000f22000c1e9b00 */
[C---:B------:R-:W-:Y:S01]  /*1410*/  FADD.FTZ R29, -R50.reuse, R29 ;  /* 0x0000001d321d7221 */ /* 0x040fe20000010100 */
[----:B------:R-:W-:Y:S01]  /*1420*/  FFMA.FTZ R54, R5, R28, R64 ;  /* 0x0000001c05367223 */ /* 0x000fe20000010040 */
[----:B------:R-:W-:Y:S02]  /*1430*/  FADD.FTZ R37, -R50, R37 ;  /* 0x0000002532257221 */ /* 0x000fe40000010100 */
[----:B------:R-:W-:Y:S01]  /*1440*/  FMUL.FTZ R28, R2, R29 ;  /* 0x0000001d021c7220 */ /* 0x000fe20000410000 */
[----:B------:R-:W-:-:S03]  /*1450*/  HADD2.F32 R29, -RZ, R16.H0_H0 ;  /* 0x20000010ff1d7230 */ /* 0x000fc60000004100 */
[----:B------:R-:W-:Y:S01]  /*1460*/  FFMA.FTZ R52, R4, R28, R65 ;  /* 0x0000001c04347223 */ /* 0x000fe20000010041 */
[----:B------:R0:W-:Y:S01]  /*1470*/  STL [R1+0x58], R28 ;  /* 0x0000581c01007387 */ /* 0x0001e20000100800 */
[----:B------:R-:W-:Y:S01]  /*1480*/  FADD.FTZ R29, -R50, R29 ;  /* 0x0000001d321d7221 */ /* 0x000fe20000010100 */
[----:B0-----:R-:W-:Y:S01]  /*1490*/  FMUL.FTZ R28, R2, R37 ;  /* 0x00000025021c7220 */ /* 0x001fe20000410000 */
[----:B------:R-:W-:-:S03]  /*14a0*/  HADD2.F32 R37, -RZ, R16.H1_H1 ;  /* 0x30000010ff257230 */ /* 0x000fc60000004100 */
[----:B------:R-:W-:Y:S01]  /*14b0*/  FFMA.FTZ R72, R5, R28, R64 ;  /* 0x0000001c05487223 */ /* 0x000fe20000010040 */
[----:B------:R0:W-:Y:S01]  /*14c0*/  STL [R1+0x68], R28 ;  /* 0x0000681c01007387 */ /* 0x0001e20000100800 */
[----:B------:R-:W-:Y:S01]  /*14d0*/  FADD.FTZ R37, -R50, R37 ;  /* 0x0000002532257221 */ /* 0x000fe20000010100 */
[----:B0-----:R-:W-:Y:S01]  /*14e0*/  FMUL.FTZ R28, R2, R29 ;  /* 0x0000001d021c7220 */ /* 0x001fe20000410000 */
[--C-:B------:R-:W-:Y:S02]  /*14f0*/  HADD2.F32 R29, -RZ, R17.reuse.H0_H0 ;  /* 0x20000011ff1d7230 */ /* 0x100fe40000004100 */
[----:B------:R-:W-:-:S03]  /*1500*/  HADD2.F32 R17, -RZ, R17.H1_H1 ;  /* 0x30000011ff117230 */ /* 0x000fc60000004100 */
[----:B------:R-:W-:Y:S01]  /*1510*/  FADD.FTZ R29, -R50, R29 ;  /* 0x0000001d321d7221 */ /* 0x000fe20000010100 */
[----:B------:R-:W-:Y:S01]  /*1520*/  FMUL.FTZ R16, R2, R37 ;  /* 0x0000002502107220 */ /* 0x000fe20000410000 */
[----:B------:R-:W-:Y:S02]  /*1530*/  FADD.FTZ R37, -R50, R17 ;  /* 0x0000001132257221 */ /* 0x000fe40000010100 */
[----:B------:R-:W-:Y:S01]  /*1540*/  FMUL.FTZ R58, R2, R29 ;  /* 0x0000001d023a7220 */ /* 0x000fe20000410000 */
[----:B------:R-:W-:Y:S01]  /*1550*/  IADD3 R29, R23, 0x8700, RZ ;  /* 0x00008700171d7810 */ /* 0x000fe20007ffe0ff */
[--C-:B------:R-:W-:Y:S01]  /*1560*/  HADD2.F32 R17, -RZ, R12.reuse.H0_H0 ;  /* 0x2000000cff117230 */ /* 0x100fe20000004100 */
[----:B------:R0:W-:Y:S01]  /*1570*/  STL [R1+0x64], R28 ;  /* 0x0000641c01007387 */ /* 0x0001e20000100800 */
[----:B------:R-:W-:Y:S02]  /*1580*/  HADD2.F32 R12, -RZ, R12.H1_H1 ;  /* 0x3000000cff0c7230 */ /* 0x000fe40000004100 */
[----:B------:R-:W-:Y:S01]  /*1590*/  FFMA.FTZ R70, R3, R16, R125 ;  /* 0x0000001003467223 */ /* 0x000fe2000001007d */
[----:B------:R1:W-:Y:S01]  /*15a0*/  STL [R1+0x50], R16 ;  /* 0x0000501001007387 */ /* 0x0003e20000100800 */
[----:B------:R-:W-:Y:S01]  /*15b0*/  FFMA.FTZ R47, R0, R28, R51 ;  /* 0x0000001c002f7223 */ /* 0x000fe20000010033 */
[----:B------:R-:W-:Y:S01]  /*15c0*/  FADD.FTZ R12, -R50, R12 ;  /* 0x0000000c320c7221 */ /* 0x000fe20000010100 */
[----:B------:R-:W-:Y:S01]  /*15d0*/  FMUL.FTZ R59, R2, R37 ;  /* 0x00000025023b7220 */ /* 0x000fe20000410000 */
[----:B0-----:R-:W-:Y:S01]  /*15e0*/  FADD.FTZ R28, -R50, R17 ;  /* 0x00000011321c7221 */ /* 0x001fe20000010100 */
[--C-:B------:R-:W-:Y:S01]  /*15f0*/  HADD2.F32 R17, -RZ, R13.reuse.H0_H0 ;  /* 0x2000000dff117230 */ /* 0x100fe20000004100 */
[----:B-1----:R-:W-:Y:S01]  /*1600*/  IADD3 R16, P0, R29, R24, RZ ;  /* 0x000000181d107210 */ /* 0x002fe20007f1e0ff */
[----:B------:R-:W-:-:S02]  /*1610*/  HADD2.F32 R29, -RZ, R13.H1_H1 ;  /* 0x3000000dff1d7230 */ /* 0x000fc40000004100 */
[C---:B------:R-:W-:Y:S01]  /*1620*/  FMUL.FTZ R60, R2.reuse, R28 ;  /* 0x0000001c023c7220 */ /* 0x040fe20000410000 */
[----:B------:R-:W-:Y:S01]  /*1630*/  IADD3.X R13, RZ, R34, RZ, P0, !PT ;  /* 0x00000022ff0d7210 */ /* 0x000fe200007fe4ff */
[----:B------:R-:W-:Y:S01]  /*1640*/  STL [R1+0x1c], R58 ;  /* 0x00001c3a01007387 */ /* 0x000fe20000100800 */
[----:B------:R-:W-:Y:S01]  /*1650*/  FMUL.FTZ R61, R2, R12 ;  /* 0x0000000c023d7220 */ /* 0x000fe20000410000 */
[----:B------:R-:W-:Y:S01]  /*1660*/  IADD3 R12, P0, R38, UR28, RZ ;  /* 0x0000001c260c7c10 */ /* 0x000fe2000ff1e0ff */
[----:B------:R-:W-:Y:S01]  /*1670*/  FADD.FTZ R17, -R50, R17 ;  /* 0x0000001132117221 */ /* 0x000fe20000010100 */
[----:B------:R-:W-:Y:S01]  /*1680*/  STL [R1+0x150], R58 ;  /* 0x0001503a01007387 */ /* 0x000fe20000100800 */
[----:B------:R-:W-:Y:S01]  /*1690*/  SHF.L.U64.HI R104, R16, 0x1, R13 ;  /* 0x0000000110687819 */ /* 0x000fe2000001020d */
[----:B------:R-:W-:Y:S01]  /*16a0*/  FADD.FTZ R29, -R50, R29 ;  /* 0x0000001d321d7221 */ /* 0x000fe20000010100 */
[----:B------:R-:W-:Y:S01]  /*16b0*/  SHF.L.U32 R105, R16, 0x1, RZ ;  /* 0x0000000110697819 */ /* 0x000fe200000006ff */
[----:B------:R-:W-:Y:S01]  /*16c0*/  STL [R1+0x60], R59 ;  /* 0x0000603b01007387 */ /* 0x000fe20000100800 */
[----:B------:R-:W-:Y:S01]  /*16d0*/  HADD2.F32 R28, -RZ, R18.H0_H0 ;  /* 0x20000012ff1c7230 */ /* 0x000fe20000004100 */
[----:B------:R-:W-:-:S02]  /*16e0*/  IADD3.X R13, R36, UR29, RZ, P0, !PT ;  /* 0x0000001d240d7c10 */ /* 0x000fc400087fe4ff */
[----:B------:R-:W-:Y:S01]  /*16f0*/  STL [R1+0x154], R59 ;  /* 0x0001543b01007387 */ /* 0x000fe20000100800 */
[C---:B------:R-:W-:Y:S01]  /*1700*/  FMUL.FTZ R62, R2.reuse, R17 ;  /* 0x00000011023e7220 */ /* 0x040fe20000410000 */
[----:B------:R-:W-:Y:S02]  /*1710*/  HADD2.F32 R18, -RZ, R18.H1_H1 ;  /* 0x30000012ff127230 */ /* 0x000fe40000004100 */
[----:B------:R-:W-:Y:S01]  /*1720*/  STL [R1+0x18], R60 ;  /* 0x0000183c01007387 */ /* 0x000fe20000100800 */
[----:B------:R-:W-:-:S03]  /*1730*/  FMUL.FTZ R37, R2, R29 ;  /* 0x0000001d02257220 */ /* 0x000fc60000410000 */
[----:B------:R-:W-:Y:S01]  /*1740*/  STL [R1+0x158], R60 ;  /* 0x0001583c01007387 */ /* 0x000fe20000100800 */
[----:B------:R-:W-:-:S03]  /*1750*/  FADD.FTZ R28, -R50, R28 ;  /* 0x0000001c321c7221 */ /* 0x000fc60000010100 */
[----:B------:R-:W-:Y:S01]  /*1760*/  STL [R1+0x90], R104 ;  /* 0x0000906801007387 */ /* 0x000fe20000100800 */
[----:B------:R-:W-:-:S03]  /*1770*/  FADD.FTZ R29, -R50, R18 ;  /* 0x00000012321d7221 */ /* 0x000fc60000010100 */
[----:B------:R-:W-:Y:S01]  /*1780*/  STL [R1+0x8c], R105 ;  /* 0x00008c6901007387 */ /* 0x000fe20000100800 */
[----:B------:R-:W-:-:S03]  /*1790*/  HADD2.F32 R18, -RZ, R19.H0_H0 ;  /* 0x20000013ff127230 */ /* 0x000fc60000004100 */
[----:B------:R-:W-:Y:S01]  /*17a0*/  STL [R1+0x14], R61 ;  /* 0x0000143d01007387 */ /* 0x000fe20000100800 */
[----:B------:R-:W-:-:S03]  /*17b0*/  FFMA.FTZ R38, R5, R37, R64 ;  /* 0x0000002505267223 */ /* 0x000fc60000010040 */
[----:B------:R-:W-:Y:S04]  /*17c0*/  STL [R1+0x15c], R61 ;  /* 0x00015c3d01007387 */ /* 0x000fe80000100800 */
[----:B------:R-:W-:Y:S01]  /*17d0*/  STL [R1+0x10], R62 ;  /* 0x0000103e01007387 */ /* 0x000fe20000100800 */
[----:B------:R-:W-:-:S03]  /*17e0*/  FMUL.FTZ R29, R2, R29 ;  /* 0x0000001d021d7220 */ /* 0x000fc60000410000 */
[----:B------:R-:W-:Y:S04]  /*17f0*/  STL [R1+0x160], R62 ;  /* 0x0001603e01007387 */ /* 0x000fe80000100800 */
[----:B------:R-:W4:Y:S01]  /*1800*/  LDG.E.64.CONSTANT R12, desc[UR18][R12.64] ;  /* 0x000000120c0c7981 */ /* 0x000f22000c1e9b00 */
[----:B------:R-:W-:-:S03]  /*1810*/  HADD2.F32 R123, -RZ, R19.H1_H1 ;  /* 0x30000013ff7b7230 */ /* 0x000fc60000004100 */
[----:B------:R0:W-:Y:S01]  /*1820*/  STL [R1+0xc], R37 ;  /* 0x00000c2501007387 */ /* 0x0001e20000100800 */
[----:B------:R-:W-:Y:S01]  /*1830*/  FADD.FTZ R19, -R50, R18 ;  /* 0x0000001232137221 */ /* 0x000fe20000010100 */
[----:B------:R-:W-:Y:S01]  /*1840*/  IADD3 R18, P0, R46, UR28, RZ ;  /* 0x0000001c2e127c10 */ /* 0x000fe2000ff1e0ff */
[----:B------:R-:W-:Y:S01]  /*1850*/  FFMA.FTZ R40, R3, R29, R125 ;  /* 0x0000001d03287223 */ /* 0x000fe2000001007d */
[----:B0-----:R-:W-:Y:S01]  /*1860*/  FMUL.FTZ R37, R2, R28 ;  /* 0x0000001c02257220 */ /* 0x001fe20000410000 */
[----:B------:R-:W-:-:S04]  /*1870*/  HADD2.F32 R122, -RZ, R20.H0_H0 ;  /* 0x20000014ff7a7230 */ /* 0x000fc80000004100 */
[----:B------:R-:W-:Y:S01]  /*1880*/  STL [R1+0x8], R37 ;  /* 0x0000082501007387 */ /* 0x000fe20000100800 */
[----:B------:R-:W-:-:S03]  /*1890*/  HADD2.F32 R20, -RZ, R20.H1_H1 ;  /* 0x30000014ff147230 */ /* 0x000fc60000004100 */
[----:B------:R0:W-:Y:S01]  /*18a0*/  STL [R1+0x4], R29 ;  /* 0x0000041d01007387 */ /* 0x0001e20000100800 */
[----:B------:R-:W-:Y:S01]  /*18b0*/  FFMA.FTZ R81, R22, R4, R65 ;  /* 0x0000000416517223 */ /* 0x000fe20000010041 */
[----:B------:R-:W-:Y:S01]  /*18c0*/  IADD3 R16, P1, R105, UR26, RZ ;  /* 0x0000001a69107c10 */ /* 0x000fe2000ff3e0ff */
[----:B------:R-:W-:Y:S01]  /*18d0*/  FADD.FTZ R20, -R50, R20 ;  /* 0x0000001432147221 */ /* 0x000fe20000010100 */
[----:B0-----:R-:W-:Y:S01]  /*18e0*/  FMUL.FTZ R29, R2, R19 ;  /* 0x00000013021d7220 */ /* 0x001fe20000410000 */
[----:B------:R-:W-:Y:S01]  /*18f0*/  IADD3.X R19, R41, UR29, RZ, P0, !PT ;  /* 0x0000001d29137c10 */ /* 0x000fe200087fe4ff */
[----:B------:R-:W-:Y:S01]  /*1900*/  FMUL.FTZ R22, R81, -1.4426950216293334961 ;  /* 0xbfb8aa3b51167820 */ /* 0x000fe20000410000 */
[----:B------:R-:W-:-:S04]  /*1910*/  IADD3.X R17, R104, UR27, RZ, P1, !PT ;  /* 0x0000001b68117c10 */ /* 0x000fc80008ffe4ff */
[----:B------:R-:W4:Y:S01]  /*1920*/  LDG.E.64.CONSTANT R18, desc[UR18][R18.64] ;  /* 0x0000001212127981 */ /* 0x000f22000c1e9b00 */
[----:B------:R-:W-:Y:S01]  /*1930*/  FMUL.FTZ R121, R2, R20 ;  /* 0x0000001402797220 */ /* 0x000fe20000410000 */
[----:B------:R-:W-:Y:S01]  /*1940*/  HFMA2.MMA R20, -RZ, RZ, 0, 1.430511474609375e-06 ;  /* 0x00000018ff147435 */ /* 0x000fe200000001ff */
[----:B------:R-:W-:Y:S01]  /*1950*/  FMUL.FTZ R69, R30, -1.4426950216293334961 ;  /* 0xbfb8aa3b1e457820 */ /* 0x000fe20000410000 */
[----:B------:R-:W0:Y:S01]  /*1960*/  MUFU.EX2 R22, R22 ;  /* 0x0000001600167308 */ /* 0x000e220000000800 */
[----:B------:R-:W4:Y:S07]  /*1970*/  LDG.E.64.CONSTANT R16, desc[UR18][R16.64] ;  /* 0x0000001210107981 */ /* 0x000f2e000c1e9b00 */
[----:B------:R-:W1:Y:S01]  /*1980*/  MUFU.EX2 R69, R69 ;  /* 0x0000004500457308 */ /* 0x000e620000000800 */
[----:B------:R-:W-:Y:S01]  /*1990*/  IMAD R66, R66, R20, UR13 ;  /* 0x0000000d42427e24 */ /* 0x000fe2000f8e0214 */
[----:B------:R-:W-:Y:S01]  /*19a0*/  IADD3 R20, R23, 0x9600, RZ ;  /* 0x0000960017147810 */ /* 0x000fe20007ffe0ff */
[----:B------:R-:W-:-:S03]  /*19b0*/  HADD2.F32 R120, -RZ, R21.H0_H0 ;  /* 0x20000015ff787230 */ /* 0x000fc60000004100 */
[----:B------:R-:W-:Y:S01]  /*19c0*/  IADD3 R20, P0, R20, R24, RZ ;  /* 0x0000001814147210 */ /* 0x000fe20007f1e0ff */
[----:B------:R-:W-:-:S03]  /*19d0*/  HADD2.F32 R119, -RZ, R21.H1_H1 ;  /* 0x30000015ff777230 */ /* 0x000fc60000004100 */
[----:B------:R-:W-:Y:S01]  /*19e0*/  IADD3.X R21, RZ, R34, RZ, P0, !PT ;  /* 0x00000022ff157210 */ /* 0x000fe200007fe4ff */
[----:B0-----:R-:W-:Y:S01]  /*19f0*/  FADD.FTZ R22, R22, 1 ;  /* 0x3f80000016167421 */ /* 0x001fe20000010000 */
[----:B------:R-:W-:Y:S01]  /*1a00*/  FMUL.FTZ R48, R92, -1.4426950216293334961 ;  /* 0xbfb8aa3b5c307820 */ /* 0x000fe20000410000 */
[----:B------:R-:W-:Y:S01]  /*1a10*/  FFMA.FTZ R36, R4, R62, R65 ;  /* 0x0000003e04247223 */ /* 0x000fe20000010041 */
[----:B------:R-:W-:Y:S01]  /*1a20*/  SHF.L.U32 R103, R20, 0x1, RZ ;  /* 0x0000000114677819 */ /* 0x000fe200000006ff */
[----:B------:R-:W-:Y:S01]  /*1a30*/  FMUL.FTZ R68, R82, -1.4426950216293334961 ;  /* 0xbfb8aa3b52447820 */ /* 0x000fe20000410000 */
[----:B------:R-:W-:Y:S01]  /*1a40*/  SHF.L.U64.HI R62, R20, 0x1, R21 ;  /* 0x00000001143e7819 */ /* 0x000fe20000010215 */
[----:B-1----:R-:W-:Y:S01]  /*1a50*/  FADD.FTZ R69, R69, 1 ;  /* 0x3f80000045457421 */ /* 0x002fe20000010000 */
[----:B------:R-:W-:Y:S02]  /*1a60*/  IADD3 R20, P0, R98, UR28, RZ ;  /* 0x0000001c62147c10 */ /* 0x000fe4000ff1e0ff */
[----:B------:R0:W-:Y:S01]  /*1a70*/  MUFU.RCP R98, R22 ;  /* 0x0000001600627308 */ /* 0x0001e20000001000 */
[----:B------:R-:W-:-:S02]  /*1a80*/  LEA R63, R55, R66, 0x3 ;  /* 0x00000042373f7211 */ /* 0x000fc400078e18ff */
[----:B------:R-:W-:Y:S02]  /*1a90*/  IADD3.X R21, R95, UR29, RZ, P0, !PT ;  /* 0x0000001d5f157c10 */ /* 0x000fe400087fe4ff */
[----:B------:R-:W-:Y:S02]  /*1aa0*/  IADD3 R100, R23, 0xa500, RZ ;  /* 0x0000a50017647810 */ /* 0x000fe40007ffe0ff */
[----:B0-----:R-:W-:Y:S01]  /*1ab0*/  IADD3 R22, P1, R103, UR26, RZ ;  /* 0x0000001a67167c10 */ /* 0x001fe2000ff3e0ff */
[----:B------:R-:W0:Y:S01]  /*1ac0*/  MUFU.EX2 R48, R48 ;  /* 0x0000003000307308 */ /* 0x000e220000000800 */
[----:B------:R-:W-:Y:S01]  /*1ad0*/  IADD3 R55, R23, 0xb400, RZ ;  /* 0x0000b40017377810 */ /* 0x000fe20007ffe0ff */
[----:B------:R-:W-:Y:S01]  /*1ae0*/  FMUL.FTZ R35, R79, -1.4426950216293334961 ;  /* 0xbfb8aa3b4f237820 */ /* 0x000fe20000410000 */
[----:B------:R-:W-:Y:S01]  /*1af0*/  IADD3 R66, R23, 0xc300, RZ ;  /* 0x0000c30017427810 */ /* 0x000fe20007ffe0ff */
[----:B------:R-:W-:Y:S01]  /*1b00*/  FMUL.FTZ R93, R77, -1.4426950216293334961 ;  /* 0xbfb8aa3b4d5d7820 */ /* 0x000fe20000410000 */
[----:B------:R-:W-:Y:S01]  /*1b10*/  IADD3 R95, R23, 0xe100, RZ ;  /* 0x0000e100175f7810 */ /* 0x000fe20007ffe0ff */
[----:B------:R-:W-:Y:S01]  /*1b20*/  FADD.FTZ R119, -R50, R119 ;  /* 0x0000007732777221 */ /* 0x000fe20000010100 */
[----:B------:R-:W-:Y:S01]  /*1b30*/  FMUL.FTZ R94, R25, -1.4426950216293334961 ;  /* 0xbfb8aa3b195e7820 */ /* 0x000fe20000410000 */
[----:B------:R1:W-:Y:S01]  /*1b40*/  MUFU.RCP R96, R69 ;  /* 0x0000004500607308 */ /* 0x0003e20000001000 */
[----:B------:R-:W-:Y:S01]  /*1b50*/  FMUL.FTZ R31, R54, -1.4426950216293334961 ;  /* 0xbfb8aa3b361f7820 */ /* 0x000fe20000410000 */
[----:B------:R-:W-:Y:S01]  /*1b60*/  FMUL.FTZ R78, R45, -1.4426950216293334961 ;  /* 0xbfb8aa3b2d4e7820 */ /* 0x000fe20000410000 */
[----:B------:R-:W-:Y:S01]  /*1b70*/  FMUL.FTZ R80, R44, -1.4426950216293334961 ;  /* 0xbfb8aa3b2c507820 */ /* 0x000fe20000410000 */
[----:B------:R-:W4:Y:S04]  /*1b80*/  LDG.E.64.CONSTANT R20, desc[UR18][R20.64] ;  /* 0x0000001214147981 */ /* 0x000f28000c1e9b00 */
[----:B------:R-:W3:Y:S01]  /*1b90*/  MUFU.EX2 R68, R68 ;  /* 0x0000004400447308 */ /* 0x000ee20000000800 */
[----:B-1----:R-:W-:-:S02]  /*1ba0*/  IADD3 R69, R23, 0xd200, RZ ;  /* 0x0000d20017457810 */ /* 0x002fc40007ffe0ff */
[----:B------:R-:W-:-:S06]  /*1bb0*/  IADD3.X R23, R62, UR27, RZ, P1, !PT ;  /* 0x0000001b3e177c10 */ /* 0x000fcc0008ffe4ff */
[----:B------:R-:W4:Y:S01]  /*1bc0*/  LDG.E.64.CONSTANT R22, desc[UR18][R22.64] ;  /* 0x0000001216167981 */ /* 0x000f22000c1e9b00 */
[----:B0-----:R-:W-:Y:S01]  /*1bd0*/  FADD.FTZ R48, R48, 1 ;  /* 0x3f80000030307421 */ /* 0x001fe20000010000 */
[----:B------:R-:W-:Y:S01]  /*1be0*/  FMUL.FTZ R119, R2, R119 ;  /* 0x0000007702777220 */ /* 0x000fe20000410000 */
[----:B------:R-:W0:Y:S01]  /*1bf0*/  MUFU.EX2 R35, R35 ;  /* 0x0000002300237308 */ /* 0x000e220000000800 */
[----:B---3--:R-:W-:-:S07]  /*1c00*/  FADD.FTZ R68, R68, 1 ;  /* 0x3f80000044447421 */ /* 0x008fce0000010000 */
[----:B------:R1:W-:Y:S08]  /*1c10*/  MUFU.RCP R99, R48 ;  /* 0x0000003000637308 */ /* 0x0003f00000001000 */
[----:B------:R-:W3:Y:S08]  /*1c20*/  MUFU.EX2 R93, R93 ;  /* 0x0000005d005d7308 */ /* 0x000ef00000000800 */
[----:B------:R2:W3:Y:S01]  /*1c30*/  MUFU.RCP R97, R68 ;  /* 0x0000004400617308 */ /* 0x0004e20000001000 */
[----:B-1----:R-:W-:Y:S01]  /*1c40*/  IADD3 R48, P3, R55, R24, RZ ;  /* 0x0000001837307210 */ /* 0x002fe20007f7e0ff */
[----:B--2---:R-:W-:-:S06]  /*1c50*/  FFMA.FTZ R68, R5, R119, R64 ;  /* 0x0000007705447223 */ /* 0x004fcc0000010040 */
[----:B------:R-:W1:Y:S01]  /*1c60*/  MUFU.EX2 R94, R94 ;  /* 0x0000005e005e7308 */ /* 0x000e620000000800 */
[----:B------:R-:W-:-:S07]  /*1c70*/  FMUL.FTZ R101, R68, -1.4426950216293334961 ;  /* 0xbfb8aa3b44657820 */ /* 0x000fce0000410000 */
[----:B------:R2:W-:Y:S01]  /*1c80*/  MUFU.EX2 R55, R101 ;  /* 0x0000006500377308 */ /* 0x0005e20000000800 */
[----:B0-----:R-:W-:Y:S01]  /*1c90*/  FADD.FTZ R102, R35, 1 ;  /* 0x3f80000023667421 */ /* 0x001fe20000010000 */
[----:B---3--:R-:W-:Y:S01]  /*1ca0*/  FADD.FTZ R93, R93, 1 ;  /* 0x3f8000005d5d7421 */ /* 0x008fe20000010000 */
[----:B--2---:R-:W-:-:S05]  /*1cb0*/  FADD.FTZ R101, -R96, 1 ;  /* 0x3f80000060657421 */ /* 0x004fca0000010100 */
[----:B------:R-:W0:Y:S01]  /*1cc0*/  MUFU.EX2 R31, R31 ;  /* 0x0000001f001f7308 */ /* 0x000e220000000800 */
[----:B------:R-:W-:Y:S01]  /*1cd0*/  FFMA.FTZ R101, R30, R101, 1 ;  /* 0x3f8000001e657423 */ /* 0x000fe20000010065 */
[----:B------:R-:W-:Y:S01]  /*1ce0*/  FADD.FTZ R30, -R99, 1 ;  /* 0x3f800000631e7421 */ /* 0x000fe20000010100 */
[----:B------:R-:W-:-:S03]  /*1cf0*/  IADD3 R35, P0, R95, R24, RZ ;  /* 0x000000185f237210 */ /* 0x000fc60007f1e0ff */
[----:B------:R-:W-:Y:S02]  /*1d00*/  FFMA.FTZ R30, R92, R30, 1 ;  /* 0x3f8000005c1e7423 */ /* 0x000fe4000001001e */
[----:B------:R2:W-:Y:S01]  /*1d10*/  MUFU.RCP R95, R102 ;  /* 0x00000066005f7308 */ /* 0x0005e20000001000 */
[-C--:B------:R-:W-:Y:S02]  /*1d20*/  IADD3 R100, P4, R100, R24.reuse, RZ ;  /* 0x0000001864647210 */ /* 0x080fe40007f9e0ff */
[-C--:B------:R-:W-:Y:S02]  /*1d30*/  IADD3 R66, P2, R66, R24.reuse, RZ ;  /* 0x0000001842427210 */ /* 0x080fe40007f5e0ff */
[----:B------:R-:W-:-:S03]  /*1d40*/  IADD3 R69, P1, R69, R24, RZ ;  /* 0x0000001845457210 */ /* 0x000fc60007f3e0ff */
[----:B------:R1:W3:Y:S01]  /*1d50*/  MUFU.RCP R92, R93 ;  /* 0x0000005d005c7308 */ /* 0x0002e20000001000 */
[----:B------:R-:W-:Y:S01]  /*1d60*/  FADD.FTZ R24, -R97, 1 ;  /* 0x3f80000061187421 */ /* 0x000fe20000010100 */
[----:B--2---:R-:W-:Y:S01]  /*1d70*/  FADD.FTZ R102, -R98, 1 ;  /* 0x3f80000062667421 */ /* 0x004fe20000010100 */
[----:B-1----:R-:W-:-:S05]  /*1d80*/  FADD.FTZ R93, R94, 1 ;  /* 0x3f8000005e5d7421 */ /* 0x002fca0000010000 */
[----:B------:R-:W-:Y:S01]  /*1d90*/  MUFU.EX2 R78, R78 ;  /* 0x0000004e004e7308 */ /* 0x000fe20000000800 */
[----:B------:R-:W-:Y:S01]  /*1da0*/  FFMA.FTZ R24, R82, R24, 1 ;  /* 0x3f80000052187423 */ /* 0x000fe20000010018 */
[----:B------:R-:W-:Y:S01]  /*1db0*/  IADD3.X R82, RZ, R34, RZ, P4, !PT ;  /* 0x00000022ff527210 */ /* 0x000fe200027fe4ff */
[----:B------:R-:W-:Y:S01]  /*1dc0*/  FFMA.FTZ R102, R81, R102, 1 ;  /* 0x3f80000051667423 */ /* 0x000fe20000010066 */
[----:B------:R-:W-:-:S04]  /*1dd0*/  HADD2.F32 R94, -RZ, R6.H0_H0 ;  /* 0x20000006ff5e7230 */ /* 0x000fc80000004100 */
[----:B------:R-:W1:Y:S01]  /*1de0*/  MUFU.EX2 R80, R80 ;  /* 0x0000005000507308 */ /* 0x000e620000000800 */
[----:B------:R-:W-:Y:S01]  /*1df0*/  FFMA.FTZ R85, R4, R58, R65 ;  /* 0x0000003a04557223 */ /* 0x000fe20000010041 */
[----:B------:R-:W-:Y:S01]  /*1e00*/  FMUL.FTZ R101, R96, R101 ;  /* 0x0000006560657220 */ /* 0x000fe20000410000 */
[----:B------:R-:W-:-:S05]  /*1e10*/  FMUL.FTZ R24, R97, R24 ;  /* 0x0000001861187220 */ /* 0x000fca0000410000 */
[----:B------:R-:W2:Y:S01]  /*1e20*/  MUFU.RCP R93, R93 ;  /* 0x0000005d005d7308 */ /* 0x000ea20000001000 */
[----:B------:R-:W-:Y:S01]  /*1e30*/  SHF.L.U64.HI R58, R100, 0x1, R82 ;  /* 0x00000001643a7819 */ /* 0x000fe20000010252 */
[----:B0-----:R-:W-:Y:S01]  /*1e40*/  FADD.FTZ R97, R31, 1 ;  /* 0x3f8000001f617421 */ /* 0x001fe20000010000 */
[----:B------:R-:W-:Y:S02]  /*1e50*/  HADD2.F32 R82, -RZ, R6.H1_H1 ;  /* 0x30000006ff527230 */ /* 0x000fe40000004100 */
[----:B------:R-:W-:Y:S01]  /*1e60*/  FMUL.FTZ R81, R98, R102 ;  /* 0x0000006662517220 */ /* 0x000fe20000410000 */
[--C-:B------:R-:W-:Y:S02]  /*1e70*/  HADD2.F32 R96, -RZ, R7.reuse.H0_H0 ;  /* 0x20000007ff607230 */ /* 0x100fe40000004100 */
[----:B------:R-:W-:Y:S01]  /*1e80*/  FFMA.FTZ R87, R5, R59, R64 ;  /* 0x0000003b05577223 */ /* 0x000fe20000010040 */
[----:B------:R-:W-:Y:S01]  /*1e90*/  FMUL.FTZ R6, R94, R101 ;  /* 0x000000655e067220 */ /* 0x000fe20000410000 */
[----:B------:R-:W-:Y:S01]  /*1ea0*/  SHF.L.U32 R59, R100, 0x1, RZ ;  /* 0x00000001643b7819 */ /* 0x000fe200000006ff */
[----:B------:R0:W-:Y:S01]  /*1eb0*/  MUFU.RCP R94, R97 ;  /* 0x00000061005e7308 */ /* 0x0001e20000001000 */
[----:B------:R-:W-:Y:S01]  /*1ec0*/  FMUL.FTZ R53, R72, -1.4426950216293334961 ;  /* 0xbfb8aa3b48357820 */ /* 0x000fe20000410000 */
[----:B------:R-:W-:Y:S01]  /*1ed0*/  FMUL.FTZ R82, R82, R24 ;  /* 0x0000001852527220 */ /* 0x000fe20000410000 */
[----:B------:R-:W-:Y:S01]  /*1ee0*/  FMUL.FTZ R81, R96, R81 ;  /* 0x0000005160517220 */ /* 0x000fe20000410000 */
[----:B------:R-:W-:Y:S01]  /*1ef0*/  FMUL.FTZ R76, R52, -1.4426950216293334961 ;  /* 0xbfb8aa3b344c7820 */ /* 0x000fe20000410000 */
[----:B------:R-:W-:Y:S01]  /*1f00*/  FMUL.FTZ R99, R99, R30 ;  /* 0x0000001e63637220 */ /* 0x000fe20000410000 */
[----:B------:R-:W-:-:S02]  /*1f10*/  HADD2.F32 R24, -RZ, R7.H1_H1 ;  /* 0x30000007ff187230 */ /* 0x000fc40000004100 */
[----:B---3--:R-:W-:Y:S01]  /*1f20*/  FADD.FTZ R96, -R92, 1 ;  /* 0x3f8000005c607421 */ /* 0x008fe20000010100 */
[----:B0-----:R-:W-:Y:S01]  /*1f30*/  FADD.FTZ R97, -R95, 1 ;  /* 0x3f8000005f617421 */ /* 0x001fe20000010100 */
[----:B------:R-:W-:Y:S01]  /*1f40*/  IADD3 R30, P4, R59, UR26, RZ ;  /* 0x0000001a3b1e7c10 */ /* 0x000fe2000ff9e0ff */
[----:B-1----:R-:W-:Y:S02]  /*1f50*/  FADD.FTZ R7, R80, 1 ;  /* 0x3f80000050077421 */ /* 0x002fe40000010000 */
[----:B------:R-:W-:Y:S01]  /*1f60*/  FFMA.FTZ R79, R79, R97, 1 ;  /* 0x3f8000004f4f7423 */ /* 0x000fe20000010061 */
[----:B------:R-:W-:Y:S01]  /*1f70*/  FADD.FTZ R97, R78, 1 ;  /* 0x3f8000004e617421 */ /* 0x000fe20000010000 */
[----:B------:R-:W-:Y:S01]  /*1f80*/  FFMA.FTZ R78, R77, R96, 1 ;  /* 0x3f8000004d4e7423 */ /* 0x000fe20000010060 */
[----:B------:R-:W0:Y:S01]  /*1f90*/  MUFU.EX2 R53, R53 ;  /* 0x0000003500357308 */ /* 0x000e220000000800 */
[----:B------:R-:W-:Y:S01]  /*1fa0*/  IADD3.X R31, R58, UR27, RZ, P4, !PT ;  /* 0x0000001b3a1f7c10 */ /* 0x000fe2000a7fe4ff */
[----:B------:R-:W-:Y:S01]  /*1fb0*/  FMUL.FTZ R80, R24, R99 ;  /* 0x0000006318507220 */ /* 0x000fe20000410000 */
[----:B--2---:R-:W-:Y:S01]  /*1fc0*/  FADD.FTZ R77, -R93, 1 ;  /* 0x3f8000005d4d7421 */ /* 0x004fe20000010100 */
[----:B------:R-:W-:-:S04]  /*1fd0*/  IADD3 R24, P4, R109, UR28, RZ ;  /* 0x0000001c6d187c10 */ /* 0x000fc8000ff9e0ff */
[----:B------:R-:W1:Y:S01]  /*1fe0*/  MUFU.EX2 R76, R76 ;  /* 0x0000004c004c7308 */ /* 0x000e620000000800 */
[----:B------:R-:W-:Y:S01]  /*1ff0*/  FFMA.FTZ R77, R25, R77, 1 ;  /* 0x3f800000194d7423 */ /* 0x000fe2000001004d */
[----:B------:R-:W-:Y:S01]  /*2000*/  IADD3.X R25, R108, UR29, RZ, P4, !PT ;  /* 0x0000001d6c197c10 */ /* 0x000fe2000a7fe4ff */
[----:B------:R-:W-:Y:S01]  /*2010*/  FMUL.FTZ R75, R47, -1.4426950216293334961 ;  /* 0xbfb8aa3b2f4b7820 */ /* 0x000fe20000410000 */
[----:B------:R-:W-:-:S04]  /*2020*/  FMUL.FTZ R79, R95, R79 ;  /* 0x0000004f5f4f7220 */ /* 0x000fc80000410000 */
[----:B------:R-:W2:Y:S01]  /*2030*/  MUFU.RCP R7, R7 ;  /* 0x0000000700077308 */ /* 0x000ea20000001000 */
[----:B------:R-:W3:Y:S01]  /*2040*/  LDG.E.64.CONSTANT R24, desc[UR18][R24.64] ;  /* 0x0000001218187981 */ /* 0x000ee2000c1e9b00 */
[----:B0-----:R-:W-:Y:S01]  /*2050*/  FADD.FTZ R95, R53, 1 ;  /* 0x3f800000355f7421 */ /* 0x001fe20000010000 */
[----:B------:R-:W-:-:S05]  /*2060*/  FMUL.FTZ R73, R70, -1.4426950216293334961 ;  /* 0xbfb8aa3b46497820 */ /* 0x000fca0000410000 */
[----:B------:R0:W-:Y:S01]  /*2070*/  MUFU.RCP R96, R97 ;  /* 0x0000006100607308 */ /* 0x0001e20000001000 */
[----:B-1----:R-:W-:Y:S01]  /*2080*/  FADD.FTZ R76, R76, 1 ;  /* 0x3f8000004c4c7421 */ /* 0x002fe20000010000 */
[----:B------:R-:W-:Y:S01]  /*2090*/  FMUL.FTZ R74, R85, -1.4426950216293334961 ;  /* 0xbfb8aa3b554a7820 */ /* 0x000fe20000410000 */
[----:B------:R-:W-:Y:S01]  /*20a0*/  FMUL.FTZ R43, R87, -1.4426950216293334961 ;  /* 0xbfb8aa3b572b7820 */ /* 0x000fe20000410000 */
[----:B------:R-:W-:Y:S01]  /*20b0*/  FADD.FTZ R98, -R94, 1 ;  /* 0x3f8000005e627421 */ /* 0x000fe20000010100 */
[----:B------:R-:W-:Y:S01]  /*20c0*/  FMUL.FTZ R78, R92, R78 ;  /* 0x0000004e5c4e7220 */ /* 0x000fe20000410000 */
[----:B------:R-:W-:Y:S01]  /*20d0*/  FFMA.FTZ R49, R0, R60, R51 ;  /* 0x0000003c00317223 */ /* 0x000fe20000010033 */
[----:B------:R-:W-:Y:S01]  /*20e0*/  FFMA.FTZ R84, R3, R61, R125 ;  /* 0x0000003d03547223 */ /* 0x000fe2000001007d */
[----:B------:R-:W1:Y:S01]  /*20f0*/  MUFU.EX2 R75, R75 ;  /* 0x0000004b004b7308 */ /* 0x000e620000000800 */
[----:B0-----:R-:W-:Y:S01]  /*2100*/  HADD2.F32 R97, -RZ, R14.H0_H0 ;  /* 0x2000000eff617230 */ /* 0x001fe20000004100 */
[----:B------:R-:W3:Y:S04]  /*2110*/  LDG.E.64.CONSTANT R30, desc[UR18][R30.64] ;  /* 0x000000121e1e7981 */ /* 0x000ee8000c1e9b00 */
[----:B------:R-:W-:-:S02]  /*2120*/  FADD.FTZ R118, -R50, R97 ;  /* 0x0000006132767221 */ /* 0x000fc40000010100 */
[----:B------:R0:W-:Y:S08]  /*2130*/  MUFU.RCP R97, R76 ;  /* 0x0000004c00617308 */ /* 0x0001f00000001000 */
[----:B------:R-:W1:Y:S01]  /*2140*/  MUFU.RCP R95, R95 ;  /* 0x0000005f005f7308 */ /* 0x000e620000001000 */
[--C-:B0-----:R-:W-:Y:S02]  /*2150*/  HADD2.F32 R76, -RZ, R32.reuse.H0_H0 ;  /* 0x20000020ff4c7230 */ /* 0x101fe40000004100 */
[----:B------:R-:W-:-:S05]  /*2160*/  HADD2.F32 R32, -RZ, R32.H1_H1 ;  /* 0x30000020ff207230 */ /* 0x000fca0000004100 */
[----:B------:R-:W0:Y:S01]  /*2170*/  MUFU.EX2 R73, R73 ;  /* 0x0000004900497308 */ /* 0x000e220000000800 */
[----:B------:R-:W-:Y:S01]  /*2180*/  FFMA.FTZ R54, R54, R98, 1 ;  /* 0x3f80000036367423 */ /* 0x000fe20000010062 */
[----:B------:R-:W-:-:S06]  /*2190*/  FMUL.FTZ R78, R32, R78 ;  /* 0x0000004e204e7220 */ /* 0x000fcc0000410000 */
[----:B------:R-:W0:Y:S01]  /*21a0*/  MUFU.EX2 R74, R74 ;  /* 0x0000004a004a7308 */ /* 0x000e220000000800 */
[----:B------:R-:W-:Y:S01]  /*21b0*/  FMUL.FTZ R79, R76, R79 ;  /* 0x0000004f4c4f7220 */ /* 0x000fe20000410000 */
[----:B--2---:R-:W-:Y:S01]  /*21c0*/  FADD.FTZ R32, -R7, 1 ;  /* 0x3f80000007207421 */ /* 0x004fe20000010100 */
[----:B------:R-:W-:Y:S02]  /*21d0*/  HADD2.F32 R76, -RZ, R33.H0_H0 ;  /* 0x20000021ff4c7230 */ /* 0x000fe40000004100 */
[----:B------:R-:W-:-:S03]  /*21e0*/  FMUL.FTZ R77, R93, R77 ;  /* 0x0000004d5d4d7220 */ /* 0x000fc60000410000 */
[----:B------:R-:W2:Y:S01]  /*21f0*/  MUFU.EX2 R43, R43 ;  /* 0x0000002b002b7308 */ /* 0x000ea20000000800 */
[----:B------:R-:W-:Y:S02]  /*2200*/  HADD2.F32 R33, -RZ, R33.H1_H1 ;  /* 0x30000021ff217230 */ /* 0x000fe40000004100 */
[----:B-1----:R-:W-:Y:S01]  /*2210*/  FADD.FTZ R75, R75, 1 ;  /* 0x3f8000004b4b7421 */ /* 0x002fe20000010000 */
[----:B------:R-:W-:Y:S01]  /*2220*/  FMUL.FTZ R94, R94, R54 ;  /* 0x000000365e5e7220 */ /* 0x000fe20000410000 */
[----:B------:R-:W-:Y:S01]  /*2230*/  FFMA.FTZ R44, R44, R32, 1 ;  /* 0x3f8000002c2c7423 */ /* 0x000fe20000010020 */
[----:B------:R-:W-:Y:S02]  /*2240*/  FMUL.FTZ R77, R76, R77 ;  /* 0x0000004d4c4d7220 */ /* 0x000fe40000410000 */
[----:B------:R-:W-:Y:S01]  /*2250*/  FMUL.FTZ R76, R33, R94 ;  /* 0x0000005e214c7220 */ /* 0x000fe20000410000 */
[----:B------:R1:W2:Y:S01]  /*2260*/  MUFU.RCP R32, R75 ;  /* 0x0000004b00207308 */ /* 0x0002a20000001000 */
[----:B------:R-:W-:Y:S01]  /*2270*/  FADD.FTZ R33, -R95, 1 ;  /* 0x3f8000005f217421 */ /* 0x000fe20000010100 */
[----:B------:R-:W-:Y:S01]  /*2280*/  FADD.FTZ R92, -R96, 1 ;  /* 0x3f800000605c7421 */ /* 0x000fe20000010100 */
[----:B0-----:R-:W-:Y:S01]  /*2290*/  FADD.FTZ R73, R73, 1 ;  /* 0x3f80000049497421 */ /* 0x001fe20000010000 */
[----:B------:R-:W-:-:S02]  /*22a0*/  HADD2.F32 R14, -RZ, R14.H1_H1 ;  /* 0x3000000eff0e7230 */ /* 0x000fc40000004100 */
[----:B------:R-:W-:Y:S01]  /*22b0*/  FADD.FTZ R74, R74, 1 ;  /* 0x3f8000004a4a7421 */ /* 0x000fe20000010000 */
[----:B-1----:R-:W-:Y:S01]  /*22c0*/  FADD.FTZ R75, -R97, 1 ;  /* 0x3f800000614b7421 */ /* 0x002fe20000010100 */
[----:B------:R-:W-:Y:S01]  /*22d0*/  FMUL.FTZ R44, R7, R44 ;  /* 0x0000002c072c7220 */ /* 0x000fe20000410000 */
[----:B------:R-:W-:Y:S02]  /*22e0*/  FFMA.FTZ R72, R72, R33, 1 ;  /* 0x3f80000048487423 */ /* 0x000fe40000010021 */
[----:B------:R-:W-:Y:S01]  /*22f0*/  FFMA.FTZ R75, R52, R75, 1 ;  /* 0x3f800000344b7423 */ /* 0x000fe2000001004b */
[----:B------:R-:W-:Y:S02]  /*2300*/  HADD2.F32 R7, -RZ, R15.H0_H0 ;  /* 0x2000000fff077230 */ /* 0x000fe40000004100 */
[----:B------:R-:W-:Y:S01]  /*2310*/  FFMA.FTZ R45, R45, R92, 1 ;  /* 0x3f8000002d2d7423 */ /* 0x000fe2000001005c */
[----:B------:R0:W1:Y:S01]  /*2320*/  MUFU.RCP R33, R73 ;  /* 0x0000004900217308 */ /* 0x0000620000001000 */
[C---:B------:R-:W-:Y:S01]  /*2330*/  FADD.FTZ R14, -R50.reuse, R14 ;  /* 0x0000000e320e7221 */ /* 0x040fe20000010100 */
[----:B--2---:R-:W-:Y:S01]  /*2340*/  FADD.FTZ R43, R43, 1 ;  /* 0x3f8000002b2b7421 */ /* 0x004fe20000010000 */
[----:B------:R-:W-:Y:S01]  /*2350*/  FMUL.FTZ R90, R49, -1.4426950216293334961 ;  /* 0xbfb8aa3b315a7820 */ /* 0x000fe20000410000 */
[----:B------:R-:W-:-:S04]  /*2360*/  FADD.FTZ R116, -R50, R7 ;  /* 0x0000000732747221 */ /* 0x000fc80000010100 */
[----:B------:R2:W-:Y:S01]  /*2370*/  MUFU.RCP R92, R74 ;  /* 0x0000004a005c7308 */ /* 0x0005e20000001000 */
[----:B0-----:R-:W-:Y:S01]  /*2380*/  FMUL.FTZ R73, R97, R75 ;  /* 0x0000004b61497220 */ /* 0x001fe20000410000 */
[--C-:B------:R-:W-:Y:S02]  /*2390*/  HADD2.F32 R75, -RZ, R26.reuse.H0_H0 ;  /* 0x2000001aff4b7230 */ /* 0x100fe40000004100 */
[----:B------:R-:W-:Y:S01]  /*23a0*/  FMUL.FTZ R117, R2, R14 ;  /* 0x0000000e02757220 */ /* 0x000fe20000410000 */
[--C-:B------:R-:W-:Y:S02]  /*23b0*/  HADD2.F32 R14, -RZ, R27.reuse.H0_H0 ;  /* 0x2000001bff0e7230 */ /* 0x100fe40000004100 */
[----:B--2---:R-:W-:Y:S01]  /*23c0*/  HADD2.F32 R74, -RZ, R26.H1_H1 ;  /* 0x3000001aff4a7230 */ /* 0x004fe20000004100 */
[----:B------:R-:W-:Y:S01]  /*23d0*/  IADD3 R26, P4, R107, UR28, RZ ;  /* 0x0000001c6b1a7c10 */ /* 0x000fe2000ff9e0ff */
[----:B------:R0:W2:Y:S01]  /*23e0*/  MUFU.RCP R7, R43 ;  /* 0x0000002b00077308 */ /* 0x0000a20000001000 */
[----:B------:R-:W-:Y:S01]  /*23f0*/  FMUL.FTZ R91, R84, -1.4426950216293334961 ;  /* 0xbfb8aa3b545b7820 */ /* 0x000fe20000410000 */
[----:B------:R-:W-:Y:S01]  /*2400*/  FMUL.FTZ R42, R36, -1.4426950216293334961 ;  /* 0xbfb8aa3b242a7820 */ /* 0x000fe20000410000 */
[----:B0-----:R-:W-:Y:S01]  /*2410*/  HADD2.F32 R43, -RZ, R27.H1_H1 ;  /* 0x3000001bff2b7230 */ /* 0x001fe20000004100 */
[----:B------:R-:W-:-:S04]  /*2420*/  IADD3.X R27, R106, UR29, RZ, P4, !PT ;  /* 0x0000001d6a1b7c10 */ /* 0x000fc8000a7fe4ff */
[----:B------:R-:W0:Y:S02]  /*2430*/  MUFU.EX2 R90, R90 ;  /* 0x0000005a005a7308 */ /* 0x000e240000000800 */
[----:B------:R-:W3:Y:S06]  /*2440*/  LDG.E.64.CONSTANT R26, desc[UR18][R26.64] ;  /* 0x000000121a1a7981 */ /* 0x000eec000c1e9b00 */
[----:B------:R-:W4:Y:S01]  /*2450*/  MUFU.EX2 R91, R91 ;  /* 0x0000005b005b7308 */ /* 0x000f220000000800 */
[----:B------:R-:W-:Y:S01]  /*2460*/  FMUL.FTZ R73, R14, R73 ;  /* 0x000000490e497220 */ /* 0x000fe20000410000 */
[----:B------:R-:W-:-:S06]  /*2470*/  FADD.FTZ R14, -R32, 1 ;  /* 0x3f800000200e7421 */ /* 0x000fcc0000010100 */
[----:B------:R-:W4:Y:S01]  /*2480*/  MUFU.EX2 R42, R42 ;  /* 0x0000002a002a7308 */ /* 0x000f220000000800 */
[----:B------:R-:W-:Y:S01]  /*2490*/  FFMA.FTZ R47, R47, R14, 1 ;  /* 0x3f8000002f2f7423 */ /* 0x000fe2000001000e */
[----:B-1----:R-:W-:Y:S01]  /*24a0*/  FADD.FTZ R14, -R33, 1 ;  /* 0x3f800000210e7421 */ /* 0x002fe20000010100 */
[----:B------:R-:W-:Y:S01]  /*24b0*/  FMUL.FTZ R72, R95, R72 ;  /* 0x000000485f487220 */ /* 0x000fe20000410000 */
[----:B--2---:R-:W-:Y:S01]  /*24c0*/  FADD.FTZ R94, -R7, 1 ;  /* 0x3f800000075e7421 */ /* 0x004fe20000010100 */
[----:B0-----:R-:W-:Y:S01]  /*24d0*/  FADD.FTZ R95, R90, 1 ;  /* 0x3f8000005a5f7421 */ /* 0x001fe20000010000 */
[----:B------:R-:W-:Y:S01]  /*24e0*/  FMUL.FTZ R116, R2, R116 ;  /* 0x0000007402747220 */ /* 0x000fe20000410000 */
[----:B------:R-:W-:Y:S01]  /*24f0*/  FFMA.FTZ R90, R70, R14, 1 ;  /* 0x3f800000465a7423 */ /* 0x000fe2000001000e */
[----:B------:R-:W-:Y:S01]  /*2500*/  FFMA.FTZ R87, R87, R94, 1 ;  /* 0x3f80000057577423 */ /* 0x000fe2000001005e */
[----:B------:R-:W-:Y:S01]  /*2510*/  FMUL.FTZ R75, R75, R44 ;  /* 0x0000002c4b4b7220 */ /* 0x000fe20000410000 */
[----:B----4-:R-:W-:Y:S01]  /*2520*/  FADD.FTZ R94, R91, 1 ;  /* 0x3f8000005b5e7421 */ /* 0x010fe20000010000 */
[----:B------:R-:W-:Y:S01]  /*2530*/  FFMA.FTZ R44, R4, R116, R65 ;  /* 0x00000074042c7223 */ /* 0x000fe20000010041 */
[----:B------:R-:W-:Y:S01]  /*2540*/  FMUL.FTZ R91, R33, R90 ;  /* 0x0000005a215b7220 */ /* 0x000fe20000410000 */
[----:B------:R-:W-:-:S02]  /*2550*/  HADD2.F32 R90, -RZ, R15.H1_H1 ;  /* 0x3000000fff5a7230 */ /* 0x000fc40000004100 */
[----:B------:R-:W-:Y:S02]  /*2560*/  HADD2.F32 R114, -RZ, R10.H0_H0 ;  /* 0x2000000aff727230 */ /* 0x000fe40000004100 */
[----:B------:R-:W-:Y:S01]  /*2570*/  FFMA.FTZ R89, R0, R37, R51 ;  /* 0x0000002500597223 */ /* 0x000fe20000010033 */
[----:B------:R-:W-:Y:S01]  /*2580*/  FADD.FTZ R42, R42, 1 ;  /* 0x3f8000002a2a7421 */ /* 0x000fe20000010000 */
[----:B------:R-:W-:Y:S01]  /*2590*/  FMUL.FTZ R93, R44, -1.4426950216293334961 ;  /* 0xbfb8aa3b2c5d7820 */ /* 0x000fe20000410000 */
[----:B------:R-:W0:Y:S01]  /*25a0*/  MUFU.RCP R14, R95 ;  /* 0x0000005f000e7308 */ /* 0x000e220000001000 */
[----:B------:R-:W-:Y:S01]  /*25b0*/  FMUL.FTZ R70, R32, R47 ;  /* 0x0000002f20467220 */ /* 0x000fe20000410000 */
[----:B------:R-:W-:Y:S01]  /*25c0*/  IADD3 R32, P4, R105, UR28, RZ ;  /* 0x0000001c69207c10 */ /* 0x000fe2000ff9e0ff */
[C---:B------:R-:W-:Y:S01]  /*25d0*/  FADD.FTZ R115, -R50.reuse, R90 ;  /* 0x0000005a32737221 */ /* 0x040fe20000010100 */
[----:B------:R-:W-:Y:S01]  /*25e0*/  FMUL.FTZ R72, R43, R72 ;  /* 0x000000482b487220 */ /* 0x000fe20000410000 */
[----:B------:R-:W-:Y:S01]  /*25f0*/  FADD.FTZ R114, -R50, R114 ;  /* 0x0000007232727221 */ /* 0x000fe20000010100 */
[----:B------:R-:W-:-:S02]  /*2600*/  FMUL.FTZ R39, R89, -1.4426950216293334961 ;  /* 0xbfb8aa3b59277820 */ /* 0x000fc40000410000 */
[----:B------:R-:W-:Y:S01]  /*2610*/  MUFU.RCP R90, R42 ;  /* 0x0000002a005a7308 */ /* 0x000fe20000001000 */
[----:B------:R-:W-:Y:S01]  /*2620*/  FMUL.FTZ R28, R38, -1.4426950216293334961 ;  /* 0xbfb8aa3b261c7820 */ /* 0x000fe20000410000 */
[----:B------:R-:W-:Y:S01]  /*2630*/  HADD2.F32 R47, -RZ, R8.H0_H0 ;  /* 0x20000008ff2f7230 */ /* 0x000fe20000004100 */
[----:B------:R-:W-:Y:S01]  /*2640*/  IADD3.X R33, R104, UR29, RZ, P4, !PT ;  /* 0x0000001d68217c10 */ /* 0x000fe2000a7fe4ff */
[----:B------:R-:W-:-:S04]  /*2650*/  FMUL.FTZ R114, R2, R114 ;  /* 0x0000007202727220 */ /* 0x000fc80000410000 */
[----:B------:R1:W-:Y:S01]  /*2660*/  MUFU.EX2 R43, R93 ;  /* 0x0000005d002b7308 */ /* 0x0003e20000000800 */
[----:B------:R-:W-:Y:S01]  /*2670*/  FMUL.FTZ R15, R7, R87 ;  /* 0x00000057070f7220 */ /* 0x000fe20000410000 */
[----:B------:R-:W-:Y:S01]  /*2680*/  FMUL.FTZ R37, R40, -1.4426950216293334961 ;  /* 0xbfb8aa3b28257820 */ /* 0x000fe20000410000 */
[----:B------:R-:W-:Y:S02]  /*2690*/  HADD2.F32 R7, -RZ, R8.H1_H1 ;  /* 0x30000008ff077230 */ /* 0x000fe40000004100 */
[----:B------:R-:W-:Y:S01]  /*26a0*/  FMUL.FTZ R70, R47, R70 ;  /* 0x000000462f467220 */ /* 0x000fe20000410000 */
[----:B------:R-:W2:Y:S02]  /*26b0*/  LDG.E.64.CONSTANT R32, desc[UR18][R32.64] ;  /* 0x0000001220207981 */ /* 0x000ea4000c1e9b00 */
[----:B------:R-:W4:Y:S01]  /*26c0*/  MUFU.RCP R94, R94 ;  /* 0x0000005e005e7308 */ /* 0x000f220000001000 */
[----:B-1----:R-:W-:Y:S01]  /*26d0*/  FADD.FTZ R93, -R92, 1 ;  /* 0x3f8000005c5d7421 */ /* 0x002fe20000010100 */
[----:B------:R-:W-:-:S03]  /*26e0*/  FFMA.FTZ R47, R0, R114, R51 ;  /* 0x00000072002f7223 */ /* 0x000fc60000010033 */
[----:B------:R-:W-:-:S03]  /*26f0*/  FFMA.FTZ R85, R85, R93, 1 ;  /* 0x3f80000055557423 */ /* 0x000fc6000001005d */
[----:B------:R-:W1:Y:S01]  /*2700*/  MUFU.EX2 R39, R39 ;  /* 0x0000002700277308 */ /* 0x000e620000000800 */
[----:B------:R-:W-:Y:S01]  /*2710*/  FMUL.FTZ R85, R92, R85 ;  /* 0x000000555c557220 */ /* 0x000fe20000410000 */
[----:B------:R-:W-:Y:S02]  /*2720*/  HADD2.F32 R8, -RZ, R9.H0_H0 ;  /* 0x20000009ff087230 */ /* 0x000fe40000004100 */
[----:B------:R-:W-:Y:S01]  /*2730*/  FMUL.FTZ R7, R7, R91 ;  /* 0x0000005b07077220 */ /* 0x000fe20000410000 */
[----:B------:R-:W-:-:S03]  /*2740*/  FMUL.FTZ R91, R47, -1.4426950216293334961 ;  /* 0xbfb8aa3b2f5b7820 */ /* 0x000fc60000410000 */
[----:B------:R-:W1:Y:S01]  /*2750*/  MUFU.EX2 R28, R28 ;  /* 0x0000001c001c7308 */ /* 0x000e620000000800 */
[----:B------:R-:W-:Y:S02]  /*2760*/  HADD2.F32 R113, -RZ, R10.H1_H1 ;  /* 0x3000000aff717230 */ /* 0x000fe40000004100 */
[----:B------:R-:W-:Y:S01]  /*2770*/  FMUL.FTZ R8, R8, R85 ;  /* 0x0000005508087220 */ /* 0x000fe20000410000 */
[----:B------:R-:W-:Y:S02]  /*2780*/  HADD2.F32 R9, -RZ, R9.H1_H1 ;  /* 0x30000009ff097230 */ /* 0x000fe40000004100 */
[----:B0-----:R-:W-:Y:S02]  /*2790*/  FADD.FTZ R10, -R14, 1 ;  /* 0x3f8000000e0a7421 */ /* 0x001fe40000010100 */
[----:B------:R-:W0:Y:S01]  /*27a0*/  MUFU.EX2 R37, R37 ;  /* 0x0000002500257308 */ /* 0x000e220000000800 */
[----:B------:R-:W-:Y:S01]  /*27b0*/  FMUL.FTZ R9, R9, R15 ;  /* 0x0000000f09097220 */ /* 0x000fe20000410000 */
[----:B------:R-:W-:Y:S01]  /*27c0*/  FFMA.FTZ R10, R49, R10, 1 ;  /* 0x3f800000310a7423 */ /* 0x000fe2000001000a */
[----:B----4-:R-:W-:-:S05]  /*27d0*/  FADD.FTZ R15, -R94, 1 ;  /* 0x3f8000005e0f7421 */ /* 0x010fca0000010100 */
[----:B------:R4:W-:Y:S01]  /*27e0*/  MUFU.EX2 R85, R91 ;  /* 0x0000005b00557308 */ /* 0x0009e20000000800 */
[----:B------:R-:W-:Y:S01]  /*27f0*/  FMUL.FTZ R10, R14, R10 ;  /* 0x0000000a0e0a7220 */ /* 0x000fe20000410000 */
[----:B------:R-:W-:Y:S01]  /*2800*/  FFMA.FTZ R15, R84, R15, 1 ;  /* 0x3f800000540f7423 */ /* 0x000fe2000001000f */
[----:B----4-:R-:W-:Y:S01]  /*2810*/  FADD.FTZ R91, -R90, 1 ;  /* 0x3f8000005a5b7421 */ /* 0x010fe20000010100 */
[----:B-1----:R-:W-:-:S03]  /*2820*/  FADD.FTZ R14, R39, 1 ;  /* 0x3f800000270e7421 */ /* 0x002fc60000010000 */
[----:B------:R-:W-:Y:S01]  /*2830*/  FFMA.FTZ R36, R36, R91, 1 ;  /* 0x3f80000024247423 */ /* 0x000fe2000001005b */
[----:B------:R-:W-:Y:S01]  /*2840*/  FADD.FTZ R28, R28, 1 ;  /* 0x3f8000001c1c7421 */ /* 0x000fe20000010000 */
[----:B------:R-:W-:Y:S02]  /*2850*/  IADD3.X R39, RZ, R34, RZ, P3, !PT ;  /* 0x00000022ff277210 */ /* 0x000fe40001ffe4ff */
[----:B------:R-:W-:Y:S01]  /*2860*/  FMUL.FTZ R90, R90, R36 ;  /* 0x000000245a5a7220 */ /* 0x000fe20000410000 */
[----:B------:R-:W-:Y:S01]  /*2870*/  IADD3 R36, P3, R103, UR28, RZ ;  /* 0x0000001c67247c10 */ /* 0x000fe2000ff7e0ff */
[----:B------:R-:W-:Y:S01]  /*2880*/  FMUL.FTZ R94, R94, R15 ;  /* 0x0000000f5e5e7220 */ /* 0x000fe20000410000 */
[----:B------:R-:W1:Y:S01]  /*2890*/  MUFU.RCP R92, R28 ;  /* 0x0000001c005c7308 */ /* 0x000e620000001000 */
[----:B0-----:R-:W-:Y:S01]  /*28a0*/  FADD.FTZ R15, R37, 1 ;  /* 0x3f800000250f7421 */ /* 0x001fe20000010000 */
[----:B------:R-:W-:-:S06]  /*28b0*/  IADD3.X R37, R62, UR29, RZ, P3, !PT ;  /* 0x0000001d3e257c10 */ /* 0x000fcc0009ffe4ff */
[----:B------:R-:W4:Y:S01]  /*28c0*/  LDG.E.64.CONSTANT R36, desc[UR18][R36.64] ;  /* 0x0000001224247981 */ /* 0x000f22000c1e9b00 */
[----:B------:R-:W-:Y:S01]  /*28d0*/  SHF.L.U32 R61, R48, 0x1, RZ ;  /* 0x00000001303d7819 */ /* 0x000fe200000006ff */
[----:B------:R-:W-:Y:S01]  /*28e0*/  FADD.FTZ R123, -R50, R123 ;  /* 0x0000007b327b7221 */ /* 0x000fe20000010100 */
[----:B-1----:R-:W-:-:S04]  /*28f0*/  FADD.FTZ R49, -R92, 1 ;  /* 0x3f8000005c317421 */ /* 0x002fc80000010100 */
[----:B------:R-:W-:Y:S01]  /*2900*/  FFMA.FTZ R38, R38, R49, 1 ;  /* 0x3f80000026267423 */ /* 0x000fe20000010031 */
[----:B------:R-:W-:-:S03]  /*2910*/  SHF.L.U64.HI R60, R48, 0x1, R39 ;  /* 0x00000001303c7819 */ /* 0x000fc60000010227 */
[----:B------:R-:W-:Y:S01]  /*2920*/  FMUL.FTZ R92, R92, R38 ;  /* 0x000000265c5c7220 */ /* 0x000fe20000410000 */
[----:B------:R-:W-:Y:S01]  /*2930*/  IADD3 R38, P4, R61, UR26, RZ ;  /* 0x0000001a3d267c10 */ /* 0x000fe2000ff9e0ff */
[----:B------:R-:W-:-:S03]  /*2940*/  FMUL.FTZ R123, R2, R123 ;  /* 0x0000007b027b7220 */ /* 0x000fc60000410000 */
[----:B------:R-:W-:Y:S01]  /*2950*/  IADD3.X R39, R60, UR27, RZ, P4, !PT ;  /* 0x0000001b3c277c10 */ /* 0x000fe2000a7fe4ff */
[----:B------:R-:W-:Y:S01]  /*2960*/  FFMA.FTZ R83, R5, R123, R64 ;  /* 0x0000007b05537223 */ /* 0x000fe20000010040 */
[----:B------:R-:W-:Y:S01]  /*2970*/  FFMA.FTZ R41, R4, R29, R65 ;  /* 0x0000001d04297223 */ /* 0x000fe20000010041 */
[----:B------:R0:W-:Y:S03]  /*2980*/  STL [R1], R29 ;  /* 0x0000001d01007387 */ /* 0x0001e60000100800 */
[----:B------:R-:W-:Y:S01]  /*2990*/  FMUL.FTZ R46, R41, -1.4426950216293334961 ;  /* 0xbfb8aa3b292e7820 */ /* 0x000fe20000410000 */
[----:B------:R-:W4:Y:S01]  /*29a0*/  LDG.E.64.CONSTANT R38, desc[UR18][R38.64] ;  /* 0x0000001226267981 */ /* 0x000f22000c1e9b00 */
[----:B0-----:R-:W-:-:S04]  /*29b0*/  FMUL.FTZ R29, R83, -1.4426950216293334961 ;  /* 0xbfb8aa3b531d7820 */ /* 0x001fc80000410000 */
[----:B------:R-:W0:Y:S01]  /*29c0*/  MUFU.EX2 R46, R46 ;  /* 0x0000002e002e7308 */ /* 0x000e220000000800 */
[----:B------:R-:W-:-:S07]  /*29d0*/  FADD.FTZ R113, -R50, R113 ;  /* 0x0000007132717221 */ /* 0x000fce0000010100 */
[----:B------:R-:W1:Y:S01]  /*29e0*/  MUFU.EX2 R29, R29 ;  /* 0x0000001d001d7308 */ /* 0x000e620000000800 */
[----:B------:R-:W-:Y:S01]  /*29f0*/  FMUL.FTZ R113, R2, R113 ;  /* 0x0000007102717220 */ /* 0x000fe20000410000 */
[----:B------:R-:W-:-:S03]  /*2a00*/  FADD.FTZ R122, -R50, R122 ;  /* 0x0000007a327a7221 */ /* 0x000fc60000010100 */
[C---:B------:R-:W-:Y:S01]  /*2a10*/  FFMA.FTZ R28, R3.reuse, R113, R125 ;  /* 0x00000071031c7223 */ /* 0x040fe2000001007d */
[----:B------:R-:W-:Y:S01]  /*2a20*/  FMUL.FTZ R122, R2, R122 ;  /* 0x0000007a027a7220 */ /* 0x000fe20000410000 */
[----:B------:R-:W-:Y:S01]  /*2a30*/  FADD.FTZ R120, -R50, R120 ;  /* 0x0000007832787221 */ /* 0x000fe20000010100 */
[----:B------:R-:W1:Y:S01]  /*2a40*/  MUFU.RCP R14, R14 ;  /* 0x0000000e000e7308 */ /* 0x000e620000001000 */
[----:B------:R-:W-:Y:S01]  /*2a50*/  FMUL.FTZ R93, R28, -1.4426950216293334961 ;  /* 0xbfb8aa3b1c5d7820 */ /* 0x000fe20000410000 */
[----:B------:R-:W-:Y:S01]  /*2a60*/  FFMA.FTZ R57, R0, R122, R51 ;  /* 0x0000007a00397223 */ /* 0x000fe20000010033 */
[----:B0-----:R-:W-:Y:S01]  /*2a70*/  FADD.FTZ R46, R46, 1 ;  /* 0x3f8000002e2e7421 */ /* 0x001fe20000010000 */
[----:B------:R-:W-:Y:S01]  /*2a80*/  FFMA.FTZ R71, R3, R121, R125 ;  /* 0x0000007903477223 */ /* 0x000fe2000001007d */
[----:B------:R-:W-:Y:S01]  /*2a90*/  FMUL.FTZ R120, R2, R120 ;  /* 0x0000007802787220 */ /* 0x000fe20000410000 */
[----:B-1----:R-:W-:Y:S02]  /*2aa0*/  FADD.FTZ R95, R29, 1 ;  /* 0x3f8000001d5f7421 */ /* 0x002fe40000010000 */
[----:B------:R-:W-:Y:S01]  /*2ab0*/  MUFU.EX2 R84, R93 ;  /* 0x0000005d00547308 */ /* 0x000fe20000000800 */
[----:B------:R-:W-:-:S02]  /*2ac0*/  HADD2.F32 R48, -RZ, R11.H0_H0 ;  /* 0x2000000bff307230 */ /* 0x000fc40000004100 */
[----:B------:R-:W-:Y:S01]  /*2ad0*/  FMUL.FTZ R86, R57, -1.4426950216293334961 ;  /* 0xbfb8aa3b39567820 */ /* 0x000fe20000410000 */
[----:B------:R-:W-:Y:S02]  /*2ae0*/  HADD2.F32 R11, -RZ, R11.H1_H1 ;  /* 0x3000000bff0b7230 */ /* 0x000fe40000004100 */
[----:B------:R-:W-:Y:S01]  /*2af0*/  FMUL.FTZ R88, R71, -1.4426950216293334961 ;  /* 0xbfb8aa3b47587820 */ /* 0x000fe20000410000 */
[----:B------:R-:W-:Y:S01]  /*2b00*/  FFMA.FTZ R67, R4, R120, R65 ;  /* 0x0000007804437223 */ /* 0x000fe20000010041 */
[----:B------:R-:W0:Y:S01]  /*2b10*/  MUFU.RCP R15, R15 ;  /* 0x0000000f000f7308 */ /* 0x000e220000001000 */
[----:B------:R-:W-:Y:S02]  /*2b20*/  FADD.FTZ R111, -R50, R11 ;  /* 0x0000000b326f7221 */ /* 0x000fe40000010100 */
[----:B------:R-:W-:-:S05]  /*2b30*/  FMUL.FTZ R56, R67, -1.4426950216293334961 ;  /* 0xbfb8aa3b43387820 */ /* 0x000fca0000410000 */
[----:B------:R1:W0:Y:S01]  /*2b40*/  MUFU.RCP R93, R46 ;  /* 0x0000002e005d7308 */ /* 0x0002220000001000 */
[----:B------:R-:W-:-:S07]  /*2b50*/  HADD2.F32 R11, -RZ, R12.H1_H1 ;  /* 0x3000000cff0b7230 */ /* 0x000fce0000004100 */
[----:B------:R-:W0:Y:S01]  /*2b60*/  MUFU.RCP R95, R95 ;  /* 0x0000005f005f7308 */ /* 0x000e220000001000 */
[----:B------:R-:W-:Y:S01]  /*2b70*/  FMUL.FTZ R96, R96, R45 ;  /* 0x0000002d60607220 */ /* 0x000fe20000410000 */
[----:B-1----:R-:W-:Y:S02]  /*2b80*/  HADD2.F32 R46, -RZ, R12.H0_H0 ;  /* 0x2000000cff2e7230 */ /* 0x002fe40000004100 */
[----:B------:R-:W-:-:S04]  /*2b90*/  FMUL.FTZ R11, R11, R94 ;  /* 0x0000005e0b0b7220 */ /* 0x000fc80000410000 */
[----:B------:R-:W1:Y:S01]  /*2ba0*/  MUFU.EX2 R86, R86 ;  /* 0x0000005600567308 */ /* 0x000e620000000800 */
[----:B------:R-:W-:Y:S02]  /*2bb0*/  HADD2.F32 R12, -RZ, R13.H0_H0 ;  /* 0x2000000dff0c7230 */ /* 0x000fe40000004100 */
[----:B------:R-:W-:-:S05]  /*2bc0*/  FADD.FTZ R94, -R14, 1 ;  /* 0x3f8000000e5e7421 */ /* 0x000fca0000010100 */
[----:B------:R-:W1:Y:S01]  /*2bd0*/  MUFU.EX2 R88, R88 ;  /* 0x0000005800587308 */ /* 0x000e620000000800 */
[----:B------:R-:W-:Y:S01]  /*2be0*/  FMUL.FTZ R74, R74, R96 ;  /* 0x000000604a4a7220 */ /* 0x000fe20000410000 */
[----:B------:R-:W-:Y:S01]  /*2bf0*/  FFMA.FTZ R89, R89, R94, 1 ;  /* 0x3f80000059597423 */ /* 0x000fe2000001005e */
[----:B0-----:R-:W-:-:S05]  /*2c00*/  FADD.FTZ R96, -R15, 1 ;  /* 0x3f8000000f607421 */ /* 0x001fca0000010100 */
[----:B------:R-:W0:Y:S01]  /*2c10*/  MUFU.EX2 R56, R56 ;  /* 0x0000003800387308 */ /* 0x000e220000000800 */
[----:B------:R-:W-:Y:S01]  /*2c20*/  FMUL.FTZ R12, R12, R90 ;  /* 0x0000005a0c0c7220 */ /* 0x000fe20000410000 */
[----:B------:R-:W-:Y:S01]  /*2c30*/  FADD.FTZ R94, -R93, 1 ;  /* 0x3f8000005d5e7421 */ /* 0x000fe20000010100 */
[----:B------:R-:W-:Y:S01]  /*2c40*/  FADD.FTZ R90, -R95, 1 ;  /* 0x3f8000005f5a7421 */ /* 0x000fe20000010100 */
[----:B------:R-:W-:Y:S02]  /*2c50*/  FFMA.FTZ R40, R40, R96, 1 ;  /* 0x3f80000028287423 */ /* 0x000fe40000010060 */
[----:B------:R-:W-:Y:S01]  /*2c60*/  FFMA.FTZ R94, R41, R94, 1 ;  /* 0x3f800000295e7423 */ /* 0x000fe2000001005e */
[----:B------:R-:W-:Y:S01]  /*2c70*/  FFMA.FTZ R90, R83, R90, 1 ;  /* 0x3f800000535a7423 */ /* 0x000fe2000001005a */
[--C-:B------:R-:W-:Y:S02]  /*2c80*/  HADD2.F32 R41, -RZ, R18.reuse.H0_H0 ;  /* 0x20000012ff297230 */ /* 0x100fe40000004100 */
[----:B-1----:R-:W-:Y:S01]  /*2c90*/  FADD.FTZ R83, R86, 1 ;  /* 0x3f80000056537421 */ /* 0x002fe20000010000 */
[----:B------:R-:W-:-:S02]  /*2ca0*/  HADD2.F32 R18, -RZ, R18.H1_H1 ;  /* 0x30000012ff127230 */ /* 0x000fc40000004100 */
[----:B------:R-:W-:Y:S01]  /*2cb0*/  FMUL.FTZ R15, R15, R40 ;  /* 0x000000280f0f7220 */ /* 0x000fe20000410000 */
[----:B------:R-:W-:Y:S01]  /*2cc0*/  FADD.FTZ R88, R88, 1 ;  /* 0x3f80000058587421 */ /* 0x000fe20000010000 */
[----:B------:R-:W-:Y:S02]  /*2cd0*/  FADD.FTZ R48, -R50, R48 ;  /* 0x0000003032307221 */ /* 0x000fe40000010100 */
[----:B------:R-:W-:Y:S01]  /*2ce0*/  FMUL.FTZ R15, R18, R15 ;  /* 0x0000000f120f7220 */ /* 0x000fe20000410000 */
[----:B------:R-:W1:Y:S01]  /*2cf0*/  MUFU.RCP R83, R83 ;  /* 0x0000005300537308 */ /* 0x000e620000001000 */
[----:B0-----:R-:W-:Y:S01]  /*2d00*/  FADD.FTZ R86, R56, 1 ;  /* 0x3f80000038567421 */ /* 0x001fe20000010000 */
[----:B------:R-:W-:Y:S01]  /*2d10*/  FMUL.FTZ R112, R2, R48 ;  /* 0x0000003002707220 */ /* 0x000fe20000410000 */
[--C-:B------:R-:W-:Y:S02]  /*2d20*/  HADD2.F32 R48, -RZ, R16.reuse.H0_H0 ;  /* 0x20000010ff307230 */ /* 0x100fe40000004100 */
[----:B------:R-:W-:-:S03]  /*2d30*/  HADD2.F32 R109, -RZ, R16.H1_H1 ;  /* 0x30000010ff6d7230 */ /* 0x000fc60000004100 */
[----:B------:R-:W0:Y:S01]  /*2d40*/  MUFU.RCP R18, R88 ;  /* 0x0000005800127308 */ /* 0x000e220000001000 */
[--C-:B------:R-:W-:Y:S02]  /*2d50*/  HADD2.F32 R16, -RZ, R19.reuse.H0_H0 ;  /* 0x20000013ff107230 */ /* 0x100fe40000004100 */
[----:B------:R-:W-:Y:S02]  /*2d60*/  HADD2.F32 R56, -RZ, R19.H1_H1 ;  /* 0x30000013ff387230 */ /* 0x000fe40000004100 */
[----:B------:R-:W-:-:S03]  /*2d70*/  FMUL.FTZ R14, R14, R89 ;  /* 0x000000590e0e7220 */ /* 0x000fc60000410000 */
[----:B------:R1:W0:Y:S01]  /*2d80*/  MUFU.RCP R19, R86 ;  /* 0x0000005600137308 */ /* 0x0002220000001000 */
[----:B------:R-:W-:Y:S01]  /*2d90*/  FMUL.FTZ R118, R2, R118 ;  /* 0x0000007602767220 */ /* 0x000fe20000410000 */
[----:B------:R-:W-:Y:S01]  /*2da0*/  IADD3 R40, P3, R59, UR28, RZ ;  /* 0x0000001c3b287c10 */ /* 0x000fe2000ff7e0ff */
[----:B------:R-:W-:Y:S01]  /*2db0*/  FMUL.FTZ R95, R95, R90 ;  /* 0x0000005a5f5f7220 */ /* 0x000fe20000410000 */
[----:B------:R-:W-:Y:S01]  /*2dc0*/  FMUL.FTZ R14, R41, R14 ;  /* 0x0000000e290e7220 */ /* 0x000fe20000410000 */
[----:B------:R-:W-:Y:S01]  /*2dd0*/  FFMA.FTZ R53, R0, R118, R51 ;  /* 0x0000007600357223 */ /* 0x000fe20000010033 */
[----:B------:R-:W-:Y:S01]  /*2de0*/  FMUL.FTZ R93, R93, R94 ;  /* 0x0000005e5d5d7220 */ /* 0x000fe20000410000 */
[----:B-1----:R-:W-:Y:S01]  /*2df0*/  HADD2.F32 R86, -RZ, R17.H1_H1 ;  /* 0x30000011ff567230 */ /* 0x002fe20000004100 */
[----:B------:R-:W-:Y:S01]  /*2e00*/  IADD3.X R41, R58, UR29, RZ, P3, !PT ;  /* 0x0000001d3a297c10 */ /* 0x000fe20009ffe4ff */
[----:B------:R-:W-:Y:S01]  /*2e10*/  FADD.FTZ R90, R55, 1 ;  /* 0x3f800000375a7421 */ /* 0x000fe20000010000 */
[----:B------:R-:W-:-:S02]  /*2e20*/  FFMA.FTZ R45, R3, R117, R125 ;  /* 0x00000075032d7223 */ /* 0x000fc4000001007d */
[----:B------:R-:W-:Y:S01]  /*2e30*/  FADD.FTZ R86, -R50, R86 ;  /* 0x0000005632567221 */ /* 0x000fe20000010100 */
[----:B------:R-:W-:Y:S01]  /*2e40*/  FMUL.FTZ R54, R53, -1.4426950216293334961 ;  /* 0xbfb8aa3b35367820 */ /* 0x000fe20000410000 */
[----:B------:R-:W-:Y:S01]  /*2e50*/  FMUL.FTZ R16, R16, R93 ;  /* 0x0000005d10107220 */ /* 0x000fe20000410000 */
[----:B------:R-:W-:Y:S01]  /*2e60*/  STL [R1+0x164], R123 ;  /* 0x0001647b01007387 */ /* 0x000fe20000100800 */
[----:B------:R-:W-:Y:S01]  /*2e70*/  FADD.FTZ R94, -R83, 1 ;  /* 0x3f800000535e7421 */ /* 0x000fe20000010100 */
[----:B0-----:R-:W-:Y:S01]  /*2e80*/  FADD.FTZ R93, -R18, 1 ;  /* 0x3f800000125d7421 */ /* 0x001fe20000010100 */
[----:B------:R-:W-:Y:S01]  /*2e90*/  FMUL.FTZ R52, R45, -1.4426950216293334961 ;  /* 0xbfb8aa3b2d347820 */ /* 0x000fe20000410000 */
[----:B------:R-:W-:Y:S01]  /*2ea0*/  STL [R1+0x168], R122 ;  /* 0x0001687a01007387 */ /* 0x000fe20000100800 */
[----:B------:R-:W0:Y:S01]  /*2eb0*/  MUFU.RCP R90, R90 ;  /* 0x0000005a005a7308 */ /* 0x000e220000001000 */
[----:B------:R-:W-:Y:S02]  /*2ec0*/  FMUL.FTZ R107, R2, R86 ;  /* 0x00000056026b7220 */ /* 0x000fe40000410000 */
[----:B------:R-:W4:Y:S01]  /*2ed0*/  LDG.E.64.CONSTANT R40, desc[UR18][R40.64] ;  /* 0x0000001228287981 */ /* 0x000f22000c1e9b00 */
[----:B------:R-:W-:Y:S01]  /*2ee0*/  FFMA.FTZ R94, R57, R94, 1 ;  /* 0x3f800000395e7423 */ /* 0x000fe2000001005e */
[----:B------:R-:W-:-:S02]  /*2ef0*/  FFMA.FTZ R93, R71, R93, 1 ;  /* 0x3f800000475d7423 */ /* 0x000fc4000001005d */
[----:B------:R-:W-:Y:S01]  /*2f00*/  STL [R1+0x88], R62 ;  /* 0x0000883e01007387 */ /* 0x000fe20000100800 */
[----:B------:R-:W-:Y:S01]  /*2f10*/  FADD.FTZ R86, -R19, 1 ;  /* 0x3f80000013567421 */ /* 0x000fe20000010100 */
[----:B------:R-:W1:Y:S02]  /*2f20*/  MUFU.EX2 R54, R54 ;  /* 0x0000003600367308 */ /* 0x000e640000000800 */
[----:B------:R-:W-:Y:S01]  /*2f30*/  STL [R1+0x84], R103 ;  /* 0x0000846701007387 */ /* 0x000fe20000100800 */
[----:B------:R-:W-:Y:S01]  /*2f40*/  FFMA.FTZ R57, R5, R107, R64 ;  /* 0x0000006b05397223 */ /* 0x000fe20000010040 */
[----:B------:R-:W-:Y:S02]  /*2f50*/  IADD3.X R71, RZ, R34, RZ, P2, !PT ;  /* 0x00000022ff477210 */ /* 0x000fe400017fe4ff */
[----:B------:R3:W-:Y:S01]  /*2f60*/  STL [R1+0x80], R58 ;  /* 0x0000803a01007387 */ /* 0x0007e20000100800 */
[----:B------:R-:W-:Y:S01]  /*2f70*/  FFMA.FTZ R86, R67, R86, 1 ;  /* 0x3f80000043567423 */ /* 0x000fe20000010056 */
[----:B------:R-:W1:Y:S02]  /*2f80*/  MUFU.EX2 R52, R52 ;  /* 0x0000003400347308 */ /* 0x000e640000000800 */
[----:B------:R0:W-:Y:S01]  /*2f90*/  STL [R1+0x7c], R59 ;  /* 0x00007c3b01007387 */ /* 0x0001e20000100800 */
[----:B------:R-:W-:Y:S01]  /*2fa0*/  FMUL.FTZ R67, R57, -1.4426950216293334961 ;  /* 0xbfb8aa3b39437820 */ /* 0x000fe20000410000 */
[----:B---3--:R-:W-:-:S02]  /*2fb0*/  SHF.L.U64.HI R58, R66, 0x1, R71 ;  /* 0x00000001423a7819 */ /* 0x008fc40000010247 */
[----:B0-----:R-:W-:Y:S02]  /*2fc0*/  SHF.L.U32 R59, R66, 0x1, RZ ;  /* 0x00000001423b7819 */ /* 0x001fe400000006ff */
[----:B------:R0:W-:Y:S02]  /*2fd0*/  MUFU.EX2 R71, R67 ;  /* 0x0000004300477308 */ /* 0x0001e40000000800 */
[----:B------:R-:W-:Y:S01]  /*2fe0*/  IADD3 R66, P2, R59, UR26, RZ ;  /* 0x0000001a3b427c10 */ /* 0x000fe2000ff5e0ff */
[----:B------:R-:W-:Y:S02]  /*2ff0*/  HADD2.F32 R88, -RZ, R17.H0_H0 ;  /* 0x20000011ff587230 */ /* 0x000fe40000004100 */
[----:B------:R-:W-:Y:S01]  /*3000*/  FMUL.FTZ R86, R19, R86 ;  /* 0x0000005613567220 */ /* 0x000fe20000410000 */
[----:B------:R-:W-:Y:S01]  /*3010*/  FMUL.FTZ R17, R56, R95 ;  /* 0x0000005f38117220 */ /* 0x000fe20000410000 */
[----:B0-----:R-:W-:Y:S01]  /*3020*/  IADD3.X R67, R58, UR27, RZ, P2, !PT ;  /* 0x0000001b3a437c10 */ /* 0x001fe200097fe4ff */
[----:B------:R-:W-:-:S02]  /*3030*/  HADD2.F32 R19, -RZ, R22.H0_H0 ;  /* 0x20000016ff137230 */ /* 0x000fc40000004100 */
[----:B------:R-:W-:Y:S01]  /*3040*/  FADD.FTZ R95, -R90, 1 ;  /* 0x3f8000005a5f7421 */ /* 0x000fe20000010100 */
[----:B------:R-:W-:Y:S02]  /*3050*/  HADD2.F32 R105, -RZ, R22.H1_H1 ;  /* 0x30000016ff697230 */ /* 0x000fe40000004100 */
[----:B------:R-:W-:Y:S01]  /*3060*/  FADD.FTZ R22, R43, 1 ;  /* 0x3f8000002b167421 */ /* 0x000fe20000010000 */
[----:B------:R-:W3:Y:S01]  /*3070*/  LDG.E.64.CONSTANT R66, desc[UR18][R66.64] ;  /* 0x0000001242427981 */ /* 0x000ee2000c1e9b00 */
[----:B------:R-:W-:Y:S01]  /*3080*/  FFMA.FTZ R68, R68, R95, 1 ;  /* 0x3f80000044447423 */ /* 0x000fe2000001005f */
[----:B-1----:R-:W-:Y:S01]  /*3090*/  FADD.FTZ R54, R54, 1 ;  /* 0x3f80000036367421 */ /* 0x002fe20000010000 */
[----:B------:R-:W-:Y:S01]  /*30a0*/  FMUL.FTZ R94, R83, R94 ;  /* 0x0000005e535e7220 */ /* 0x000fe20000410000 */
[----:B------:R-:W-:Y:S01]  /*30b0*/  FADD.FTZ R52, R52, 1 ;  /* 0x3f80000034347421 */ /* 0x000fe20000010000 */
[----:B------:R-:W0:Y:S01]  /*30c0*/  MUFU.RCP R22, R22 ;  /* 0x0000001600167308 */ /* 0x000e220000001000 */
[----:B------:R-:W-:Y:S01]  /*30d0*/  FMUL.FTZ R83, R18, R93 ;  /* 0x0000005d12537220 */ /* 0x000fe20000410000 */
[----:B------:R-:W-:-:S06]  /*30e0*/  FMUL.FTZ R115, R2, R115 ;  /* 0x0000007302737220 */ /* 0x000fcc0000410000 */
[----:B------:R1:W-:Y:S01]  /*30f0*/  MUFU.RCP R93, R54 ;  /* 0x00000036005d7308 */ /* 0x0003e20000001000 */
[----:B------:R-:W-:Y:S01]  /*3100*/  FFMA.FTZ R87, R5, R115, R64 ;  /* 0x0000007305577223 */ /* 0x000fe20000010040 */
[----:B-1----:R-:W-:-:S06]  /*3110*/  FMUL.FTZ R54, R90, R68 ;  /* 0x000000445a367220 */ /* 0x002fcc0000410000 */
[----:B------:R-:W1:Y:S01]  /*3120*/  MUFU.RCP R68, R52 ;  /* 0x0000003400447308 */ /* 0x000e620000001000 */
[----:B------:R-:W-:Y:S01]  /*3130*/  FMUL.FTZ R42, R87, -1.4426950216293334961 ;  /* 0xbfb8aa3b572a7820 */ /* 0x000fe20000410000 */
[----:B0-----:R-:W-:Y:S01]  /*3140*/  FADD.FTZ R95, -R22, 1 ;  /* 0x3f800000165f7421 */ /* 0x001fe20000010100 */
[----:B------:R-:W-:-:S05]  /*3150*/  HADD2.F32 R104, -RZ, R23.H0_H0 ;  /* 0x20000017ff687230 */ /* 0x000fca0000004100 */
[----:B------:R-:W0:Y:S01]  /*3160*/  MUFU.EX2 R42, R42 ;  /* 0x0000002a002a7308 */ /* 0x000e220000000800 */
[----:B------:R-:W-:Y:S02]  /*3170*/  HADD2.F32 R103, -RZ, R23.H1_H1 ;  /* 0x30000017ff677230 */ /* 0x000fe40000004100 */
[----:B------:R-:W-:Y:S01]  /*3180*/  FFMA.FTZ R95, R44, R95, 1 ;  /* 0x3f8000002c5f7423 */ /* 0x000fe2000001005f */
[----:B------:R-:W-:Y:S01]  /*3190*/  IADD3 R44, P2, R61, UR28, RZ ;  /* 0x0000001c3d2c7c10 */ /* 0x000fe2000ff5e0ff */
[----:B-1----:R-:W-:-:S04]  /*31a0*/  FADD.FTZ R23, -R68, 1 ;  /* 0x3f80000044177421 */ /* 0x002fc80000010100 */
[----:B------:R-:W-:Y:S01]  /*31b0*/  FFMA.FTZ R23, R45, R23, 1 ;  /* 0x3f8000002d177423 */ /* 0x000fe20000010017 */
[----:B------:R-:W-:Y:S01]  /*31c0*/  IADD3.X R45, R60, UR29, RZ, P2, !PT ;  /* 0x0000001d3c2d7c10 */ /* 0x000fe200097fe4ff */
[----:B------:R-:W-:Y:S02]  /*31d0*/  HADD2.F32 R18, -RZ, R20.H0_H0 ;  /* 0x20000014ff127230 */ /* 0x000fe40000004100 */
[----:B0-----:R-:W-:-:S03]  /*31e0*/  FADD.FTZ R42, R42, 1 ;  /* 0x3f8000002a2a7421 */ /* 0x001fc60000010000 */
[----:B------:R-:W3:Y:S01]  /*31f0*/  LDG.E.64.CONSTANT R44, desc[UR18][R44.64] ;  /* 0x000000122c2c7981 */ /* 0x000ee2000c1e9b00 */
[----:B------:R-:W-:Y:S02]  /*3200*/  FMUL.FTZ R18, R18, R94 ;  /* 0x0000005e12127220 */ /* 0x000fe40000410000 */
[----:B------:R-:W0:Y:S01]  /*3210*/  MUFU.RCP R94, R42 ;  /* 0x0000002a005e7308 */ /* 0x000e220000001000 */
[----:B------:R-:W-:Y:S01]  /*3220*/  FMUL.FTZ R111, R2, R111 ;  /* 0x0000006f026f7220 */ /* 0x000fe20000410000 */
[----:B------:R-:W-:Y:S01]  /*3230*/  FADD.FTZ R106, -R50, R19 ;  /* 0x00000013326a7221 */ /* 0x000fe20000010100 */
[----:B------:R-:W-:Y:S02]  /*3240*/  HADD2.F32 R19, -RZ, R20.H1_H1 ;  /* 0x30000014ff137230 */ /* 0x000fe40000004100 */
[----:B------:R-:W-:Y:S01]  /*3250*/  FFMA.FTZ R29, R4, R112, R65 ;  /* 0x00000070041d7223 */ /* 0x000fe20000010041 */
[----:B------:R-:W-:Y:S01]  /*3260*/  FFMA.FTZ R49, R5, R111, R64 ;  /* 0x0000006f05317223 */ /* 0x000fe20000010040 */
[----:B------:R-:W-:-:S02]  /*3270*/  HADD2.F32 R20, -RZ, R21.H0_H0 ;  /* 0x20000015ff147230 */ /* 0x000fc40000004100 */
[----:B------:R-:W-:Y:S01]  /*3280*/  FMUL.FTZ R95, R22, R95 ;  /* 0x0000005f165f7220 */ /* 0x000fe20000410000 */
[----:B------:R-:W-:Y:S02]  /*3290*/  HADD2.F32 R21, -RZ, R21.H1_H1 ;  /* 0x30000015ff157230 */ /* 0x000fe40000004100 */
[----:B------:R-:W-:Y:S01]  /*32a0*/  FMUL.FTZ R19, R19, R83 ;  /* 0x0000005313137220 */ /* 0x000fe20000410000 */
[----:B------:R-:W-:Y:S01]  /*32b0*/  FMUL.FTZ R10, R46, R10 ;  /* 0x0000000a2e0a7220 */ /* 0x000fe20000410000 */
[----:B------:R-:W-:Y:S01]  /*32c0*/  FADD.FTZ R83, -R93, 1 ;  /* 0x3f8000005d537421 */ /* 0x000fe20000010100 */
[----:B------:R-:W-:Y:S01]  /*32d0*/  FMUL.FTZ R91, R29, -1.4426950216293334961 ;  /* 0xbfb8aa3b1d5b7820 */ /* 0x000fe20000410000 */
[----:B------:R-:W-:Y:S01]  /*32e0*/  FMUL.FTZ R46, R49, -1.4426950216293334961 ;  /* 0xbfb8aa3b312e7820 */ /* 0x000fe20000410000 */
[----:B------:R-:W-:Y:S01]  /*32f0*/  FADD.FTZ R85, R85, 1 ;  /* 0x3f80000055557421 */ /* 0x000fe20000010000 */
[----:B0-----:R-:W-:Y:S01]  /*3300*/  FADD.FTZ R22, -R94, 1 ;  /* 0x3f8000005e167421 */ /* 0x001fe20000010100 */
[----:B------:R-:W-:Y:S01]  /*3310*/  FADD.FTZ R48, -R50, R48 ;  /* 0x0000003032307221 */ /* 0x000fe20000010100 */
[----:B------:R-:W-:-:S02]  /*3320*/  FMUL.FTZ R21, R21, R54 ;  /* 0x0000003615157220 */ /* 0x000fc40000410000 */
[----:B------:R-:W-:Y:S01]  /*3330*/  FFMA.FTZ R22, R87, R22, 1 ;  /* 0x3f80000057167423 */ /* 0x000fe20000010016 */
[----:B------:R-:W-:Y:S01]  /*3340*/  FFMA.FTZ R54, R53, R83, 1 ;  /* 0x3f80000035367423 */ /* 0x000fe20000010053 */
[----:B------:R-:W0:Y:S01]  /*3350*/  MUFU.EX2 R91, R91 ;  /* 0x0000005b005b7308 */ /* 0x000e220000000800 */
[----:B------:R-:W-:Y:S01]  /*3360*/  FMUL.FTZ R110, R2, R48 ;  /* 0x00000030026e7220 */ /* 0x000fe20000410000 */
[----:B------:R-:W-:Y:S01]  /*3370*/  FMUL.FTZ R94, R94, R22 ;  /* 0x000000165e5e7220 */ /* 0x000fe20000410000 */
[----:B------:R-:W-:Y:S01]  /*3380*/  FADD.FTZ R109, -R50, R109 ;  /* 0x0000006d326d7221 */ /* 0x000fe20000010100 */
[----:B------:R-:W-:Y:S02]  /*3390*/  HADD2.F32 R22, -RZ, R24.H0_H0 ;  /* 0x20000018ff167230 */ /* 0x000fe40000004100 */
[----:B------:R-:W-:Y:S01]  /*33a0*/  FMUL.FTZ R93, R93, R54 ;  /* 0x000000365d5d7220 */ /* 0x000fe20000410000 */
[----:B------:R-:W-:Y:S01]  /*33b0*/  HADD2.F32 R13, -RZ, R13.H1_H1 ;  /* 0x3000000dff0d7230 */ /* 0x000fe20000004100 */
[----:B------:R-:W1:Y:S01]  /*33c0*/  MUFU.EX2 R46, R46 ;  /* 0x0000002e002e7308 */ /* 0x000e620000000800 */
[----:B------:R-:W-:Y:S01]  /*33d0*/  FFMA.FTZ R48, R0, R110, R51 ;  /* 0x0000006e00307223 */ /* 0x000fe20000010033 */
[----:B------:R-:W-:Y:S01]  /*33e0*/  FMUL.FTZ R109, R2, R109 ;  /* 0x0000006d026d7220 */ /* 0x000fe20000410000 */
[----:B------:R-:W-:-:S05]  /*33f0*/  FMUL.FTZ R22, R22, R93 ;  /* 0x0000005d16167220 */ /* 0x000fca0000410000 */
[----:B------:R-:W2:Y:S01]  /*3400*/  MUFU.RCP R85, R85 ;  /* 0x0000005500557308 */ /* 0x000ea20000001000 */
[----:B------:R-:W-:Y:S02]  /*3410*/  HADD2.F32 R93, -RZ, R24.H1_H1 ;  /* 0x30000018ff5d7230 */ /* 0x000fe40000004100 */
[----:B------:R-:W-:Y:S01]  /*3420*/  FMUL.FTZ R13, R13, R92 ;  /* 0x0000005c0d0d7220 */ /* 0x000fe20000410000 */
[----:B------:R-:W-:Y:S01]  /*3430*/  FADD.FTZ R88, -R50, R88 ;  /* 0x0000005832587221 */ /* 0x000fe20000010100 */
[----:B------:R-:W-:Y:S01]  /*3440*/  FMUL.FTZ R23, R68, R23 ;  /* 0x0000001744177220 */ /* 0x000fe20000410000 */
[----:B------:R-:W-:Y:S01]  /*3450*/  FMUL.FTZ R92, R48, -1.4426950216293334961 ;  /* 0xbfb8aa3b305c7820 */ /* 0x000fe20000410000 */
[----:B------:R-:W-:Y:S01]  /*3460*/  FFMA.FTZ R55, R3, R109, R125 ;  /* 0x0000006d03377223 */ /* 0x000fe2000001007d */
[----:B------:R-:W-:Y:S01]  /*3470*/  FMUL.FTZ R108, R2, R88 ;  /* 0x00000058026c7220 */ /* 0x000fe20000410000 */
[----:B------:R-:W-:Y:S01]  /*3480*/  FMUL.FTZ R23, R93, R23 ;  /* 0x000000175d177220 */ /* 0x000fe20000410000 */
[----:B------:R1:W-:Y:S01]  /*3490*/  STL [R1+0x78], R60 ;  /* 0x0000783c01007387 */ /* 0x0003e20000100800 */
[----:B------:R-:W-:Y:S01]  /*34a0*/  FMUL.FTZ R88, R55, -1.4426950216293334961 ;  /* 0xbfb8aa3b37587820 */ /* 0x000fe20000410000 */
[----:B------:R-:W-:Y:S01]  /*34b0*/  FADD.FTZ R84, R84, 1 ;  /* 0x3f80000054547421 */ /* 0x000fe20000010000 */
[----:B------:R-:W-:Y:S01]  /*34c0*/  IADD3.X R93, RZ, R34, RZ, P1, !PT ;  /* 0x00000022ff5d7210 */ /* 0x000fe20000ffe4ff */
[----:B------:R2:W-:Y:S01]  /*34d0*/  STL [R1+0x74], R61 ;  /* 0x0000743d01007387 */ /* 0x0005e20000100800 */
[----:B------:R-:W2:Y:S01]  /*34e0*/  MUFU.EX2 R92, R92 ;  /* 0x0000005c005c7308 */ /* 0x000ea20000000800 */
[----:B------:R-:W-:Y:S01]  /*34f0*/  FFMA.FTZ R56, R4, R108, R65 ;  /* 0x0000006c04387223 */ /* 0x000fe20000010041 */
[----:B0-----:R-:W-:Y:S01]  /*3500*/  FADD.FTZ R91, R91, 1 ;  /* 0x3f8000005b5b7421 */ /* 0x001fe20000010000 */
[C---:B-1----:R-:W-:Y:S01]  /*3510*/  SHF.L.U64.HI R60, R69.reuse, 0x1, R93 ;  /* 0x00000001453c7819 */ /* 0x042fe2000001025d */
[----:B------:R-:W-:Y:S01]  /*3520*/  FADD.FTZ R93, R46, 1 ;  /* 0x3f8000002e5d7421 */ /* 0x000fe20000010000 */
[----:B--2---:R-:W-:Y:S01]  /*3530*/  SHF.L.U32 R61, R69, 0x1, RZ ;  /* 0x00000001453d7819 */ /* 0x004fe200000006ff */
[----:B------:R-:W-:-:S02]  /*3540*/  FADD.FTZ R69, -R85, 1 ;  /* 0x3f80000055457421 */ /* 0x000fc40000010100 */
[----:B------:R-:W-:Y:S01]  /*3550*/  MUFU.EX2 R88, R88 ;  /* 0x0000005800587308 */ /* 0x000fe20000000800 */
[----:B------:R-:W-:Y:S01]  /*3560*/  FMUL.FTZ R89, R56, -1.4426950216293334961 ;  /* 0xbfb8aa3b38597820 */ /* 0x000fe20000410000 */
[----:B------:R-:W-:Y:S01]  /*3570*/  IADD3 R46, P1, R61, UR26, RZ ;  /* 0x0000001a3d2e7c10 */ /* 0x000fe2000ff3e0ff */
[----:B------:R-:W-:-:S05]  /*3580*/  FFMA.FTZ R69, R47, R69, 1 ;  /* 0x3f8000002f457423 */ /* 0x000fca0000010045 */
[----:B------:R-:W0:Y:S01]  /*3590*/  MUFU.RCP R84, R84 ;  /* 0x0000005400547308 */ /* 0x000e220000001000 */
[----:B------:R-:W-:Y:S01]  /*35a0*/  IADD3.X R47, R60, UR27, RZ, P1, !PT ;  /* 0x0000001b3c2f7c10 */ /* 0x000fe20008ffe4ff */
[--C-:B------:R-:W-:Y:S02]  /*35b0*/  HADD2.F32 R24, -RZ, R25.reuse.H0_H0 ;  /* 0x20000019ff187230 */ /* 0x100fe40000004100 */
[----:B------:R-:W-:-:S03]  /*35c0*/  HADD2.F32 R25, -RZ, R25.H1_H1 ;  /* 0x30000019ff197230 */ /* 0x000fc60000004100 */
[----:B------:R-:W2:Y:S01]  /*35d0*/  LDG.E.64.CONSTANT R46, desc[UR18][R46.64] ;  /* 0x000000122e2e7981 */ /* 0x000ea2000c1e9b00 */
[----:B------:R-:W1:Y:S01]  /*35e0*/  MUFU.RCP R91, R91 ;  /* 0x0000005b005b7308 */ /* 0x000e620000001000 */
[----:B------:R-:W-:Y:S01]  /*35f0*/  FMUL.FTZ R25, R25, R94 ;  /* 0x0000005e19197220 */ /* 0x000fe20000410000 */
[----:B------:R-:W-:-:S06]  /*3600*/  FMUL.FTZ R94, R85, R69 ;  /* 0x00000045555e7220 */ /* 0x000fcc0000410000 */
[----:B------:R-:W1:Y:S01]  /*3610*/  MUFU.EX2 R89, R89 ;  /* 0x0000005900597308 */ /* 0x000e620000000800 */
[----:B------:R-:W-:-:S07]  /*3620*/  FADD.FTZ R85, R92, 1 ;  /* 0x3f8000005c557421 */ /* 0x000fce0000010000 */
[----:B------:R-:W1:Y:S01]  /*3630*/  MUFU.RCP R93, R93 ;  /* 0x0000005d005d7308 */ /* 0x000e620000001000 */
[----:B------:R-:W-:Y:S01]  /*3640*/  FADD.FTZ R103, -R50, R103 ;  /* 0x0000006732677221 */ /* 0x000fe20000010100 */
[----:B0-----:R-:W-:Y:S01]  /*3650*/  FADD.FTZ R69, -R84, 1 ;  /* 0x3f80000054457421 */ /* 0x001fe20000010100 */
[----:B------:R-:W-:Y:S01]  /*3660*/  FADD.FTZ R88, R88, 1 ;  /* 0x3f80000058587421 */ /* 0x000fe20000010000 */
[C---:B------:R-:W-:Y:S01]  /*3670*/  FMUL.FTZ R106, R2.reuse, R106 ;  /* 0x0000006a026a7220 */ /* 0x040fe20000410000 */
[----:B------:R-:W-:Y:S01]  /*3680*/  FMUL.FTZ R103, R2, R103 ;  /* 0x0000006702677220 */ /* 0x000fe20000410000 */
[--C-:B------:R-:W-:Y:S02]  /*3690*/  HADD2.F32 R102, -RZ, R30.reuse.H0_H0 ;  /* 0x2000001eff667230 */ /* 0x100fe40000004100 */
[----:B------:R-:W0:Y:S01]  /*36a0*/  MUFU.RCP R85, R85 ;  /* 0x0000005500557308 */ /* 0x000e220000001000 */
[----:B------:R-:W-:Y:S01]  /*36b0*/  FFMA.FTZ R28, R28, R69, 1 ;  /* 0x3f8000001c1c7423 */ /* 0x000fe20000010045 */
[----:B------:R-:W-:Y:S01]  /*36c0*/  FADD.FTZ R105, -R50, R105 ;  /* 0x0000006932697221 */ /* 0x000fe20000010100 */
[----:B-1----:R-:W-:Y:S01]  /*36d0*/  FADD.FTZ R69, -R91, 1 ;  /* 0x3f8000005b457421 */ /* 0x002fe20000010100 */
[----:B------:R-:W-:-:S02]  /*36e0*/  HADD2.F32 R30, -RZ, R30.H1_H1 ;  /* 0x3000001eff1e7230 */ /* 0x000fc40000004100 */
[----:B------:R-:W-:Y:S01]  /*36f0*/  FADD.FTZ R89, R89, 1 ;  /* 0x3f80000059597421 */ /* 0x000fe20000010000 */
[----:B------:R-:W-:Y:S01]  /*3700*/  FFMA.FTZ R43, R0, R106, R51 ;  /* 0x0000006a002b7223 */ /* 0x000fe20000010033 */
[----:B------:R-:W1:Y:S01]  /*3710*/  MUFU.RCP R88, R88 ;  /* 0x0000005800587308 */ /* 0x000e620000001000 */
[----:B------:R-:W-:Y:S01]  /*3720*/  FADD.FTZ R104, -R50, R104 ;  /* 0x0000006832687221 */ /* 0x000fe20000010100 */
[----:B------:R-:W-:Y:S01]  /*3730*/  FFMA.FTZ R54, R5, R103, R64 ;  /* 0x0000006705367223 */ /* 0x000fe20000010040 */
[----:B------:R-:W-:Y:S01]  /*3740*/  FMUL.FTZ R105, R2, R105 ;  /* 0x0000006902697220 */ /* 0x000fe20000410000 */
[----:B------:R-:W-:Y:S01]  /*3750*/  FFMA.FTZ R29, R29, R69, 1 ;  /* 0x3f8000001d1d7423 */ /* 0x000fe20000010045 */
[----:B------:R-:W-:Y:S01]  /*3760*/  FADD.FTZ R69, -R93, 1 ;  /* 0x3f8000005d457421 */ /* 0x000fe20000010100 */
[----:B------:R-:W-:Y:S01]  /*3770*/  FADD.FTZ R101, -R50, R30 ;  /* 0x0000001e32657221 */ /* 0x000fe20000010100 */
[----:B------:R-:W-:Y:S01]  /*3780*/  FMUL.FTZ R90, R43, -1.4426950216293334961 ;  /* 0xbfb8aa3b2b5a7820 */ /* 0x000fe20000410000 */
[----:B------:R0:W1:Y:S01]  /*3790*/  MUFU.RCP R30, R89 ;  /* 0x00000059001e7308 */ /* 0x0000620000001000 */
[----:B------:R-:W-:Y:S01]  /*37a0*/  FMUL.FTZ R104, R2, R104 ;  /* 0x0000006802687220 */ /* 0x000fe20000410000 */
[----:B------:R-:W-:Y:S01]  /*37b0*/  FMUL.FTZ R68, R54, -1.4426950216293334961 ;  /* 0xbfb8aa3b36447820 */ /* 0x000fe20000410000 */
[----:B------:R-:W-:Y:S01]  /*37c0*/  FFMA.FTZ R52, R3, R105, R125 ;  /* 0x0000006903347223 */ /* 0x000fe2000001007d */
[----:B------:R-:W-:Y:S01]  /*37d0*/  FFMA.FTZ R49, R49, R69, 1 ;  /* 0x3f80000031317423 */ /* 0x000fe20000010045 */
[----:B------:R-:W-:Y:S01]  /*37e0*/  FMUL.FTZ R28, R84, R28 ;  /* 0x0000001c541c7220 */ /* 0x000fe20000410000 */
[----:B------:R-:W-:Y:S01]  /*37f0*/  FMUL.FTZ R20, R20, R86 ;  /* 0x0000005614147220 */ /* 0x000fe20000410000 */
[----:B------:R-:W-:Y:S01]  /*3800*/  FMUL.FTZ R29, R91, R29 ;  /* 0x0000001d5b1d7220 */ /* 0x000fe20000410000 */
[----:B0-----:R-:W-:Y:S01]  /*3810*/  HADD2.F32 R89, -RZ, R26.H1_H1 ;  /* 0x3000001aff597230 */ /* 0x001fe20000004100 */
[----:B------:R0:W-:Y:S01]  /*3820*/  MUFU.EX2 R86, R90 ;  /* 0x0000005a00567308 */ /* 0x0001e20000000800 */
[----:B------:R-:W-:Y:S01]  /*3830*/  FFMA.FTZ R53, R4, R104, R65 ;  /* 0x0000006804357223 */ /* 0x000fe20000010041 */
[----:B------:R-:W-:-:S02]  /*3840*/  HADD2.F32 R91, -RZ, R27.H0_H0 ;  /* 0x2000001bff5b7230 */ /* 0x000fc40000004100 */
[----:B------:R-:W-:Y:S01]  /*3850*/  FADD.FTZ R84, R71, 1 ;  /* 0x3f80000047547421 */ /* 0x000fe20000010000 */
[----:B------:R-:W-:Y:S02]  /*3860*/  HADD2.F32 R92, -RZ, R27.H1_H1 ;  /* 0x3000001bff5c7230 */ /* 0x000fe40000004100 */
[----:B------:R-:W-:Y:S01]  /*3870*/  FMUL.FTZ R49, R93, R49 ;  /* 0x000000315d317220 */ /* 0x000fe20000410000 */
[----:B------:R-:W-:Y:S01]  /*3880*/  FMUL.FTZ R27, R89, R28 ;  /* 0x0000001c591b7220 */ /* 0x000fe20000410000 */
[----:B------:R-:W-:Y:S01]  /*3890*/  FADD.FTZ R89, -R85, 1 ;  /* 0x3f80000055597421 */ /* 0x000fe20000010100 */
[----:B------:R-:W1:Y:S01]  /*38a0*/  MUFU.EX2 R68, R68 ;  /* 0x0000004400447308 */ /* 0x000e620000000800 */
[----:B0-----:R-:W-:Y:S01]  /*38b0*/  FMUL.FTZ R90, R52, -1.4426950216293334961 ;  /* 0xbfb8aa3b345a7820 */ /* 0x001fe20000410000 */
[----:B------:R-:W-:Y:S01]  /*38c0*/  FMUL.FTZ R83, R53, -1.4426950216293334961 ;  /* 0xbfb8aa3b35537820 */ /* 0x000fe20000410000 */
[----:B------:R-:W-:Y:S01]  /*38d0*/  FMUL.FTZ R28, R91, R29 ;  /* 0x0000001d5b1c7220 */ /* 0x000fe20000410000 */
[----:B------:R-:W-:Y:S01]  /*38e0*/  FMUL.FTZ R29, R92, R49 ;  /* 0x000000315c1d7220 */ /* 0x000fe20000410000 */
[----:B------:R-:W-:Y:S01]  /*38f0*/  FFMA.FTZ R48, R48, R89, 1 ;  /* 0x3f80000030307423 */ /* 0x000fe20000010059 */
[----:B-1----:R-:W-:-:S02]  /*3900*/  FADD.FTZ R49, -R88, 1 ;  /* 0x3f80000058317421 */ /* 0x002fc40000010100 */
[----:B------:R-:W0:Y:S01]  /*3910*/  MUFU.EX2 R90, R90 ;  /* 0x0000005a005a7308 */ /* 0x000e220000000800 */
[----:B------:R-:W-:Y:S01]  /*3920*/  FMUL.FTZ R85, R85, R48 ;  /* 0x0000003055557220 */ /* 0x000fe20000410000 */
[----:B------:R-:W-:Y:S01]  /*3930*/  FFMA.FTZ R49, R55, R49, 1 ;  /* 0x3f80000037317423 */ /* 0x000fe20000010031 */
[----:B------:R-:W-:Y:S01]  /*3940*/  FADD.FTZ R89, -R30, 1 ;  /* 0x3f8000001e597421 */ /* 0x000fe20000010100 */
[----:B------:R-:W-:-:S04]  /*3950*/  IADD3 R48, P1, R59, UR28, RZ ;  /* 0x0000001c3b307c10 */ /* 0x000fc8000ff3e0ff */
[----:B------:R-:W1:Y:S01]  /*3960*/  MUFU.RCP R84, R84 ;  /* 0x0000005400547308 */ /* 0x000e620000001000 */
[----:B------:R-:W-:Y:S01]  /*3970*/  FADD.FTZ R102, -R50, R102 ;  /* 0x0000006632667221 */ /* 0x000fe20000010100 */
[----:B------:R-:W-:-:S06]  /*3980*/  FMUL.FTZ R88, R88, R49 ;  /* 0x0000003158587220 */ /* 0x000fcc0000410000 */
[----:B------:R-:W1:Y:S01]  /*3990*/  MUFU.EX2 R83, R83 ;  /* 0x0000005300537308 */ /* 0x000e620000000800 */
[----:B------:R-:W-:Y:S01]  /*39a0*/  FFMA.FTZ R89, R56, R89, 1 ;  /* 0x3f80000038597423 */ /* 0x000fe20000010059 */
[----:B------:R-:W-:Y:S01]  /*39b0*/  IADD3.X R49, R58, UR29, RZ, P1, !PT ;  /* 0x0000001d3a317c10 */ /* 0x000fe20008ffe4ff */
[--C-:B------:R-:W-:Y:S02]  /*39c0*/  HADD2.F32 R56, -RZ, R31.reuse.H0_H0 ;  /* 0x2000001fff387230 */ /* 0x100fe40000004100 */
[----:B------:R-:W-:Y:S01]  /*39d0*/  FMUL.FTZ R102, R2, R102 ;  /* 0x0000006602667220 */ /* 0x000fe20000410000 */
[----:B------:R-:W-:Y:S01]  /*39e0*/  FADD.FTZ R68, R68, 1 ;  /* 0x3f80000044447421 */ /* 0x000fe20000010000 */
[----:B------:R-:W-:Y:S01]  /*39f0*/  FADD.FTZ R86, R86, 1 ;  /* 0x3f80000056567421 */ /* 0x000fe20000010000 */
[----:B------:R-:W-:Y:S02]  /*3a00*/  HADD2.F32 R99, -RZ, R31.H1_H1 ;  /* 0x3000001fff637230 */ /* 0x000fe40000004100 */
[----:B------:R-:W-:Y:S01]  /*3a10*/  FFMA.FTZ R42, R0, R102, R51 ;  /* 0x00000066002a7223 */ /* 0x000fe20000010033 */
[----:B------:R-:W-:Y:S01]  /*3a20*/  FADD.FTZ R56, -R50, R56 ;  /* 0x0000003832387221 */ /* 0x000fe20000010100 */
[----:B------:R-:W2:Y:S01]  /*3a30*/  LDG.E.64.CONSTANT R48, desc[UR18][R48.64] ;  /* 0x0000001230307981 */ /* 0x000ea2000c1e9b00 */
[----:B0-----:R-:W-:Y:S01]  /*3a40*/  FADD.FTZ R55, R90, 1 ;  /* 0x3f8000005a377421 */ /* 0x001fe20000010000 */
[----:B-1----:R-:W-:Y:S01]  /*3a50*/  FADD.FTZ R91, -R84, 1 ;  /* 0x3f800000545b7421 */ /* 0x002fe20000010100 */
[----:B------:R-:W0:Y:S01]  /*3a60*/  MUFU.RCP R68, R68 ;  /* 0x0000004400447308 */ /* 0x000e220000001000 */
[----:B------:R-:W-:Y:S01]  /*3a70*/  FMUL.FTZ R87, R42, -1.4426950216293334961 ;  /* 0xbfb8aa3b2a577820 */ /* 0x000fe20000410000 */
[C---:B------:R-:W-:Y:S01]  /*3a80*/  FMUL.FTZ R101, R2.reuse, R101 ;  /* 0x0000006502657220 */ /* 0x040fe20000410000 */
[----:B------:R-:W-:Y:S01]  /*3a90*/  FMUL.FTZ R100, R2, R56 ;  /* 0x0000003802647220 */ /* 0x000fe20000410000 */
[----:B------:R-:W-:Y:S01]  /*3aa0*/  FADD.FTZ R83, R83, 1 ;  /* 0x3f80000053537421 */ /* 0x000fe20000010000 */
[----:B------:R-:W-:Y:S01]  /*3ab0*/  FADD.FTZ R99, -R50, R99 ;  /* 0x0000006332637221 */ /* 0x000fe20000010100 */
[----:B------:R-:W-:-:S02]  /*3ac0*/  HADD2.F32 R71, -RZ, R26.H0_H0 ;  /* 0x2000001aff477230 */ /* 0x000fc40000004100 */
[----:B------:R-:W1:Y:S01]  /*3ad0*/  MUFU.RCP R86, R86 ;  /* 0x0000005600567308 */ /* 0x000e620000001000 */
[----:B------:R-:W-:Y:S01]  /*3ae0*/  FFMA.FTZ R57, R57, R91, 1 ;  /* 0x3f80000039397423 */ /* 0x000fe2000001005b */
[----:B------:R-:W-:Y:S01]  /*3af0*/  FFMA.FTZ R69, R3, R101, R125 ;  /* 0x0000006503457223 */ /* 0x000fe2000001007d */
[----:B------:R-:W-:Y:S01]  /*3b00*/  FFMA.FTZ R56, R4, R100, R65 ;  /* 0x0000006404387223 */ /* 0x000fe20000010041 */
[----:B------:R-:W-:Y:S01]  /*3b10*/  FMUL.FTZ R89, R30, R89 ;  /* 0x000000591e597220 */ /* 0x000fe20000410000 */
[----:B------:R-:W-:Y:S01]  /*3b20*/  FMUL.FTZ R99, R2, R99 ;  /* 0x0000006302637220 */ /* 0x000fe20000410000 */
[--C-:B------:R-:W-:Y:S02]  /*3b30*/  HADD2.F32 R30, -RZ, R32.reuse.H0_H0 ;  /* 0x20000020ff1e7230 */ /* 0x100fe40000004100 */
[----:B------:R-:W4:Y:S01]  /*3b40*/  MUFU.RCP R55, R55 ;  /* 0x0000003700377308 */ /* 0x000f220000001000 */
[----:B------:R-:W-:Y:S01]  /*3b50*/  FMUL.FTZ R26, R71, R94 ;  /* 0x0000005e471a7220 */ /* 0x000fe20000410000 */
[----:B------:R-:W-:Y:S01]  /*3b60*/  FMUL.FTZ R90, R84, R57 ;  /* 0x00000039545a7220 */ /* 0x000fe20000410000 */
[----:B------:R-:W-:Y:S01]  /*3b70*/  FMUL.FTZ R71, R69, -1.4426950216293334961 ;  /* 0xbfb8aa3b45477820 */ /* 0x000fe20000410000 */
[----:B------:R-:W-:Y:S01]  /*3b80*/  FMUL.FTZ R84, R56, -1.4426950216293334961 ;  /* 0xbfb8aa3b38547820 */ /* 0x000fe20000410000 */
[----:B------:R-:W-:-:S03]  /*3b90*/  HADD2.F32 R31, -RZ, R32.H1_H1 ;  /* 0x30000020ff1f7230 */ /* 0x000fc60000004100 */
[----:B------:R-:W4:Y:S01]  /*3ba0*/  MUFU.EX2 R87, R87 ;  /* 0x0000005700577308 */ /* 0x000f220000000800 */
[----:B------:R-:W-:Y:S01]  /*3bb0*/  FFMA.FTZ R57, R5, R99, R64 ;  /* 0x0000006305397223 */ /* 0x000fe20000010040 */
[----:B------:R-:W-:Y:S02]  /*3bc0*/  HADD2.F32 R32, -RZ, R33.H0_H0 ;  /* 0x20000021ff207230 */ /* 0x000fe40000004100 */
[----:B------:R-:W-:-:S04]  /*3bd0*/  FMUL.FTZ R30, R30, R85 ;  /* 0x000000551e1e7220 */ /* 0x000fc80000410000 */
[----:B------:R-:W4:Y:S01]  /*3be0*/  MUFU.RCP R83, R83 ;  /* 0x0000005300537308 */ /* 0x000f220000001000 */
[----:B------:R-:W-:Y:S02]  /*3bf0*/  HADD2.F32 R33, -RZ, R33.H1_H1 ;  /* 0x30000021ff217230 */ /* 0x000fe40000004100 */
[----:B------:R-:W-:Y:S01]  /*3c00*/  FMUL.FTZ R32, R32, R89 ;  /* 0x0000005920207220 */ /* 0x000fe20000410000 */
[----:B0-----:R-:W-:-:S04]  /*3c10*/  FADD.FTZ R89, -R68, 1 ;  /* 0x3f80000044597421 */ /* 0x001fc80000010100 */
[----:B------:R0:W-:Y:S01]  /*3c20*/  MUFU.EX2 R85, R84 ;  /* 0x0000005400557308 */ /* 0x0001e20000000800 */
[----:B------:R-:W-:Y:S01]  /*3c30*/  FMUL.FTZ R31, R31, R88 ;  /* 0x000000581f1f7220 */ /* 0x000fe20000410000 */
[----:B-1----:R-:W-:-:S06]  /*3c40*/  FADD.FTZ R88, -R86, 1 ;  /* 0x3f80000056587421 */ /* 0x002fcc0000010100 */
[----:B------:R-:W1:Y:S01]  /*3c50*/  MUFU.EX2 R71, R71 ;  /* 0x0000004700477308 */ /* 0x000e620000000800 */
[----:B0-----:R-:W-:Y:S01]  /*3c60*/  FMUL.FTZ R84, R57, -1.4426950216293334961 ;  /* 0xbfb8aa3b39547820 */ /* 0x001fe20000410000 */
[----:B------:R-:W-:Y:S01]  /*3c70*/  STL [R1+0x70], R58 ;  /* 0x0000703a01007387 */ /* 0x000fe20000100800 */
[----:B------:R-:W-:Y:S01]  /*3c80*/  FMUL.FTZ R33, R33, R90 ;  /* 0x0000005a21217220 */ /* 0x000fe20000410000 */
[----:B------:R-:W-:Y:S01]  /*3c90*/  FFMA.FTZ R89, R54, R89, 1 ;  /* 0x3f80000036597423 */ /* 0x000fe20000010059 */
[----:B----4-:R-:W-:Y:S01]  /*3ca0*/  FADD.FTZ R90, -R55, 1 ;  /* 0x3f800000375a7421 */ /* 0x010fe20000010100 */
[----:B------:R0:W-:Y:S02]  /*3cb0*/  STL [R1+0x6c], R59 ;  /* 0x00006c3b01007387 */ /* 0x0001e40000100800 */
[----:B------:R-:W4:Y:S01]  /*3cc0*/  MUFU.EX2 R84, R84 ;  /* 0x0000005400547308 */ /* 0x000f220000000800 */
[----:B------:R-:W-:Y:S01]  /*3cd0*/  IADD3.X R54, RZ, R34, RZ, P0, !PT ;  /* 0x00000022ff367210 */ /* 0x000fe200007fe4ff */
[----:B------:R-:W-:Y:S01]  /*3ce0*/  FFMA.FTZ R88, R43, R88, 1 ;  /* 0x3f8000002b587423 */ /* 0x000fe20000010058 */
[----:B------:R-:W-:Y:S01]  /*3cf0*/  FADD.FTZ R43, R87, 1 ;  /* 0x3f800000572b7421 */ /* 0x000fe20000010000 */
[----:B------:R-:W-:Y:S01]  /*3d00*/  FADD.FTZ R87, -R83, 1 ;  /* 0x3f80000053577421 */ /* 0x000fe20000010100 */
[----:B------:R-:W-:Y:S01]  /*3d10*/  FFMA.FTZ R52, R52, R90, 1 ;  /* 0x3f80000034347423 */ /* 0x000fe2000001005a */
[----:B0-----:R-:W-:-:S02]  /*3d20*/  SHF.L.U32 R59, R35, 0x1, RZ ;  /* 0x00000001233b7819 */ /* 0x001fc400000006ff */
[----:B------:R-:W-:Y:S02]  /*3d30*/  SHF.L.U64.HI R58, R35, 0x1, R54 ;  /* 0x00000001233a7819 */ /* 0x000fe40000010236 */
[----:B------:R-:W-:Y:S01]  /*3d40*/  IADD3 R54, P0, R59, UR26, RZ ;  /* 0x0000001a3b367c10 */ /* 0x000fe2000ff1e0ff */
[----:B------:R-:W-:Y:S01]  /*3d50*/  FFMA.FTZ R87, R53, R87, 1 ;  /* 0x3f80000035577423 */ /* 0x000fe20000010057 */
[----:B------:R-:W-:Y:S01]  /*3d60*/  FMUL.FTZ R53, R55, R52 ;  /* 0x0000003437357220 */ /* 0x000fe20000410000 */
[----:B-1----:R-:W-:Y:S01]  /*3d70*/  FADD.FTZ R71, R71, 1 ;  /* 0x3f80000047477421 */ /* 0x002fe20000010000 */
[----:B------:R-:W-:Y:S01]  /*3d80*/  IADD3.X R55, R58, UR27, RZ, P0, !PT ;  /* 0x0000001b3a377c10 */ /* 0x000fe200087fe4ff */
[--C-:B------:R-:W-:Y:S02]  /*3d90*/  HADD2.F32 R35, -RZ, R36.reuse.H0_H0 ;  /* 0x20000024ff237230 */ /* 0x100fe40000004100 */
[----:B------:R-:W-:Y:S01]  /*3da0*/  FMUL.FTZ R34, R86, R88 ;  /* 0x0000005856227220 */ /* 0x000fe20000410000 */
[----:B------:R-:W-:Y:S01]  /*3db0*/  HADD2.F32 R36, -RZ, R36.H1_H1 ;  /* 0x30000024ff247230 */ /* 0x000fe20000004100 */
[----:B------:R-:W0:Y:S01]  /*3dc0*/  MUFU.RCP R52, R71 ;  /* 0x0000004700347308 */ /* 0x000e220000001000 */
[----:B----4-:R-:W-:Y:S01]  /*3dd0*/  FADD.FTZ R84, R84, 1 ;  /* 0x3f80000054547421 */ /* 0x010fe20000010000 */
[----:B------:R-:W4:Y:S01]  /*3de0*/  LDG.E.64.CONSTANT R54, desc[UR18][R54.64] ;  /* 0x0000001236367981 */ /* 0x000f22000c1e9b00 */
[----:B------:R-:W-:Y:S01]  /*3df0*/  FMUL.FTZ R34, R35, R34 ;  /* 0x0000002223227220 */ /* 0x000fe20000410000 */
[----:B------:R-:W-:-:S04]  /*3e00*/  FMUL.FTZ R35, R36, R53 ;  /* 0x0000003524237220 */ /* 0x000fc80000410000 */
[----:B------:R0:W1:Y:S02]  /*3e10*/  MUFU.RCP R53, R84 ;  /* 0x0000005400357308 */ /* 0x0000640000001000 */
[----:B0-----:R-:W-:-:S04]  /*3e20*/  FADD.FTZ R84, -R52, 1 ;  /* 0x3f80000034547421 */ /* 0x001fc80000010100 */
[----:B------:R-:W-:Y:S01]  /*3e30*/  FFMA.FTZ R69, R69, R84, 1 ;  /* 0x3f80000045457423 */ /* 0x000fe20000010054 */
[----:B-1----:R-:W-:Y:S01]  /*3e40*/  FADD.FTZ R84, -R53, 1 ;  /* 0x3f80000035547421 */ /* 0x002fe20000010100 */
[----:B------:R-:W-:-:S03]  /*3e50*/  HADD2.F32 R96, -RZ, R39.H0_H0 ;  /* 0x20000027ff607230 */ /* 0x000fc60000004100 */
[----:B------:R-:W-:Y:S01]  /*3e60*/  FFMA.FTZ R57, R57, R84, 1 ;  /* 0x3f80000039397423 */ /* 0x000fe20000010054 */
[----:B------:R-:W-:Y:S02]  /*3e70*/  HADD2.F32 R84, -RZ, R39.H1_H1 ;  /* 0x30000027ff547230 */ /* 0x000fe40000004100 */
[----:B------:R-:W-:Y:S01]  /*3e80*/  FMUL.FTZ R39, R52, R69 ;  /* 0x0000004534277220 */ /* 0x000fe20000410000 */
[----:B------:R-:W-:Y:S01]  /*3e90*/  IADD3 R52, P0, R61, UR28, RZ ;  /* 0x0000001c3d347c10 */ /* 0x000fe2000ff1e0ff */
[----:B------:R-:W-:-:S03]  /*3ea0*/  FMUL.FTZ R57, R53, R57 ;  /* 0x0000003935397220 */ /* 0x000fc60000410000 */
[----:B------:R-:W-:Y:S01]  /*3eb0*/  IADD3.X R53, R60, UR29, RZ, P0, !PT ;  /* 0x0000001d3c357c10 */ /* 0x000fe200087fe4ff */
[----:B------:R-:W-:-:S05]  /*3ec0*/  FADD.FTZ R71, R85, 1 ;  /* 0x3f80000055477421 */ /* 0x000fca0000010000 */
[----:B------:R-:W4:Y:S01]  /*3ed0*/  LDG.E.64.CONSTANT R52, desc[UR18][R52.64] ;  /* 0x0000001234347981 */ /* 0x000f22000c1e9b00 */
[----:B------:R-:W0:Y:S01]  /*3ee0*/  MUFU.RCP R71, R71 ;  /* 0x0000004700477308 */ /* 0x000e220000001000 */
[----:B------:R-:W-:Y:S01]  /*3ef0*/  FMUL.FTZ R89, R68, R89 ;  /* 0x0000005944597220 */ /* 0x000fe20000410000 */
[----:B------:R-:W-:-:S06]  /*3f00*/  HADD2.F32 R68, -RZ, R38.H0_H0 ;  /* 0x20000026ff447230 */ /* 0x000fcc0000004100 */
[----:B------:R-:W1:Y:S01]  /*3f10*/  MUFU.RCP R43, R43 ;  /* 0x0000002b002b7308 */ /* 0x000e620000001000 */
[----:B------:R-:W-:Y:S02]  /*3f20*/  HADD2.F32 R38, -RZ, R38.H1_H1 ;  /* 0x30000026ff267230 */ /* 0x000fe40000004100 */
[----:B------:R-:W-:-:S03]  /*3f30*/  FADD.FTZ R68, -R50, R68 ;  /* 0x0000004432447221 */ /* 0x000fc60000010100 */
[----:B------:R-:W-:Y:S01]  /*3f40*/  FADD.FTZ R38, -R50, R38 ;  /* 0x0000002632267221 */ /* 0x000fe20000010100 */
[C---:B------:R-:W-:Y:S01]  /*3f50*/  FMUL.FTZ R98, R2.reuse, R68 ;  /* 0x0000004402627220 */ /* 0x040fe20000410000 */
[----:B0-----:R-:W-:Y:S02]  /*3f60*/  FADD.FTZ R68, -R71, 1 ;  /* 0x3f80000047447421 */ /* 0x001fe40000010100 */
[----:B------:R-:W-:Y:S01]  /*3f70*/  FMUL.FTZ R97, R2, R38 ;  /* 0x0000002602617220 */ /* 0x000fe20000410000 */
[----:B------:R-:W-:Y:S01]  /*3f80*/  FMUL.FTZ R87, R83, R87 ;  /* 0x0000005753577220 */ /* 0x000fe20000410000 */
[----:B------:R-:W-:Y:S02]  /*3f90*/  FFMA.FTZ R68, R56, R68, 1 ;  /* 0x3f80000038447423 */ /* 0x000fe40000010044 */
[----:B------:R-:W-:Y:S01]  /*3fa0*/  FFMA.FTZ R56, R3, R97, R125 ;  /* 0x0000006103387223 */ /* 0x000fe2000001007d */
[----:B------:R-:W-:Y:S01]  /*3fb0*/  FADD.FTZ R84, -R50, R84 ;  /* 0x0000005432547221 */ /* 0x000fe20000010100 */
[----:B-1----:R-:W-:Y:S01]  /*3fc0*/  FADD.FTZ R83, -R43, 1 ;  /* 0x3f8000002b537421 */ /* 0x002fe20000010100 */
[----:B------:R-:W-:Y:S01]  /*3fd0*/  FMUL.FTZ R24, R24, R95 ;  /* 0x0000005f18187220 */ /* 0x000fe20000410000 */
[----:B------:R-:W-:-:S02]  /*3fe0*/  FMUL.FTZ R85, R56, -1.4426950216293334961 ;  /* 0xbfb8aa3b38557820 */ /* 0x000fc40000410000 */
[----:B------:R-:W-:Y:S01]  /*3ff0*/  FFMA.FTZ R83, R42, R83, 1 ;  /* 0x3f8000002a537423 */ /* 0x000fe20000010053 */
[----:B------:R-:W-:Y:S01]  /*4000*/  FMUL.FTZ R95, R2, R84 ;  /* 0x00000054025f7220 */ /* 0x000fe20000410000 */
[----:B------:R-:W-:Y:S01]  /*4010*/  FADD.FTZ R96, -R50, R96 ;  /* 0x0000006032607221 */ /* 0x000fe20000010100 */
[----:B------:R-:W-:Y:S01]  /*4020*/  FFMA.FTZ R42, R0, R98, R51 ;  /* 0x00000062002a7223 */ /* 0x000fe20000010033 */
[----:B------:R-:W-:Y:S01]  /*4030*/  FMUL.FTZ R83, R43, R83 ;  /* 0x000000532b537220 */ /* 0x000fe20000410000 */
[----:B------:R-:W-:Y:S01]  /*4040*/  FMUL.FTZ R43, R71, R68 ;  /* 0x00000044472b7220 */ /* 0x000fe20000410000 */
[----:B------:R-:W-:Y:S01]  /*4050*/  FFMA.FTZ R68, R5, R95, R64 ;  /* 0x0000005f05447223 */ /* 0x000fe20000010040 */
[----:B------:R-:W-:Y:S01]  /*4060*/  FMUL.FTZ R96, R2, R96 ;  /* 0x0000006002607220 */ /* 0x000fe20000410000 */
[----:B------:R-:W0:Y:S01]  /*4070*/  MUFU.EX2 R85, R85 ;  /* 0x0000005500557308 */ /* 0x000e220000000800 */
[----:B------:R-:W-:Y:S01]  /*4080*/  FMUL.FTZ R38, R42, -1.4426950216293334961 ;  /* 0xbfb8aa3b2a267820 */ /* 0x000fe20000410000 */
[----:B------:R-:W-:Y:S01]  /*4090*/  FMUL.FTZ R84, R68, -1.4426950216293334961 ;  /* 0xbfb8aa3b44547820 */ /* 0x000fe20000410000 */
[----:B------:R-:W-:-:S04]  /*40a0*/  FFMA.FTZ R69, R4, R96, R65 ;  /* 0x0000006004457223 */ /* 0x000fc80000010041 */
[----:B------:R-:W-:Y:S01]  /*40b0*/  FMUL.FTZ R71, R69, -1.4426950216293334961 ;  /* 0xbfb8aa3b45477820 */ /* 0x000fe20000410000 */
[----:B------:R-:W1:Y:S08]  /*40c0*/  MUFU.EX2 R38, R38 ;  /* 0x0000002600267308 */ /* 0x000e700000000800 */
[----:B------:R-:W3:Y:S01]  /*40d0*/  MUFU.EX2 R84, R84 ;  /* 0x0000005400547308 */ /* 0x000ee20000000800 */
[----:B0-----:R-:W-:Y:S01]  /*40e0*/  FADD.FTZ R85, R85, 1 ;  /* 0x3f80000055557421 */ /* 0x001fe20000010000 */
[----:B------:R-:W-:-:S06]  /*40f0*/  HADD2.F32 R36, -RZ, R37.H0_H0 ;  /* 0x20000025ff247230 */ /* 0x000fcc0000004100 */
[----:B------:R-:W0:Y:S01]  /*4100*/  MUFU.EX2 R71, R71 ;  /* 0x0000004700477308 */ /* 0x000e220000000800 */
[----:B------:R-:W-:Y:S02]  /*4110*/  HADD2.F32 R86, -RZ, R40.H0_H0 ;  /* 0x20000028ff567230 */ /* 0x000fe40000004100 */
[----:B------:R-:W-:Y:S01]  /*4120*/  FMUL.FTZ R36, R36, R87 ;  /* 0x0000005724247220 */ /* 0x000fe20000410000 */
[----:B-1----:R-:W-:-:S04]  /*4130*/  FADD.FTZ R87, R38, 1 ;  /* 0x3f80000026577421 */ /* 0x002fc80000010000 */
[----:B------:R-:W1:Y:S01]  /*4140*/  MUFU.RCP R85, R85 ;  /* 0x0000005500557308 */ /* 0x000e620000001000 */
[----:B---3--:R-:W-:Y:S01]  /*4150*/  FADD.FTZ R84, R84, 1 ;  /* 0x3f80000054547421 */ /* 0x008fe20000010000 */
[----:B------:R-:W-:Y:S01]  /*4160*/  FMUL.FTZ R38, R86, R83 ;  /* 0x0000005356267220 */ /* 0x000fe20000410000 */
[----:B------:R-:W-:-:S05]  /*4170*/  HADD2.F32 R40, -RZ, R40.H1_H1 ;  /* 0x30000028ff287230 */ /* 0x000fca0000004100 */
[----:B------:R-:W3:Y:S01]  /*4180*/  MUFU.RCP R83, R87 ;  /* 0x0000005700537308 */ /* 0x000ee20000001000 */
[----:B0-----:R-:W-:Y:S01]  /*4190*/  FADD.FTZ R71, R71, 1 ;  /* 0x3f80000047477421 */ /* 0x001fe20000010000 */
[----:B------:R-:W-:Y:S01]  /*41a0*/  FMUL.FTZ R39, R40, R39 ;  /* 0x0000002728277220 */ /* 0x000fe20000410000 */
[----:B------:R-:W-:-:S05]  /*41b0*/  HADD2.F32 R40, -RZ, R41.H0_H0 ;  /* 0x20000029ff287230 */ /* 0x000fca0000004100 */
[----:B------:R-:W0:Y:S01]  /*41c0*/  MUFU.RCP R84, R84 ;  /* 0x0000005400547308 */ /* 0x000e220000001000 */
[----:B------:R-:W-:Y:S01]  /*41d0*/  FMUL.FTZ R40, R40, R43 ;  /* 0x0000002b28287220 */ /* 0x000fe20000410000 */
[----:B------:R-:W-:Y:S02]  /*41e0*/  HADD2.F32 R41, -RZ, R41.H1_H1 ;  /* 0x30000029ff297230 */ /* 0x000fe40000004100 */
[----:B-1----:R-:W-:Y:S01]  /*41f0*/  FADD.FTZ R43, -R85, 1 ;  /* 0x3f800000552b7421 */ /* 0x002fe20000010100 */
[----:B------:R-:W-:-:S03]  /*4200*/  HADD2.F32 R94, -RZ, R66.H0_H0 ;  /* 0x20000042ff5e7230 */ /* 0x000fc60000004100 */
[----:B------:R-:W1:Y:S01]  /*4210*/  MUFU.RCP R71, R71 ;  /* 0x0000004700477308 */ /* 0x000e620000001000 */
[----:B------:R-:W-:Y:S01]  /*4220*/  FMUL.FTZ R41, R41, R57 ;  /* 0x0000003929297220 */ /* 0x000fe20000410000 */
[----:B------:R-:W-:Y:S01]  /*4230*/  FFMA.FTZ R43, R56, R43, 1 ;  /* 0x3f800000382b7423 */ /* 0x000fe2000001002b */
[----:B---3--:R-:W-:Y:S01]  /*4240*/  FADD.FTZ R57, -R83, 1 ;  /* 0x3f80000053397421 */ /* 0x008fe20000010100 */
[----:B------:R-:W-:Y:S02]  /*4250*/  FADD.FTZ R94, -R50, R94 ;  /* 0x0000005e325e7221 */ /* 0x000fe40000010100 */
[----:B------:R-:W-:Y:S01]  /*4260*/  FMUL.FTZ R43, R85, R43 ;  /* 0x0000002b552b7220 */ /* 0x000fe20000410000 */
[----:B------:R-:W-:Y:S01]  /*4270*/  FFMA.FTZ R42, R42, R57, 1 ;  /* 0x3f8000002a2a7423 */ /* 0x000fe20000010039 */
[----:B------:R-:W-:Y:S02]  /*4280*/  HADD2.F32 R66, -RZ, R66.H1_H1 ;  /* 0x30000042ff427230 */ /* 0x000fe40000004100 */
[----:B0-----:R-:W-:Y:S01]  /*4290*/  FADD.FTZ R85, -R84, 1 ;  /* 0x3f80000054557421 */ /* 0x001fe20000010100 */
[----:B------:R-:W-:Y:S01]  /*42a0*/  FMUL.FTZ R94, R2, R94 ;  /* 0x0000005e025e7220 */ /* 0x000fe20000410000 */
[----:B------:R-:W-:-:S02]  /*42b0*/  HADD2.F32 R92, -RZ, R67.H0_H0 ;  /* 0x20000043ff5c7230 */ /* 0x000fc40000004100 */
[----:B------:R-:W-:Y:S01]  /*42c0*/  FMUL.FTZ R42, R83, R42 ;  /* 0x0000002a532a7220 */ /* 0x000fe20000410000 */
[----:B------:R-:W-:Y:S01]  /*42d0*/  FFMA.FTZ R85, R68, R85, 1 ;  /* 0x3f80000044557423 */ /* 0x000fe20000010055 */
[----:B------:R-:W-:Y:S01]  /*42e0*/  FFMA.FTZ R68, R0, R94, R51 ;  /* 0x0000005e00447223 */ /* 0x000fe20000010033 */
[C---:B------:R-:W-:Y:S01]  /*42f0*/  FADD.FTZ R66, -R50.reuse, R66 ;  /* 0x0000004232427221 */ /* 0x040fe20000010100 */
[----:B------:R-:W-:Y:S01]  /*4300*/  FADD.FTZ R92, -R50, R92 ;  /* 0x0000005c325c7221 */ /* 0x000fe20000010100 */
[----:B-1----:R-:W-:Y:S01]  /*4310*/  FADD.FTZ R83, -R71, 1 ;  /* 0x3f80000047537421 */ /* 0x002fe20000010100 */
[----:B------:R-:W-:Y:S01]  /*4320*/  FMUL.FTZ R85, R84, R85 ;  /* 0x0000005554557220 */ /* 0x000fe20000410000 */
[----:B------:R-:W-:Y:S01]  /*4330*/  FMUL.FTZ R84, R68, -1.4426950216293334961 ;  /* 0xbfb8aa3b44547820 */ /* 0x000fe20000410000 */
[C---:B------:R-:W-:Y:S01]  /*4340*/  FMUL.FTZ R93, R2.reuse, R66 ;  /* 0x00000042025d7220 */ /* 0x040fe20000410000 */
[----:B------:R-:W-:Y:S01]  /*4350*/  FFMA.FTZ R69, R69, R83, 1 ;  /* 0x3f80000045457423 */ /* 0x000fe20000010053 */
[----:B------:R-:W-:-:S03]  /*4360*/  FMUL.FTZ R92, R2, R92 ;  /* 0x0000005c025c7220 */ /* 0x000fc60000410000 */
[----:B------:R-:W-:Y:S01]  /*4370*/  FMUL.FTZ R69, R71, R69 ;  /* 0x0000004547457220 */ /* 0x000fe20000410000 */
[----:B------:R-:W-:Y:S01]  /*4380*/  FFMA.FTZ R71, R3, R93, R125 ;  /* 0x0000005d03477223 */ /* 0x000fe2000001007d */
[----:B------:R-:W-:Y:S01]  /*4390*/  FFMA.FTZ R66, R4, R92, R65 ;  /* 0x0000005c04427223 */ /* 0x000fe20000010041 */
[----:B------:R-:W0:Y:S02]  /*43a0*/  MUFU.EX2 R84, R84 ;  /* 0x0000005400547308 */ /* 0x000e240000000800 */
[----:B------:R-:W-:Y:S01]  /*43b0*/  FMUL.FTZ R83, R71, -1.4426950216293334961 ;  /* 0xbfb8aa3b47537820 */ /* 0x000fe20000410000 */
[----:B------:R-:W-:Y:S01]  /*43c0*/  FMUL.FTZ R86, R66, -1.4426950216293334961 ;  /* 0xbfb8aa3b42567820 */ /* 0x000fe20000410000 */
[----:B------:R-:W-:-:S04]  /*43d0*/  HADD2.F32 R87, -RZ, R44.H0_H0 ;  /* 0x2000002cff577230 */ /* 0x000fc80000004100 */
[----:B------:R-:W1:Y:S01]  /*43e0*/  MUFU.EX2 R83, R83 ;  /* 0x0000005300537308 */ /* 0x000e620000000800 */
[----:B------:R-:W-:-:S07]  /*43f0*/  HADD2.F32 R44, -RZ, R44.H1_H1 ;  /* 0x3000002cff2c7230 */ /* 0x000fce0000004100 */
[----:B------:R-:W3:Y:S01]  /*4400*/  MUFU.EX2 R86, R86 ;  /* 0x0000005600567308 */ /* 0x000ee20000000800 */
[----:B0-----:R-:W-:Y:S01]  /*4410*/  FADD.FTZ R84, R84, 1 ;  /* 0x3f80000054547421 */ /* 0x001fe20000010000 */
[----:B------:R-:W-:Y:S01]  /*4420*/  FMUL.FTZ R43, R44, R43 ;  /* 0x0000002b2c2b7220 */ /* 0x000fe20000410000 */
[----:B------:R-:W-:-:S05]  /*4430*/  HADD2.F32 R44, -RZ, R45.H0_H0 ;  /* 0x2000002dff2c7230 */ /* 0x000fca0000004100 */
[----:B------:R-:W0:Y:S01]  /*4440*/  MUFU.RCP R84, R84 ;  /* 0x0000005400547308 */ /* 0x000e220000001000 */
[----:B------:R-:W-:Y:S01]  /*4450*/  FMUL.FTZ R44, R44, R69 ;  /* 0x000000452c2c7220 */ /* 0x000fe20000410000 */
[----:B-1----:R-:W-:Y:S01]  /*4460*/  FADD.FTZ R83, R83, 1 ;  /* 0x3f80000053537421 */ /* 0x002fe20000010000 */
[----:B---3--:R-:W-:-:S05]  /*4470*/  FADD.FTZ R69, R86, 1 ;  /* 0x3f80000056457421 */ /* 0x008fca0000010000 */
[----:B------:R-:W1:Y:S01]  /*4480*/  MUFU.RCP R83, R83 ;  /* 0x0000005300537308 */ /* 0x000e620000001000 */
[----:B------:R-:W-:-:S07]  /*4490*/  HADD2.F32 R45, -RZ, R45.H1_H1 ;  /* 0x3000002dff2d7230 */ /* 0x000fce0000004100 */
[----:B------:R-:W3:Y:S01]  /*44a0*/  MUFU.RCP R69, R69 ;  /* 0x0000004500457308 */ /* 0x000ee20000001000 */
[----:B------:R-:W-:Y:S01]  /*44b0*/  FMUL.FTZ R45, R45, R85 ;  /* 0x000000552d2d7220 */ /* 0x000fe20000410000 */
[----:B0-----:R-:W-:Y:S01]  /*44c0*/  FADD.FTZ R85, -R84, 1 ;  /* 0x3f80000054557421 */ /* 0x001fe20000010100 */
[----:B------:R-:W-:-:S03]  /*44d0*/  HADD2.F32 R67, -RZ, R67.H1_H1 ;  /* 0x30000043ff437230 */ /* 0x000fc60000004100 */
[----:B------:R-:W-:Y:S02]  /*44e0*/  FFMA.FTZ R68, R68, R85, 1 ;  /* 0x3f80000044447423 */ /* 0x000fe40000010055 */
[----:B------:R-:W-:Y:S01]  /*44f0*/  FADD.FTZ R67, -R50, R67 ;  /* 0x0000004332437221 */ /* 0x000fe20000010100 */
[----:B-1----:R-:W-:Y:S01]  /*4500*/  FADD.FTZ R85, -R83, 1 ;  /* 0x3f80000053557421 */ /* 0x002fe20000010100 */
[----:B------:R-:W-:Y:S02]  /*4510*/  FMUL.FTZ R84, R84, R68 ;  /* 0x0000004454547220 */ /* 0x000fe40000410000 */
[----:B------:R-:W-:Y:S01]  /*4520*/  FMUL.FTZ R91, R2, R67 ;  /* 0x00000043025b7220 */ /* 0x000fe20000410000 */
[----:B------:R-:W-:Y:S01]  /*4530*/  FFMA.FTZ R71, R71, R85, 1 ;  /* 0x3f80000047477423 */ /* 0x000fe20000010055 */
[----:B---3--:R-:W-:-:S04]  /*4540*/  FADD.FTZ R68, -R69, 1 ;  /* 0x3f80000045447421 */ /* 0x008fc80000010100 */
[----:B------:R-:W-:Y:S01]  /*4550*/  FFMA.FTZ R66, R66, R68, 1 ;  /* 0x3f80000042427423 */ /* 0x000fe20000010044 */
[----:B------:R-:W-:Y:S01]  /*4560*/  FFMA.FTZ R68, R5, R91, R64 ;  /* 0x0000005b05447223 */ /* 0x000fe20000010040 */
[----:B------:R-:W-:-:S03]  /*4570*/  FMUL.FTZ R83, R83, R71 ;  /* 0x0000004753537220 */ /* 0x000fc60000410000 */
[----:B------:R-:W-:-:S06]  /*4580*/  FMUL.FTZ R71, R68, -1.4426950216293334961 ;  /* 0xbfb8aa3b44477820 */ /* 0x000fcc0000410000 */
[----:B------:R-:W0:Y:S01]  /*4590*/  MUFU.EX2 R71, R71 ;  /* 0x0000004700477308 */ /* 0x000e220000000800 */
[----:B--2---:R-:W-:Y:S02]  /*45a0*/  HADD2.F32 R90, -RZ, R46.H0_H0 ;  /* 0x2000002eff5a7230 */ /* 0x004fe40000004100 */
[----:B------:R-:W-:-:S03]  /*45b0*/  HADD2.F32 R37, -RZ, R37.H1_H1 ;  /* 0x30000025ff257230 */ /* 0x000fc60000004100 */
[----:B------:R-:W-:Y:S02]  /*45c0*/  FADD.FTZ R90, -R50, R90 ;  /* 0x0000005a325a7221 */ /* 0x000fe40000010100 */
[----:B------:R-:W-:Y:S01]  /*45d0*/  FMUL.FTZ R37, R37, R89 ;  /* 0x0000005925257220 */ /* 0x000fe20000410000 */
[----:B------:R-:W-:Y:S02]  /*45e0*/  HADD2.F32 R89, -RZ, R46.H1_H1 ;  /* 0x3000002eff597230 */ /* 0x000fe40000004100 */
[----:B------:R-:W-:Y:S01]  /*45f0*/  FMUL.FTZ R90, R2, R90 ;  /* 0x0000005a025a7220 */ /* 0x000fe20000410000 */
[----:B------:R-:W-:Y:S02]  /*4600*/  HADD2.F32 R88, -RZ, R47.H0_H0 ;  /* 0x2000002fff587230 */ /* 0x000fe40000004100 */
[----:B------:R-:W-:Y:S01]  /*4610*/  FMUL.FTZ R42, R87, R42 ;  /* 0x0000002a572a7220 */ /* 0x000fe20000410000 */
[----:B0-----:R-:W-:Y:S01]  /*4620*/  FADD.FTZ R71, R71, 1 ;  /* 0x3f80000047477421 */ /* 0x001fe20000010000 */
[----:B------:R-:W-:Y:S01]  /*4630*/  FFMA.FTZ R87, R0, R90, R51 ;  /* 0x0000005a00577223 */ /* 0x000fe20000010033 */
[C---:B------:R-:W-:Y:S01]  /*4640*/  FADD.FTZ R89, -R50.reuse, R89 ;  /* 0x0000005932597221 */ /* 0x040fe20000010100 */
[----:B------:R-:W-:-:S03]  /*4650*/  FADD.FTZ R88, -R50, R88 ;  /* 0x0000005832587221 */ /* 0x000fc60000010100 */
[----:B------:R-:W0:Y:S01]  /*4660*/  MUFU.RCP R71, R71 ;  /* 0x0000004700477308 */ /* 0x000e220000001000 */
[----:B------:R-:W-:Y:S01]  /*4670*/  FMUL.FTZ R46, R87, -1.4426950216293334961 ;  /* 0xbfb8aa3b572e7820 */ /* 0x000fe20000410000 */
[C---:B------:R-:W-:Y:S01]  /*4680*/  FMUL.FTZ R89, R2.reuse, R89 ;  /* 0x0000005902597220 */ /* 0x040fe20000410000 */
[----:B------:R-:W-:-:S03]  /*4690*/  FMUL.FTZ R88, R2, R88 ;  /* 0x0000005802587220 */ /* 0x000fc60000410000 */
[----:B------:R-:W-:Y:S01]  /*46a0*/  FFMA.FTZ R124, R3, R89, R125 ;  /* 0x00000059037c7223 */ /* 0x000fe2000001007d */
[----:B------:R-:W-:Y:S01]  /*46b0*/  FFMA.FTZ R67, R4, R88, R65 ;  /* 0x0000005804437223 */ /* 0x000fe20000010041 */
[----:B------:R-:W1:Y:S01]  /*46c0*/  MUFU.EX2 R46, R46 ;  /* 0x0000002e002e7308 */ /* 0x000e620000000800 */
[----:B------:R-:W-:Y:S01]  /*46d0*/  FMUL.FTZ R69, R69, R66 ;  /* 0x0000004245457220 */ /* 0x000fe20000410000 */
[----:B------:R-:W-:Y:S01]  /*46e0*/  FMUL.FTZ R85, R124, -1.4426950216293334961 ;  /* 0xbfb8aa3b7c557820 */ /* 0x000fe20000410000 */
[----:B------:R-:W-:-:S05]  /*46f0*/  FMUL.FTZ R66, R67, -1.4426950216293334961 ;  /* 0xbfb8aa3b43427820 */ /* 0x000fca0000410000 */
[----:B------:R-:W2:Y:S01]  /*4700*/  MUFU.EX2 R85, R85 ;  /* 0x0000005500557308 */ /* 0x000ea20000000800 */
[----:B0-----:R-:W-:-:S07]  /*4710*/  FADD.FTZ R86, -R71, 1 ;  /* 0x3f80000047567421 */ /* 0x001fce0000010100 */
[----:B------:R-:W0:Y:S01]  /*4720*/  MUFU.EX2 R66, R66 ;  /* 0x0000004200427308 */ /* 0x000e220000000800 */
[----:B------:R-:W-:Y:S01]  /*4730*/  FFMA.FTZ R86, R68, R86, 1 ;  /* 0x3f80000044567423 */ /* 0x000fe20000010056 */
[----:B-1----:R-:W-:-:S03]  /*4740*/  FADD.FTZ R46, R46, 1 ;  /* 0x3f8000002e2e7421 */ /* 0x002fc60000010000 */
[----:B------:R-:W-:Y:S01]  /*4750*/  FMUL.FTZ R71, R71, R86 ;  /* 0x0000005647477220 */ /* 0x000fe20000410000 */
[----:B------:R-:W-:Y:S02]  /*4760*/  HADD2.F32 R86, -RZ, R47.H1_H1 ;  /* 0x3000002fff567230 */ /* 0x000fe40000004100 */
[----:B------:R1:W3:Y:S01]  /*4770*/  MUFU.RCP R68, R46 ;  /* 0x0000002e00447308 */ /* 0x0002e20000001000 */
[----:B--2---:R-:W-:Y:S02]  /*4780*/  FADD.FTZ R85, R85, 1 ;  /* 0x3f80000055557421 */ /* 0x004fe40000010000 */
[----:B------:R-:W-:Y:S01]  /*4790*/  FADD.FTZ R86, -R50, R86 ;  /* 0x0000005632567221 */ /* 0x000fe20000010100 */
[--C-:B-1----:R-:W-:Y:S02]  /*47a0*/  HADD2.F32 R46, -RZ, R48.reuse.H0_H0 ;  /* 0x20000030ff2e7230 */ /* 0x102fe40000004100 */
[----:B------:R-:W-:Y:S02]  /*47b0*/  HADD2.F32 R48, -RZ, R48.H1_H1 ;  /* 0x30000030ff307230 */ /* 0x000fe40000004100 */
[----:B0-----:R-:W-:Y:S01]  /*47c0*/  FADD.FTZ R66, R66, 1 ;  /* 0x3f80000042427421 */ /* 0x001fe20000010000 */
[----:B------:R-:W-:Y:S01]  /*47d0*/  FMUL.FTZ R86, R2, R86 ;  /* 0x0000005602567220 */ /* 0x000fe20000410000 */
[----:B------:R-:W-:Y:S01]  /*47e0*/  FMUL.FTZ R46, R46, R84 ;  /* 0x000000542e2e7220 */ /* 0x000fe20000410000 */
[----:B------:R-:W-:Y:S01]  /*47f0*/  FMUL.FTZ R47, R48, R83 ;  /* 0x00000053302f7220 */ /* 0x000fe20000410000 */
[----:B------:R0:W-:Y:S08]  /*4800*/  MUFU.RCP R84, R66 ;  /* 0x0000004200547308 */ /* 0x0001f00000001000 */
[----:B------:R1:W2:Y:S01]  /*4810*/  MUFU.RCP R83, R85 ;  /* 0x0000005500537308 */ /* 0x0002a20000001000 */
[----:B0-----:R-:W-:Y:S01]  /*4820*/  FFMA.FTZ R66, R5, R86, R64 ;  /* 0x0000005605427223 */ /* 0x001fe20000010040 */
[----:B------:R-:W-:Y:S01]  /*4830*/  IADD3 R56, P0, R59, UR28, RZ ;  /* 0x0000001c3b387c10 */ /* 0x000fe2000ff1e0ff */
[----:B---3--:R-:W-:-:S02]  /*4840*/  FADD.FTZ R48, -R68, 1 ;  /* 0x3f80000044307421 */ /* 0x008fc40000010100 */
[----:B-1----:R-:W-:Y:S01]  /*4850*/  FMUL.FTZ R85, R66, -1.4426950216293334961 ;  /* 0xbfb8aa3b42557820 */ /* 0x002fe20000410000 */
[----:B------:R-:W-:Y:S01]  /*4860*/  STL [R1+0x5c], R60 ;  /* 0x00005c3c01007387 */ /* 0x000fe20000100800 */
[----:B------:R-:W-:-:S04]  /*4870*/  IADD3.X R57, R58, UR29, RZ, P0, !PT ;  /* 0x0000001d3a397c10 */ /* 0x000fc800087fe4ff */
[----:B------:R-:W0:Y:S01]  /*4880*/  MUFU.EX2 R85, R85 ;  /* 0x0000005500557308 */ /* 0x000e220000000800 */
[----:B------:R-:W-:Y:S01]  /*4890*/  STL [R1+0x54], R61 ;  /* 0x0000543d01007387 */ /* 0x000fe20000100800 */
[----:B------:R-:W-:Y:S01]  /*48a0*/  FFMA.FTZ R87, R87, R48, 1 ;  /* 0x3f80000057577423 */ /* 0x000fe20000010030 */
[----:B--2---:R-:W-:Y:S02]  /*48b0*/  FADD.FTZ R48, -R83, 1 ;  /* 0x3f80000053307421 */ /* 0x004fe40000010100 */
[----:B------:R1:W-:Y:S02]  /*48c0*/  STL [R1+0x34], R58 ;  /* 0x0000343a01007387 */ /* 0x0003e40000100800 */
[----:B------:R-:W-:Y:S02]  /*48d0*/  FFMA.FTZ R124, R124, R48, 1 ;  /* 0x3f8000007c7c7423 */ /* 0x000fe40000010030 */
[----:B------:R-:W2:Y:S01]  /*48e0*/  LDG.E.64.CONSTANT R56, desc[UR18][R56.64] ;  /* 0x0000001238387981 */ /* 0x000ea2000c1e9b00 */
[----:B-1----:R-:W-:-:S05]  /*48f0*/  HADD2.F32 R58, -RZ, R49.H0_H0 ;  /* 0x20000031ff3a7230 */ /* 0x002fca0000004100 */
[----:B------:R-:W-:Y:S01]  /*4900*/  FMUL.FTZ R48, R58, R69 ;  /* 0x000000453a307220 */ /* 0x000fe20000410000 */
[----:B------:R-:W-:Y:S01]  /*4910*/  FADD.FTZ R69, -R84, 1 ;  /* 0x3f80000054457421 */ /* 0x000fe20000010100 */
[----:B0-----:R-:W-:-:S03]  /*4920*/  FADD.FTZ R85, R85, 1 ;  /* 0x3f80000055557421 */ /* 0x001fc60000010000 */
[----:B------:R-:W-:Y:S01]  /*4930*/  FFMA.FTZ R69, R67, R69, 1 ;  /* 0x3f80000043457423 */ /* 0x000fe20000010045 */
[----:B------:R-:W-:Y:S01]  /*4940*/  FMUL.FTZ R68, R68, R87 ;  /* 0x0000005744447220 */ /* 0x000fe20000410000 */
[--C-:B----4-:R-:W-:Y:S02]  /*4950*/  HADD2.F32 R87, -RZ, R54.reuse.H0_H0 ;  /* 0x20000036ff577230 */ /* 0x110fe40000004100 */
[----:B------:R-:W-:Y:S02]  /*4960*/  FMUL.FTZ R58, R84, R69 ;  /* 0x00000045543a7220 */ /* 0x000fe40000410000 */
[----:B------:R0:W1:Y:S01]  /*4970*/  MUFU.RCP R69, R85 ;  /* 0x0000005500457308 */ /* 0x0000620000001000 */
[----:B------:R-:W-:Y:S01]  /*4980*/  FADD.FTZ R87, -R50, R87 ;  /* 0x0000005732577221 */ /* 0x000fe20000010100 */
[----:B------:R3:W-:Y:S01]  /*4990*/  STL [R1+0x30], R59 ;  /* 0x0000303b01007387 */ /* 0x0007e20000100800 */
[----:B------:R-:W-:Y:S02]  /*49a0*/  HADD2.F32 R84, -RZ, R55.H0_H0 ;  /* 0x20000037ff547230 */ /* 0x000fe40000004100 */
[----:B------:R-:W-:Y:S01]  /*49b0*/  FMUL.FTZ R87, R2, R87 ;  /* 0x0000005702577220 */ /* 0x000fe20000410000 */
[----:B0-----:R-:W-:-:S02]  /*49c0*/  HADD2.F32 R85, -RZ, R54.H1_H1 ;  /* 0x30000036ff557230 */ /* 0x001fc40000004100 */
[----:B---3--:R-:W-:Y:S01]  /*49d0*/  FMUL.FTZ R59, R83, R124 ;  /* 0x0000007c533b7220 */ /* 0x008fe20000410000 */
[----:B------:R-:W-:Y:S02]  /*49e0*/  HADD2.F32 R83, -RZ, R55.H1_H1 ;  /* 0x30000037ff537230 */ /* 0x000fe40000004100 */
[----:B------:R-:W-:Y:S01]  /*49f0*/  FADD.FTZ R85, -R50, R85 ;  /* 0x0000005532557221 */ /* 0x000fe20000010100 */
[----:B------:R-:W-:Y:S01]  /*4a00*/  FFMA.FTZ R67, R0, R87, R51 ;  /* 0x0000005700437223 */ /* 0x000fe20000010033 */
[----:B------:R-:W-:Y:S02]  /*4a10*/  FADD.FTZ R84, -R50, R84 ;  /* 0x0000005432547221 */ /* 0x000fe40000010100 */
[----:B------:R-:W-:Y:S01]  /*4a20*/  FMUL.FTZ R85, R2, R85 ;  /* 0x0000005502557220 */ /* 0x000fe20000410000 */
[----:B------:R-:W-:Y:S01]  /*4a30*/  FADD.FTZ R83, -R50, R83 ;  /* 0x0000005332537221 */ /* 0x000fe20000010100 */
[----:B------:R-:W-:Y:S01]  /*4a40*/  FMUL.FTZ R50, R67, -1.4426950216293334961 ;  /* 0xbfb8aa3b43327820 */ /* 0x000fe20000410000 */
[----:B-1----:R-:W-:Y:S01]  /*4a50*/  FADD.FTZ R51, -R69, 1 ;  /* 0x3f80000045337421 */ /* 0x002fe20000010100 */
[----:B------:R-:W-:-:S03]  /*4a60*/  FFMA.FTZ R54, R3, R85, R125 ;  /* 0x0000005503367223 */ /* 0x000fc6000001007d */
[----:B------:R-:W-:Y:S01]  /*4a70*/  FFMA.FTZ R125, R66, R51, 1 ;  /* 0x3f800000427d7423 */ /* 0x000fe20000010033 */
[----:B------:R-:W-:Y:S01]  /*4a80*/  FMUL.FTZ R51, R54, -1.4426950216293334961 ;  /* 0xbfb8aa3b36337820 */ /* 0x000fe20000410000 */
[----:B------:R-:W0:Y:S01]  /*4a90*/  MUFU.EX2 R50, R50 ;  /* 0x0000003200327308 */ /* 0x000e220000000800 */
[----:B------:R-:W-:-:S07]  /*4aa0*/  FMUL.FTZ R84, R2, R84 ;  /* 0x0000005402547220 */ /* 0x000fce0000410000 */
[----:B------:R-:W1:Y:S01]  /*4ab0*/  MUFU.EX2 R51, R51 ;  /* 0x0000003300337308 */ /* 0x000e620000000800 */
[----:B------:R-:W-:Y:S01]  /*4ac0*/  FFMA.FTZ R55, R4, R84, R65 ;  /* 0x0000005404377223 */ /* 0x000fe20000010041 */
[----:B------:R-:W-:Y:S01]  /*4ad0*/  FMUL.FTZ R83, R2, R83 ;  /* 0x0000005302537220 */ /* 0x000fe20000410000 */
[----:B------:R-:W3:Y:S04]  /*4ae0*/  LDL.LU R65, [R1+0x170] ;  /* 0x0001700001417983 */ /* 0x000ee80000300800 */
[----:B------:R4:W-:Y:S01]  /*4af0*/  STL [R1+0xfc], R2 ;  /* 0x0000fc0201007387 */ /* 0x0009e20000100800 */
[----:B0-----:R-:W-:Y:S01]  /*4b00*/  FADD.FTZ R124, R50, 1 ;  /* 0x3f800000327c7421 */ /* 0x001fe20000010000 */
[----:B----4-:R-:W-:-:S05]  /*4b10*/  HADD2.F32 R2, -RZ, R52.H0_H0 ;  /* 0x20000034ff027230 */ /* 0x010fca0000004100 */
[----:B------:R-:W-:Y:S02]  /*4b20*/  FMUL.FTZ R50, R2, R68 ;  /* 0x0000004402327220 */ /* 0x000fe40000410000 */
[----:B------:R1:W0:Y:S01]  /*4b30*/  MUFU.RCP R68, R124 ;  /* 0x0000007c00447308 */ /* 0x0002220000001000 */
[----:B------:R-:W-:Y:S02]  /*4b40*/  HADD2.F32 R52, -RZ, R52.H1_H1 ;  /* 0x30000034ff347230 */ /* 0x000fe40000004100 */
[----:B-1----:R-:W-:-:S03]  /*4b50*/  FADD.FTZ R124, R51, 1 ;  /* 0x3f800000337c7421 */ /* 0x002fc60000010000 */
[----:B------:R-:W-:-:S03]  /*4b60*/  FMUL.FTZ R51, R52, R59 ;  /* 0x0000003b34337220 */ /* 0x000fc60000410000 */
[----:B------:R-:W1:Y:S01]  /*4b70*/  MUFU.RCP R124, R124 ;  /* 0x0000007c007c7308 */ /* 0x000e620000001000 */
[--C-:B------:R-:W-:Y:S02]  /*4b80*/  HADD2.F32 R52, -RZ, R53.reuse.H0_H0 ;  /* 0x20000035ff347230 */ /* 0x100fe40000004100 */
[----:B------:R-:W-:Y:S01]  /*4b90*/  FMUL.FTZ R125, R69, R125 ;  /* 0x0000007d457d7220 */ /* 0x000fe20000410000 */
[----:B------:R-:W-:-:S05]  /*4ba0*/  HADD2.F32 R53, -RZ, R53.H1_H1 ;  /* 0x30000035ff357230 */ /* 0x000fca0000004100 */
[----:B------:R-:W-:Y:S01]  /*4bb0*/  FMUL.FTZ R53, R53, R125 ;  /* 0x0000007d35357220 */ /* 0x000fe20000410000 */
[----:B0-----:R-:W-:Y:S01]  /*4bc0*/  FADD.FTZ R125, -R68, 1 ;  /* 0x3f800000447d7421 */ /* 0x001fe20000010100 */
[----:B------:R-:W-:Y:S02]  /*4bd0*/  FFMA.FTZ R66, R5, R83, R64 ;  /* 0x0000005305427223 */ /* 0x000fe40000010040 */
[----:B------:R-:W4:Y:S01]  /*4be0*/  LDL.LU R64, [R1+0x16c] ;  /* 0x00016c0001407983 */ /* 0x000f220000300800 */
[----:B------:R-:W-:-:S03]  /*4bf0*/  FFMA.FTZ R125, R67, R125, 1 ;  /* 0x3f800000437d7423 */ /* 0x000fc6000001007d */
[----:B------:R-:W3:Y:S01]  /*4c00*/  LDL R122, [R1+0x20] ;  /* 0x00002000017a7983 */ /* 0x000ee20000100800 */
[----:B-1----:R-:W-:-:S03]  /*4c10*/  FADD.FTZ R67, -R124, 1 ;  /* 0x3f8000007c437421 */ /* 0x002fc60000010100 */
[----:B------:R-:W3:Y:S01]  /*4c20*/  LDL R123, [R1+0x38] ;  /* 0x00003800017b7983 */ /* 0x000ee20000100800 */
[----:B------:R-:W-:-:S03]  /*4c30*/  FFMA.FTZ R67, R54, R67, 1 ;  /* 0x3f80000036437423 */ /* 0x000fc60000010043 */
[----:B------:R-:W3:Y:S01]  /*4c40*/  LDL R62, [R1+0x3c] ;  /* 0x00003c00013e7983 */ /* 0x000ee20000100800 */
[----:B------:R-:W-:-:S03]  /*4c50*/  FMUL.FTZ R67, R124, R67 ;  /* 0x000000437c437220 */ /* 0x000fc60000410000 */
[----:B------:R-:W3:Y:S04]  /*4c60*/  LDL R124, [R1+0x24] ;  /* 0x00002400017c7983 */ /* 0x000ee80000100800 */
[----:B------:R-:W3:Y:S04]  /*4c70*/  LDL R61, [R1+0x40] ;  /* 0x00004000013d7983 */ /* 0x000ee80000100800 */
[----:B------:R-:W3:Y:S04]  /*4c80*/  LDL R60, [R1+0x44] ;  /* 0x00004400013c7983 */ /* 0x000ee80000100800 */
[----:B------:R-:W3:Y:S01]  /*4c90*/  LDL R59, [R1+0x48] ;  /* 0x00004800013b7983 */ /* 0x000ee20000100800 */
[----:B------:R-:W-:-:S03]  /*4ca0*/  FMUL.FTZ R52, R52, R58 ;  /* 0x0000003a34347220 */ /* 0x000fc60000410000 */
[----:B------:R-:W3:Y:S01]  /*4cb0*/  LDL R58, [R1+0x4c] ;  /* 0x00004c00013a7983 */ /* 0x000ee20000100800 */
[----:B------:R-:W-:Y:S02]  /*4cc0*/  HADD2.F32 R49, -RZ, R49.H1_H1 ;  /* 0x30000031ff317230 */ /* 0x000fe40000004100 */
[----:B------:R-:W-:Y:S01]  /*4cd0*/  FMUL.FTZ R69, R66, -1.4426950216293334961 ;  /* 0xbfb8aa3b42457820 */ /* 0x000fe20000410000 */
[----:B------:R-:W3:Y:S02]  /*4ce0*/  LDL R2, [R1+0xc] ;  /* 0x00000c0001027983 */ /* 0x000ee40000100800 */
[----:B------:R-:W-:Y:S01]  /*4cf0*/  FMUL.FTZ R49, R49, R71 ;  /* 0x0000004731317220 */ /* 0x000fe20000410000 */
[----:B------:R-:W-:Y:S02]  /*4d00*/  FMUL.FTZ R71, R55, -1.4426950216293334961 ;  /* 0xbfb8aa3b37477820 */ /* 0x000fe40000410000 */
[----:B------:R-:W0:Y:S08]  /*4d10*/  MUFU.EX2 R69, R69 ;  /* 0x0000004500457308 */ /* 0x000e300000000800 */
[----:B------:R-:W1:Y:S01]  /*4d20*/  MUFU.EX2 R71, R71 ;  /* 0x0000004700477308 */ /* 0x000e620000000800 */
[----:B0-----:R-:W-:Y:S01]  /*4d30*/  FADD.FTZ R69, R69, 1 ;  /* 0x3f80000045457421 */ /* 0x001fe20000010000 */
[----:B-1----:R-:W-:-:S06]  /*4d40*/  FADD.FTZ R71, R71, 1 ;  /* 0x3f80000047477421 */ /* 0x002fcc0000010000 */
[----:B------:R-:W-:Y:S08]  /*4d50*/  MUFU.RCP R69, R69 ;  /* 0x0000004500457308 */ /* 0x000ff00000001000 */
[----:B------:R-:W0:Y:S02]  /*4d60*/  MUFU.RCP R71, R71 ;  /* 0x0000004700477308 */ /* 0x000e240000001000 */
[----:B0-----:R-:W-:-:S04]  /*4d70*/  FADD.FTZ R54, -R71, 1 ;  /* 0x3f80000047367421 */ /* 0x001fc80000010100 */
[----:B------:R-:W-:Y:S01]  /*4d80*/  FFMA.FTZ R54, R55, R54, 1 ;  /* 0x3f80000037367423 */ /* 0x000fe20000010036 */
[----:B------:R-:W-:-:S04]  /*4d90*/  FADD.FTZ R55, -R69, 1 ;  /* 0x3f80000045377421 */ /* 0x000fc80000010100 */
[----:B------:R-:W-:-:S04]  /*4da0*/  FFMA.FTZ R55, R66, R55, 1 ;  /* 0x3f80000042377423 */ /* 0x000fc80000010037 */
[----:B------:R-:W-:Y:S01]  /*4db0*/  FMUL.FTZ R69, R69, R55 ;  /* 0x0000003745457220 */ /* 0x000fe20000410000 */
[----:B------:R-:W-:Y:S01]  /*4dc0*/  FMUL.FTZ R66, R3, R82 ;  /* 0x0000005203427220 */ /* 0x000fe20000410000 */
[----:B------:R-:W-:Y:S01]  /*4dd0*/  FMUL.FTZ R125, R68, R125 ;  /* 0x0000007d447d7220 */ /* 0x000fe20000410000 */
[----:B------:R-:W-:Y:S01]  /*4de0*/  FMUL.FTZ R68, R4, R81 ;  /* 0x0000005104447220 */ /* 0x000fe20000410000 */
[----:B------:R-:W-:Y:S01]  /*4df0*/  FMUL.FTZ R71, R71, R54 ;  /* 0x0000003647477220 */ /* 0x000fe20000410000 */
[----:B--2---:R-:W-:-:S05]  /*4e00*/  HADD2.F32 R55, -RZ, R56.H1_H1 ;  /* 0x30000038ff377230 */ /* 0x004fca0000004100 */
[----:B------:R-:W-:Y:S01]  /*4e10*/  FMUL.FTZ R55, R55, R67 ;  /* 0x0000004337377220 */ /* 0x000fe20000410000 */
[----:B------:R-:W-:Y:S01]  /*4e20*/  FMUL.FTZ R67, R0, R6 ;  /* 0x0000000600437220 */ /* 0x000fe20000410000 */
[----:B------:R-:W-:Y:S02]  /*4e30*/  HADD2.F32 R54, -RZ, R56.H0_H0 ;  /* 0x20000038ff367230 */ /* 0x000fe40000004100 */
[--C-:B------:R-:W-:Y:S02]  /*4e40*/  HADD2.F32 R56, -RZ, R57.reuse.H0_H0 ;  /* 0x20000039ff387230 */ /* 0x100fe40000004100 */
[----:B------:R-:W-:Y:S02]  /*4e50*/  HADD2.F32 R57, -RZ, R57.H1_H1 ;  /* 0x30000039ff397230 */ /* 0x000fe40000004100 */
[----:B------:R-:W-:Y:S01]  /*4e60*/  FMUL.FTZ R54, R54, R125 ;  /* 0x0000007d36367220 */ /* 0x000fe20000410000 */
[----:B------:R-:W-:Y:S01]  /*4e70*/  FMUL.FTZ R56, R56, R71 ;  /* 0x0000004738387220 */ /* 0x000fe20000410000 */
[----:B------:R-:W2:Y:S01]  /*4e80*/  LDL R125, [R1] ;  /* 0x00000000017d7983 */ /* 0x000ea20000100800 */
[----:B------:R-:W-:-:S03]  /*4e90*/  FMUL.FTZ R57, R57, R69 ;  /* 0x0000004539397220 */ /* 0x000fc60000410000 */
[----:B------:R-:W2:Y:S04]  /*4ea0*/  LDL R71, [R1+0x4] ;  /* 0x0000040001477983 */ /* 0x000ea80000100800 */
[----:B------:R-:W2:Y:S01]  /*4eb0*/  LDL R69, [R1+0x8] ;  /* 0x0000080001457983 */ /* 0x000ea20000100800 */
[----:B----4-:R-:W-:-:S04]  /*4ec0*/  FFMA.FTZ R67, R64, R67, RZ ;  /* 0x0000004340437223 */ /* 0x010fc800000100ff */
[----:B---3--:R-:W-:Y:S01]  /*4ed0*/  FFMA.FTZ R67, R65, R66, R67 ;  /* 0x0000004241437223 */ /* 0x008fe20000010043 */
[----:B------:R-:W-:-:S04]  /*4ee0*/  FFMA.FTZ R66, R0, R6, RZ ;  /* 0x0000000600427223 */ /* 0x000fc800000100ff */
[----:B------:R-:W-:Y:S01]  /*4ef0*/  FFMA.FTZ R66, R3, R82, R66 ;  /* 0x0000005203427223 */ /* 0x000fe20000010042 */
[----:B------:R-:W-:Y:S01]  /*4f00*/  FFMA.FTZ R67, R124, R68, R67 ;  /* 0x000000447c437223 */ /* 0x000fe20000010043 */
[C---:B------:R-:W-:Y:S02]  /*4f10*/  FMUL.FTZ R68, R5.reuse, R80 ;  /* 0x0000005005447220 */ /* 0x040fe40000410000 */
[----:B------:R-:W-:Y:S02]  /*4f20*/  FFMA.FTZ R66, R4, R81, R66 ;  /* 0x0000005104427223 */ /* 0x000fe40000010042 */
[----:B------:R-:W-:Y:S01]  /*4f30*/  FFMA.FTZ R67, R122, R68, R67 ;  /* 0x000000447a437223 */ /* 0x000fe20000010043 */
[CC--:B------:R-:W-:Y:S01]  /*4f40*/  FMUL.FTZ R68, R0.reuse, R79.reuse ;  /* 0x0000004f00447220 */ /* 0x0c0fe20000410000 */
[----:B------:R-:W-:Y:S01]  /*4f50*/  FFMA.FTZ R66, R5, R80, R66 ;  /* 0x0000005005427223 */ /* 0x000fe20000010042 */
[----:B------:R-:W3:Y:S02]  /*4f60*/  LDL.LU R122, [R1+0x168] ;  /* 0x00016800017a7983 */ /* 0x000ee40000300800 */
[----:B------:R-:W-:Y:S01]  /*4f70*/  FFMA.FTZ R67, R123, R68, R67 ;  /* 0x000000447b437223 */ /* 0x000fe20000010043 */
[C---:B------:R-:W-:Y:S01]  /*4f80*/  FMUL.FTZ R68, R3.reuse, R78 ;  /* 0x0000004e03447220 */ /* 0x040fe20000410000 */
[----:B------:R-:W-:Y:S01]  /*4f90*/  FFMA.FTZ R66, R0, R79, R66 ;  /* 0x0000004f00427223 */ /* 0x000fe20000010042 */
[----:B------:R-:W4:Y:S02]  /*4fa0*/  LDL.LU R123, [R1+0x164] ;  /* 0x00016400017b7983 */ /* 0x000f240000300800 */
[----:B------:R-:W-:Y:S01]  /*4fb0*/  FFMA.FTZ R67, R62, R68, R67 ;  /* 0x000000443e437223 */ /* 0x000fe20000010043 */
[CC--:B------:R-:W-:Y:S01]  /*4fc0*/  FMUL.FTZ R68, R4.reuse, R77.reuse ;  /* 0x0000004d04447220 */ /* 0x0c0fe20000410000 */
[----:B------:R-:W-:Y:S01]  /*4fd0*/  FFMA.FTZ R66, R3, R78, R66 ;  /* 0x0000004e03427223 */ /* 0x000fe20000010042 */
[----:B------:R-:W2:Y:S02]  /*4fe0*/  LDL.LU R62, [R1+0x160] ;  /* 0x00016000013e7983 */ /* 0x000ea40000300800 */
[----:B------:R-:W-:Y:S01]  /*4ff0*/  FFMA.FTZ R67, R61, R68, R67 ;  /* 0x000000443d437223 */ /* 0x000fe20000010043 */
[----:B------:R-:W-:Y:S01]  /*5000*/  FMUL.FTZ R68, R5, R76 ;  /* 0x0000004c05447220 */ /* 0x000fe20000410000 */
[----:B------:R0:W-:Y:S01]  /*5010*/  STL [R1+0x12c], R78 ;  /* 0x00012c4e01007387 */ /* 0x0001e20000100800 */
[----:B------:R-:W-:-:S02]  /*5020*/  FFMA.FTZ R66, R4, R77, R66 ;  /* 0x0000004d04427223 */ /* 0x000fc40000010042 */
[----:B------:R-:W-:Y:S01]  /*5030*/  FFMA.FTZ R67, R60, R68, R67 ;  /* 0x000000443c437223 */ /* 0x000fe20000010043 */
[CC--:B------:R-:W-:Y:S01]  /*5040*/  FMUL.FTZ R68, R0.reuse, R75.reuse ;  /* 0x0000004b00447220 */ /* 0x0c0fe20000410000 */
[----:B------:R-:W-:Y:S01]  /*5050*/  FFMA.FTZ R66, R5, R76, R66 ;  /* 0x0000004c05427223 */ /* 0x000fe20000010042 */
[----:B0-----:R-:W3:Y:S04]  /*5060*/  LDL R78, [R1+0x50] ;  /* 0x00005000014e7983 */ /* 0x001ee80000100800 */
[----:B------:R-:W4:Y:S04]  /*5070*/  LDL.LU R61, [R1+0x15c] ;  /* 0x00015c00013d7983 */ /* 0x000f280000300800 */
[----:B------:R0:W-:Y:S01]  /*5080*/  STL [R1+0x128], R77 ;  /* 0x0001284d01007387 */ /* 0x0001e20000100800 */
[----:B------:R-:W-:Y:S01]  /*5090*/  FFMA.FTZ R67, R59, R68, R67 ;  /* 0x000000443b437223 */ /* 0x000fe20000010043 */
[----:B------:R-:W-:-:S02]  /*50a0*/  FFMA.FTZ R66, R0, R75, R66 ;  /* 0x0000004b00427223 */ /* 0x000fc40000010042 */
[----:B0-----:R-:W2:Y:S04]  /*50b0*/  LDL R77, [R1+0x64] ;  /* 0x00006400014d7983 */ /* 0x001ea80000100800 */
[----:B------:R-:W4:Y:S04]  /*50c0*/  LDL.LU R60, [R1+0x158] ;  /* 0x00015800013c7983 */ /* 0x000f280000300800 */
[----:B------:R0:W-:Y:S04]  /*50d0*/  STL [R1+0x124], R76 ;  /* 0x0001244c01007387 */ /* 0x0001e80000100800 */
[----:B0-----:R-:W3:Y:S04]  /*50e0*/  LDL R76, [R1+0x68] ;  /* 0x00006800014c7983 */ /* 0x001ee80000100800 */
[----:B------:R-:W4:Y:S04]  /*50f0*/  LDL.LU R59, [R1+0x154] ;  /* 0x00015400013b7983 */ /* 0x000f280000300800 */
[----:B------:R0:W-:Y:S04]  /*5100*/  STL [R1+0x120], R75 ;  /* 0x0001204b01007387 */ /* 0x0001e80000100800 */
[----:B0-----:R-:W2:Y:S01]  /*5110*/  LDL R75, [R1+0x58] ;  /* 0x00005800014b7983 */ /* 0x001ea20000100800 */
[----:B------:R-:W-:-:S04]  /*5120*/  FMUL.FTZ R68, R3, R74 ;  /* 0x0000004a03447220 */ /* 0x000fc80000410000 */
[----:B------:R-:W-:Y:S02]  /*5130*/  FFMA.FTZ R67, R58, R68, R67 ;  /* 0x000000443a437223 */ /* 0x000fe40000010043 */
[----:B------:R-:W4:Y:S01]  /*5140*/  LDL.LU R58, [R1+0x150] ;  /* 0x00015000013a7983 */ /* 0x000f220000300800 */
[----:B------:R-:W-:-:S03]  /*5150*/  FMUL.FTZ R68, R4, R73 ;  /* 0x0000004904447220 */ /* 0x000fc60000410000 */
[----:B------:R-:W-:Y:S04]  /*5160*/  STL [R1+0x11c], R74 ;  /* 0x00011c4a01007387 */ /* 0x000fe80000100800 */
[----:B------:R-:W-:Y:S04]  /*5170*/  STL [R1+0x118], R73 ;  /* 0x0001184901007387 */ /* 0x000fe80000100800 */
[----:B------:R-:W-:Y:S04]  /*5180*/  STL [R1+0x114], R72 ;  /* 0x0001144801007387 */ /* 0x000fe80000100800 */
[----:B------:R-:W-:Y:S04]  /*5190*/  STL [R1+0x110], R70 ;  /* 0x0001104601007387 */ /* 0x000fe80000100800 */
[----:B------:R-:W-:Y:S01]  /*51a0*/  STL [R1+0x10c], R7 ;  /* 0x00010c0701007387 */ /* 0x000fe20000100800 */
        /* <DEDUP_REMOVED lines=22> */
[----:B--2---:R-:W-:Y:S01]  /*5310*/  FFMA.FTZ R67, R75, R68, R67 ;  /* 0x000000444b437223 */ /* 0x004fe20000010043 */
[----:B------:R-:W-:-:S04]  /*5320*/  FMUL.FTZ R68, R5, R72 ;  /* 0x0000004805447220 */ /* 0x000fc80000410000 */
[----:B---3--:R-:W-:Y:S01]  /*5330*/  FFMA.FTZ R67, R76, R68, R67 ;  /* 0x000000444c437223 */ /* 0x008fe20000010043 */
[----:B------:R-:W-:-:S04]  /*5340*/  FMUL.FTZ R68, R0, R70 ;  /* 0x0000004600447220 */ /* 0x000fc80000410000 */
[----:B------:R-:W-:Y:S01]  /*5350*/  FFMA.FTZ R67, R77, R68, R67 ;  /* 0x000000444d437223 */ /* 0x000fe20000010043 */
[----:B------:R-:W-:-:S04]  /*5360*/  FMUL.FTZ R68, R3, R7 ;  /* 0x0000000703447220 */ /* 0x000fc80000410000 */
[----:B------:R-:W-:Y:S01]  /*5370*/  FFMA.FTZ R67, R78, R68, R67 ;  /* 0x000000444e437223 */ /* 0x000fe20000010043 */
[----:B------:R-:W-:-:S04]  /*5380*/  FMUL.FTZ R68, R4, R8 ;  /* 0x0000000804447220 */ /* 0x000fc80000410000 */
[----:B----4-:R-:W-:Y:S02]  /*5390*/  FFMA.FTZ R67, R58, R68, R67 ;  /* 0x000000443a437223 */ /* 0x010fe40000010043 */
[----:B------:R-:W2:Y:S01]  /*53a0*/  LDL.LU R58, [R1+0x14c] ;  /* 0x00014c00013a7983 */ /* 0x000ea20000300800 */
        /* <DEDUP_REMOVED lines=79> */
[C---:B------:R-:W-:Y:S02]  /*58a0*/  FMUL.FTZ R68, R0.reuse, R42 ;  /* 0x0000002a00447220 */ /* 0x040fe40000410000 */
        /* <DEDUP_REMOVED lines=9> */
[----:B------:R-:W-:-:S03]  /*5940*/  FMUL.FTZ R68, R5, R45 ;  /* 0x0000002d05447220 */ /* 0x000fc60000410000 */
[C---:B------:R-:W-:Y:S01]  /*5950*/  FFMA.FTZ R66, R0.reuse, R42, R66 ;  /* 0x0000002a00427223 */ /* 0x040fe20000010042 */
[----:B------:R-:W-:Y:S01]  /*5960*/  FFMA.FTZ R67, R95, R68, R67 ;  /* 0x000000445f437223 */ /* 0x000fe20000010043 */
[----:B------:R-:W-:Y:S02]  /*5970*/  FMUL.FTZ R68, R0, R46 ;  /* 0x0000002e00447220 */ /* 0x000fe40000410000 */
[C---:B------:R-:W-:Y:S02]  /*5980*/  FFMA.FTZ R66, R3.reuse, R43, R66 ;  /* 0x0000002b03427223 */ /* 0x040fe40000010042 */
        /* <DEDUP_REMOVED lines=34> */
[CC--:B------:R-:W-:Y:S01]  /*5bb0*/  FMUL.FTZ R68, R5.reuse, R57.reuse ;  /* 0x0000003905447220 */ /* 0x0c0fe20000410000 */
[----:B------:R-:W-:Y:S02]  /*5bc0*/  STL [R1+0x108], R8 ;  /* 0x0001080801007387 */ /* 0x000fe40000100800 */
[----:B------:R-:W-:Y:S01]  /*5bd0*/  FFMA.FTZ R66, R5, R57, R66 ;  /* 0x0000003905427223 */ /* 0x000fe20000010042 */
[----:B------:R-:W-:Y:S01]  /*5be0*/  FFMA.FTZ R67, R83, R68, R67 ;  /* 0x0000004453437223 */ /* 0x000fe20000010043 */
[----:B------:R-:W3:Y:S04]  /*5bf0*/  LDL.LU R59, [R1+0x148] ;  /* 0x00014800013b7983 */ /* 0x000ee80000300800 */
[----:B------:R-:W-:Y:S04]  /*5c00*/  STL [R1+0x104], R9 ;  /* 0x0001040901007387 */ /* 0x000fe80000100800 */
[----:B------:R-:W4:Y:S04]  /*5c10*/  LDL.LU R60, [R1+0x144] ;  /* 0x00014400013c7983 */ /* 0x000f280000300800 */
[----:B------:R-:W-:Y:S04]  /*5c20*/  STL [R1+0x100], R10 ;  /* 0x0001000a01007387 */ /* 0x000fe80000100800 */
[----:B------:R-:W3:Y:S04]  /*5c30*/  LDL.LU R61, [R1+0x140] ;  /* 0x00014000013d7983 */ /* 0x000ee80000300800 */
[----:B------:R-:W3:Y:S04]  /*5c40*/  LDL.LU R62, [R1+0x13c] ;  /* 0x00013c00013e7983 */ /* 0x000ee80000300800 */
[----:B------:R-:W3:Y:S04]  /*5c50*/  LDL R68, [R1+0x20] ;  /* 0x0000200001447983 */ /* 0x000ee80000100800 */
[----:B------:R0:W-:Y:S04]  /*5c60*/  STS.64 [R63], R66 ;  /* 0x000000423f007388 */ /* 0x0001e80000000a00 */
[----:B0-----:R-:W3:Y:S04]  /*5c70*/  LDL.LU R63, [R1+0x138] ;  /* 0x00013800013f7983 */ /* 0x001ee80000300800 */
[----:B------:R-:W3:Y:S04]  /*5c80*/  LDL R78, [R1+0x38] ;  /* 0x00003800014e7983 */ /* 0x000ee80000100800 */
[----:B------:R-:W3:Y:S01]  /*5c90*/  LDL R77, [R1+0x3c] ;  /* 0x00003c00014d7983 */ /* 0x000ee20000100800 */
[----:B--2---:R-:W-:-:S03]  /*5ca0*/  FFMA.FTZ R58, R64, R6, R58 ;  /* 0x00000006403a7223 */ /* 0x004fc6000001003a */
[----:B------:R-:W2:Y:S04]  /*5cb0*/  LDL R76, [R1+0x40] ;  /* 0x00004000014c7983 */ /* 0x000ea80000100800 */
[----:B------:R-:W2:Y:S04]  /*5cc0*/  LDL R75, [R1+0x44] ;  /* 0x00004400014b7983 */ /* 0x000ea80000100800 */
[----:B------:R-:W2:Y:S04]  /*5cd0*/  LDL.LU R64, [R1+0x134] ;  /* 0x0001340001407983 */ /* 0x000ea80000300800 */
[----:B------:R-:W2:Y:S04]  /*5ce0*/  LDL R74, [R1+0x48] ;  /* 0x00004800014a7983 */ /* 0x000ea80000100800 */
[----:B------:R-:W2:Y:S01]  /*5cf0*/  LDL R73, [R1+0x4c] ;  /* 0x00004c0001497983 */ /* 0x000ea20000100800 */
[----:B------:R-:W-:Y:S01]  /*5d00*/  UIADD3 UR15, UP0, UR10, 0x4, URZ ;  /* 0x000000040a0f7890 */ /* 0x000fe2000ff1e03f */
[----:B------:R-:W-:Y:S01]  /*5d10*/  BAR.SYNC.DEFER_BLOCKING 0x0 ;  /* 0x0000000000007b1d */ /* 0x000fe20000010000 */
[----:B----4-:R-:W-:-:S05]  /*5d20*/  FFMA.FTZ R60, R65, R82, R60 ;  /* 0x00000052413c7223 */ /* 0x010fca000001003c */
[----:B------:R-:W4:Y:S04]  /*5d30*/  LDL.LU R65, [R1+0x130] ;  /* 0x0001300001417983 */ /* 0x000f280000300800 */
[----:B------:R-:W4:Y:S04]  /*5d40*/  LDL R72, [R1+0x58] ;  /* 0x0000580001487983 */ /* 0x000f280000100800 */
[----:B------:R-:W4:Y:S04]  /*5d50*/  LDL R70, [R1+0x68] ;  /* 0x0000680001467983 */ /* 0x000f280000100800 */
[----:B------:R-:W4:Y:S04]  /*5d60*/  LDL R7, [R1+0x64] ;  /* 0x0000640001077983 */ /* 0x000f280000100800 */
[----:B------:R-:W4:Y:S04]  /*5d70*/  LDL R8, [R1+0x50] ;  /* 0x0000500001087983 */ /* 0x000f280000100800 */
[----:B------:R-:W4:Y:S04]  /*5d80*/  LDL R9, [R1+0x1c] ;  /* 0x00001c0001097983 */ /* 0x000f280000100800 */
[----:B------:R-:W4:Y:S04]  /*5d90*/  LDL R10, [R1+0x60] ;  /* 0x00006000010a7983 */ /* 0x000f280000100800 */
[----:B------:R-:W4:Y:S04]  /*5da0*/  LDL R66, [R1+0x18] ;  /* 0x0000180001427983 */ /* 0x000f280000100800 */
[----:B------:R-:W4:Y:S01]  /*5db0*/  LDL R67, [R1+0x14] ;  /* 0x0000140001437983 */ /* 0x000f220000100800 */
[----:B---3--:R-:W-:Y:S01]  /*5dc0*/  FFMA.FTZ R58, R78, R79, R58 ;  /* 0x0000004f4e3a7223 */ /* 0x008fe2000001003a */
[----:B--2---:R-:W-:-:S02]  /*5dd0*/  FFMA.FTZ R64, R68, R80, R64 ;  /* 0x0000005044407223 */ /* 0x004fc40000010040 */
[----:B------:R-:W2:Y:S04]  /*5de0*/  LDL R68, [R1+0x10] ;  /* 0x0000100001447983 */ /* 0x000ea80000100800 */
[----:B------:R-:W3:Y:S01]  /*5df0*/  LDL.LU R78, [R1+0x12c] ;  /* 0x00012c00014e7983 */ /* 0x000ee20000300800 */
[----:B------:R-:W-:Y:S01]  /*5e00*/  FFMA.FTZ R62, R124, R81, R62 ;  /* 0x000000517c3e7223 */ /* 0x000fe2000001003e */
[----:B---3--:R-:W-:Y:S02]  /*5e10*/  FFMA.FTZ R60, R77, R78, R60 ;  /* 0x0000004e4d3c7223 */ /* 0x008fe4000001003c */
[----:B------:R-:W3:Y:S02]  /*5e20*/  LDL.LU R77, [R1+0x128] ;  /* 0x00012800014d7983 */ /* 0x000ee40000300800 */
[----:B---3--:R-:W-:-:S02]  /*5e30*/  FFMA.FTZ R62, R76, R77, R62 ;  /* 0x0000004d4c3e7223 */ /* 0x008fc4000001003e */
[----:B------:R-:W3:Y:S02]  /*5e40*/  LDL.LU R76, [R1+0x124] ;  /* 0x00012400014c7983 */ /* 0x000ee40000300800 */
[----:B---3--:R-:W-:Y:S02]  /*5e50*/  FFMA.FTZ R64, R75, R76, R64 ;  /* 0x0000004c4b407223 */ /* 0x008fe40000010040 */
[----:B------:R-:W3:Y:S02]  /*5e60*/  LDL.LU R75, [R1+0x120] ;  /* 0x00012000014b7983 */ /* 0x000ee40000300800 */
[----:B---3--:R-:W-:Y:S02]  /*5e70*/  FFMA.FTZ R58, R74, R75, R58 ;  /* 0x0000004b4a3a7223 */ /* 0x008fe4000001003a */
[----:B------:R-:W3:Y:S02]  /*5e80*/  LDL.LU R74, [R1+0x11c] ;  /* 0x00011c00014a7983 */ /* 0x000ee40000300800 */
[----:B---3--:R-:W-:-:S02]  /*5e90*/  FFMA.FTZ R60, R73, R74, R60 ;  /* 0x0000004a493c7223 */ /* 0x008fc4000001003c */
[----:B------:R-:W4:Y:S02]  /*5ea0*/  LDL.LU R73, [R1+0x118] ;  /* 0x0001180001497983 */ /* 0x000f240000300800 */
[----:B----4-:R-:W-:Y:S02]  /*5eb0*/  FFMA.FTZ R62, R72, R73, R62 ;  /* 0x00000049483e7223 */ /* 0x010fe4000001003e */
[----:B------:R-:W3:Y:S02]  /*5ec0*/  LDL.LU R72, [R1+0x114] ;  /* 0x0001140001487983 */ /* 0x000ee40000300800 */
[----:B---3--:R-:W-:Y:S02]  /*5ed0*/  FFMA.FTZ R64, R70, R72, R64 ;  /* 0x0000004846407223 */ /* 0x008fe40000010040 */
[----:B------:R-:W3:Y:S02]  /*5ee0*/  LDL.LU R70, [R1+0x110] ;  /* 0x0001100001467983 */ /* 0x000ee40000300800 */
[----:B---3--:R-:W-:-:S02]  /*5ef0*/  FFMA.FTZ R58, R7, R70, R58 ;  /* 0x00000046073a7223 */ /* 0x008fc4000001003a */
[----:B------:R-:W3:Y:S02]  /*5f00*/  LDL.LU R7, [R1+0x10c] ;  /* 0x00010c0001077983 */ /* 0x000ee40000300800 */
[----:B---3--:R-:W-:Y:S02]  /*5f10*/  FFMA.FTZ R60, R8, R7, R60 ;  /* 0x00000007083c7223 */ /* 0x008fe4000001003c */
[----:B------:R-:W3:Y:S02]  /*5f20*/  LDL.LU R8, [R1+0x108] ;  /* 0x0001080001087983 */ /* 0x000ee40000300800 */
[----:B---3--:R-:W-:Y:S02]  /*5f30*/  FFMA.FTZ R62, R9, R8, R62 ;  /* 0x00000008093e7223 */ /* 0x008fe4000001003e */
[----:B------:R-:W3:Y:S01]  /*5f40*/  LDL.LU R9, [R1+0x104] ;  /* 0x0001040001097983 */ /* 0x000ee20000300800 */
        /* <DEDUP_REMOVED lines=9> */
[----:B------:R-:W3:Y:S02]  /*5fe0*/  LDL.LU R10, [R1+0x100] ;  /* 0x00010000010a7983 */ /* 0x000ee40000300800 */
[----:B------:R-:W-:Y:S02]  /*5ff0*/  FFMA.FTZ R64, R2, R13, R64 ;  /* 0x0000000d02407223 */ /* 0x000fe40000010040 */
[----:B------:R0:W5:Y:S01]  /*6000*/  LDL.LU R2, [R1+0xfc] ;  /* 0x0000fc0001027983 */ /* 0x0001620000300800 */
        /* <DEDUP_REMOVED lines=10> */
[----:B--2---:R-:W-:Y:S01]  /*60b0*/  FFMA.FTZ R62, R68, R12, R62 ;  /* 0x0000000c443e7223 */ /* 0x004fe2000001003e */
[----:B------:R-:W-:Y:S01]  /*60c0*/  FADD.FTZ R63, R63, R12 ;  /* 0x0000000c3f3f7221 */ /* 0x000fe20000010000 */
[----:B------:R-:W-:Y:S01]  /*60d0*/  FADD.FTZ R65, R65, R13 ;  /* 0x0000000d41417221 */ /* 0x000fe20000010000 */
[----:B------:R-:W-:Y:S01]  /*60e0*/  FFMA.FTZ R60, R71, R15, R60 ;  /* 0x0000000f473c7223 */ /* 0x000fe2000001003c */
        /* <DEDUP_REMOVED lines=11> */
[----:B------:R-:W1:Y:S01]  /*61a0*/  S2R R124, SR_TID.X ;  /* 0x00000000007c7919 */ /* 0x000e620000002100 */
        /* <DEDUP_REMOVED lines=12> */
[----:B------:R-:W-:Y:S01]  /*6270*/  UIADD3.X UR16, URZ, UR5, URZ, UP0, !UPT ;  /* 0x000000053f107290 */ /* 0x000fe200087fe43f */
[----:B------:R-:W-:Y:S01]  /*6280*/  FFMA.FTZ R60, R109, R31, R60 ;  /* 0x0000001f6d3c7223 */ /* 0x000fe2000001003c */
[----:B------:R-:W-:Y:S01]  /*6290*/  UISETP.GE.U32.AND UP0, UPT, UR15, UR22, UPT ;  /* 0x000000160f00728c */ /* 0x000fe2000bf06070 */
[----:B------:R-:W-:Y:S01]  /*62a0*/  FADD.FTZ R61, R61, R31 ;  /* 0x0000001f3d3d7221 */ /* 0x000fe20000010000 */
[----:B------:R-:W-:Y:S01]  /*62b0*/  FFMA.FTZ R62, R108, R32, R62 ;  /* 0x000000206c3e7223 */ /* 0x000fe2000001003e */
[----:B------:R-:W-:Y:S01]  /*62c0*/  FADD.FTZ R63, R63, R32 ;  /* 0x000000203f3f7221 */ /* 0x000fe20000010000 */
[----:B------:R-:W-:Y:S01]  /*62d0*/  FFMA.FTZ R64, R107, R33, R64 ;  /* 0x000000216b407223 */ /* 0x000fe20000010040 */
[----:B------:R-:W-:Y:S01]  /*62e0*/  FADD.FTZ R65, R65, R33 ;  /* 0x0000002141417221 */ /* 0x000fe20000010000 */
[----:B------:R-:W-:Y:S01]  /*62f0*/  UISETP.GE.AND.EX UP0, UPT, UR16, UR11, UPT, UP0 ;  /* 0x0000000b1000728c */ /* 0x000fe2000bf06300 */
        /* <DEDUP_REMOVED lines=12> */
[----:B------:R-:W-:Y:S01]  /*63c0*/  PLOP3.LUT P0, PT, PT, PT, UP0, 0x80, 0x0 ;  /* 0x000000000000781c */ /* 0x000fe20003f0f008 */
        /* <DEDUP_REMOVED lines=18> */
[C---:B-1----:R-:W-:Y:S01]  /*64f0*/  ISETP.GT.U32.AND P2, PT, R124.reuse, 0xf, PT ;  /* 0x0000000f7c00780c */ /* 0x042fe20003f44070 */
[----:B------:R-:W-:Y:S01]  /*6500*/  FFMA.FTZ R60, R85, R55, R60 ;  /* 0x00000037553c7223 */ /* 0x000fe2000001003c */
[----:B------:R-:W-:Y:S01]  /*6510*/  LOP3.LUT P1, RZ, R124, 0xfffffff1, RZ, 0xc0, !PT ;  /* 0xfffffff17cff7812 */ /* 0x000fe2000782c0ff */
[----:B------:R-:W-:Y:S01]  /*6520*/  FADD.FTZ R61, R61, R55 ;  /* 0x000000373d3d7221 */ /* 0x000fe20000010000 */
[----:B------:R-:W-:Y:S01]  /*6530*/  FFMA.FTZ R62, R84, R56, R62 ;  /* 0x00000038543e7223 */ /* 0x000fe2000001003e */
[----:B------:R-:W-:Y:S01]  /*6540*/  FADD.FTZ R63, R63, R56 ;  /* 0x000000383f3f7221 */ /* 0x000fe20000010000 */
[----:B------:R-:W-:Y:S01]  /*6550*/  FFMA.FTZ R64, R83, R57, R64 ;  /* 0x0000003953407223 */ /* 0x000fe20000010040 */
[----:B------:R-:W-:Y:S01]  /*6560*/  FADD.FTZ R65, R65, R57 ;  /* 0x0000003941417221 */ /* 0x000fe20000010000 */
[----:B---3--:R-:W-:Y:S01]  /*6570*/  FFMA.FTZ R58, R66, R10, R58 ;  /* 0x0000000a423a7223 */ /* 0x008fe2000001003a */
[----:B------:R-:W-:-:S03]  /*6580*/  FADD.FTZ R59, R59, R10 ;  /* 0x0000000a3b3b7221 */ /* 0x000fc60000010000 */
[----:B------:R-:W-:Y:S01]  /*6590*/  FFMA.FTZ R58, R69, R14, R58 ;  /* 0x0000000e453a7223 */ /* 0x000fe2000001003a */
        /* <DEDUP_REMOVED lines=20> */
[----:B------:R-:W-:Y:S01]  /*66e0*/  FADD.FTZ R59, R59, R54 ;  /* 0x000000363b3b7221 */ /* 0x000fe20000010000 */
[----:B0-----:R-:W-:Y:S06]  /*66f0*/  @!P0 BRA `(.L_x_1808) ;  /* 0x0000000000dc8947 */ /* 0x001fec0003800000 */
[----:B------:R-:W2:Y:S04]  /*6700*/  LDL R67, [R1+0xf0] ;  /* 0x0000f00001437983 */ /* 0x000ea80000100800 */
[----:B-----5:R0:W-:Y:S01]  /*6710*/  STL.64 [R1+0x100], R2 ;  /* 0x0001000201007387 */ /* 0x0201e20000100a00 */
[----:B------:R-:W1:Y:S03]  /*6720*/  S2R R71, SR_TID.X ;  /* 0x0000000000477919 */ /* 0x000e660000002100 */
[----:B0-----:R-:W3:Y:S04]  /*6730*/  LDL R3, [R1+0xf4] ;  /* 0x0000f40001037983 */ /* 0x001ee80000100800 */
[----:B------:R-:W4:Y:S01]  /*6740*/  LDL R2, [R1+0xec] ;  /* 0x0000ec0001027983 */ /* 0x000f220000100800 */
[----:B-1----:R-:W-:-:S02]  /*6750*/  SHF.R.S32.HI R68, RZ, 0x1f, R71 ;  /* 0x0000001fff447819 */ /* 0x002fc40000011447 */
[----:B------:R-:W-:Y:S02]  /*6760*/  SHF.L.U32 R125, R71, 0x1, RZ ;  /* 0x00000001477d7819 */ /* 0x000fe400000006ff */
[----:B------:R-:W-:Y:S02]  /*6770*/  LEA.HI R68, R68, R71, RZ, 0x2 ;  /* 0x0000004744447211 */ /* 0x000fe400078f10ff */
[----:B------:R-:W-:Y:S02]  /*6780*/  LOP3.LUT R125, R125, 0x18, RZ, 0xc0, !PT ;  /* 0x000000187d7d7812 */ /* 0x000fe400078ec0ff */
[----:B------:R-:W-:Y:S02]  /*6790*/  LEA R66, R71, UR12, 0x5 ;  /* 0x0000000c47427c11 */ /* 0x000fe4000f8e28ff */
[----:B------:R-:W-:Y:S02]  /*67a0*/  SHF.R.S32.HI R68, RZ, 0x2, R68 ;  /* 0x00000002ff447819 */ /* 0x000fe40000011444 */
[----:B------:R-:W-:-:S02]  /*67b0*/  IADD3 R66, R66, R125, RZ ;  /* 0x0000007d42427210 */ /* 0x000fc40007ffe0ff */
[----:B------:R-:W-:Y:S02]  /*67c0*/  LEA R68, R68, UR12, 0x5 ;  /* 0x0000000c44447c11 */ /* 0x000fe4000f8e28ff */
[----:B------:R-:W-:Y:S01]  /*67d0*/  SHF.L.U32 R69, R71, 0x1, RZ ;  /* 0x0000000147457819 */ /* 0x000fe200000006ff */
[----:B------:R2:W-:Y:S01]  /*67e0*/  STS.64 [R66], R58 ;  /* 0x0000003a42007388 */ /* 0x0005e20000000a00 */
[----:B------:R-:W-:Y:S02]  /*67f0*/  LOP3.LUT R125, R125, 0x10, RZ, 0x3c, !PT ;  /* 0x000000107d7d7812 */ /* 0x000fe400078e3cff */
[----:B------:R-:W-:Y:S01]  /*6800*/  LOP3.LUT R69, R69, 0x18, RZ, 0xc, !PT ;  /* 0x0000001845457812 */ /* 0x000fe200078e0cff */
[----:B------:R-:W-:Y:S01]  /*6810*/  UIMAD UR5, UR17, 0x780, UR20 ;  /* 0x00000780110578a4 */ /* 0x000fe2000f8e0214 */
[----:B--2---:R-:W-:Y:S02]  /*6820*/  LEA R66, R67, R68, 0x3 ;  /* 0x0000004443427211 */ /* 0x004fe400078e18ff */
[----:B------:R-:W-:-:S02]  /*6830*/  LEA R67, R71, UR12, 0x5 ;  /* 0x0000000c47437c11 */ /* 0x000fc4000f8e28ff */
[----:B------:R-:W-:Y:S02]  /*6840*/  LEA R71, R71, UR12, 0x5 ;  /* 0x0000000c47477c11 */ /* 0x000fe4000f8e28ff */
[----:B------:R-:W-:Y:S02]  /*6850*/  IADD3 R67, R67, R69, RZ ;  /* 0x0000004543437210 */ /* 0x000fe40007ffe0ff */
[----:B------:R-:W-:Y:S01]  /*6860*/  IADD3 R71, R71, R125, RZ ;  /* 0x0000007d47477210 */ /* 0x000fe20007ffe0ff */
[----:B---3--:R0:W-:Y:S04]  /*6870*/  STS.64 [R3], R60 ;  /* 0x0000003c03007388 */ /* 0x0081e80000000a00 */
[----:B------:R1:W-:Y:S04]  /*6880*/  STS.64 [R71], R62 ;  /* 0x0000003e47007388 */ /* 0x0003e80000000a00 */
[----:B------:R-:W-:Y:S01]  /*6890*/  STS.64 [R67], R64 ;  /* 0x0000004043007388 */ /* 0x000fe20000000a00 */
[----:B------:R-:W-:Y:S01]  /*68a0*/  BAR.SYNC.DEFER_BLOCKING 0x0 ;  /* 0x0000000000007b1d */ /* 0x000fe20000010000 */
[----:B----4-:R-:W-:-:S07]  /*68b0*/  LEA R68, R2, R68, 0x3 ;  /* 0x0000004402447211 */ /* 0x010fce00078e18ff */
        /* <DEDUP_REMOVED lines=15> */
[----:B------:R-:W-:Y:S02]  /*69b0*/  IMAD.WIDE.U32 R124, R124, 0x4, R2 ;  /* 0x000000047c7c7825 */ /* 0x000fe400078e0002 */
[----:B------:R0:W5:Y:S01]  /*69c0*/  LDL.LU.64 R2, [R1+0x100] ;  /* 0x0001000001027983 */ /* 0x0001620000300a00 */
[----:B--2---:R-:W-:-:S04]  /*69d0*/  LEA R68, R69, UR12, 0x5 ;  /* 0x0000000c45447c11 */ /* 0x004fc8000f8e28ff */
[-C--:B---3--:R-:W-:Y:S02]  /*69e0*/  LEA R66, R66, R68.reuse, 0x3 ;  /* 0x0000004442427211 */ /* 0x088fe400078e18ff */
[----:B----4-:R-:W-:-:S04]  /*69f0*/  LEA R68, R67, R68, 0x3 ;  /* 0x0000004443447211 */ /* 0x010fc800078e18ff */
[----:B------:R-:W1:Y:S04]  /*6a00*/  LDS.64 R66, [R66] ;  /* 0x0000000042427984 */ /* 0x000e680000000a00 */
[----:B------:R-:W2:Y:S01]  /*6a10*/  LDS.64 R68, [R68+0x1e00] ;  /* 0x001e000044447984 */ /* 0x000ea20000000a00 */
[----:B-1----:R-:W-:Y:S01]  /*6a20*/  FADD.FTZ R67, RZ, R67 ;  /* 0x00000043ff437221 */ /* 0x002fe20000010000 */
[----:B------:R-:W-:-:S03]  /*6a30*/  FADD.FTZ R66, RZ, R66 ;  /* 0x00000042ff427221 */ /* 0x000fc60000010000 */
[----:B--2---:R-:W-:Y:S01]  /*6a40*/  FADD.FTZ R69, R67, R69 ;  /* 0x0000004543457221 */ /* 0x004fe20000010000 */
[----:B------:R-:W-:-:S05]  /*6a50*/  FADD.FTZ R68, R66, R68 ;  /* 0x0000004442447221 */ /* 0x000fca0000010000 */
[----:B------:R0:W-:Y:S02]  /*6a60*/  STG.E.64 desc[UR18][R124.64+0x4000], R68 ;  /* 0x004000447c007986 */ /* 0x0001e4000c101b12 */
.L_x_1808:
        /* <DEDUP_REMOVED lines=9> */
[----:B------:R-:W-:-:S03]  /*6b00*/  ULOP3.LUT UR5, UR5, 0x8, URZ, 0xc0, !UPT ;  /* 0x0000000805057892 */ /* 0x000fc6000f8ec03f */
        /* <DEDUP_REMOVED lines=302> */
.L_x_1810:
[----:B------:R-:W-:Y:S05]  /*7df0*/  BSYNC B0 ;  /* 0x0000000000007941 */ /* 0x000fea0003800000 */
.L_x_1809:
        /* <DEDUP_REMOVED lines=31> */
.L_x_1813:
        /* <DEDUP_REMOVED lines=8> */
.L_x_1812:
[----:B------:R-:W-:Y:S05]  /*8070*/  WARPSYNC.ALL ;  /* 0x0000000000007948 */ /* 0x000fea0003800000 */
[----:B------:R-:W-:Y:S06]  /*8080*/  BAR.SYNC.DEFER_BLOCKING 0x0 ;  /* 0x0000000000007b1d */ /* 0x000fec0000010000 */
[----:B------:R-:W-:Y:S05]  /*8090*/  BRA `(.L_x_1814) ;  /* 0x0000000000547947 */ /* 0x000fea0003800000 */
.L_x_1811:
        /* <DEDUP_REMOVED lines=11> */
.L_x_1816:
        /* <DEDUP_REMOVED lines=8> */
.L_x_1815:
[----:B------:R-:W-:Y:S05]  /*81d0*/  WARPSYNC.ALL ;  /* 0x0000000000007948 */ /* 0x000fea0003800000 */
[----:B------:R-:W-:Y:S06]  /*81e0*/  BAR.SYNC.DEFER_BLOCKING 0x0 ;  /* 0x0000000000007b1d */ /* 0x000fec0000010000 */
.L_x_1814:
[----:B------:R-:W1:Y:S01]  /*81f0*/  S2R R124, SR_TID.X ;  /* 0x00000000007c7919 */ /* 0x000e620000002100 */
[----:B------:R-:W2:Y:S01]  /*8200*/  LDL.LU R71, [R1+0xdc] ;  /* 0x0000dc0001477983 */ /* 0x000ea20000300800 */
[----:B------:R-:W3:Y:S01]  /*8210*/  S2UR UR20, SR_CgaCtaId ;  /* 0x00000000001479c3 */ /* 0x000ee20000008800 */
[----:B------:R-:W-:Y:S02]  /*8220*/  USHF.L.U32 UR10, UR10, 0x3, URZ ;  /* 0x000000030a0a7899 */ /* 0x000fe4000800063f */
[----:B------:R-:W-:Y:S01]  /*8230*/  STL [R1+0x11c], R83 ;  /* 0x00011c5301007387 */ /* 0x000fe20000100800 */
[----:B------:R-:W-:-:S03]  /*8240*/  ULDC.64 UR26, c[0x0][0x210] ;  /* 0x00008400001a7ab9 */ /* 0x000fc60000000a00 */
[----:B------:R-:W-:Y:S04]  /*8250*/  STL [R1+0x118], R65 ;  /* 0x0001184101007387 */ /* 0x000fe80000100800 */
[----:B------:R-:W-:Y:S04]  /*8260*/  STL [R1+0x114], R64 ;  /* 0x0001144001007387 */ /* 0x000fe80000100800 */
[----:B------:R4:W-:Y:S04]  /*8270*/  STL [R1+0x110], R63 ;  /* 0x0001103f01007387 */ /* 0x0009e80000100800 */
[----:B------:R0:W-:Y:S04]  /*8280*/  STL [R1+0x10c], R62 ;  /* 0x00010c3e01007387 */ /* 0x0001e80000100800 */
[----:B------:R3:W-:Y:S01]  /*8290*/  STL [R1+0x108], R61 ;  /* 0x0001083d01007387 */ /* 0x0007e20000100800 */
[----:B-1----:R-:W-:-:S03]  /*82a0*/  ISETP.GT.U32.AND P1, PT, R124, 0xff, PT ;  /* 0x000000ff7c00780c */ /* 0x002fc60003f24070 */
[----:B------:R1:W-:Y:S04]  /*82b0*/  STL [R1+0x104], R60 ;  /* 0x0001043c01007387 */ /* 0x0003e80000100800 */
[----:B------:R1:W-:Y:S04]  /*82c0*/  STL [R1+0x100], R59 ;  /* 0x0001003b01007387 */ /* 0x0003e80000100800 */
[----:B------:R1:W-:Y:S02]  /*82d0*/  STL [R1+0xfc], R58 ;  /* 0x0000fc3a01007387 */ /* 0x0003e40000100800 */
[----:B------:R-:W-:Y:S01]  /*82e0*/  VOTEU.ALL UP0, P1 ;  /* 0x00000000003f7886 */ /* 0x000fe20000800000 */
[----:B------:R-:W1:Y:S01]  /*82f0*/  @!P1 LDC.64 R68, c[0x0][0x260] ;  /* 0x00009800ff449b82 */ /* 0x000e620000000a00 */
[----:B------:R-:W-:Y:S01]  /*8300*/  @!P1 LOP3.LUT R66, R124, 0x7fffffe0, RZ, 0xc0, !PT ;  /* 0x7fffffe07c429812 */ /* 0x000fe200078ec0ff */
[----:B----4-:R-:W4:Y:S02]  /*8310*/  LDL.LU R63, [R1+0x28] ;  /* 0x00002800013f7983 */ /* 0x010f240000300800 */
[----:B------:R-:W-:-:S02]  /*8320*/  @!UP0 ULDC UR5, c[0x0][0x10] ;  /* 0x0000040000058ab9 */ /* 0x000fc40000000800 */
[----:B------:R-:W-:Y:S01]  /*8330*/  @!UP0 UIMAD UR5, UR5, UR4, UR14 ;  /* 0x00000004050582a4 */ /* 0x000fe2000f8e020e */
[----:B0-----:R-:W4:Y:S04]  /*8340*/  LDL.LU R62, [R1+0x2c] ;  /* 0x00002c00013e7983 */ /* 0x001f280000300800 */
[----:B---3--:R-:W3:Y:S01]  /*8350*/  LDL.LU R61, [R1+0x24] ;  /* 0x00002400013d7983 */ /* 0x008ee20000300800 */
[----:B------:R-:W-:-:S03]  /*8360*/  MOV R67, UR5 ;  /* 0x0000000500437c02 */ /* 0x000fc60008000f00 */
[----:B-1----:R-:W3:Y:S01]  /*8370*/  LDL.LU R60, [R1+0x20] ;  /* 0x00002000013c7983 */ /* 0x002ee20000300800 */
[----:B------:R-:W-:Y:S02]  /*8380*/  @!P1 LEA R66, R67, R66, 0x8 ;  /* 0x0000004243429211 */ /* 0x000fe400078e40ff */
[----:B------:R-:W-:Y:S01]  /*8390*/  @!P1 LOP3.LUT R67, R124, 0x1f, RZ, 0xc0, !PT ;  /* 0x0000001f7c439812 */ /* 0x000fe200078ec0ff */
[----:B------:R-:W3:Y:S03]  /*83a0*/  LDL.LU R59, [R1+0x38] ;  /* 0x00003800013b7983 */ /* 0x000ee60000300800 */
[----:B------:R-:W-:Y:S01]  /*83b0*/  @!P1 IADD3 R66, R66, R67, RZ ;  /* 0x0000004342429210 */ /* 0x000fe20007ffe0ff */
[----:B------:R-:W3:Y:S03]  /*83c0*/  LDL.LU R58, [R1+0x3c] ;  /* 0x00003c00013a7983 */ /* 0x000ee60000300800 */
[----:B------:R-:W-:Y:S01]  /*83d0*/  @!P1 SHF.L.U32 R66, R66, 0x1, RZ ;  /* 0x0000000142429819 */ /* 0x000fe200000006ff */
[----:B------:R-:W-:Y:S01]  /*83e0*/  UMOV UR5, 0x400 ;  /* 0x0000040000057882 */ /* 0x000fe20000000000 */
[----:B------:R-:W-:Y:S01]  /*83f0*/  ULOP3.LUT UR10, UR10, 0x8, URZ, 0xc0, !UPT ;  /* 0x000000080a0a7892 */ /* 0x000fe2000f8ec03f */
[----:B------:R-:W3:Y:S02]  /*8400*/  LDL.LU R83, [R1+0x40] ;  /* 0x0000400001537983 */ /* 0x000ee40000300800 */
[----:B------:R-:W-:Y:S01]  /*8410*/  @!P1 IMAD.WIDE.U32 R66, R66, 0x4, R68 ;  /* 0x0000000442429825 */ /* 0x000fe200078e0044 */
[----:B------:R-:W-:Y:S01]  /*8420*/  UIADD3 UR5, UR5, 0x5280, URZ ;  /* 0x0000528005057890 */ /* 0x000fe2000fffe03f */
[----:B------:R-:W3:Y:S04]  /*8430*/  LDL.LU R65, [R1+0x44] ;  /* 0x0000440001417983 */ /* 0x000ee80000300800 */
[----:B------:R-:W2:Y:S01]  /*8440*/  @!P1 LDG.E.64 R66, desc[UR18][R66.64] ;  /* 0x0000001242429981 */ /* 0x000ea2000c1e1b00 */
[----:B------:R-:W-:Y:S01]  /*8450*/  HFMA2.MMA R68, -RZ, RZ, 0, 0 ;  /* 0x00000000ff447435 */ /* 0x000fe200000001ff */
[----:B------:R-:W-:-:S02]  /*8460*/  ULEA UR5, UR20, UR5, 0x18 ;  /* 0x0000000514057291 */ /* 0x000fc4000f8ec03f */
[----:B------:R-:W3:Y:S03]  /*8470*/  LDL.LU R64, [R1+0x48] ;  /* 0x0000480001407983 */ /* 0x000ee60000300800 */
[----:B--2---:R-:W-:Y:S01]  /*8480*/  @!P1 FADD.FTZ R68, RZ, R66 ;  /* 0x00000042ff449221 */ /* 0x004fe20000010000 */
[----:B------:R-:W-:Y:S01]  /*8490*/  MOV R66, RZ ;  /* 0x000000ff00427202 */ /* 0x000fe20000000f00 */
[----:B------:R-:W-:Y:S01]  /*84a0*/  @!P1 FADD.FTZ R66, RZ, R67 ;  /* 0x00000043ff429221 */ /* 0x000fe20000010000 */
[----:B------:R-:W-:Y:S02]  /*84b0*/  LOP3.LUT P1, RZ, R124, 0xffffff1f, RZ, 0xc0, !PT ;  /* 0xffffff1f7cff7812 */ /* 0x000fe4000782c0ff */
        /* <DEDUP_REMOVED lines=19> */
[----:B------:R-:W-:Y:S01]  /*85f0*/  @!P1 FMUL.FTZ R66, R66, 8.1380212577641941607e-06 ;  /* 0x3708888942429820 */ /* 0x000fe20000410000 */
[----:B0-----:R-:W-:Y:S01]  /*8600*/  FADD.FTZ R67, R67, R68 ;  /* 0x0000004443437221 */ /* 0x001fe20000010000 */
[----:B------:R-:W-:-:S03]  /*8610*/  @!P1 SHF.R.U32.HI R68, RZ, 0x2, R124 ;  /* 0x00000002ff449819 */ /* 0x000fc6000001167c */
[----:B------:R-:W-:Y:S01]  /*8620*/  @!P1 FMUL.FTZ R67, R67, 8.1380212577641941607e-06 ;  /* 0x3708888943439820 */ /* 0x000fe20000410000 */
[----:B------:R-:W-:-:S05]  /*8630*/  @!P1 LOP3.LUT R68, R68, 0x3ffffff8, RZ, 0xc0, !PT ;  /* 0x3ffffff844449812 */ /* 0x000fca00078ec0ff */
[----:B------:R0:W-:Y:S02]  /*8640*/  @!P1 STS.64 [R68+UR5], R66 ;  /* 0x0000004244009988 */ /* 0x0001e40008000a05 */
[----:B0-----:R-:W-:-:S04]  /*8650*/  IADD3 R66, R71, -UR10, RZ ;  /* 0x8000000a47427c10 */ /* 0x001fc8000fffe0ff */
[----:B------:R-:W-:Y:S01]  /*8660*/  LEA R66, R66, UR5, 0x3 ;  /* 0x0000000542427c11 */ /* 0x000fe2000f8e18ff */
[----:B------:R-:W-:Y:S06]  /*8670*/  BAR.SYNC.DEFER_BLOCKING 0x0 ;  /* 0x0000000000007b1d */ /* 0x000fec0000010000 */
[----:B------:R-:W0:Y:S02]  /*8680*/  LDS.64 R68, [R66] ;  /* 0x0000000042447984 */ /* 0x000e240000000a00 */
[--C-:B0-----:R-:W-:Y:S01]  /*8690*/  FFMA.FTZ R6, R0, R6, -R68.reuse ;  /* 0x0000000600067223 */ /* 0x101fe20000010844 */
[--C-:B-----5:R-:W-:Y:S01]  /*86a0*/  FFMA.FTZ R82, R3, R82, -R68.reuse ;  /* 0x0000005203527223 */ /* 0x120fe20000010844 */
[--C-:B------:R-:W-:Y:S01]  /*86b0*/  FFMA.FTZ R81, R4, R81, -R68.reuse ;  /* 0x0000005104517223 */ /* 0x100fe20000010844 */
[--C-:B------:R-:W-:Y:S01]  /*86c0*/  FFMA.FTZ R80, R5, R80, -R68.reuse ;  /* 0x0000005005507223 */ /* 0x100fe20000010844 */
[----:B------:R-:W-:Y:S01]  /*86d0*/  FFMA.FTZ R79, R0, R79, -R68 ;  /* 0x0000004f004f7223 */ /* 0x000fe20000010844 */
[-C--:B----4-:R-:W-:Y:S01]  /*86e0*/  FFMA.FTZ R6, R63, -R69.reuse, R6 ;  /* 0x800000453f067223 */ /* 0x090fe20000010006 */
[----:B------:R-:W-:Y:S01]  /*86f0*/  FFMA.FTZ R78, R3, R78, -R68 ;  /* 0x0000004e034e7223 */ /* 0x000fe20000010844 */
[-C--:B------:R-:W-:Y:S01]  /*8700*/  FFMA.FTZ R82, R62, -R69.reuse, R82 ;  /* 0x800000453e527223 */ /* 0x080fe20000010052 */
[----:B------:R-:W2:Y:S01]  /*8710*/  LDL.LU R63, [R1+0x4c] ;  /* 0x00004c00013f7983 */ /* 0x000ea20000300800 */
[-C--:B---3--:R-:W-:Y:S01]  /*8720*/  FFMA.FTZ R81, R61, -R69.reuse, R81 ;  /* 0x800000453d517223 */ /* 0x088fe20000010051 */
[----:B------:R-:W-:-:S02]  /*8730*/  FFMA.FTZ R80, R60, -R69, R80 ;  /* 0x800000453c507223 */ /* 0x000fc40000010050 */
[----:B------:R-:W3:Y:S01]  /*8740*/  LDL.LU R62, [R1+0x58] ;  /* 0x00005800013e7983 */ /* 0x000ee20000300800 */
[-C--:B------:R-:W-:Y:S01]  /*8750*/  FFMA.FTZ R79, R59, -R69.reuse, R79 ;  /* 0x800000453b4f7223 */ /* 0x080fe2000001004f */
[----:B------:R-:W-:Y:S02]  /*8760*/  FFMA.FTZ R78, R58, -R69, R78 ;  /* 0x800000453a4e7223 */ /* 0x000fe4000001004e */
[----:B------:R-:W4:Y:S04]  /*8770*/  LDL.LU R61, [R1+0x68] ;  /* 0x00006800013d7983 */ /* 0x000f280000300800 */
[----:B------:R-:W4:Y:S01]  /*8780*/  LDL.LU R60, [R1+0x64] ;  /* 0x00006400013c7983 */ /* 0x000f220000300800 */
[----:B------:R-:W-:-:S03]  /*8790*/  FFMA.FTZ R75, R0, R75, -R68 ;  /* 0x0000004b004b7223 */ /* 0x000fc60000010844 */
[----:B------:R-:W4:Y:S01]  /*87a0*/  LDL.LU R59, [R1+0x50] ;  /* 0x00005000013b7983 */ /* 0x000f220000300800 */
[C-C-:B------:R-:W-:Y:S01]  /*87b0*/  FFMA.FTZ R70, R0.reuse, R70, -R68.reuse ;  /* 0x0000004600467223 */ /* 0x140fe20000010844 */
[C-C-:B------:R-:W-:Y:S02]  /*87c0*/  FFMA.FTZ R10, R0.reuse, R10, -R68.reuse ;  /* 0x0000000a000a7223 */ /* 0x140fe40000010844 */
        /* <DEDUP_REMOVED lines=53> */
[----:B------:R-:W4:Y:S01]  /*8b20*/  LDL.LU R124, [R1+0x18] ;  /* 0x00001800017c7983 */ /* 0x000f220000300800 */
[--C-:B------:R-:W-:Y:S01]  /*8b30*/  FFMA.FTZ R0, R0, R54, -R68.reuse ;  /* 0x0000003600007223 */ /* 0x100fe20000010844 */
[--C-:B------:R-:W-:Y:S01]  /*8b40*/  FFMA.FTZ R3, R3, R55, -R68.reuse ;  /* 0x0000003703037223 */ /* 0x100fe20000010844 */
[--C-:B------:R-:W-:Y:S01]  /*8b50*/  FFMA.FTZ R4, R4, R56, -R68.reuse ;  /* 0x0000003804047223 */ /* 0x100fe20000010844 */
[----:B------:R-:W-:Y:S01]  /*8b60*/  FFMA.FTZ R5, R5, R57, -R68 ;  /* 0x0000003905057223 */ /* 0x000fe20000010844 */
[----:B------:R-:W4:Y:S04]  /*8b70*/  LDL.LU R71, [R1+0x14] ;  /* 0x0000140001477983 */ /* 0x000f280000300800 */
[----:B------:R-:W4:Y:S04]  /*8b80*/  LDL.LU R68, [R1+0x10] ;  /* 0x0000100001447983 */ /* 0x000f280000300800 */
[----:B------:R-:W4:Y:S04]  /*8b90*/  LDL.LU R67, [R1+0xc] ;  /* 0x00000c0001437983 */ /* 0x000f280000300800 */
[----:B------:R-:W4:Y:S01]  /*8ba0*/  LDL.LU R66, [R1+0x8] ;  /* 0x0000080001427983 */ /* 0x000f220000300800 */
[-C--:B------:R-:W-:Y:S01]  /*8bb0*/  FFMA.FTZ R77, R83, -R69.reuse, R77 ;  /* 0x80000045534d7223 */ /* 0x080fe2000001004d */
[----:B------:R-:W-:-:S02]  /*8bc0*/  FFMA.FTZ R76, R65, -R69, R76 ;  /* 0x80000045414c7223 */ /* 0x000fc4000001004c */
[----:B------:R-:W4:Y:S01]  /*8bd0*/  LDL.LU R55, [R1+0x4] ;  /* 0x0000040001377983 */ /* 0x000f220000300800 */
[----:B------:R-:W-:-:S03]  /*8be0*/  FFMA.FTZ R75, R64, -R69, R75 ;  /* 0x80000045404b7223 */ /* 0x000fc6000001004b */
[----:B------:R-:W4:Y:S04]  /*8bf0*/  LDL.LU R54, [R1] ;  /* 0x0000000001367983 */ /* 0x000f280000300800 */
[----:B------:R-:W4:Y:S04]  /*8c00*/  LDL.LU R83, [R1+0x11c] ;  /* 0x00011c0001537983 */ /* 0x000f280000300800 */
[----:B------:R1:W5:Y:S04]  /*8c10*/  LDL.LU R65, [R1+0x118] ;  /* 0x0001180001417983 */ /* 0x0003680000300800 */
[----:B------:R1:W5:Y:S01]  /*8c20*/  LDL.LU R64, [R1+0x114] ;  /* 0x0001140001407983 */ /* 0x0003620000300800 */
[----:B--2---:R-:W-:-:S03]  /*8c30*/  FFMA.FTZ R74, R63, -R69, R74 ;  /* 0x800000453f4a7223 */ /* 0x004fc6000001004a */
[----:B------:R1:W5:Y:S01]  /*8c40*/  LDL.LU R63, [R1+0x110] ;  /* 0x00011000013f7983 */ /* 0x0003620000300800 */
[----:B---3--:R-:W-:-:S03]  /*8c50*/  FFMA.FTZ R73, R62, -R69, R73 ;  /* 0x800000453e497223 */ /* 0x008fc60000010049 */
        /* <DEDUP_REMOVED lines=10> */
[----:B------:R-:W2:Y:S01]  /*8d00*/  LDL.LU R66, [R1+0xb0] ;  /* 0x0000b00001427983 */ /* 0x000ea20000300800 */
[-C--:B------:R-:W-:Y:S01]  /*8d10*/  FFMA.FTZ R84, R84, -R69.reuse, R4 ;  /* 0x8000004554547223 */ /* 0x080fe20000010004 */
[-C--:B------:R-:W-:Y:S02]  /*8d20*/  FFMA.FTZ R15, R55, -R69.reuse, R15 ;  /* 0x80000045370f7223 */ /* 0x080fe4000001000f */
[----:B------:R-:W3:Y:S01]  /*8d30*/  LDL.LU R55, [R1+0xd8] ;  /* 0x0000d80001377983 */ /* 0x000ee20000300800 */
[----:B------:R-:W-:Y:S01]  /*8d40*/  FMUL.FTZ R80, R2, R80 ;  /* 0x0000005002507220 */ /* 0x000fe20000410000 */
[----:B------:R-:W-:Y:S01]  /*8d50*/  FFMA.FTZ R16, R54, -R69, R16 ;  /* 0x8000004536107223 */ /* 0x000fe20000010010 */
[----:B------:R-:W-:Y:S01]  /*8d60*/  FMUL.FTZ R54, R2, R81 ;  /* 0x0000005102367220 */ /* 0x000fe20000410000 */
[----:B------:R-:W-:-:S04]  /*8d70*/  FFMA.FTZ R11, R71, -R69, R11 ;  /* 0x80000045470b7223 */ /* 0x000fc8000001000b */
[----:B------:R-:W-:Y:S02]  /*8d80*/  F2FP.F16.F32.PACK_AB R54, R80, R54 ;  /* 0x000000365036723e */ /* 0x000fe400000000ff */
[----:B--2---:R-:W-:Y:S02]  /*8d90*/  IADD3 R4, P1, R66, UR26, RZ ;  /* 0x0000001a42047c10 */ /* 0x004fe4000ff3e0ff */
[----:B------:R-:W2:Y:S04]  /*8da0*/  LDL.LU R66, [R1+0xd0] ;  /* 0x0000d00001427983 */ /* 0x000ea80000300800 */
[----:B------:R-:W4:Y:S04]  /*8db0*/  LDL.LU R80, [R1+0xd4] ;  /* 0x0000d40001507983 */ /* 0x000f280000300800 */
        /* <DEDUP_REMOVED lines=44> */
[C---:B------:R-:W-:Y:S01]  /*9080*/  FMUL.FTZ R6, R2.reuse, R6 ;  /* 0x0000000602067220 */ /* 0x040fe20000410000 */
[C---:B------:R-:W-:Y:S01]  /*9090*/  FMUL.FTZ R82, R2.reuse, R82 ;  /* 0x0000005202527220 */ /* 0x040fe20000410000 */
[----:B------:R-:W-:Y:S01]  /*90a0*/  FFMA.FTZ R69, R83, -R69, R5 ;  /* 0x8000004553457223 */ /* 0x000fe20000010005 */
[----:B------:R-:W4:Y:S01]  /*90b0*/  LDL.LU R68, [R1+0xcc] ;  /* 0x0000cc0001447983 */ /* 0x000f220000300800 */
[----:B---3--:R-:W-:Y:S01]  /*90c0*/  IADD3.X R5, R55, UR27, RZ, P1, !PT ;  /* 0x0000001b37057c10 */ /* 0x008fe20008ffe4ff */
[----:B------:R-:W-:-:S02]  /*90d0*/  FMUL.FTZ R79, R2, R79 ;  /* 0x0000004f024f7220 */ /* 0x000fc40000410000 */
        /* <DEDUP_REMOVED lines=61> */
[----:B------:R-:W-:Y:S02]  /*94b0*/  PRMT R56, R54, 0x7632, R56 ;  /* 0x0000763236387816 */ /* 0x000fe40000000038 */
[----:B------:R-:W-:Y:S02]  /*94c0*/  PRMT R3, R6, 0x7632, R3 ;  /* 0x0000763206037816 */ /* 0x000fe40000000003 */
[----:B------:R-:W-:Y:S01]  /*94d0*/  F2FP.F16.F32.PACK_AB R76, R76, R77 ;  /* 0x0000004d4c4c723e */ /* 0x000fe200000000ff */
[----:B------:R-:W-:Y:S04]  /*94e0*/  STG.E.U16 desc[UR18][R4.64], R6 ;  /* 0x0000000604007986 */ /* 0x000fe8000c101512 */
[----:B------:R4:W-:Y:S04]  /*94f0*/  STG.E.U16 desc[UR18][R4.64+0x2], R3 ;  /* 0x0000020304007986 */ /* 0x0009e8000c101512 */
[----:B------:R-:W-:Y:S04]  /*9500*/  STG.E.U16 desc[UR18][R4.64+0x4], R54 ;  /* 0x0000043604007986 */ /* 0x000fe8000c101512 */
[----:B------:R0:W-:Y:S01]  /*9510*/  STG.E.U16 desc[UR18][R4.64+0x6], R56 ;  /* 0x0000063804007986 */ /* 0x0001e2000c101512 */
[----:B--2---:R-:W-:-:S03]  /*9520*/  IADD3 R2, P1, R66, UR26, RZ ;  /* 0x0000001a42027c10 */ /* 0x004fc6000ff3e0ff */
[----:B------:R-:W2:Y:S01]  /*9530*/  LDL.LU R66, [R1+0xc4] ;  /* 0x0000c40001427983 */ /* 0x000ea20000300800 */
[----:B----4-:R-:W-:-:S03]  /*9540*/  IADD3.X R3, R80, UR27, RZ, P1, !PT ;  /* 0x0000001b50037c10 */ /* 0x010fc60008ffe4ff */
[----:B------:R-:W4:Y:S01]  /*9550*/  LDL.LU R77, [R1+0xb8] ;  /* 0x0000b800014d7983 */ /* 0x000f220000300800 */
[----:B0-----:R-:W-:-:S03]  /*9560*/  IADD3 R4, P1, R71, UR26, RZ ;  /* 0x0000001a47047c10 */ /* 0x001fc6000ff3e0ff */
[----:B------:R-:W4:Y:S01]  /*9570*/  LDL.LU R71, [R1+0xbc] ;  /* 0x0000bc0001477983 */ /* 0x000f220000300800 */
[----:B------:R-:W-:Y:S02]  /*9580*/  F2FP.F16.F32.PACK_AB R78, R78, R79 ;  /* 0x0000004f4e4e723e */ /* 0x000fe400000000ff */
[----:B------:R-:W-:Y:S02]  /*9590*/  PRMT R6, R76, 0x7632, R6 ;  /* 0x000076324c067816 */ /* 0x000fe40000000006 */
[----:B------:R-:W-:Y:S01]  /*95a0*/  PRMT R57, R78, 0x7632, R57 ;  /* 0x000076324e397816 */ /* 0x000fe20000000039 */
[----:B------:R-:W-:Y:S01]  /*95b0*/  STG.E.U16 desc[UR18][R2.64], R78 ;  /* 0x0000004e02007986 */ /* 0x000fe2000c101512 */
[----:B------:R-:W-:Y:S02]  /*95c0*/  F2FP.F16.F32.PACK_AB R74, R74, R75 ;  /* 0x0000004b4a4a723e */ /* 0x000fe400000000ff */
[----:B------:R-:W-:Y:S01]  /*95d0*/  F2FP.F16.F32.PACK_AB R72, R72, R73 ;  /* 0x000000494848723e */ /* 0x000fe200000000ff */
[----:B------:R-:W-:Y:S01]  /*95e0*/  STG.E.U16 desc[UR18][R2.64+0x2], R57 ;  /* 0x0000023902007986 */ /* 0x000fe2000c101512 */
[----:B------:R-:W-:-:S03]  /*95f0*/  F2FP.F16.F32.PACK_AB R7, R7, R70 ;  /* 0x000000460707723e */ /* 0x000fc600000000ff */
[----:B------:R-:W-:Y:S01]  /*9600*/  STG.E.U16 desc[UR18][R2.64+0x4], R76 ;  /* 0x0000044c02007986 */ /* 0x000fe2000c101512 */
[----:B------:R-:W-:-:S03]  /*9610*/  F2FP.F16.F32.PACK_AB R8, R9, R8 ;  /* 0x000000080908723e */ /* 0x000fc600000000ff */
[----:B------:R3:W-:Y:S01]  /*9620*/  STG.E.U16 desc[UR18][R2.64+0x6], R6 ;  /* 0x0000060602007986 */ /* 0x0007e2000c101512 */
[----:B------:R-:W-:Y:S02]  /*9630*/  PRMT R54, R74, 0x7632, R54 ;  /* 0x000076324a367816 */ /* 0x000fe40000000036 */
[----:B------:R-:W-:Y:S02]  /*9640*/  PRMT R9, R72, 0x7632, R9 ;  /* 0x0000763248097816 */ /* 0x000fe40000000009 */
[----:B------:R-:W-:Y:S02]  /*9650*/  PRMT R56, R7, 0x7632, R56 ;  /* 0x0000763207387816 */ /* 0x000fe40000000038 */
[----:B------:R-:W-:Y:S02]  /*9660*/  F2FP.F16.F32.PACK_AB R16, R17, R16 ;  /* 0x000000101110723e */ /* 0x000fe400000000ff */
[----:B------:R-:W-:Y:S02]  /*9670*/  F2FP.F16.F32.PACK_AB R10, R11, R10 ;  /* 0x0000000a0b0a723e */ /* 0x000fe400000000ff */
[----:B------:R-:W-:-:S02]  /*9680*/  F2FP.F16.F32.PACK_AB R12, R13, R12 ;  /* 0x0000000c0d0c723e */ /* 0x000fc400000000ff */
[----:B------:R-:W-:Y:S02]  /*9690*/  IADD3.X R5, R68, UR27, RZ, P1, !PT ;  /* 0x0000001b44057c10 */ /* 0x000fe40008ffe4ff */
[----:B------:R-:W4:Y:S01]  /*96a0*/  LDL.LU R68, [R1+0xac] ;  /* 0x0000ac0001447983 */ /* 0x000f220000300800 */
[----:B---3--:R-:W-:-:S03]  /*96b0*/  IADD3 R2, P1, R67, UR26, RZ ;  /* 0x0000001a43027c10 */ /* 0x008fc6000ff3e0ff */
[----:B------:R-:W3:Y:S04]  /*96c0*/  LDL.LU R67, [R1+0xb4] ;  /* 0x0000b40001437983 */ /* 0x000ee80000300800 */
[----:B------:R-:W-:Y:S04]  /*96d0*/  STG.E.U16 desc[UR18][R4.64], R74 ;  /* 0x0000004a04007986 */ /* 0x000fe8000c101512 */
[----:B------:R-:W-:Y:S04]  /*96e0*/  STG.E.U16 desc[UR18][R4.64+0x2], R54 ;  /* 0x0000023604007986 */ /* 0x000fe8000c101512 */
[----:B------:R-:W-:Y:S04]  /*96f0*/  STG.E.U16 desc[UR18][R4.64+0x4], R72 ;  /* 0x0000044804007986 */ /* 0x000fe8000c101512 */
[----:B------:R4:W-:Y:S01]  /*9700*/  STG.E.U16 desc[UR18][R4.64+0x6], R9 ;  /* 0x0000060904007986 */ /* 0x0009e2000c101512 */
[----:B------:R-:W-:-:S02]  /*9710*/  PRMT R6, R8, 0x7632, R6 ;  /* 0x0000763208067816 */ /* 0x000fc40000000006 */
[----:B------:R-:W-:Y:S02]  /*9720*/  PRMT R11, R10, 0x7632, R11 ;  /* 0x000076320a0b7816 */ /* 0x000fe4000000000b */
[----:B--2---:R-:W-:Y:S02]  /*9730*/  IADD3.X R3, R66, UR27, RZ, P1, !PT ;  /* 0x0000001b42037c10 */ /* 0x004fe40008ffe4ff */
[----:B------:R-:W2:Y:S01]  /*9740*/  LDL.LU R66, [R1+0xa4] ;  /* 0x0000a40001427983 */ /* 0x000ea20000300800 */
[----:B----4-:R-:W-:-:S03]  /*9750*/  IADD3 R4, P1, R77, UR26, RZ ;  /* 0x0000001a4d047c10 */ /* 0x010fc6000ff3e0ff */
[----:B------:R0:W-:Y:S04]  /*9760*/  STG.E.U16 desc[UR18][R2.64+0x2], R56 ;  /* 0x0000023802007986 */ /* 0x0001e8000c101512 */
[----:B------:R-:W4:Y:S01]  /*9770*/  LDL.LU R57, [R1+0xa8] ;  /* 0x0000a80001397983 */ /* 0x000f220000300800 */
[----:B------:R-:W-:-:S03]  /*9780*/  IADD3.X R5, R71, UR27, RZ, P1, !PT ;  /* 0x0000001b47057c10 */ /* 0x000fc60008ffe4ff */
[----:B0-----:R-:W4:Y:S04]  /*9790*/  LDL.LU R56, [R1+0x9c] ;  /* 0x00009c0001387983 */ /* 0x001f280000300800 */
[----:B------:R-:W4:Y:S04]  /*97a0*/  LDL.LU R54, [R1+0xa0] ;  /* 0x0000a00001367983 */ /* 0x000f280000300800 */
[----:B------:R-:W4:Y:S04]  /*97b0*/  LDL.LU R17, [R1+0x94] ;  /* 0x0000940001117983 */ /* 0x000f280000300800 */
[----:B------:R0:W-:Y:S04]  /*97c0*/  STG.E.U16 desc[UR18][R2.64], R7 ;  /* 0x0000000702007986 */ /* 0x0001e8000c101512 */
[----:B------:R-:W-:Y:S04]  /*97d0*/  STG.E.U16 desc[UR18][R2.64+0x4], R8 ;  /* 0x0000040802007986 */ /* 0x000fe8000c101512 */
[----:B------:R-:W-:Y:S04]  /*97e0*/  STG.E.U16 desc[UR18][R2.64+0x6], R6 ;  /* 0x0000060602007986 */ /* 0x000fe8000c101512 */
[----:B------:R-:W4:Y:S01]  /*97f0*/  LDL.LU R13, [R1+0x98] ;  /* 0x00009800010d7983 */ /* 0x000f220000300800 */
[----:B0-----:R-:W-:-:S03]  /*9800*/  PRMT R7, R12, 0x7632, R7 ;  /* 0x000076320c077816 */ /* 0x001fc60000000007 */
[----:B------:R0:W-:Y:S04]  /*9810*/  STG.E.U16 desc[UR18][R4.64+0x4], R12 ;  /* 0x0000040c04007986 */ /* 0x0001e8000c101512 */
[----:B------:R1:W-:Y:S04]  /*9820*/  STG.E.U16 desc[UR18][R4.64+0x2], R11 ;  /* 0x0000020b04007986 */ /* 0x0003e8000c101512 */
[----:B0-----:R-:W4:Y:S04]  /*9830*/  LDL.LU R12, [R1+0x8c] ;  /* 0x00008c00010c7983 */ /* 0x001f280000300800 */
[----:B-1----:R-:W4:Y:S01]  /*9840*/  LDL.LU R11, [R1+0x90] ;  /* 0x00009000010b7983 */ /* 0x002f220000300800 */
[----:B------:R-:W-:-:S02]  /*9850*/  IADD3 R2, P1, R68, UR26, RZ ;  /* 0x0000001a44027c10 */ /* 0x000fc4000ff3e0ff */
[----:B------:R-:W-:Y:S01]  /*9860*/  F2FP.F16.F32.PACK_AB R14, R15, R14 ;  /* 0x0000000e0f0e723e */ /* 0x000fe200000000ff */
[----:B------:R-:W-:Y:S01]  /*9870*/  STG.E.U16 desc[UR18][R4.64], R10 ;  /* 0x0000000a04007986 */ /* 0x000fe2000c101512 */
[----:B---3--:R-:W-:Y:S02]  /*9880*/  IADD3.X R3, R67, UR27, RZ, P1, !PT ;  /* 0x0000001b43037c10 */ /* 0x008fe40008ffe4ff */
[----:B------:R-:W-:Y:S01]  /*9890*/  PRMT R8, R14, 0x7632, R8 ;  /* 0x000076320e087816 */ /* 0x000fe20000000008 */
[----:B------:R0:W-:Y:S01]  /*98a0*/  STG.E.U16 desc[UR18][R4.64+0x6], R7 ;  /* 0x0000060704007986 */ /* 0x0001e2000c101512 */
[----:B------:R-:W-:Y:S02]  /*98b0*/  PRMT R6, R16, 0x7632, R6 ;  /* 0x0000763210067816 */ /* 0x000fe40000000006 */
[----:B------:R-:W-:Y:S02]  /*98c0*/  F2FP.F16.F32.PACK_AB R18, R19, R18 ;  /* 0x000000121312723e */ /* 0x000fe400000000ff */
[----:B------:R-:W-:Y:S01]  /*98d0*/  F2FP.F16.F32.PACK_AB R20, R21, R20 ;  /* 0x000000141514723e */ /* 0x000fe200000000ff */
[----:B------:R1:W-:Y:S01]  /*98e0*/  STG.E.U16 desc[UR18][R2.64], R14 ;  /* 0x0000000e02007986 */ /* 0x0003e2000c101512 */
[----:B------:R-:W-:-:S03]  /*98f0*/  PRMT R9, R18, 0x7632, R9 ;  /* 0x0000763212097816 */ /* 0x000fc60000000009 */
[----:B------:R3:W-:Y:S01]  /*9900*/  STG.E.U16 desc[UR18][R2.64+0x2], R8 ;  /* 0x0000020802007986 */ /* 0x0007e2000c101512 */
[----:B0-----:R-:W-:-:S03]  /*9910*/  PRMT R7, R20, 0x7632, R7 ;  /* 0x0000763214077816 */ /* 0x001fc60000000007 */
[----:B------:R-:W-:Y:S04]  /*9920*/  STG.E.U16 desc[UR18][R2.64+0x4], R16 ;  /* 0x0000041002007986 */ /* 0x000fe8000c101512 */
[----:B------:R0:W-:Y:S04]  /*9930*/  STG.E.U16 desc[UR18][R2.64+0x6], R6 ;  /* 0x0000060602007986 */ /* 0x0001e8000c101512 */
[----:B------:R-:W4:Y:S01]  /*9940*/  LDL.LU R15, [R1+0x84] ;  /* 0x00008400010f7983 */ /* 0x000f220000300800 */
[----:B------:R-:W-:Y:S02]  /*9950*/  F2FP.F16.F32.PACK_AB R22, R23, R22 ;  /* 0x000000161716723e */ /* 0x000fe400000000ff */
[----:B------:R-:W-:Y:S01]  /*9960*/  F2FP.F16.F32.PACK_AB R24, R25, R24 ;  /* 0x000000181918723e */ /* 0x000fe200000000ff */
[----:B-1----:R-:W4:Y:S01]  /*9970*/  LDL.LU R14, [R1+0x88] ;  /* 0x00008800010e7983 */ /* 0x002f220000300800 */
[----:B------:R-:W-:-:S02]  /*9980*/  F2FP.F16.F32.PACK_AB R26, R27, R26 ;  /* 0x0000001a1b1a723e */ /* 0x000fc400000000ff */
[----:B---3--:R-:W-:Y:S02]  /*9990*/  PRMT R8, R22, 0x7632, R8 ;  /* 0x0000763216087816 */ /* 0x008fe40000000008 */
[----:B------:R-:W-:Y:S02]  /*99a0*/  PRMT R10, R26, 0x7632, R10 ;  /* 0x000076321a0a7816 */ /* 0x000fe4000000000a */
[----:B--2---:R-:W-:-:S04]  /*99b0*/  IADD3 R4, P1, R66, UR26, RZ ;  /* 0x0000001a42047c10 */ /* 0x004fc8000ff3e0ff */
[----:B----4-:R-:W-:Y:S02]  /*99c0*/  IADD3.X R5, R57, UR27, RZ, P1, !PT ;  /* 0x0000001b39057c10 */ /* 0x010fe40008ffe4ff */
[----:B0-----:R-:W-:-:S03]  /*99d0*/  IADD3 R2, P1, R56, UR26, RZ ;  /* 0x0000001a38027c10 */ /* 0x001fc6000ff3e0ff */
[----:B------:R-:W-:Y:S01]  /*99e0*/  STG.E.U16 desc[UR18][R4.64], R18 ;  /* 0x0000001204007986 */ /* 0x000fe2000c101512 */
[----:B------:R-:W-:-:S03]  /*99f0*/  IADD3.X R3, R54, UR27, RZ, P1, !PT ;  /* 0x0000001b36037c10 */ /* 0x000fc60008ffe4ff */
[----:B------:R0:W-:Y:S04]  /*9a00*/  STG.E.U16 desc[UR18][R4.64+0x2], R9 ;  /* 0x0000020904007986 */ /* 0x0001e8000c101512 */
[----:B------:R-:W-:Y:S04]  /*9a10*/  STG.E.U16 desc[UR18][R4.64+0x4], R20 ;  /* 0x0000041404007986 */ /* 0x000fe8000c101512 */
[----:B------:R1:W-:Y:S01]  /*9a20*/  STG.E.U16 desc[UR18][R4.64+0x6], R7 ;  /* 0x0000060704007986 */ /* 0x0003e2000c101512 */
[----:B0-----:R-:W-:Y:S02]  /*9a30*/  PRMT R9, R24, 0x7632, R9 ;  /* 0x0000763218097816 */ /* 0x001fe40000000009 */
[----:B-1----:R-:W-:-:S04]  /*9a40*/  IADD3 R4, P1, R17, UR26, RZ ;  /* 0x0000001a11047c10 */ /* 0x002fc8000ff3e0ff */
[----:B------:R-:W-:Y:S02]  /*9a50*/  IADD3.X R5, R13, UR27, RZ, P1, !PT ;  /* 0x0000001b0d057c10 */ /* 0x000fe40008ffe4ff */
[----:B------:R-:W2:Y:S01]  /*9a60*/  LDL.LU R13, [R1+0x7c] ;  /* 0x00007c00010d7983 */ /* 0x000ea20000300800 */
[----:B------:R-:W-:-:S03]  /*9a70*/  IADD3 R6, P1, R12, UR26, RZ ;  /* 0x0000001a0c067c10 */ /* 0x000fc6000ff3e0ff */
[----:B------:R-:W3:Y:S01]  /*9a80*/  LDL.LU R12, [R1+0x80] ;  /* 0x00008000010c7983 */ /* 0x000ee20000300800 */
[----:B------:R-:W-:-:S03]  /*9a90*/  IADD3.X R7, R11, UR27, RZ, P1, !PT ;  /* 0x0000001b0b077c10 */ /* 0x000fc60008ffe4ff */
[----:B------:R-:W4:Y:S04]  /*9aa0*/  LDL.LU R11, [R1+0x74] ;  /* 0x00007400010b7983 */ /* 0x000f280000300800 */
[----:B------:R-:W-:Y:S04]  /*9ab0*/  STG.E.U16 desc[UR18][R2.64], R22 ;  /* 0x0000001602007986 */ /* 0x000fe8000c101512 */
[----:B------:R-:W-:Y:S04]  /*9ac0*/  STG.E.U16 desc[UR18][R2.64+0x2], R8 ;  /* 0x0000020802007986 */ /* 0x000fe8000c101512 */
[----:B------:R-:W-:Y:S04]  /*9ad0*/  STG.E.U16 desc[UR18][R2.64+0x4], R24 ;  /* 0x0000041802007986 */ /* 0x000fe8000c101512 */
[----:B------:R-:W-:Y:S04]  /*9ae0*/  STG.E.U16 desc[UR18][R2.64+0x6], R9 ;  /* 0x0000060902007986 */ /* 0x000fe8000c101512 */
[----:B------:R0:W-:Y:S04]  /*9af0*/  STG.E.U16 desc[UR18][R4.64+0x2], R10 ;  /* 0x0000020a04007986 */ /* 0x0001e8000c101512 */
[----:B0-----:R-:W4:Y:S01]  /*9b00*/  LDL.LU R10, [R1+0x78] ;  /* 0x00007800010a7983 */ /* 0x001f220000300800 */
[----:B------:R-:W-:-:S02]  /*9b10*/  F2FP.F16.F32.PACK_AB R28, R29, R28 ;  /* 0x0000001c1d1c723e */ /* 0x000fc400000000ff */
[----:B------:R-:W-:Y:S02]  /*9b20*/  F2FP.F16.F32.PACK_AB R30, R31, R30 ;  /* 0x0000001e1f1e723e */ /* 0x000fe400000000ff */
[----:B------:R-:W-:Y:S02]  /*9b30*/  PRMT R3, R28, 0x7632, R3 ;  /* 0x000076321c037816 */ /* 0x000fe40000000003 */
[----:B------:R-:W-:Y:S02]  /*9b40*/  F2FP.F16.F32.PACK_AB R32, R33, R32 ;  /* 0x000000202120723e */ /* 0x000fe400000000ff */
[----:B------:R-:W-:Y:S02]  /*9b50*/  IADD3 R2, P1, R15, UR26, RZ ;  /* 0x0000001a0f027c10 */ /* 0x000fe4000ff3e0ff */
[----:B------:R-:W4:Y:S01]  /*9b60*/  LDL.LU R15, [R1+0x6c] ;  /* 0x00006c00010f7983 */ /* 0x000f220000300800 */
[----:B------:R-:W-:-:S03]  /*9b70*/  PRMT R8, R30, 0x7632, R8 ;  /* 0x000076321e087816 */ /* 0x000fc60000000008 */
[----:B------:R-:W-:Y:S01]  /*9b80*/  STG.E.U16 desc[UR18][R4.64], R26 ;  /* 0x0000001a04007986 */ /* 0x000fe2000c101512 */
[----:B------:R-:W-:-:S03]  /*9b90*/  F2FP.F16.F32.PACK_AB R36, R37, R36 ;  /* 0x000000242524723e */ /* 0x000fc600000000ff */
[----:B------:R-:W-:Y:S04]  /*9ba0*/  STG.E.U16 desc[UR18][R4.64+0x4], R28 ;  /* 0x0000041c04007986 */ /* 0x000fe8000c101512 */
[----:B------:R0:W-:Y:S04]  /*9bb0*/  STG.E.U16 desc[UR18][R4.64+0x6], R3 ;  /* 0x0000060304007986 */ /* 0x0001e8000c101512 */
[----:B------:R-:W-:Y:S01]  /*9bc0*/  STG.E.U16 desc[UR18][R6.64], R30 ;  /* 0x0000001e06007986 */ /* 0x000fe2000c101512 */
[----:B0-----:R-:W-:Y:S02]  /*9bd0*/  PRMT R5, R32, 0x7632, R5 ;  /* 0x0000763220057816 */ /* 0x001fe40000000005 */
[----:B------:R-:W-:-:S02]  /*9be0*/  IADD3.X R3, R14, UR27, RZ, P1, !PT ;  /* 0x0000001b0e037c10 */ /* 0x000fc40008ffe4ff */
[----:B------:R-:W4:Y:S04]  /*9bf0*/  LDL.LU R14, [R1+0x70] ;  /* 0x00007000010e7983 */ /* 0x000f280000300800 */
[----:B------:R-:W-:Y:S04]  /*9c00*/  STG.E.U16 desc[UR18][R6.64+0x2], R8 ;  /* 0x0000020806007986 */ /* 0x000fe8000c101512 */
[----:B------:R-:W-:Y:S04]  /*9c10*/  STG.E.U16 desc[UR18][R6.64+0x4], R32 ;  /* 0x0000042006007986 */ /* 0x000fe8000c101512 */
[----:B------:R0:W-:Y:S02]  /*9c20*/  STG.E.U16 desc[UR18][R6.64+0x6], R5 ;  /* 0x0000060506007986 */ /* 0x0001e4000c101512 */
[----:B0-----:R-:W-:-:S05]  /*9c30*/  PRMT R7, R36, 0x7632, R7 ;  /* 0x0000763224077816 */ /* 0x001fca0000000007 */
[----:B------:R0:W-:Y:S01]  /*9c40*/  STG.E.U16 desc[UR18][R2.64+0x6], R7 ;  /* 0x0000060702007986 */ /* 0x0001e2000c101512 */
[----:B--2---:R-:W-:-:S03]  /*9c50*/  IADD3 R4, P1, R13, UR26, RZ ;  /* 0x0000001a0d047c10 */ /* 0x004fc6000ff3e0ff */
[----:B------:R-:W2:Y:S01]  /*9c60*/  LDL.LU R13, [R1+0x54] ;  /* 0x00005400010d7983 */ /* 0x000ea20000300800 */
[----:B---3--:R-:W-:-:S03]  /*9c70*/  IADD3.X R5, R12, UR27, RZ, P1, !PT ;  /* 0x0000001b0c057c10 */ /* 0x008fc60008ffe4ff */
[----:B------:R-:W3:Y:S01]  /*9c80*/  LDL.LU R12, [R1+0x5c] ;  /* 0x00005c00010c7983 */ /* 0x000ee20000300800 */
[----:B----4-:R-:W-:-:S03]  /*9c90*/  IADD3 R6, P1, R11, UR26, RZ ;  /* 0x0000001a0b067c10 */ /* 0x010fc6000ff3e0ff */
[----:B------:R-:W4:Y:S01]  /*9ca0*/  LDL.LU R11, [R1+0x30] ;  /* 0x00003000010b7983 */ /* 0x000f220000300800 */
[----:B0-----:R-:W-:-:S03]  /*9cb0*/  IADD3.X R7, R10, UR27, RZ, P1, !PT ;  /* 0x0000001b0a077c10 */ /* 0x001fc60008ffe4ff */
[----:B------:R-:W4:Y:S01]  /*9cc0*/  LDL.LU R10, [R1+0x34] ;  /* 0x00003400010a7983 */ /* 0x000f220000300800 */
[----:B------:R-:W-:Y:S02]  /*9cd0*/  F2FP.F16.F32.PACK_AB R34, R35, R34 ;  /* 0x000000222322723e */ /* 0x000fe400000000ff */
[----:B------:R-:W-:Y:S02]  /*9ce0*/  F2FP.F16.F32.PACK_AB R38, R39, R38 ;  /* 0x000000262726723e */ /* 0x000fe400000000ff */
[----:B------:R-:W-:Y:S02]  /*9cf0*/  PRMT R9, R34, 0x7632, R9 ;  /* 0x0000763222097816 */ /* 0x000fe40000000009 */
[----:B------:R-:W-:Y:S01]  /*9d00*/  F2FP.F16.F32.PACK_AB R40, R41, R40 ;  /* 0x000000282928723e */ /* 0x000fe200000000ff */
[----:B------:R-:W-:Y:S01]  /*9d10*/  STG.E.U16 desc[UR18][R2.64], R34 ;  /* 0x0000002202007986 */ /* 0x000fe2000c101512 */
[----:B------:R-:W-:-:S03]  /*9d20*/  PRMT R8, R38, 0x7632, R8 ;  /* 0x0000763226087816 */ /* 0x000fc60000000008 */
[----:B------:R-:W-:Y:S01]  /*9d30*/  STG.E.U16 desc[UR18][R2.64+0x2], R9 ;  /* 0x0000020902007986 */ /* 0x000fe2000c101512 */
[----:B------:R-:W-:-:S03]  /*9d40*/  F2FP.F16.F32.PACK_AB R42, R43, R42 ;  /* 0x0000002a2b2a723e */ /* 0x000fc600000000ff */
[----:B------:R0:W-:Y:S01]  /*9d50*/  STG.E.U16 desc[UR18][R2.64+0x4], R36 ;  /* 0x0000042402007986 */ /* 0x0001e2000c101512 */
[----:B------:R-:W-:-:S03]  /*9d60*/  F2FP.F16.F32.PACK_AB R44, R45, R44 ;  /* 0x0000002c2d2c723e */ /* 0x000fc600000000ff */
[----:B------:R-:W-:Y:S01]  /*9d70*/  STG.E.U16 desc[UR18][R4.64], R38 ;  /* 0x0000002604007986 */ /* 0x000fe2000c101512 */
[----:B0-----:R-:W-:-:S03]  /*9d80*/  PRMT R3, R40, 0x7632, R3 ;  /* 0x0000763228037816 */ /* 0x001fc60000000003 */
[----:B------:R0:W-:Y:S01]  /*9d90*/  STG.E.U16 desc[UR18][R4.64+0x2], R8 ;  /* 0x0000020804007986 */ /* 0x0001e2000c101512 */
[----:B------:R-:W-:-:S03]  /*9da0*/  PRMT R9, R42, 0x7632, R9 ;  /* 0x000076322a097816 */ /* 0x000fc60000000009 */
[----:B------:R-:W-:Y:S01]  /*9db0*/  STG.E.U16 desc[UR18][R4.64+0x4], R40 ;  /* 0x0000042804007986 */ /* 0x000fe2000c101512 */
[----:B------:R-:W-:-:S03]  /*9dc0*/  IADD3 R2, P1, R15, UR26, RZ ;  /* 0x0000001a0f027c10 */ /* 0x000fc6000ff3e0ff */
[----:B------:R1:W-:Y:S01]  /*9dd0*/  STG.E.U16 desc[UR18][R4.64+0x6], R3 ;  /* 0x0000060304007986 */ /* 0x0003e2000c101512 */
[----:B------:R-:W-:Y:S02]  /*9de0*/  F2FP.F16.F32.PACK_AB R46, R47, R46 ;  /* 0x0000002e2f2e723e */ /* 0x000fe400000000ff */
[----:B------:R-:W-:Y:S01]  /*9df0*/  F2FP.F16.F32.PACK_AB R48, R49, R48 ;  /* 0x000000303130723e */ /* 0x000fe200000000ff */
[----:B------:R-:W-:Y:S01]  /*9e00*/  STG.E.U16 desc[UR18][R6.64], R42 ;  /* 0x0000002a06007986 */ /* 0x000fe2000c101512 */
[----:B0-----:R-:W-:Y:S02]  /*9e10*/  PRMT R8, R46, 0x7632, R8 ;  /* 0x000076322e087816 */ /* 0x001fe40000000008 */
[----:B-1----:R-:W-:Y:S01]  /*9e20*/  PRMT R5, R44, 0x7632, R5 ;  /* 0x000076322c057816 */ /* 0x002fe20000000005 */
[----:B------:R-:W-:Y:S01]  /*9e30*/  STG.E.U16 desc[UR18][R6.64+0x2], R9 ;  /* 0x0000020906007986 */ /* 0x000fe2000c101512 */
[----:B------:R-:W-:-:S03]  /*9e40*/  IADD3.X R3, R14, UR27, RZ, P1, !PT ;  /* 0x0000001b0e037c10 */ /* 0x000fc60008ffe4ff */
[----:B------:R-:W-:Y:S01]  /*9e50*/  STG.E.U16 desc[UR18][R6.64+0x4], R44 ;  /* 0x0000042c06007986 */ /* 0x000fe2000c101512 */
[----:B------:R-:W-:-:S03]  /*9e60*/  F2FP.F16.F32.PACK_AB R50, R51, R50 ;  /* 0x000000323332723e */ /* 0x000fc600000000ff */
[----:B------:R0:W-:Y:S01]  /*9e70*/  STG.E.U16 desc[UR18][R6.64+0x6], R5 ;  /* 0x0000060506007986 */ /* 0x0001e2000c101512 */
[----:B------:R-:W-:-:S03]  /*9e80*/  F2FP.F16.F32.PACK_AB R52, R53, R52 ;  /* 0x000000343534723e */ /* 0x000fc600000000ff */
[----:B------:R-:W-:Y:S01]  /*9e90*/  STG.E.U16 desc[UR18][R2.64], R46 ;  /* 0x0000002e02007986 */ /* 0x000fe2000c101512 */
[----:B0-----:R-:W-:-:S03]  /*9ea0*/  PRMT R7, R48, 0x7632, R7 ;  /* 0x0000763230077816 */ /* 0x001fc60000000007 */
[----:B------:R0:W-:Y:S01]  /*9eb0*/  STG.E.U16 desc[UR18][R2.64+0x2], R8 ;  /* 0x0000020802007986 */ /* 0x0001e2000c101512 */
[----:B------:R-:W-:-:S03]  /*9ec0*/  F2FP.F16.F32.PACK_AB R0, R55, R0 ;  /* 0x000000003700723e */ /* 0x000fc600000000ff */
[----:B------:R-:W-:Y:S01]  /*9ed0*/  STG.E.U16 desc[UR18][R2.64+0x4], R48 ;  /* 0x0000043002007986 */ /* 0x000fe2000c101512 */
[----:B------:R-:W-:-:S03]  /*9ee0*/  F2FP.F16.F32.PACK_AB R69, R69, R84 ;  /* 0x000000544545723e */ /* 0x000fc600000000ff */
[----:B------:R1:W-:Y:S01]  /*9ef0*/  STG.E.U16 desc[UR18][R2.64+0x6], R7 ;  /* 0x0000060702007986 */ /* 0x0003e2000c101512 */
[----:B0-----:R-:W-:Y:S02]  /*9f00*/  PRMT R8, R52, 0x7632, R8 ;  /* 0x0000763234087816 */ /* 0x001fe40000000008 */
[----:B-1----:R-:W-:Y:S02]  /*9f10*/  PRMT R3, R50, 0x7632, R3 ;  /* 0x0000763232037816 */ /* 0x002fe40000000003 */
[----:B------:R-:W-:Y:S01]  /*9f20*/  PRMT R2, R0, 0x7632, R2 ;  /* 0x0000763200027816 */ /* 0x000fe20000000002 */
[----:B------:R-:W-:Y:S01]  /*9f30*/  ULOP3.LUT UR4, UR4, 0x1, URZ, 0x3c, !UPT ;  /* 0x0000000104047892 */ /* 0x000fe2000f8e3c3f */
[----:B------:R-:W-:Y:S01]  /*9f40*/  UMOV UR5, UR16 ;  /* 0x0000001000057c82 */ /* 0x000fe20008000000 */
[----:B------:R-:W-:Y:S01]  /*9f50*/  UMOV UR10, UR15 ;  /* 0x0000000f000a7c82 */ /* 0x000fe20008000000 */
[----:B--2---:R-:W-:-:S04]  /*9f60*/  IADD3 R4, P1, R13, UR26, RZ ;  /* 0x0000001a0d047c10 */ /* 0x004fc8000ff3e0ff */
[----:B---3--:R-:W-:Y:S02]  /*9f70*/  IADD3.X R5, R12, UR27, RZ, P1, !PT ;  /* 0x0000001b0c057c10 */ /* 0x008fe40008ffe4ff */
[----:B----4-:R-:W-:-:S03]  /*9f80*/  IADD3 R6, P1, R11, UR26, RZ ;  /* 0x0000001a0b067c10 */ /* 0x010fc6000ff3e0ff */
[----:B------:R-:W-:Y:S04]  /*9f90*/  STG.E.U16 desc[UR18][R4.64], R50 ;  /* 0x0000003204007986 */ /* 0x000fe8000c101512 */
[----:B------:R-:W-:Y:S04]  /*9fa0*/  STG.E.U16 desc[UR18][R4.64+0x2], R3 ;  /* 0x0000020304007986 */ /* 0x000fe8000c101512 */
[----:B------:R-:W-:Y:S04]  /*9fb0*/  STG.E.U16 desc[UR18][R4.64+0x4], R52 ;  /* 0x0000043404007986 */ /* 0x000fe8000c101512 */
[----:B------:R0:W-:Y:S02]  /*9fc0*/  STG.E.U16 desc[UR18][R4.64+0x6], R8 ;  /* 0x0000060804007986 */ /* 0x0001e4000c101512 */
[----:B0-----:R-:W-:-:S02]  /*9fd0*/  PRMT R5, R69, 0x7632, R5 ;  /* 0x0000763245057816 */ /* 0x001fc40000000005 */
[----:B------:R-:W-:-:S05]  /*9fe0*/  IADD3.X R7, R10, UR27, RZ, P1, !PT ;  /* 0x0000001b0a077c10 */ /* 0x000fca0008ffe4ff */
[----:B------:R1:W-:Y:S04]  /*9ff0*/  STG.E.U16 desc[UR18][R6.64], R0 ;  /* 0x0000000006007986 */ /* 0x0003e8000c101512 */
[----:B------:R1:W-:Y:S04]  /*a000*/  STG.E.U16 desc[UR18][R6.64+0x2], R2 ;  /* 0x0000020206007986 */ /* 0x0003e8000c101512 */
[----:B------:R1:W-:Y:S04]  /*a010*/  STG.E.U16 desc[UR18][R6.64+0x4], R69 ;  /* 0x0000044506007986 */ /* 0x0003e8000c101512 */
[----:B------:R1:W-:Y:S01]  /*a020*/  STG.E.U16 desc[UR18][R6.64+0x6], R5 ;  /* 0x0000060506007986 */ /* 0x0003e2000c101512 */
[----:B------:R-:W-:Y:S05]  /*a030*/  @!P0 BRA `(.L_x_1817) ;  /* 0xffffff6400b48947 */ /* 0x000fea000383ffff */
.L_x_1807:
        /* <DEDUP_REMOVED lines=11> */
[----:B------:R-:W2:Y:S01]  /*a0f0*/  LDC.64 R20, c[0x0][0x258] ;  /* 0x00009600ff147b82 */ /* 0x000ea20000000a00 */
[----:B-1----:R-:W0:Y:S01]  /*a100*/  S2R R0, SR_TID.X ;  /* 0x0000000000007919 */ /* 0x002e220000002100 */
[----:B------:R-:W-:-:S06]  /*a110*/  UMOV UR4, 0x400 ;  /* 0x0000040000047882 */ /* 0x000fcc0000000000 */
[----:B------:R-:W1:Y:S01]  /*a120*/  S2UR UR5, SR_CgaCtaId ;  /* 0x00000000000579c3 */ /* 0x000e620000008800 */
[----:B--2---:R-:W-:Y:S02]  /*a130*/  LOP3.LUT R4, RZ, R20, RZ, 0x33, !PT ;  /* 0x00000014ff047212 */ /* 0x004fe400078e33ff */
[----:B------:R-:W-:Y:S02]  /*a140*/  LOP3.LUT R5, RZ, R21, RZ, 0x33, !PT ;  /* 0x00000015ff057212 */ /* 0x000fe400078e33ff */
[----:B------:R-:W-:-:S04]  /*a150*/  ISETP.GT.U32.AND P0, PT, R4, -0x3, PT ;  /* 0xfffffffd0400780c */ /* 0x000fc80003f04070 */
[C---:B------:R-:W-:Y:S01]  /*a160*/  ISETP.GT.AND.EX P0, PT, R5.reuse, -0x1, PT, P0 ;  /* 0xffffffff0500780c */ /* 0x040fe20003f04300 */
[----:B-1----:R-:W-:Y:S01]  /*a170*/  ULEA UR6, UR5, UR4, 0x18 ;  /* 0x0000000405067291 */ /* 0x002fe2000f8ec03f */
        /* <DEDUP_REMOVED lines=61> */
.L_x_1834:
        /* <DEDUP_REMOVED lines=42> */
.L_x_1821:
[----:B------:R-:W-:Y:S05]  /*a7f0*/  BSYNC B1 ;  /* 0x0000000000017941 */ /* 0x000fea0003800000 */
.L_x_1820:
        /* <DEDUP_REMOVED lines=18> */
.L_x_1824:
        /* <DEDUP_REMOVED lines=55> */
.L_x_1823:
[----:B------:R-:W-:Y:S05]  /*ac90*/  BSYNC B1 ;  /* 0x0000000000017941 */ /* 0x000fea0003800000 */
.L_x_1822:
        /* <DEDUP_REMOVED lines=35> */
.L_x_1826:
[----:B------:R-:W-:Y:S05]  /*aed0*/  BSYNC B1 ;  /* 0x0000000000017941 */ /* 0x000fea0003800000 */
.L_x_1825:
        /* <DEDUP_REMOVED lines=15> */
.L_x_1819:
[----:B------:R-:W-:Y:S05]  /*afd0*/  BSYNC B0 ;  /* 0x0000000000007941 */ /* 0x000fea0003800000 */
.L_x_1818:
        /* <DEDUP_REMOVED lines=36> */
.L_x_1843:
        /* <DEDUP_REMOVED lines=41> */
.L_x_1853:
        /* <DEDUP_REMOVED lines=35> */
.L_x_1863:
[----:B----4-:R-:W-:Y:S01]  /*b6e0*/  FADD.FTZ R30, R42, R32 ;  /* 0x000000202a1e7221 */ /* 0x010fe20000010000 */
[----:B------:R-:W-:Y:S02]  /*b6f0*/  @!P2 F2FP.F16.F32.PACK_AB R25, RZ, R33 ;  /* 0x00000021ff19a23e */ /* 0x000fe400000000ff */
[----:B------:R-:W-:Y:S02]  /*b700*/  MOV R33, R18 ;  /* 0x0000001200217202 */ /* 0x000fe40000000f00 */
[----:B------:R-:W-:Y:S01]  /*b710*/  @!P2 F2FP.F16.F32.PACK_AB R30, RZ, R30 ;  /* 0x0000001eff1ea23e */ /* 0x000fe200000000ff */
[----:B------:R4:W-:Y:S04]  /*b720*/  @!P2 STG.E.U16 desc[UR18][R26.64+0x78], R25 ;  /* 0x000078191a00a986 */ /* 0x0009e8000c101512 */
[----:B------:R4:W-:Y:S02]  /*b730*/  @!P2 STG.E.U16 desc[UR18][R28.64+0x78], R30 ;  /* 0x0000781e1c00a986 */ /* 0x0009e4000c101512 */
.L_x_1829:
[----:B------:R-:W-:Y:S05]  /*b740*/  BSYNC B0 ;  /* 0x0000000000007941 */ /* 0x000fea0003800000 */
.L_x_1828:
        /* <DEDUP_REMOVED lines=146> */
.L_x_1897:
[----:B01----:R-:W-:Y:S01]  /*c070*/  FADD.FTZ R30, R50, R32 ;  /* 0x00000020321e7221 */ /* 0x003fe20000010000 */
[----:B------:R-:W-:-:S04]  /*c080*/  @!P0 F2FP.F16.F32.PACK_AB R25, RZ, R36 ;  /* 0x00000024ff19823e */ /* 0x000fc800000000ff */
[----:B------:R-:W-:Y:S01]  /*c090*/  @!P0 F2FP.F16.F32.PACK_AB R30, RZ, R30 ;  /* 0x0000001eff1e823e */ /* 0x000fe200000000ff */
[----:B------:R0:W-:Y:S04]  /*c0a0*/  @!P0 STG.E.U16 desc[UR18][R26.64+0xb4], R25 ;  /* 0x0000b4191a008986 */ /* 0x0001e8000c101512 */
[----:B------:R0:W-:Y:S02]  /*c0b0*/  @!P0 STG.E.U16 desc[UR18][R28.64+0xb4], R30 ;  /* 0x0000b41e1c008986 */ /* 0x0001e4000c101512 */
.L_x_1827:
[----:B------:R-:W-:Y:S05]  /*c0c0*/  WARPSYNC.ALL ;  /* 0x0000000000007948 */ /* 0x000fea0003800000 */
[----:B------:R-:W-:Y:S01]  /*c0d0*/  IADD3 R14, R14, 0x800, RZ ;  /* 0x000008000e0e7810 */ /* 0x000fe20007ffe0ff */
[----:B------:R-:W-:Y:S03]  /*c0e0*/  BAR.SYNC.DEFER_BLOCKING 0x0 ;  /* 0x0000000000007b1d */ /* 0x000fe60000010000 */
[----:B------:R-:W-:-:S13]  /*c0f0*/  ISETP.GE.AND P0, PT, R14, UR20, PT ;  /* 0x000000140e007c0c */ /* 0x000fda000bf06270 */
[----:B------:R-:W-:Y:S05]  /*c100*/  @!P0 BRA `(.L_x_1834) ;  /* 0xffffffe400108947 */ /* 0x000fea000383ffff */
[----:B------:R-:W-:Y:S05]  /*c110*/  EXIT ;  /* 0x000000000000794d */ /* 0x000fea0003800000 */
.L_x_1830:
[----:B------:R-:W-:Y:S01]  /*c120*/  HFMA2.MMA R31, -RZ, RZ, 0, 4.76837158203125e-07 ;  /* 0x00000008ff1f7435 */ /* 0x000fe200000001ff */
[----:B--2---:R-:W-:Y:S02]  /*c130*/  MOV R34, R26 ;  /* 0x0000001a00227202 */ /* 0x004fe40000000f00 */
[----:B------:R-:W-:Y:S02]  /*c140*/  MOV R30, 0x101f ;  /* 0x0000101f001e7802 */ /* 0x000fe40000000f00 */
[----:B0-----:R-:W-:-:S07]  /*c150*/  MOV R25, 0xffff ;  /* 0x0000ffff00197802 */ /* 0x001fce0000000f00 */
[----:B-1-3-5:R-:W-:Y:S05]  /*c160*/  WARPSYNC.COLLECTIVE R25, `(.L_x_1835) ;  /* 0x0000000019087348 */ /* 0x02afea0003c00000 */
[----:B------:R0:W2:Y:S02]  /*c170*/  SHFL.BFLY P3, R32, R34, R31, R30 ;  /* 0x0c00001f22207389 */ /* 0x0000a4000006001e */
[----:B0123-5:R-:W-:Y:S01]  /*c180*/  ENDCOLLECTIVE ;  /* 0x000000000000791b */ /* 0x02ffe20003800000 */
.L_x_1835:
[----:B------:R-:W-:Y:S02]  /*c190*/  MOV R34, R27 ;  /* 0x0000001b00227202 */ /* 0x000fe40000000f00 */
[----:B------:R-:W-:-:S07]  /*c1a0*/  MOV R29, R32 ;  /* 0x00000020001d7202 */ /* 0x000fce0000000f00 */
[----:B------:R-:W-:Y:S05]  /*c1b0*/  WARPSYNC.COLLECTIVE R25, `(.L_x_1836) ;  /* 0x0000000019087348 */ /* 0x000fea0003c00000 */
[----:B------:R0:W1:Y:S02]  /*c1c0*/  SHFL.BFLY P3, R32, R34, R31, R30 ;  /* 0x0c00001f22207389 */ /* 0x000064000006001e */
[----:B01----:R-:W-:Y:S01]  /*c1d0*/  ENDCOLLECTIVE ;  /* 0x000000000000791b */ /* 0x003fe20003800000 */
.L_x_1836:
[----:B------:R-:W-:Y:S01]  /*c1e0*/  FADD.FTZ R29, R29, R26 ;  /* 0x0000001a1d1d7221 */ /* 0x000fe20000010000 */
[----:B------:R-:W-:-:S04]  /*c1f0*/  HFMA2.MMA R31, -RZ, RZ, 0, 2.384185791015625e-07 ;  /* 0x00000004ff1f7435 */ /* 0x000fc800000001ff */
[----:B------:R-:W-:Y:S02]  /*c200*/  MOV R34, R29 ;  /* 0x0000001d00227202 */ /* 0x000fe40000000f00 */
[----:B------:R-:W-:-:S07]  /*c210*/  MOV R28, R32 ;  /* 0x00000020001c7202 */ /* 0x000fce0000000f00 */
[----:B------:R-:W-:Y:S05]  /*c220*/  WARPSYNC.COLLECTIVE R25, `(.L_x_1837) ;  /* 0x0000000019087348 */ /* 0x000fea0003c00000 */
[----:B------:R0:W1:Y:S02]  /*c230*/  SHFL.BFLY P3, R32, R34, R31, R30 ;  /* 0x0c00001f22207389 */ /* 0x000064000006001e */
[----:B01----:R-:W-:Y:S01]  /*c240*/  ENDCOLLECTIVE ;  /* 0x000000000000791b */ /* 0x003fe20003800000 */
.L_x_1837:
[----:B------:R-:W-:-:S05]  /*c250*/  FADD.FTZ R28, R28, R27 ;  /* 0x0000001b1c1c7221 */ /* 0x000fca0000010000 */
[----:B------:R-:W-:Y:S02]  /*c260*/  MOV R34, R28 ;  /* 0x0000001c00227202 */ /* 0x000fe40000000f00 */
[----:B------:R-:W-:-:S07]  /*c270*/  MOV R36, R32 ;  /* 0x0000002000247202 */ /* 0x000fce0000000f00 */
[----:B------:R-:W-:Y:S05]  /*c280*/  WARPSYNC.COLLECTIVE R25, `(.L_x_1838) ;  /* 0x0000000019087348 */ /* 0x000fea0003c00000 */
[----:B------:R0:W1:Y:S02]  /*c290*/  SHFL.BFLY P3, R32, R34, R31, R30 ;  /* 0x0c00001f22207389 */ /* 0x000064000006001e */
[----:B01----:R-:W-:Y:S01]  /*c2a0*/  ENDCOLLECTIVE ;  /* 0x000000000000791b */ /* 0x003fe20003800000 */
.L_x_1838:
[----:B------:R-:W-:Y:S01]  /*c2b0*/  FADD.FTZ R36, R29, R36 ;  /* 0x000000241d247221 */ /* 0x000fe20000010000 */
[----:B------:R-:W-:-:S04]  /*c2c0*/  HFMA2.MMA R31, -RZ, RZ, 0, 1.1920928955078125e-07 ;  /* 0x00000002ff1f7435 */ /* 0x000fc800000001ff */
[----:B------:R-:W-:Y:S02]  /*c2d0*/  MOV R34, R36 ;  /* 0x0000002400227202 */ /* 0x000fe40000000f00 */
[----:B------:R-:W-:-:S07]  /*c2e0*/  MOV R33, R32 ;  /* 0x0000002000217202 */ /* 0x000fce0000000f00 */
[----:B------:R-:W-:Y:S05]  /*c2f0*/  WARPSYNC.COLLECTIVE R25, `(.L_x_1839) ;  /* 0x0000000019087348 */ /* 0x000fea0003c00000 */
[----:B------:R0:W1:Y:S02]  /*c300*/  SHFL.BFLY P3, R32, R34, R31, R30 ;  /* 0x0c00001f22207389 */ /* 0x000064000006001e */
[----:B01----:R-:W-:Y:S01]  /*c310*/  ENDCOLLECTIVE ;  /* 0x000000000000791b */ /* 0x003fe20003800000 */
.L_x_1839:
[----:B------:R-:W-:-:S05]  /*c320*/  FADD.FTZ R33, R28, R33 ;  /* 0x000000211c217221 */ /* 0x000fca0000010000 */
[----:B------:R-:W-:Y:S02]  /*c330*/  MOV R34, R33 ;  /* 0x0000002100227202 */ /* 0x000fe40000000f00 */
[----:B------:R-:W-:-:S07]  /*c340*/  MOV R35, R32 ;  /* 0x0000002000237202 */ /* 0x000fce0000000f00 */
[----:B------:R-:W-:Y:S05]  /*c350*/  WARPSYNC.COLLECTIVE R25, `(.L_x_1840) ;  /* 0x0000000019087348 */ /* 0x000fea0003c00000 */
[----:B------:R0:W1:Y:S02]  /*c360*/  SHFL.BFLY P3, R32, R34, R31, R30 ;  /* 0x0c00001f22207389 */ /* 0x000064000006001e */
[----:B01----:R-:W-:Y:S01]  /*c370*/  ENDCOLLECTIVE ;  /* 0x000000000000791b */ /* 0x003fe20003800000 */
.L_x_1840:
[----:B------:R-:W-:Y:S01]  /*c380*/  FADD.FTZ R35, R36, R35 ;  /* 0x0000002324237221 */ /* 0x000fe20000010000 */
[----:B------:R-:W-:-:S04]  /*c390*/  HFMA2.MMA R31, -RZ, RZ, 0, 5.9604644775390625e-08 ;  /* 0x00000001ff1f7435 */ /* 0x000fc800000001ff */
[----:B------:R-:W-:Y:S02]  /*c3a0*/  MOV R34, R35 ;  /* 0x0000002300227202 */ /* 0x000fe40000000f00 */
[----:B------:R-:W-:-:S07]  /*c3b0*/  MOV R26, R32 ;  /* 0x00000020001a7202 */ /* 0x000fce0000000f00 */
[----:B------:R-:W-:Y:S05]  /*c3c0*/  WARPSYNC.COLLECTIVE R25, `(.L_x_1841) ;  /* 0x0000000019087348 */ /* 0x000fea0003c00000 */
[----:B------:R0:W1:Y:S02]  /*c3d0*/  SHFL.BFLY P3, R32, R34, R31, R30 ;  /* 0x0c00001f22207389 */ /* 0x000064000006001e */
[----:B01----:R-:W-:Y:S01]  /*c3e0*/  ENDCOLLECTIVE ;  /* 0x000000000000791b */ /* 0x003fe20003800000 */
.L_x_1841:
[----:B------:R-:W-:-:S05]  /*c3f0*/  FADD.FTZ R37, R33, R26 ;  /* 0x0000001a21257221 */ /* 0x000fca0000010000 */
[----:B------:R-:W-:Y:S02]  /*c400*/  MOV R34, R37 ;  /* 0x0000002500227202 */ /* 0x000fe40000000f00 */
[----:B------:R-:W-:-:S07]  /*c410*/  MOV R38, R32 ;  /* 0x0000002000267202 */ /* 0x000fce0000000f00 */
[----:B------:R-:W-:Y:S05]  /*c420*/  WARPSYNC.COLLECTIVE R25, `(.L_x_1842) ;  /* 0x0000000019087348 */ /* 0x000fea0003c00000 */
[----:B------:R0:W1:Y:S02]  /*c430*/  SHFL.BFLY P3, R32, R34, R31, R30 ;  /* 0x0c00001f22207389 */ /* 0x000064000006001e */
[----:B01----:R-:W-:Y:S01]  /*c440*/  ENDCOLLECTIVE ;  /* 0x000000000000791b */ /* 0x003fe20003800000 */
.L_x_1842:
[----:B------:R-:W-:Y:S01]  /*c450*/  FADD.FTZ R38, R35, R38 ;  /* 0x0000002623267221 */ /* 0x000fe20000010000 */
[----:B------:R-:W-:Y:S06]  /*c460*/  BRA `(.L_x_1843) ;  /* 0xffffffec006c7947 */ /* 0x000fec000383ffff */
.L_x_1831:
        /* <DEDUP_REMOVED lines=8> */
.L_x_1845:
[----:B------:R-:W-:Y:S05]  /*c4f0*/  BSYNC B1 ;  /* 0x0000000000017941 */ /* 0x000fea0003800000 */
.L_x_1844:
        /* <DEDUP_REMOVED lines=8> */
.L_x_1846:
[----:B------:R-:W-:Y:S01]  /*c580*/  FADD.FTZ R36, R36, R33 ;  /* 0x0000002124247221 */ /* 0x000fe20000010000 */
[----:B------:R-:W-:-:S04]  /*c590*/  HFMA2.MMA R31, -RZ, RZ, 0, 2.384185791015625e-07 ;  /* 0x00000004ff1f7435 */ /* 0x000fc800000001ff */
[----:B------:R-:W-:Y:S02]  /*c5a0*/  MOV R34, R36 ;  /* 0x0000002400227202 */ /* 0x000fe40000000f00 */
[----:B------:R-:W-:-:S07]  /*c5b0*/  MOV R38, R32 ;  /* 0x0000002000267202 */ /* 0x000fce0000000f00 */
[----:B------:R-:W-:Y:S05]  /*c5c0*/  WARPSYNC.COLLECTIVE R25, `(.L_x_1847) ;  /* 0x0000000019087348 */ /* 0x000fea0003c00000 */
[----:B------:R0:W1:Y:S02]  /*c5d0*/  SHFL.BFLY P3, R32, R34, R31, R30 ;  /* 0x0c00001f22207389 */ /* 0x000064000006001e */
[----:B01----:R-:W-:Y:S01]  /*c5e0*/  ENDCOLLECTIVE ;  /* 0x000000000000791b */ /* 0x003fe20003800000 */
.L_x_1847:
[----:B------:R-:W-:-:S05]  /*c5f0*/  FADD.FTZ R38, R38, R35 ;  /* 0x0000002326267221 */ /* 0x000fca0000010000 */
[----:B------:R-:W-:Y:S02]  /*c600*/  MOV R34, R38 ;  /* 0x0000002600227202 */ /* 0x000fe40000000f00 */
[----:B------:R-:W-:-:S07]  /*c610*/  MOV R37, R32 ;  /* 0x0000002000257202 */ /* 0x000fce0000000f00 */
[----:B------:R-:W-:Y:S05]  /*c620*/  WARPSYNC.COLLECTIVE R25, `(.L_x_1848) ;  /* 0x0000000019087348 */ /* 0x000fea0003c00000 */
[----:B------:R0:W1:Y:S02]  /*c630*/  SHFL.BFLY P3, R32, R34, R31, R30 ;  /* 0x0c00001f22207389 */ /* 0x000064000006001e */
[----:B01----:R-:W-:Y:S01]  /*c640*/  ENDCOLLECTIVE ;  /* 0x000000000000791b */ /* 0x003fe20003800000 */
.L_x_1848:
[----:B------:R-:W-:Y:S01]  /*c650*/  FADD.FTZ R37, R36, R37 ;  /* 0x0000002524257221 */ /* 0x000fe20000010000 */
[----:B------:R-:W-:-:S04]  /*c660*/  HFMA2.MMA R31, -RZ, RZ, 0, 1.1920928955078125e-07 ;  /* 0x00000002ff1f7435 */ /* 0x000fc800000001ff */
[----:B------:R-:W-:Y:S02]  /*c670*/  MOV R34, R37 ;  /* 0x0000002500227202 */ /* 0x000fe40000000f00 */
[----:B------:R-:W-:-:S07]  /*c680*/  MOV R39, R32 ;  /* 0x0000002000277202 */ /* 0x000fce0000000f00 */
[----:B------:R-:W-:Y:S05]  /*c690*/  WARPSYNC.COLLECTIVE R25, `(.L_x_1849) ;  /* 0x0000000019087348 */ /* 0x000fea0003c00000 */
[----:B------:R0:W1:Y:S02]  /*c6a0*/  SHFL.BFLY P3, R32, R34, R31, R30 ;  /* 0x0c00001f22207389 */ /* 0x000064000006001e */
[----:B01----:R-:W-:Y:S01]  /*c6b0*/  ENDCOLLECTIVE ;  /* 0x000000000000791b */ /* 0x003fe20003800000 */
.L_x_1849:
[----:B------:R-:W-:-:S05]  /*c6c0*/  FADD.FTZ R39, R38, R39 ;  /* 0x0000002726277221 */ /* 0x000fca0000010000 */
[----:B------:R-:W-:Y:S02]  /*c6d0*/  MOV R34, R39 ;  /* 0x0000002700227202 */ /* 0x000fe40000000f00 */
[----:B------:R-:W-:-:S07]  /*c6e0*/  MOV R40, R32 ;  /* 0x0000002000287202 */ /* 0x000fce0000000f00 */
[----:B------:R-:W-:Y:S05]  /*c6f0*/  WARPSYNC.COLLECTIVE R25, `(.L_x_1850) ;  /* 0x0000000019087348 */ /* 0x000fea0003c00000 */
[----:B------:R0:W1:Y:S02]  /*c700*/  SHFL.BFLY P3, R32, R34, R31, R30 ;  /* 0x0c00001f22207389 */ /* 0x000064000006001e */
[----:B01----:R-:W-:Y:S01]  /*c710*/  ENDCOLLECTIVE ;  /* 0x000000000000791b */ /* 0x003fe20003800000 */
.L_x_1850:
[----:B------:R-:W-:Y:S01]  /*c720*/  FADD.FTZ R40, R37, R40 ;  /* 0x0000002825287221 */ /* 0x000fe20000010000 */
[----:B------:R-:W-:-:S04]  /*c730*/  HFMA2.MMA R31, -RZ, RZ, 0, 5.9604644775390625e-08 ;  /* 0x00000001ff1f7435 */ /* 0x000fc800000001ff */
[----:B------:R-:W-:Y:S02]  /*c740*/  MOV R34, R40 ;  /* 0x0000002800227202 */ /* 0x000fe40000000f00 */
[----:B------:R-:W-:-:S07]  /*c750*/  MOV R42, R32 ;  /* 0x00000020002a7202 */ /* 0x000fce0000000f00 */
[----:B------:R-:W-:Y:S05]  /*c760*/  WARPSYNC.COLLECTIVE R25, `(.L_x_1851) ;  /* 0x0000000019087348 */ /* 0x000fea0003c00000 */
[----:B------:R0:W1:Y:S02]  /*c770*/  SHFL.BFLY P3, R32, R34, R31, R30 ;  /* 0x0c00001f22207389 */ /* 0x000064000006001e */
[----:B01----:R-:W-:Y:S01]  /*c780*/  ENDCOLLECTIVE ;  /* 0x000000000000791b */ /* 0x003fe20003800000 */
.L_x_1851:
[----:B------:R-:W-:-:S05]  /*c790*/  FADD.FTZ R42, R39, R42 ;  /* 0x0000002a272a7221 */ /* 0x000fca0000010000 */
[----:B------:R-:W-:Y:S02]  /*c7a0*/  MOV R34, R42 ;  /* 0x0000002a00227202 */ /* 0x000fe40000000f00 */
[----:B------:R-:W-:-:S07]  /*c7b0*/  MOV R33, R32 ;  /* 0x0000002000217202 */ /* 0x000fce0000000f00 */
[----:B------:R-:W-:Y:S05]  /*c7c0*/  WARPSYNC.COLLECTIVE R25, `(.L_x_1852) ;  /* 0x0000000019087348 */ /* 0x000fea0003c00000 */
[----:B------:R0:W1:Y:S02]  /*c7d0*/  SHFL.BFLY P3, R32, R34, R31, R30 ;  /* 0x0c00001f22207389 */ /* 0x000064000006001e */
[----:B01----:R-:W-:Y:S01]  /*c7e0*/  ENDCOLLECTIVE ;  /* 0x000000000000791b */ /* 0x003fe20003800000 */
.L_x_1852:
[----:B------:R-:W-:Y:S01]  /*c7f0*/  FADD.FTZ R33, R40, R33 ;  /* 0x0000002128217221 */ /* 0x000fe20000010000 */
[----:B------:R-:W-:Y:S06]  /*c800*/  BRA `(.L_x_1853) ;  /* 0xffffffec00287947 */ /* 0x000fec000383ffff */
.L_x_1832:
        /* <DEDUP_REMOVED lines=8> */
.L_x_1855:
[----:B------:R-:W-:Y:S05]  /*c890*/  BSYNC B1 ;  /* 0x0000000000017941 */ /* 0x000fea0003800000 */
.L_x_1854:
        /* <DEDUP_REMOVED lines=8> */
.L_x_1856:
[----:B------:R-:W-:Y:S01]  /*c920*/  FADD.FTZ R36, R36, R33 ;  /* 0x0000002124247221 */ /* 0x000fe20000010000 */
[----:B------:R-:W-:-:S04]  /*c930*/  HFMA2.MMA R31, -RZ, RZ, 0, 2.384185791015625e-07 ;  /* 0x00000004ff1f7435 */ /* 0x000fc800000001ff */
[----:B------:R-:W-:Y:S02]  /*c940*/  MOV R34, R36 ;  /* 0x0000002400227202 */ /* 0x000fe40000000f00 */
[----:B------:R-:W-:-:S07]  /*c950*/  MOV R38, R32 ;  /* 0x0000002000267202 */ /* 0x000fce0000000f00 */
[----:B------:R-:W-:Y:S05]  /*c960*/  WARPSYNC.COLLECTIVE R25, `(.L_x_1857) ;  /* 0x0000000019087348 */ /* 0x000fea0003c00000 */
[----:B------:R0:W1:Y:S02]  /*c970*/  SHFL.BFLY P3, R32, R34, R31, R30 ;  /* 0x0c00001f22207389 */ /* 0x000064000006001e */
[----:B01----:R-:W-:Y:S01]  /*c980*/  ENDCOLLECTIVE ;  /* 0x000000000000791b */ /* 0x003fe20003800000 */
.L_x_1857:
[----:B------:R-:W-:-:S05]  /*c990*/  FADD.FTZ R38, R38, R35 ;  /* 0x0000002326267221 */ /* 0x000fca0000010000 */
[----:B------:R-:W-:Y:S02]  /*c9a0*/  MOV R34, R38 ;  /* 0x0000002600227202 */ /* 0x000fe40000000f00 */
[----:B------:R-:W-:-:S07]  /*c9b0*/  MOV R37, R32 ;  /* 0x0000002000257202 */ /* 0x000fce0000000f00 */
[----:B------:R-:W-:Y:S05]  /*c9c0*/  WARPSYNC.COLLECTIVE R25, `(.L_x_1858) ;  /* 0x0000000019087348 */ /* 0x000fea0003c00000 */
[----:B------:R0:W1:Y:S02]  /*c9d0*/  SHFL.BFLY P3, R32, R34, R31, R30 ;  /* 0x0c00001f22207389 */ /* 0x000064000006001e */
[----:B01----:R-:W-:Y:S01]  /*c9e0*/  ENDCOLLECTIVE ;  /* 0x000000000000791b */ /* 0x003fe20003800000 */
.L_x_1858:
[----:B------:R-:W-:Y:S01]  /*c9f0*/  FADD.FTZ R37, R36, R37 ;  /* 0x0000002524257221 */ /* 0x000fe20000010000 */
[----:B------:R-:W-:-:S04]  /*ca00*/  HFMA2.MMA R31, -RZ, RZ, 0, 1.1920928955078125e-07 ;  /* 0x00000002ff1f7435 */ /* 0x000fc800000001ff */
[----:B------:R-:W-:Y:S02]  /*ca10*/  MOV R34, R37 ;  /* 0x0000002500227202 */ /* 0x000fe40000000f00 */
[----:B------:R-:W-:-:S07]  /*ca20*/  MOV R39, R32 ;  /* 0x0000002000277202 */ /* 0x000fce0000000f00 */
[----:B------:R-:W-:Y:S05]  /*ca30*/  WARPSYNC.COLLECTIVE R25, `(.L_x_1859) ;  /* 0x0000000019087348 */ /* 0x000fea0003c00000 */
[----:B------:R0:W1:Y:S02]  /*ca40*/  SHFL.BFLY P3, R32, R34, R31, R30 ;  /* 0x0c00001f22207389 */ /* 0x000064000006001e */
[----:B01----:R-:W-:Y:S01]  /*ca50*/  ENDCOLLECTIVE ;  /* 0x000000000000791b */ /* 0x003fe20003800000 */
.L_x_1859:
[----:B------:R-:W-:-:S05]  /*ca60*/  FADD.FTZ R39, R38, R39 ;  /* 0x0000002726277221 */ /* 0x000fca0000010000 */
[----:B------:R-:W-:Y:S02]  /*ca70*/  MOV R34, R39 ;  /* 0x0000002700227202 */ /* 0x000fe40000000f00 */
[----:B------:R-:W-:-:S07]  /*ca80*/  MOV R40, R32 ;  /* 0x0000002000287202 */ /* 0x000fce0000000f00 */
[----:B------:R-:W-:Y:S05]  /*ca90*/  WARPSYNC.COLLECTIVE R25, `(.L_x_1860) ;  /* 0x0000000019087348 */ /* 0x000fea0003c00000 */
[----:B------:R0:W1:Y:S02]  /*caa0*/  SHFL.BFLY P3, R32, R34, R31, R30 ;  /* 0x0c00001f22207389 */ /* 0x000064000006001e */
[----:B01----:R-:W-:Y:S01]  /*cab0*/  ENDCOLLECTIVE ;  /* 0x000000000000791b */ /* 0x003fe20003800000 */
.L_x_1860:
[----:B------:R-:W-:Y:S01]  /*cac0*/  FADD.FTZ R40, R37, R40 ;  /* 0x0000002825287221 */ /* 0x000fe20000010000 */
[----:B------:R-:W-:-:S04]  /*cad0*/  HFMA2.MMA R31, -RZ, RZ, 0, 5.9604644775390625e-08 ;  /* 0x00000001ff1f7435 */ /* 0x000fc800000001ff */
[----:B------:R-:W-:Y:S02]  /*cae0*/  MOV R34, R40 ;  /* 0x0000002800227202 */ /* 0x000fe40000000f00 */
[----:B------:R-:W-:-:S07]  /*caf0*/  MOV R42, R32 ;  /* 0x00000020002a7202 */ /* 0x000fce0000000f00 */
[----:B------:R-:W-:Y:S05]  /*cb00*/  WARPSYNC.COLLECTIVE R25, `(.L_x_1861) ;  /* 0x0000000019087348 */ /* 0x000fea0003c00000 */
[----:B------:R0:W1:Y:S02]  /*cb10*/  SHFL.BFLY P3, R32, R34, R31, R30 ;  /* 0x0c00001f22207389 */ /* 0x000064000006001e */
[----:B01----:R-:W-:Y:S01]  /*cb20*/  ENDCOLLECTIVE ;  /* 0x000000000000791b */ /* 0x003fe20003800000 */
.L_x_1861:
[----:B------:R-:W-:-:S05]  /*cb30*/  FADD.FTZ R42, R39, R42 ;  /* 0x0000002a272a7221 */ /* 0x000fca0000010000 */
[----:B------:R-:W-:Y:S02]  /*cb40*/  MOV R34, R42 ;  /* 0x0000002a00227202 */ /* 0x000fe40000000f00 */
[----:B------:R-:W-:-:S07]  /*cb50*/  MOV R33, R32 ;  /* 0x0000002000217202 */ /* 0x000fce0000000f00 */
[----:B------:R-:W-:Y:S05]  /*cb60*/  WARPSYNC.COLLECTIVE R25, `(.L_x_1862) ;  /* 0x0000000019087348 */ /* 0x000fea0003c00000 */
[----:B------:R0:W1:Y:S02]  /*cb70*/  SHFL.BFLY P3, R32, R34, R31, R30 ;  /* 0x0c00001f22207389 */ /* 0x000064000006001e */
[----:B01----:R-:W-:Y:S01]  /*cb80*/  ENDCOLLECTIVE ;  /* 0x000000000000791b */ /* 0x003fe20003800000 */
.L_x_1862:
[----:B------:R-:W-:Y:S01]  /*cb90*/  FADD.FTZ R33, R40, R33 ;  /* 0x0000002128217221 */ /* 0x000fe20000010000 */
[----:B------:R-:W-:Y:S06]  /*cba0*/  BRA `(.L_x_1863) ;  /* 0xffffffe800cc7947 */ /* 0x000fec000383ffff */
.L_x_1833:
        /* <DEDUP_REMOVED lines=8> */
.L_x_1865:
[----:B------:R-:W-:Y:S05]  /*cc30*/  BSYNC B0 ;  /* 0x0000000000007941 */ /* 0x000fea0003800000 */
.L_x_1864:
        /* <DEDUP_REMOVED lines=12> */
.L_x_1866:
        /* <DEDUP_REMOVED lines=13> */
.L_x_1867:
[----:B------:R-:W-:Y:S02]  /*cdd0*/  MOV R34, R28 ;  /* 0x0000001c00227202 */ /* 0x000fe40000000f00 */
[----:B------:R-:W-:-:S07]  /*cde0*/  MOV R26, R32 ;  /* 0x00000020001a7202 */ /* 0x000fce0000000f00 */
[----:B------:R-:W-:Y:S05]  /*cdf0*/  WARPSYNC.COLLECTIVE R25, `(.L_x_1868) ;  /* 0x0000000019087348 */ /* 0x000fea0003c00000 */
[----:B------:R0:W1:Y:S02]  /*ce00*/  SHFL.BFLY P3, R32, R34, R31, R30 ;  /* 0x0c00001f22207389 */ /* 0x000064000006001e */
[----:B01----:R-:W-:Y:S01]  /*ce10*/  ENDCOLLECTIVE ;  /* 0x000000000000791b */ /* 0x003fe20003800000 */
.L_x_1868:
        /* <DEDUP_REMOVED lines=10> */
.L_x_1869:
[----:B------:R-:W-:Y:S02]  /*cec0*/  MOV R34, R27 ;  /* 0x0000001b00227202 */ /* 0x000fe40000000f00 */
[----:B------:R-:W-:-:S07]  /*ced0*/  MOV R29, R32 ;  /* 0x00000020001d7202 */ /* 0x000fce0000000f00 */
[----:B------:R-:W-:Y:S05]  /*cee0*/  WARPSYNC.COLLECTIVE R25, `(.L_x_1870) ;  /* 0x0000000019087348 */ /* 0x000fea0003c00000 */
[----:B------:R0:W1:Y:S02]  /*cef0*/  SHFL.BFLY P3, R32, R34, R31, R30 ;  /* 0x0c00001f22207389 */ /* 0x000064000006001e */
[----:B01----:R-:W-:Y:S01]  /*cf00*/  ENDCOLLECTIVE ;  /* 0x000000000000791b */ /* 0x003fe20003800000 */
.L_x_1870:
        /* <DEDUP_REMOVED lines=12> */
.L_x_1871:
[----:B------:R-:W0:Y:S01]  /*cfd0*/  LDC.64 R26, c[0x0][0x218] ;  /* 0x00008600ff1a7b82 */ /* 0x000e220000000a00 */
[----:B------:R-:W-:Y:S02]  /*cfe0*/  MOV R34, R36 ;  /* 0x0000002400227202 */ /* 0x000fe40000000f00 */
[----:B------:R-:W-:-:S07]  /*cff0*/  MOV R38, R32 ;  /* 0x0000002000267202 */ /* 0x000fce0000000f00 */
[----:B0-----:R-:W-:Y:S05]  /*d000*/  WARPSYNC.COLLECTIVE R25, `(.L_x_1872) ;  /* 0x0000000019087348 */ /* 0x001fea0003c00000 */
[----:B------:R1:W2:Y:S02]  /*d010*/  SHFL.BFLY P3, R32, R34, R31, R30 ;  /* 0x0c00001f22207389 */ /* 0x0002a4000006001e */
[----:B012---:R-:W-:Y:S01]  /*d020*/  ENDCOLLECTIVE ;  /* 0x000000000000791b */ /* 0x007fe20003800000 */
.L_x_1872:
        /* <DEDUP_REMOVED lines=10> */
.L_x_1873:
        /* <DEDUP_REMOVED lines=8> */
.L_x_1874:
[----:B------:R-:W-:Y:S01]  /*d150*/  FADD.FTZ R42, R42, R39 ;  /* 0x000000272a2a7221 */ /* 0x000fe20000010000 */
[----:B------:R-:W-:-:S04]  /*d160*/  HFMA2.MMA R31, -RZ, RZ, 0, 2.384185791015625e-07 ;  /* 0x00000004ff1f7435 */ /* 0x000fc800000001ff */
[----:B------:R-:W-:Y:S02]  /*d170*/  MOV R34, R42 ;  /* 0x0000002a00227202 */ /* 0x000fe40000000f00 */
[----:B------:R-:W-:-:S07]  /*d180*/  MOV R41, R32 ;  /* 0x0000002000297202 */ /* 0x000fce0000000f00 */
[----:B------:R-:W-:Y:S05]  /*d190*/  WARPSYNC.COLLECTIVE R25, `(.L_x_1875) ;  /* 0x0000000019087348 */ /* 0x000fea0003c00000 */
[----:B------:R0:W1:Y:S02]  /*d1a0*/  SHFL.BFLY P3, R32, R34, R31, R30 ;  /* 0x0c00001f22207389 */ /* 0x000064000006001e */
[----:B01----:R-:W-:Y:S01]  /*d1b0*/  ENDCOLLECTIVE ;  /* 0x000000000000791b */ /* 0x003fe20003800000 */
.L_x_1875:
[----:B------:R-:W-:-:S05]  /*d1c0*/  FADD.FTZ R41, R41, R40 ;  /* 0x0000002829297221 */ /* 0x000fca0000010000 */
[----:B------:R-:W-:Y:S02]  /*d1d0*/  MOV R34, R41 ;  /* 0x0000002900227202 */ /* 0x000fe40000000f00 */
[----:B------:R-:W-:-:S07]  /*d1e0*/  MOV R39, R32 ;  /* 0x0000002000277202 */ /* 0x000fce0000000f00 */
[----:B------:R-:W-:Y:S05]  /*d1f0*/  WARPSYNC.COLLECTIVE R25, `(.L_x_1876) ;  /* 0x0000000019087348 */ /* 0x000fea0003c00000 */
[----:B------:R0:W1:Y:S02]  /*d200*/  SHFL.BFLY P3, R32, R34, R31, R30 ;  /* 0x0c00001f22207389 */ /* 0x000064000006001e */
[----:B01----:R-:W-:Y:S01]  /*d210*/  ENDCOLLECTIVE ;  /* 0x000000000000791b */ /* 0x003fe20003800000 */
.L_x_1876:
[----:B------:R-:W-:Y:S01]  /*d220*/  FADD.FTZ R39, R42, R39 ;  /* 0x000000272a277221 */ /* 0x000fe20000010000 */
[----:B------:R-:W-:-:S04]  /*d230*/  HFMA2.MMA R31, -RZ, RZ, 0, 1.1920928955078125e-07 ;  /* 0x00000002ff1f7435 */ /* 0x000fc800000001ff */
[----:B------:R-:W-:Y:S02]  /*d240*/  MOV R34, R39 ;  /* 0x0000002700227202 */ /* 0x000fe40000000f00 */
[----:B------:R-:W-:-:S07]  /*d250*/  MOV R40, R32 ;  /* 0x0000002000287202 */ /* 0x000fce0000000f00 */
[----:B------:R-:W-:Y:S05]  /*d260*/  WARPSYNC.COLLECTIVE R25, `(.L_x_1877) ;  /* 0x0000000019087348 */ /* 0x000fea0003c00000 */
[----:B------:R0:W1:Y:S02]  /*d270*/  SHFL.BFLY P3, R32, R34, R31, R30 ;  /* 0x0c00001f22207389 */ /* 0x000064000006001e */
[----:B01----:R-:W-:Y:S01]  /*d280*/  ENDCOLLECTIVE ;  /* 0x000000000000791b */ /* 0x003fe20003800000 */
.L_x_1877:
[----:B------:R-:W-:-:S05]  /*d290*/  FADD.FTZ R40, R41, R40 ;  /* 0x0000002829287221 */ /* 0x000fca0000010000 */
[----:B------:R-:W-:Y:S02]  /*d2a0*/  MOV R34, R40 ;  /* 0x0000002800227202 */ /* 0x000fe40000000f00 */
[----:B------:R-:W-:-:S07]  /*d2b0*/  MOV R28, R32 ;  /* 0x00000020001c7202 */ /* 0x000fce0000000f00 */
[----:B------:R-:W-:Y:S05]  /*d2c0*/  WARPSYNC.COLLECTIVE R25, `(.L_x_1878) ;  /* 0x0000000019087348 */ /* 0x000fea0003c00000 */
[----:B------:R0:W1:Y:S02]  /*d2d0*/  SHFL.BFLY P3, R32, R34, R31, R30 ;  /* 0x0c00001f22207389 */ /* 0x000064000006001e */
[----:B01----:R-:W-:Y:S01]  /*d2e0*/  ENDCOLLECTIVE ;  /* 0x000000000000791b */ /* 0x003fe20003800000 */
.L_x_1878:
        /* <DEDUP_REMOVED lines=13> */
.L_x_1879:
[----:B------:R-:W-:Y:S01]  /*d3c0*/  FADD.FTZ R43, R40, R43 ;  /* 0x0000002b282b7221 */ /* 0x000fe20000010000 */
[----:B------:R-:W0:Y:S04]  /*d3d0*/  LDC.64 R28, c[0x0][0x220] ;  /* 0x00008800ff1c7b82 */ /* 0x000e280000000a00 */
[----:B------:R-:W-:Y:S02]  /*d3e0*/  MOV R34, R43 ;  /* 0x0000002b00227202 */ /* 0x000fe40000000f00 */
[----:B------:R-:W-:-:S07]  /*d3f0*/  MOV R40, R32 ;  /* 0x0000002000287202 */ /* 0x000fce0000000f00 */
[----:B0-----:R-:W-:Y:S05]  /*d400*/  WARPSYNC.COLLECTIVE R25, `(.L_x_1880) ;  /* 0x0000000019087348 */ /* 0x001fea0003c00000 */
[----:B------:R1:W2:Y:S02]  /*d410*/  SHFL.BFLY P3, R32, R34, R31, R30 ;  /* 0x0c00001f22207389 */ /* 0x0002a4000006001e */
[----:B012---:R-:W-:Y:S01]  /*d420*/  ENDCOLLECTIVE ;  /* 0x000000000000791b */ /* 0x007fe20003800000 */
.L_x_1880:
        /* <DEDUP_REMOVED lines=11> */
.L_x_1881:
[----:B------:R-:W-:Y:S01]  /*d4e0*/  @!P0 F2FP.F16.F32.PACK_AB R33, RZ, R36 ;  /* 0x00000024ff21823e */ /* 0x000fe200000000ff */
[----:B------:R-:W-:Y:S01]  /*d4f0*/  FADD.FTZ R42, R43, R42 ;  /* 0x0000002a2b2a7221 */ /* 0x000fe20000010000 */
[----:B------:R-:W-:Y:S02]  /*d500*/  MOV R34, R45 ;  /* 0x0000002d00227202 */ /* 0x000fe40000000f00 */
[----:B------:R-:W-:-:S07]  /*d510*/  MOV R51, R32 ;  /* 0x0000002000337202 */ /* 0x000fce0000000f00 */
[----:B------:R-:W-:Y:S05]  /*d520*/  WARPSYNC.COLLECTIVE R25, `(.L_x_1882) ;  /* 0x0000000019087348 */ /* 0x000fea0003c00000 */
[----:B------:R0:W1:Y:S02]  /*d530*/  SHFL.BFLY P3, R32, R34, R31, R30 ;  /* 0x0c00001f22207389 */ /* 0x000064000006001e */
[----:B01----:R-:W-:Y:S01]  /*d540*/  ENDCOLLECTIVE ;  /* 0x000000000000791b */ /* 0x003fe20003800000 */
.L_x_1882:
[----:B------:R-:W-:Y:S01]  /*d550*/  FADD.FTZ R51, R51, R44 ;  /* 0x0000002c33337221 */ /* 0x000fe20000010000 */
[----:B------:R-:W-:-:S04]  /*d560*/  HFMA2.MMA R31, -RZ, RZ, 0, 2.384185791015625e-07 ;  /* 0x00000004ff1f7435 */ /* 0x000fc800000001ff */
[----:B------:R-:W-:Y:S02]  /*d570*/  MOV R34, R51 ;  /* 0x0000003300227202 */ /* 0x000fe40000000f00 */
[----:B------:R-:W-:-:S07]  /*d580*/  MOV R46, R32 ;  /* 0x00000020002e7202 */ /* 0x000fce0000000f00 */
[----:B------:R-:W-:Y:S05]  /*d590*/  WARPSYNC.COLLECTIVE R25, `(.L_x_1883) ;  /* 0x0000000019087348 */ /* 0x000fea0003c00000 */
[----:B------:R0:W1:Y:S02]  /*d5a0*/  SHFL.BFLY P3, R32, R34, R31, R30 ;  /* 0x0c00001f22207389 */ /* 0x000064000006001e */
[----:B01----:R-:W-:Y:S01]  /*d5b0*/  ENDCOLLECTIVE ;  /* 0x000000000000791b */ /* 0x003fe20003800000 */
.L_x_1883:
[----:B------:R-:W-:-:S05]  /*d5c0*/  FADD.FTZ R46, R46, R45 ;  /* 0x0000002d2e2e7221 */ /* 0x000fca0000010000 */
[----:B------:R-:W-:Y:S02]  /*d5d0*/  MOV R34, R46 ;  /* 0x0000002e00227202 */ /* 0x000fe40000000f00 */
[----:B------:R-:W-:-:S07]  /*d5e0*/  MOV R44, R32 ;  /* 0x00000020002c7202 */ /* 0x000fce0000000f00 */
[----:B------:R-:W-:Y:S05]  /*d5f0*/  WARPSYNC.COLLECTIVE R25, `(.L_x_1884) ;  /* 0x0000000019087348 */ /* 0x000fea0003c00000 */
[----:B------:R0:W1:Y:S02]  /*d600*/  SHFL.BFLY P3, R32, R34, R31, R30 ;  /* 0x0c00001f22207389 */ /* 0x000064000006001e */
[----:B01----:R-:W-:Y:S01]  /*d610*/  ENDCOLLECTIVE ;  /* 0x000000000000791b */ /* 0x003fe20003800000 */
.L_x_1884:
[----:B------:R-:W-:Y:S01]  /*d620*/  FADD.FTZ R44, R51, R44 ;  /* 0x0000002c332c7221 */ /* 0x000fe20000010000 */
[----:B------:R-:W-:-:S04]  /*d630*/  HFMA2.MMA R31, -RZ, RZ, 0, 1.1920928955078125e-07 ;  /* 0x00000002ff1f7435 */ /* 0x000fc800000001ff */
[----:B------:R-:W-:Y:S02]  /*d640*/  MOV R34, R44 ;  /* 0x0000002c00227202 */ /* 0x000fe40000000f00 */
[----:B------:R-:W-:-:S07]  /*d650*/  MOV R45, R32 ;  /* 0x00000020002d7202 */ /* 0x000fce0000000f00 */
[----:B------:R-:W-:Y:S05]  /*d660*/  WARPSYNC.COLLECTIVE R25, `(.L_x_1885) ;  /* 0x0000000019087348 */ /* 0x000fea0003c00000 */
[----:B------:R0:W1:Y:S02]  /*d670*/  SHFL.BFLY P3, R32, R34, R31, R30 ;  /* 0x0c00001f22207389 */ /* 0x000064000006001e */
[----:B01----:R-:W-:Y:S01]  /*d680*/  ENDCOLLECTIVE ;  /* 0x000000000000791b */ /* 0x003fe20003800000 */
.L_x_1885:
[----:B------:R-:W-:-:S05]  /*d690*/  FADD.FTZ R45, R46, R45 ;  /* 0x0000002d2e2d7221 */ /* 0x000fca0000010000 */
[----:B------:R-:W-:Y:S02]  /*d6a0*/  MOV R34, R45 ;  /* 0x0000002d00227202 */ /* 0x000fe40000000f00 */
[----:B------:R-:W-:-:S07]  /*d6b0*/  MOV R51, R32 ;  /* 0x0000002000337202 */ /* 0x000fce0000000f00 */
[----:B------:R-:W-:Y:S05]  /*d6c0*/  WARPSYNC.COLLECTIVE R25, `(.L_x_1886) ;  /* 0x0000000019087348 */ /* 0x000fea0003c00000 */
[----:B------:R0:W1:Y:S02]  /*d6d0*/  SHFL.BFLY P3, R32, R34, R31, R30 ;  /* 0x0c00001f22207389 */ /* 0x000064000006001e */
[----:B01----:R-:W-:Y:S01]  /*d6e0*/  ENDCOLLECTIVE ;  /* 0x000000000000791b */ /* 0x003fe20003800000 */
.L_x_1886:
[----:B------:R-:W-:Y:S01]  /*d6f0*/  FADD.FTZ R51, R44, R51 ;  /* 0x000000332c337221 */ /* 0x000fe20000010000 */
[----:B------:R-:W-:-:S04]  /*d700*/  HFMA2.MMA R31, -RZ, RZ, 0, 5.9604644775390625e-08 ;  /* 0x00000001ff1f7435 */ /* 0x000fc800000001ff */
[----:B------:R-:W-:Y:S02]  /*d710*/  MOV R34, R51 ;  /* 0x0000003300227202 */ /* 0x000fe40000000f00 */
[----:B------:R-:W-:-:S07]  /*d720*/  MOV R46, R32 ;  /* 0x00000020002e7202 */ /* 0x000fce0000000f00 */
[----:B------:R-:W-:Y:S05]  /*d730*/  WARPSYNC.COLLECTIVE R25, `(.L_x_1887) ;  /* 0x0000000019087348 */ /* 0x000fea0003c00000 */
[----:B------:R0:W1:Y:S02]  /*d740*/  SHFL.BFLY P3, R32, R34, R31, R30 ;  /* 0x0c00001f22207389 */ /* 0x000064000006001e */
[----:B01----:R-:W-:Y:S01]  /*d750*/  ENDCOLLECTIVE ;  /* 0x000000000000791b */ /* 0x003fe20003800000 */
.L_x_1887:
[----:B------:R-:W-:-:S05]  /*d760*/  FADD.FTZ R45, R45, R46 ;  /* 0x0000002e2d2d7221 */ /* 0x000fca0000010000 */
[----:B------:R-:W-:Y:S02]  /*d770*/  MOV R34, R45 ;  /* 0x0000002d00227202 */ /* 0x000fe40000000f00 */
[----:B------:R-:W-:-:S07]  /*d780*/  MOV R44, R32 ;  /* 0x00000020002c7202 */ /* 0x000fce0000000f00 */
[----:B------:R-:W-:Y:S05]  /*d790*/  WARPSYNC.COLLECTIVE R25, `(.L_x_1888) ;  /* 0x0000000019087348 */ /* 0x000fea0003c00000 */
[----:B------:R0:W1:Y:S02]  /*d7a0*/  SHFL.BFLY P3, R32, R34, R31, R30 ;  /* 0x0c00001f22207389 */ /* 0x000064000006001e */
[----:B01----:R-:W-:Y:S01]  /*d7b0*/  ENDCOLLECTIVE ;  /* 0x000000000000791b */ /* 0x003fe20003800000 */
.L_x_1888:
[----:B------:R-:W-:Y:S01]  /*d7c0*/  HFMA2.MMA R31, -RZ, RZ, 0, 4.76837158203125e-07 ;  /* 0x00000008ff1f7435 */ /* 0x000fe200000001ff */
[----:B------:R-:W-:Y:S02]  /*d7d0*/  MOV R34, R48 ;  /* 0x0000003000227202 */ /* 0x000fe40000000f00 */
[----:B------:R-:W-:-:S08]  /*d7e0*/  MOV R46, R32 ;  /* 0x00000020002e7202 */ /* 0x000fd00000000f00 */
[----:B------:R-:W-:Y:S05]  /*d7f0*/  WARPSYNC.COLLECTIVE R25, `(.L_x_1889) ;  /* 0x0000000019087348 */ /* 0x000fea0003c00000 */
[----:B------:R0:W1:Y:S02]  /*d800*/  SHFL.BFLY P3, R32, R34, R31, R30 ;  /* 0x0c00001f22207389 */ /* 0x000064000006001e */
[----:B01----:R-:W-:Y:S01]  /*d810*/  ENDCOLLECTIVE ;  /* 0x000000000000791b */ /* 0x003fe20003800000 */
.L_x_1889:
[----:B------:R-:W-:Y:S02]  /*d820*/  MOV R34, R50 ;  /* 0x0000003200227202 */ /* 0x000fe40000000f00 */
[----:B------:R-:W-:-:S07]  /*d830*/  MOV R55, R32 ;  /* 0x0000002000377202 */ /* 0x000fce0000000f00 */
[----:B------:R-:W-:Y:S05]  /*d840*/  WARPSYNC.COLLECTIVE R25, `(.L_x_1890) ;  /* 0x0000000019087348 */ /* 0x000fea0003c00000 */
[----:B------:R0:W1:Y:S02]  /*d850*/  SHFL.BFLY P3, R32, R34, R31, R30 ;  /* 0x0c00001f22207389 */ /* 0x000064000006001e */
[----:B01----:R-:W-:Y:S01]  /*d860*/  ENDCOLLECTIVE ;  /* 0x000000000000791b */ /* 0x003fe20003800000 */
.L_x_1890:
[----:B------:R-:W-:Y:S01]  /*d870*/  FADD.FTZ R55, R55, R48 ;  /* 0x0000003037377221 */ /* 0x000fe20000010000 */
[----:B------:R-:W-:-:S04]  /*d880*/  HFMA2.MMA R31, -RZ, RZ, 0, 2.384185791015625e-07 ;  /* 0x00000004ff1f7435 */ /* 0x000fc800000001ff */
[----:B------:R-:W-:Y:S02]  /*d890*/  MOV R34, R55 ;  /* 0x0000003700227202 */ /* 0x000fe40000000f00 */
[----:B------:R-:W-:-:S07]  /*d8a0*/  MOV R57, R32 ;  /* 0x0000002000397202 */ /* 0x000fce0000000f00 */
[----:B------:R-:W-:Y:S05]  /*d8b0*/  WARPSYNC.COLLECTIVE R25, `(.L_x_1891) ;  /* 0x0000000019087348 */ /* 0x000fea0003c00000 */
[----:B------:R0:W1:Y:S02]  /*d8c0*/  SHFL.BFLY P3, R32, R34, R31, R30 ;  /* 0x0c00001f22207389 */ /* 0x000064000006001e */
[----:B01----:R-:W-:Y:S01]  /*d8d0*/  ENDCOLLECTIVE ;  /* 0x000000000000791b */ /* 0x003fe20003800000 */
.L_x_1891:
[----:B------:R-:W-:-:S05]  /*d8e0*/  FADD.FTZ R57, R57, R50 ;  /* 0x0000003239397221 */ /* 0x000fca0000010000 */
[----:B------:R-:W-:Y:S02]  /*d8f0*/  MOV R34, R57 ;  /* 0x0000003900227202 */ /* 0x000fe40000000f00 */
[----:B------:R-:W-:-:S07]  /*d900*/  MOV R48, R32 ;  /* 0x0000002000307202 */ /* 0x000fce0000000f00 */
[----:B------:R-:W-:Y:S05]  /*d910*/  WARPSYNC.COLLECTIVE R25, `(.L_x_1892) ;  /* 0x0000000019087348 */ /* 0x000fea0003c00000 */
[----:B------:R0:W1:Y:S02]  /*d920*/  SHFL.BFLY P3, R32, R34, R31, R30 ;  /* 0x0c00001f22207389 */ /* 0x000064000006001e */
[----:B01----:R-:W-:Y:S01]  /*d930*/  ENDCOLLECTIVE ;  /* 0x000000000000791b */ /* 0x003fe20003800000 */
.L_x_1892:
[----:B------:R-:W-:Y:S01]  /*d940*/  FADD.FTZ R48, R55, R48 ;  /* 0x0000003037307221 */ /* 0x000fe20000010000 */
[----:B------:R-:W-:-:S04]  /*d950*/  HFMA2.MMA R31, -RZ, RZ, 0, 1.1920928955078125e-07 ;  /* 0x00000002ff1f7435 */ /* 0x000fc800000001ff */
[----:B------:R-:W-:Y:S02]  /*d960*/  MOV R34, R48 ;  /* 0x0000003000227202 */ /* 0x000fe40000000f00 */
[----:B------:R-:W-:-:S07]  /*d970*/  MOV R50, R32 ;  /* 0x0000002000327202 */ /* 0x000fce0000000f00 */
[----:B------:R-:W-:Y:S05]  /*d980*/  WARPSYNC.COLLECTIVE R25, `(.L_x_1893) ;  /* 0x0000000019087348 */ /* 0x000fea0003c00000 */
[----:B------:R0:W1:Y:S02]  /*d990*/  SHFL.BFLY P3, R32, R34, R31, R30 ;  /* 0x0c00001f22207389 */ /* 0x000064000006001e */
[----:B01----:R-:W-:Y:S01]  /*d9a0*/  ENDCOLLECTIVE ;  /* 0x000000000000791b */ /* 0x003fe20003800000 */
.L_x_1893:
[----:B------:R-:W-:-:S05]  /*d9b0*/  FADD.FTZ R50, R57, R50 ;  /* 0x0000003239327221 */ /* 0x000fca0000010000 */
[----:B------:R-:W-:Y:S02]  /*d9c0*/  MOV R34, R50 ;  /* 0x0000003200227202 */ /* 0x000fe40000000f00 */
[----:B------:R-:W-:-:S07]  /*d9d0*/  MOV R39, R32 ;  /* 0x0000002000277202 */ /* 0x000fce0000000f00 */
[----:B------:R-:W-:Y:S05]  /*d9e0*/  WARPSYNC.COLLECTIVE R25, `(.L_x_1894) ;  /* 0x0000000019087348 */ /* 0x000fea0003c00000 */
[----:B------:R0:W1:Y:S02]  /*d9f0*/  SHFL.BFLY P3, R32, R34, R31, R30 ;  /* 0x0c00001f22207389 */ /* 0x000064000006001e */
[----:B01----:R-:W-:Y:S01]  /*da00*/  ENDCOLLECTIVE ;  /* 0x000000000000791b */ /* 0x003fe20003800000 */
.L_x_1894:
        /* <DEDUP_REMOVED lines=21> */
.L_x_1895:
        /* <DEDUP_REMOVED lines=11> */
.L_x_1896:
[----:B------:R-:W-:Y:S01]  /*dc10*/  FADD.FTZ R36, R39, R36 ;  /* 0x0000002427247221 */ /* 0x000fe20000010000 */
[----:B------:R-:W-:Y:S06]  /*dc20*/  BRA `(.L_x_1897) ;  /* 0xffffffe400107947 */ /* 0x000fec000383ffff */
.L_x_1898:
        /* <DEDUP_REMOVED lines=13> */
.L_x_2259:


//--------------------- .text._ZN13group_norm_v218gn_bwd_cuda_kernelI6__halfLi480ELi2ELi16ELi120ELi1024ELb1ELb1ELi16ELi960ELi960ELi4ELb1ELi3ELb0ELb0ELNS_15WgradSyncMethodE2ENS_16CompileConditionILi900EEEEEvPT_S6_S6_PKS5_S8_S8_S8_PKfflPfPj --------------------------
	.section	.text._ZN13group_norm_v218gn_bwd_cuda_kernelI6__halfLi480ELi2ELi16ELi120ELi1024ELb1ELb1ELi16ELi960ELi960ELi4ELb1ELi3ELb0ELb0ELNS_15WgradSyncMethodE2ENS_16CompileConditionILi900EEEEEvPT_S6_S6_PKS5_S8_S8_S8_PKfflPfPj,"ax",@progbits
	.align	128
        .global         _ZN13group_norm_v218gn_bwd_cuda_kernelI6__halfLi480ELi2ELi16ELi120ELi1024ELb1ELb1ELi16ELi960ELi960ELi4ELb1ELi3ELb0ELb0ELNS_15WgradSyncMethodE2ENS_16CompileConditionILi900EEEEEvPT_S6_S6_PKS5_S8_S8_S8_PKfflPfPj
        .type           _ZN13group_norm_v218gn_bwd_cuda_kernelI6__halfLi480ELi2ELi16ELi120ELi1024ELb1ELb1ELi16ELi960ELi960ELi4ELb1ELi3ELb0ELb0ELNS_15WgradSyncMethodE2ENS_16CompileConditionILi900EEEEEvPT_S6_S6_PKS5_S8_S8_S8_PKfflPfPj,@function
        .size           _ZN13group_norm_v218gn_bwd_cuda_kernelI6__halfLi480ELi2ELi16ELi120ELi1024ELb1ELb1ELi16ELi960ELi960ELi4ELb1ELi3ELb0ELb0ELNS_15WgradSyncMethodE2ENS_16CompileConditionILi900EEEEEvPT_S6_S6_PKS5_S8_S8_S8_PKfflPfPj,(.L_x_2260 - _ZN13group_norm_v218gn_bwd_cuda_kernelI6__halfLi480ELi2ELi16ELi120ELi1024ELb1ELb1ELi16ELi960ELi960ELi4ELb1ELi3ELb0ELb0ELNS_15WgradSyncMethodE2ENS_16CompileConditionILi900EEEEEvPT_S6_S6_PKS5_S8_S8_S8_PKfflPfPj)
        .other          _ZN13group_norm_v218gn_bwd_cuda_kernelI6__halfLi480ELi2ELi16ELi120ELi1024ELb1ELb1ELi16ELi960ELi960ELi4ELb1ELi3ELb0ELb0ELNS_15WgradSyncMethodE2ENS_16CompileConditionILi900EEEEEvPT_S6_S6_PKS5_S8_S8_S8_PKfflPfPj,@"STO_CUDA_ENTRY STV_DEFAULT"
_ZN13group_norm_v218gn_bwd_cuda_kernelI6__halfLi480ELi2ELi16ELi120ELi1024ELb1ELb1ELi16ELi960ELi960ELi4ELb1ELi3ELb0ELb0ELNS_15WgradSyncMethodE2ENS_16CompileConditionILi900EEEEEvPT_S6_S6_PKS5_S8_S8_S8_PKfflPfPj:
.text._ZN13group_norm_v218gn_bwd_cuda_kernelI6__halfLi480ELi2ELi16ELi120ELi1024ELb1ELb1ELi16ELi960ELi960ELi4ELb1ELi3ELb0ELb0ELNS_15WgradSyncMethodE2ENS_16CompileConditionILi900EEEEEvPT_S6_S6_PKS5_S8_S8_S8_PKfflPfPj:
        /* <DEDUP_REMOVED lines=31> */
.L_x_1901:
[----:B------:R-:W2:Y:S04]  /*01f0*/  LD.E.STRONG.GPU R0, desc[UR16][R2.64] ;  /* 0x0000001002007980 */ /* 0x000ea8000c10f900 */
[----:B--2---:R-:W-:Y:S01]  /*0200*/  CCTL.IVALL ;  /* 0x00000000ff00798f */ /* 0x004fe20002000000 */
[----:B------:R-:W-:Y:S05]  /*0210*/  YIELD ;  /* 0x0000000000007946 */ /* 0x000fea0003800000 */
[----:B-----5:R-:W-:-:S04]  /*0220*/  LOP3.LUT R0, R0, R5, RZ, 0x3c, !PT ;  /* 0x0000000500007212 */ /* 0x020fc800078e3cff */
[----:B------:R-:W-:-:S13]  /*0230*/  ISETP.GT.AND P0, PT, R0, -0x1, PT ;  /* 0xffffffff0000780c */ /* 0x000fda0003f04270 */
[----:B------:R-:W-:Y:S05]  /*0240*/  @P0 BRA `(.L_x_1901) ;  /* 0xfffffffc00e80947 */ /* 0x000fea000383ffff */
.L_x_1900:
[----:B------:R-:W-:Y:S05]  /*0250*/  WARPSYNC.ALL ;  /* 0x0000000000007948 */ /* 0x000fea0003800000 */
[----:B------:R-:W-:Y:S06]  /*0260*/  BAR.SYNC.DEFER_BLOCKING 0x0 ;  /* 0x0000000000007b1d */ /* 0x000fec0000010000 */
[----:B------:R-:W-:Y:S05]  /*0270*/  BRA `(.L_x_1902) ;  /* 0x0000006000547947 */ /* 0x000fea0003800000 */
.L_x_1899:
[----:B------:R-:W0:Y:S01]  /*0280*/  S2R R3, SR_CgaCtaId ;  /* 0x0000000000037919 */ /* 0x000e220000008800 */
[----:B------:R-:W-:Y:S01]  /*0290*/  MOV R0, 0x400 ;  /* 0x0000040000007802 */ /* 0x000fe20000000f00 */
[----:B------:R-:W-:-:S03]  /*02a0*/  UMOV UR6, URZ ;  /* 0x0000003f00067c82 */ /* 0x000fc60008000000 */
[----:B------:R-:W-:-:S04]  /*02b0*/  IADD3 R0, R0, 0x3c00, RZ ;  /* 0x00003c0000007810 */ /* 0x000fc80007ffe0ff */
[----:B0-----:R-:W-:-:S07]  /*02c0*/  LEA R2, R3, R0, 0x18 ;  /* 0x0000000003027211 */ /* 0x001fce00078ec0ff */
.L_x_1913:
[----:B------:R-:W0:Y:S01]  /*02d0*/  S2R R3, SR_TID.X ;  /* 0x0000000000037919 */ /* 0x000e220000002100 */
[----:B------:R-:W-:Y:S01]  /*02e0*/  ULOP3.LUT UR4, UR12, 0x1, URZ, 0xc0, !UPT ;  /* 0x000000010c047892 */ /* 0x000fe2000f8ec03f */
[----:B------:R-:W1:Y:S01]  /*02f0*/  LDC.64 R6, c[0x0][0x238] ;  /* 0x00008e00ff067b82 */ /* 0x000e620000000a00 */
[----:B------:R-:W-:Y:S01]  /*0300*/  USHF.L.U32 UR10, UR19, 0x4, URZ ;  /* 0x00000004130a7899 */ /* 0x000fe2000800063f */
[----:B------:R2:W-:Y:S01]  /*0310*/  STL [R1+0xb0], R2 ;  /* 0x0000b00201007387 */ /* 0x0005e20000100800 */
[----:B------:R-:W-:Y:S02]  /*0320*/  UIMAD UR4, UR4, 0x3c0, URZ ;  /* 0x000003c0040478a4 */ /* 0x000fe4000f8e023f */
[----:B------:R-:W-:Y:S02]  /*0330*/  USHF.R.U64 UR11, UR12, 0x1, UR7 ;  /* 0x000000010c0b7899 */ /* 0x000fe40008001207 */
[----:B------:R-:W-:Y:S02]  /*0340*/  ULOP3.LUT UR10, UR10, 0x3f0, URZ, 0xc0, !UPT ;  /* 0x000003f00a0a7892 */ /* 0x000fe4000f8ec03f */
[----:B------:R-:W-:Y:S01]  /*0350*/  USHF.R.U32.HI UR5, URZ, 0x1, UR7 ;  /* 0x000000013f057899 */ /* 0x000fe20008011607 */
[----:B------:R-:W-:-:S05]  /*0360*/  ULDC.64 UR14, c[0x0][0x228] ;  /* 0x00008a00000e7ab9 */ /* 0x000fca0000000a00 */
[----:B------:R-:W-:Y:S01]  /*0370*/  MOV R8, UR5 ;  /* 0x0000000500087c02 */ /* 0x000fe20008000f00 */
[----:B------:R-:W-:Y:S01]  /*0380*/  UIMAD UR5, UR5, 0x1e0000, URZ ;  /* 0x001e0000050578a4 */ /* 0x000fe2000f8e023f */
[----:B0-----:R-:W-:-:S05]  /*0390*/  IMAD.WIDE.U32 R4, R3, -0x77777777, RZ ;  /* 0x8888888903047825 */ /* 0x001fca00078e00ff */
[----:B------:R-:W-:-:S04]  /*03a0*/  SHF.R.U32.HI R0, RZ, 0x7, R5 ;  /* 0x00000007ff007819 */ /* 0x000fc80000011605 */
[C---:B------:R-:W-:Y:S01]  /*03b0*/  IADD3 R43, R0.reuse, UR10, RZ ;  /* 0x0000000a002b7c10 */ /* 0x040fe2000fffe0ff */
[----:B--2---:R-:W-:Y:S01]  /*03c0*/  IMAD R2, R0, -0xf0, R3 ;  /* 0xffffff1000027824 */ /* 0x004fe200078e0203 */
[----:B------:R-:W-:Y:S03]  /*03d0*/  STL [R1+0x98], R0 ;  /* 0x0000980001007387 */ /* 0x000fe60000100800 */
[----:B------:R-:W-:Y:S01]  /*03e0*/  IMAD R43, R43, 0x780, RZ ;  /* 0x000007802b2b7824 */ /* 0x000fe200078e02ff */
[----:B------:R-:W-:Y:S01]  /*03f0*/  LEA R18, R2, UR4, 0x2 ;  /* 0x0000000402127c11 */ /* 0x000fe2000f8e10ff */
[----:B------:R0:W-:Y:S03]  /*0400*/  STL [R1+0xa0], R2 ;  /* 0x0000a00201007387 */ /* 0x0001e60000100800 */
[----:B------:R-:W-:Y:S01]  /*0410*/  SHF.R.S32.HI R19, RZ, 0x1f, R18 ;  /* 0x0000001fff137819 */ /* 0x000fe20000011412 */
[----:B------:R-:W-:-:S05]  /*0420*/  IMAD.WIDE.U32 R4, R18, -0x77777777, RZ ;  /* 0x8888888912047825 */ /* 0x000fca00078e00ff */
[----:B0-----:R-:W-:Y:S02]  /*0430*/  SHF.R.U32.HI R2, RZ, 0x6, R5 ;  /* 0x00000006ff027819 */ /* 0x001fe40000011605 */
[----:B------:R-:W-:Y:S01]  /*0440*/  MOV R5, UR11 ;  /* 0x0000000b00057c02 */ /* 0x000fe20008000f00 */
[----:B------:R-:W-:Y:S02]  /*0450*/  ULDC.64 UR10, c[0x0][0x248] ;  /* 0x00009200000a7ab9 */ /* 0x000fe40000000a00 */
[----:B------:R0:W-:Y:S01]  /*0460*/  STL [R1+0x9c], R2 ;  /* 0x00009c0201007387 */ /* 0x0001e20000100800 */
[C---:B------:R-:W-:Y:S01]  /*0470*/  LEA R3, P0, R5.reuse, R2, 0x4 ;  /* 0x0000000205037211 */ /* 0x040fe200078020ff */
[----:B------:R-:W-:-:S03]  /*0480*/  IMAD.WIDE.U32 R22, R5, 0x1e0000, R18 ;  /* 0x001e000005167825 */ /* 0x000fc600078e0012 */
[----:B------:R-:W-:Y:S02]  /*0490*/  LEA.HI.X R8, R5, RZ, R8, 0x4, P0 ;  /* 0x000000ff05087211 */ /* 0x000fe400000f2408 */
[----:B------:R-:W-:Y:S01]  /*04a0*/  LEA R24, P0, R3, UR10, 0x3 ;  /* 0x0000000a03187c11 */ /* 0x000fe2000f8018ff */
[----:B------:R-:W2:Y:S01]  /*04b0*/  LDC.64 R4, c[0x0][0x240] ;  /* 0x00009000ff047b82 */ /* 0x000ea20000000a00 */
[----:B------:R-:W-:Y:S02]  /*04c0*/  IADD3 R0, P1, R43, R22, RZ ;  /* 0x000000162b007210 */ /* 0x000fe40007f3e0ff */
[----:B------:R-:W-:Y:S01]  /*04d0*/  IADD3 R23, R23, UR5, RZ ;  /* 0x0000000517177c10 */ /* 0x000fe2000fffe0ff */
[----:B-1----:R-:W-:Y:S01]  /*04e0*/  IMAD.WIDE R6, R18, 0x2, R6 ;  /* 0x0000000212067825 */ /* 0x002fe200078e0206 */
[----:B------:R-:W-:Y:S01]  /*04f0*/  LEA.HI.X R25, R3, UR11, R8, 0x3, P0 ;  /* 0x0000000b03197c11 */ /* 0x000fe200080f1c08 */
[----:B------:R-:W-:Y:S01]  /*0500*/  ULDC.64 UR10, c[0x0][0x230] ;  /* 0x00008c00000a7ab9 */ /* 0x000fe20000000a00 */
[----:B------:R-:W-:Y:S01]  /*0510*/  IADD3.X R3, RZ, R23, RZ, P1, !PT ;  /* 0x00000017ff037210 */ /* 0x000fe20000ffe4ff */
[----:B------:R-:W-:Y:S01]  /*0520*/  ULDC UR5, c[0x0][0x250] ;  /* 0x0000940000057ab9 */ /* 0x000fe20000000800 */
[C---:B------:R-:W-:Y:S01]  /*0530*/  SHF.L.U32 R9, R0.reuse, 0x1, RZ ;  /* 0x0000000100097819 */ /* 0x040fe200000006ff */
[----:B------:R-:W3:Y:S01]  /*0540*/  LDG.E.64.CONSTANT R6, desc[UR16][R6.64] ;  /* 0x0000001006067981 */ /* 0x000ee2000c1e9b00 */
[----:B------:R-:W-:-:S02]  /*0550*/  SHF.L.U64.HI R26, R0, 0x1, R3 ;  /* 0x00000001001a7819 */ /* 0x000fc40000010203 */
[----:B------:R-:W-:Y:S01]  /*0560*/  IADD3 R28, P0, R9, UR10, RZ ;  /* 0x0000000a091c7c10 */ /* 0x000fe2000ff1e0ff */
[----:B------:R-:W4:Y:S01]  /*0570*/  LDG.E.64.CONSTANT R24, desc[UR16][R24.64] ;  /* 0x0000001018187981 */ /* 0x000f22000c1e9b00 */
[----:B------:R-:W-:Y:S02]  /*0580*/  IADD3 R3, R43, 0xf00, RZ ;  /* 0x00000f002b037810 */ /* 0x000fe40007ffe0ff */
[----:B------:R-:W-:Y:S01]  /*0590*/  IADD3.X R29, R26, UR11, RZ, P0, !PT ;  /* 0x0000000b1a1d7c10 */ /* 0x000fe200087fe4ff */
[----:B------:R1:W-:Y:S01]  /*05a0*/  STL [R1+0x80], R9 ;  /* 0x0000800901007387 */ /* 0x0003e20000100800 */
[----:B------:R-:W-:-:S03]  /*05b0*/  IADD3 R3, P0, R3, R22, RZ ;  /* 0x0000001603037210 */ /* 0x000fc60007f1e0ff */
[----:B------:R1:W-:Y:S01]  /*05c0*/  STL [R1+0x94], R26 ;  /* 0x0000941a01007387 */ /* 0x0003e20000100800 */
[----:B------:R-:W-:Y:S02]  /*05d0*/  IADD3.X R0, RZ, R23, RZ, P0, !PT ;  /* 0x00000017ff007210 */ /* 0x000fe400007fe4ff */
[C---:B------:R-:W-:Y:S01]  /*05e0*/  SHF.L.U32 R30, R3.reuse, 0x1, RZ ;  /* 0x00000001031e7819 */ /* 0x040fe200000006ff */
[----:B------:R-:W3:Y:S01]  /*05f0*/  LDG.E.64.CONSTANT R28, desc[UR16][R28.64] ;  /* 0x000000101c1c7981 */ /* 0x000ee2000c1e9b00 */
[----:B------:R-:W-:Y:S01]  /*0600*/  SHF.L.U64.HI R17, R3, 0x1, R0 ;  /* 0x0000000103117819 */ /* 0x000fe20000010200 */
[----:B--2---:R-:W-:Y:S01]  /*0610*/  IMAD.WIDE R18, R18, 0x2, R4 ;  /* 0x0000000212127825 */ /* 0x004fe200078e0204 */
[----:B------:R-:W-:Y:S02]  /*0620*/  IADD3 R14, P0, R30, UR10, RZ ;  /* 0x0000000a1e0e7c10 */ /* 0x000fe4000ff1e0ff */
[----:B------:R-:W-:Y:S02]  /*0630*/  IADD3 R3, R43, 0x1e00, RZ ;  /* 0x00001e002b037810 */ /* 0x000fe40007ffe0ff */
[----:B------:R-:W-:Y:S01]  /*0640*/  IADD3.X R15, R17, UR11, RZ, P0, !PT ;  /* 0x0000000b110f7c10 */ /* 0x000fe200087fe4ff */
[----:B------:R2:W-:Y:S01]  /*0650*/  STL [R1+0x8c], R30 ;  /* 0x00008c1e01007387 */ /* 0x0005e20000100800 */
[----:B------:R-:W-:-:S03]  /*0660*/  IADD3 R3, P0, R3, R22, RZ ;  /* 0x0000001603037210 */ /* 0x000fc60007f1e0ff */
[----:B------:R-:W3:Y:S01]  /*0670*/  LDG.E.64.CONSTANT R18, desc[UR16][R18.64] ;  /* 0x0000001012127981 */ /* 0x000ee2000c1e9b00 */
[----:B------:R-:W-:Y:S02]  /*0680*/  IADD3.X R0, RZ, R23, RZ, P0, !PT ;  /* 0x00000017ff007210 */ /* 0x000fe400007fe4ff */
[C---:B------:R-:W-:Y:S01]  /*0690*/  SHF.L.U32 R13, R3.reuse, 0x1, RZ ;  /* 0x00000001030d7819 */ /* 0x040fe200000006ff */
[----:B------:R-:W3:Y:S01]  /*06a0*/  LDG.E.64.CONSTANT R14, desc[UR16][R14.64] ;  /* 0x000000100e0e7981 */ /* 0x000ee2000c1e9b00 */
[----:B------:R-:W-:Y:S02]  /*06b0*/  SHF.L.U64.HI R12, R3, 0x1, R0 ;  /* 0x00000001030c7819 */ /* 0x000fe40000010200 */
[----:B------:R-:W-:Y:S02]  /*06c0*/  IADD3 R20, P0, R13, UR10, RZ ;  /* 0x0000000a0d147c10 */ /* 0x000fe4000ff1e0ff */
[----:B------:R-:W-:Y:S02]  /*06d0*/  IADD3 R3, R43, 0x2d00, RZ ;  /* 0x00002d002b037810 */ /* 0x000fe40007ffe0ff */
[----:B------:R-:W-:-:S02]  /*06e0*/  IADD3.X R21, R12, UR11, RZ, P0, !PT ;  /* 0x0000000b0c157c10 */ /* 0x000fc400087fe4ff */
[----:B------:R-:W-:-:S04]  /*06f0*/  IADD3 R3, P0, R3, R22, RZ ;  /* 0x0000001603037210 */ /* 0x000fc80007f1e0ff */
[----:B------:R-:W-:Y:S01]  /*0700*/  IADD3.X R0, RZ, R23, RZ, P0, !PT ;  /* 0x00000017ff007210 */ /* 0x000fe200007fe4ff */
[----:B------:R-:W3:Y:S01]  /*0710*/  LDG.E.64.CONSTANT R20, desc[UR16][R20.64] ;  /* 0x0000001014147981 */ /* 0x000ee2000c1e9b00 */
[C---:B------:R-:W-:Y:S02]  /*0720*/  SHF.L.U32 R16, R3.reuse, 0x1, RZ ;  /* 0x0000000103107819 */ /* 0x040fe400000006ff */
[----:B0-----:R-:W-:Y:S02]  /*0730*/  SHF.L.U64.HI R2, R3, 0x1, R0 ;  /* 0x0000000103027819 */ /* 0x001fe40000010200 */
[----:B------:R-:W-:Y:S02]  /*0740*/  IADD3 R10, P0, R16, UR10, RZ ;  /* 0x0000000a100a7c10 */ /* 0x000fe4000ff1e0ff */
[----:B------:R-:W-:Y:S02]  /*0750*/  IADD3 R3, R43, 0x3c00, RZ ;  /* 0x00003c002b037810 */ /* 0x000fe40007ffe0ff */
[----:B------:R-:W-:-:S02]  /*0760*/  IADD3.X R11, R2, UR11, RZ, P0, !PT ;  /* 0x0000000b020b7c10 */ /* 0x000fc400087fe4ff */
[----:B------:R-:W-:-:S04]  /*0770*/  IADD3 R8, P0, R9, UR14, RZ ;  /* 0x0000000e09087c10 */ /* 0x000fc8000ff1e0ff */
[----:B-1----:R-:W-:Y:S01]  /*0780*/  IADD3.X R9, R26, UR15, RZ, P0, !PT ;  /* 0x0000000f1a097c10 */ /* 0x002fe200087fe4ff */
[----:B------:R-:W-:Y:S01]  /*0790*/  STL [R1+0x90], R17 ;  /* 0x0000901101007387 */ /* 0x000fe20000100800 */
[----:B------:R-:W-:-:S03]  /*07a0*/  IADD3 R3, P0, R3, R22, RZ ;  /* 0x0000001603037210 */ /* 0x000fc60007f1e0ff */
[----:B------:R-:W3:Y:S01]  /*07b0*/  LDG.E.64.CONSTANT R10, desc[UR16][R10.64] ;  /* 0x000000100a0a7981 */ /* 0x000ee2000c1e9b00 */
[----:B------:R-:W-:Y:S02]  /*07c0*/  IADD3.X R0, RZ, R23, RZ, P0, !PT ;  /* 0x00000017ff007210 */ /* 0x000fe400007fe4ff */
[C---:B------:R-:W-:Y:S01]  /*07d0*/  SHF.L.U32 R42, R3.reuse, 0x1, RZ ;  /* 0x00000001032a7819 */ /* 0x040fe200000006ff */
[----:B------:R-:W3:Y:S01]  /*07e0*/  LDG.E.64.CONSTANT R8, desc[UR16][R8.64] ;  /* 0x0000001008087981 */ /* 0x000ee2000c1e9b00 */
[----:B------:R-:W-:Y:S02]  /*07f0*/  IADD3 R38, P0, R30, UR14, RZ ;  /* 0x0000000e1e267c10 */ /* 0x000fe4000ff1e0ff */
[----:B------:R-:W-:Y:S02]  /*0800*/  SHF.L.U64.HI R35, R3, 0x1, R0 ;  /* 0x0000000103237819 */ /* 0x000fe40000010200 */
[----:B------:R-:W-:Y:S02]  /*0810*/  IADD3 R26, P1, R42, UR10, RZ ;  /* 0x0000000a2a1a7c10 */ /* 0x000fe4000ff3e0ff */
[----:B------:R-:W-:-:S02]  /*0820*/  IADD3.X R39, R17, UR15, RZ, P0, !PT ;  /* 0x0000000f11277c10 */ /* 0x000fc400087fe4ff */
[----:B------:R-:W-:Y:S02]  /*0830*/  IADD3.X R27, R35, UR11, RZ, P1, !PT ;  /* 0x0000000b231b7c10 */ /* 0x000fe40008ffe4ff */
[----:B--2---:R-:W-:Y:S02]  /*0840*/  IADD3 R30, P0, R13, UR14, RZ ;  /* 0x0000000e0d1e7c10 */ /* 0x004fe4000ff1e0ff */
[----:B------:R-:W2:Y:S02]  /*0850*/  LDG.E.64.CONSTANT R38, desc[UR16][R38.64] ;  /* 0x0000001026267981 */ /* 0x000ea4000c1e9b00 */
[----:B------:R-:W-:Y:S02]  /*0860*/  IADD3.X R31, R12, UR15, RZ, P0, !PT ;  /* 0x0000000f0c1f7c10 */ /* 0x000fe400087fe4ff */
[----:B------:R-:W2:Y:S04]  /*0870*/  LDG.E.64.CONSTANT R26, desc[UR16][R26.64] ;  /* 0x000000101a1a7981 */ /* 0x000ea8000c1e9b00 */
[----:B------:R-:W2:Y:S01]  /*0880*/  LDG.E.64.CONSTANT R30, desc[UR16][R30.64] ;  /* 0x000000101e1e7981 */ /* 0x000ea2000c1e9b00 */
[----:B------:R-:W-:-:S04]  /*0890*/  IADD3 R3, R43, 0x4b00, RZ ;  /* 0x00004b002b037810 */ /* 0x000fc80007ffe0ff */
[----:B------:R-:W-:-:S04]  /*08a0*/  IADD3 R3, P0, R3, R22, RZ ;  /* 0x0000001603037210 */ /* 0x000fc80007f1e0ff */
[----:B------:R-:W-:Y:S02]  /*08b0*/  IADD3.X R0, RZ, R23, RZ, P0, !PT ;  /* 0x00000017ff007210 */ /* 0x000fe400007fe4ff */
[C---:B------:R-:W-:Y:S02]  /*08c0*/  SHF.L.U32 R41, R3.reuse, 0x1, RZ ;  /* 0x0000000103297819 */ /* 0x040fe400000006ff */
[----:B------:R-:W-:Y:S01]  /*08d0*/  SHF.L.U64.HI R36, R3, 0x1, R0 ;  /* 0x0000000103247819 */ /* 0x000fe20000010200 */
[----:B------:R-:W-:Y:S04]  /*08e0*/  STL [R1+0x84], R13 ;  /* 0x0000840d01007387 */ /* 0x000fe80000100800 */
[----:B------:R-:W-:Y:S04]  /*08f0*/  STL [R1+0x88], R12 ;  /* 0x0000880c01007387 */ /* 0x000fe80000100800 */
[----:B------:R0:W-:Y:S04]  /*0900*/  STL [R1+0x78], R16 ;  /* 0x0000781001007387 */ /* 0x0001e80000100800 */
[----:B------:R1:W-:Y:S04]  /*0910*/  STL [R1+0x7c], R2 ;  /* 0x00007c0201007387 */ /* 0x0003e80000100800 */
[----:B------:R-:W-:Y:S04]  /*0920*/  STL [R1+0x70], R42 ;  /* 0x0000702a01007387 */ /* 0x000fe80000100800 */
[----:B------:R-:W-:Y:S01]  /*0930*/  STL [R1+0x74], R35 ;  /* 0x0000742301007387 */ /* 0x000fe20000100800 */
[----:B0-----:R-:W-:-:S04]  /*0940*/  IADD3 R16, P0, R16, UR14, RZ ;  /* 0x0000000e10107c10 */ /* 0x001fc8000ff1e0ff */
[----:B------:R-:W-:Y:S01]  /*0950*/  IADD3.X R17, R2, UR15, RZ, P0, !PT ;  /* 0x0000000f02117c10 */ /* 0x000fe200087fe4ff */
[----:B----4-:R-:W-:Y:S01]  /*0960*/  FADD.FTZ R3, R25, UR5 ;  /* 0x0000000519037e21 */ /* 0x010fe20008010000 */
[----:B---3--:R-:W-:-:S05]  /*0970*/  HADD2.F32 R5, -RZ, R28.H0_H0 ;  /* 0x2000001cff057230 */ /* 0x008fca0000004100 */
[----:B------:R-:W0:Y:S01]  /*0980*/  MUFU.RSQ R3, R3 ;  /* 0x0000000300037308 */ /* 0x000e220000001400 */
[----:B------:R-:W-:Y:S02]  /*0990*/  HADD2.F32 R25, -RZ, R28.H1_H1 ;  /* 0x3000001cff197230 */ /* 0x000fe40000004100 */
[----:B------:R-:W-:Y:S02]  /*09a0*/  HADD2.F32 R33, -RZ, R29.H1_H1 ;  /* 0x3000001dff217230 */ /* 0x000fe40000004100 */
[----:B------:R-:W-:Y:S01]  /*09b0*/  FADD.FTZ R0, -R24, R5 ;  /* 0x0000000518007221 */ /* 0x000fe20000010100 */
[--C-:B------:R-:W-:Y:S02]  /*09c0*/  HADD2.F32 R60, -RZ, R18.reuse.H0_H0 ;  /* 0x20000012ff3c7230 */ /* 0x100fe40000004100 */
[----:B------:R-:W-:Y:S02]  /*09d0*/  HADD2.F32 R61, -RZ, R18.H1_H1 ;  /* 0x30000012ff3d7230 */ /* 0x000fe40000004100 */
[----:B------:R-:W-:-:S02]  /*09e0*/  HADD2.F32 R40, -RZ, R19.H0_H0 ;  /* 0x20000013ff287230 */ /* 0x000fc40000004100 */
[----:B------:R-:W-:Y:S01]  /*09f0*/  HADD2.F32 R4, -RZ, R6.H0_H0 ;  /* 0x20000006ff047230 */ /* 0x000fe20000004100 */
[----:B------:R-:W-:Y:S01]  /*0a00*/  IADD3 R12, P1, R41, UR10, RZ ;  /* 0x0000000a290c7c10 */ /* 0x000fe2000ff3e0ff */
[----:B------:R-:W-:Y:S01]  /*0a10*/  HADD2.F32 R18, -RZ, R14.H1_H1 ;  /* 0x3000000eff127230 */ /* 0x000fe20000004100 */
[----:B------:R-:W3:Y:S01]  /*0a20*/  LDG.E.64.CONSTANT R16, desc[UR16][R16.64] ;  /* 0x0000001010107981 */ /* 0x000ee2000c1e9b00 */
[----:B-1----:R-:W-:-:S03]  /*0a30*/  HADD2.F32 R2, -RZ, R19.H1_H1 ;  /* 0x30000013ff027230 */ /* 0x002fc60000004100 */
[C---:B------:R-:W-:Y:S01]  /*0a40*/  FADD.FTZ R18, -R24.reuse, R18 ;  /* 0x0000001218127221 */ /* 0x040fe20000010100 */
[----:B------:R-:W-:Y:S02]  /*0a50*/  HADD2.F32 R5, -RZ, R6.H1_H1 ;  /* 0x30000006ff057230 */ /* 0x000fe40000004100 */
[----:B------:R-:W-:Y:S01]  /*0a60*/  HADD2.F32 R6, -RZ, R7.H0_H0 ;  /* 0x20000007ff067230 */ /* 0x000fe20000004100 */
[----:B--2---:R-:W-:Y:S04]  /*0a70*/  STL [R1+0xe4], R26 ;  /* 0x0000e41a01007387 */ /* 0x004fe80000100800 */
[----:B------:R-:W-:Y:S04]  /*0a80*/  STL [R1+0xe0], R27 ;  /* 0x0000e01b01007387 */ /* 0x000fe80000100800 */
[----:B------:R-:W-:Y:S04]  /*0a90*/  STL [R1+0xec], R38 ;  /* 0x0000ec2601007387 */ /* 0x000fe80000100800 */
[----:B------:R-:W-:Y:S04]  /*0aa0*/  STL [R1+0xe8], R39 ;  /* 0x0000e82701007387 */ /* 0x000fe80000100800 */
[----:B------:R0:W-:Y:S04]  /*0ab0*/  STL [R1+0xf4], R30 ;  /* 0x0000f41e01007387 */ /* 0x0001e80000100800 */
[----:B------:R1:W-:Y:S01]  /*0ac0*/  STL [R1+0xf0], R31 ;  /* 0x0000f01f01007387 */ /* 0x0003e20000100800 */
[----:B0-----:R-:W-:Y:S01]  /*0ad0*/  FMUL.FTZ R30, R3, R0 ;  /* 0x00000000031e7220 */ /* 0x001fe20000410000 */
[----:B------:R-:W-:Y:S01]  /*0ae0*/  FADD.FTZ R0, -R24, R25 ;  /* 0x0000001918007221 */ /* 0x000fe20000010100 */
[----:B------:R-:W-:-:S03]  /*0af0*/  HADD2.F32 R25, -RZ, R29.H0_H0 ;  /* 0x2000001dff197230 */ /* 0x000fc60000004100 */
[C---:B-1----:R-:W-:Y:S02]  /*0b00*/  FMUL.FTZ R31, R3.reuse, R0 ;  /* 0x00000000031f7220 */ /* 0x042fe40000410000 */
[C---:B------:R-:W-:Y:S01]  /*0b10*/  FADD.FTZ R0, -R24.reuse, R25 ;  /* 0x0000001918007221 */ /* 0x040fe20000010100 */
[----:B------:R-:W-:Y:S02]  /*0b20*/  HADD2.F32 R25, -RZ, R14.H0_H0 ;  /* 0x2000000eff197230 */ /* 0x000fe40000004100 */
[----:B------:R-:W-:Y:S02]  /*0b30*/  HADD2.F32 R14, -RZ, R15.H0_H0 ;  /* 0x2000000fff0e7230 */ /* 0x000fe40000004100 */
[C---:B------:R-:W-:Y:S01]  /*0b40*/  FMUL.FTZ R39, R3.reuse, R0 ;  /* 0x0000000003277220 */ /* 0x040fe20000410000 */
[C---:B------:R-:W-:Y:S01]  /*0b50*/  FADD.FTZ R0, -R24.reuse, R33 ;  /* 0x0000002118007221 */ /* 0x040fe20000010100 */
[C---:B------:R-:W-:Y:S01]  /*0b60*/  FADD.FTZ R19, -R24.reuse, R25 ;  /* 0x0000001918137221 */ /* 0x040fe20000010100 */
[----:B------:R-:W-:Y:S01]  /*0b70*/  STL [R1+0x68], R41 ;  /* 0x0000682901007387 */ /* 0x000fe20000100800 */
[----:B------:R-:W-:Y:S01]  /*0b80*/  FADD.FTZ R14, -R24, R14 ;  /* 0x0000000e180e7221 */ /* 0x000fe20000010100 */
[----:B------:R-:W-:-:S02]  /*0b90*/  FMUL.FTZ R27, R3, R0 ;  /* 0x00000000031b7220 */ /* 0x000fc40000410000 */
[----:B------:R-:W-:Y:S01]  /*0ba0*/  STL [R1+0x6c], R36 ;  /* 0x00006c2401007387 */ /* 0x000fe20000100800 */
[C---:B------:R-:W-:Y:S01]  /*0bb0*/  FMUL.FTZ R26, R3.reuse, R19 ;  /* 0x00000013031a7220 */ /* 0x040fe20000410000 */
[C---:B------:R-:W-:Y:S02]  /*0bc0*/  FMUL.FTZ R19, R3.reuse, R18 ;  /* 0x0000001203137220 */ /* 0x040fe40000410000 */
[----:B------:R-:W-:Y:S01]  /*0bd0*/  STL [R1+0x2c], R30 ;  /* 0x00002c1e01007387 */ /* 0x000fe20000100800 */
[----:B------:R-:W-:-:S03]  /*0be0*/  FMUL.FTZ R14, R3, R14 ;  /* 0x0000000e030e7220 */ /* 0x000fc60000410000 */
[----:B------:R-:W-:Y:S01]  /*0bf0*/  STL [R1+0x50], R61 ;  /* 0x0000503d01007387 */ /* 0x000fe20000100800 */
[----:B------:R-:W-:-:S03]  /*0c00*/  HADD2.F32 R18, -RZ, R15.H1_H1 ;  /* 0x3000000fff127230 */ /* 0x000fc60000004100 */
[----:B------:R-:W-:Y:S01]  /*0c10*/  STL [R1+0x28], R31 ;  /* 0x0000281f01007387 */ /* 0x000fe20000100800 */
[----:B------:R-:W-:-:S03]  /*0c20*/  IADD3 R15, R43, 0x5a00, RZ ;  /* 0x00005a002b0f7810 */ /* 0x000fc60007ffe0ff */
[----:B------:R-:W-:Y:S04]  /*0c30*/  STL [R1+0x54], R40 ;  /* 0x0000542801007387 */ /* 0x000fe80000100800 */
[----:B------:R-:W-:Y:S01]  /*0c40*/  STL [R1+0x20], R39 ;  /* 0x0000202701007387 */ /* 0x000fe20000100800 */
[----:B------:R-:W-:-:S03]  /*0c50*/  FFMA.FTZ R45, R6, R14, R40 ;  /* 0x0000000e062d7223 */ /* 0x000fc60000010028 */
[----:B------:R-:W-:Y:S01]  /*0c60*/  STL [R1+0x18], R27 ;  /* 0x0000181b01007387 */ /* 0x000fe20000100800 */
[----:B------:R-:W-:-:S03]  /*0c70*/  IADD3 R15, P0, R15, R22, RZ ;  /* 0x000000160f0f7210 */ /* 0x000fc60007f1e0ff */
[----:B------:R-:W-:Y:S04]  /*0c80*/  STL [R1+0x48], R26 ;  /* 0x0000481a01007387 */ /* 0x000fe80000100800 */
[----:B------:R0:W-:Y:S04]  /*0c90*/  STL [R1+0x4c], R19 ;  /* 0x00004c1301007387 */ /* 0x0001e80000100800 */
[----:B------:R1:W-:Y:S01]  /*0ca0*/  STL [R1+0x44], R14 ;  /* 0x0000440e01007387 */ /* 0x0003e20000100800 */
[----:B------:R-:W-:Y:S01]  /*0cb0*/  FFMA.FTZ R48, R5, R19, R61 ;  /* 0x0000001305307223 */ /* 0x000fe2000001003d */
[----:B------:R-:W-:Y:S01]  /*0cc0*/  FADD.FTZ R18, -R24, R18 ;  /* 0x0000001218127221 */ /* 0x000fe20000010100 */
[----:B------:R-:W-:Y:S01]  /*0cd0*/  FFMA.FTZ R49, R4, R26, R60 ;  /* 0x0000001a04317223 */ /* 0x000fe2000001003c */
[----:B0-----:R-:W-:Y:S01]  /*0ce0*/  IADD3.X R19, RZ, R23, RZ, P0, !PT ;  /* 0x00000017ff137210 */ /* 0x001fe200007fe4ff */
[----:B-1----:R-:W-:-:S02]  /*0cf0*/  HADD2.F32 R14, -RZ, R20.H0_H0 ;  /* 0x20000014ff0e7230 */ /* 0x002fc40000004100 */
[----:B------:R-:W-:Y:S01]  /*0d00*/  FMUL.FTZ R18, R3, R18 ;  /* 0x0000001203127220 */ /* 0x000fe20000410000 */
[----:B------:R-:W-:Y:S02]  /*0d10*/  SHF.L.U64.HI R26, R15, 0x1, R19 ;  /* 0x000000010f1a7819 */ /* 0x000fe40000010213 */
[----:B------:R-:W-:Y:S02]  /*0d20*/  FADD.FTZ R14, -R24, R14 ;  /* 0x0000000e180e7221 */ /* 0x000fe40000010100 */
[----:B------:R-:W-:Y:S02]  /*0d30*/  STL [R1+0x40], R18 ;  /* 0x0000401201007387 */ /* 0x000fe40000100800 */
[----:B------:R-:W-:Y:S01]  /*0d40*/  FMUL.FTZ R38, R3, R14 ;  /* 0x0000000e03267220 */ /* 0x000fe20000410000 */
[----:B------:R-:W-:Y:S01]  /*0d50*/  IADD3 R14, P0, R42, UR14, RZ ;  /* 0x0000000e2a0e7c10 */ /* 0x000fe2000ff1e0ff */
[----:B------:R-:W-:Y:S02]  /*0d60*/  STL [R1+0x64], R26 ;  /* 0x0000641a01007387 */ /* 0x000fe40000100800 */
[----:B------:R-:W-:-:S02]  /*0d70*/  FFMA.FTZ R42, R4, R38, R60 ;  /* 0x00000026042a7223 */ /* 0x000fc4000001003c */
[----:B------:R0:W-:Y:S02]  /*0d80*/  STL [R1+0x3c], R38 ;  /* 0x00003c2601007387 */ /* 0x0001e40000100800 */
[----:B0-----:R-:W-:Y:S02]  /*0d90*/  SHF.L.U32 R38, R15, 0x1, RZ ;  /* 0x000000010f267819 */ /* 0x001fe400000006ff */
[----:B------:R-:W-:-:S06]  /*0da0*/  IADD3.X R15, R35, UR15, RZ, P0, !PT ;  /* 0x0000000f230f7c10 */ /* 0x000fcc00087fe4ff */
[----:B------:R-:W2:Y:S01]  /*0db0*/  LDG.E.64.CONSTANT R14, desc[UR16][R14.64] ;  /* 0x000000100e0e7981 */ /* 0x000ea2000c1e9b00 */
[----:B------:R-:W-:Y:S01]  /*0dc0*/  FFMA.FTZ R53, R30, R4, R60 ;  /* 0x000000041e357223 */ /* 0x000fe2000001003c */
[----:B------:R-:W-:-:S03]  /*0dd0*/  HADD2.F32 R7, -RZ, R7.H1_H1 ;  /* 0x30000007ff077230 */ /* 0x000fc60000004100 */
[----:B------:R-:W-:Y:S01]  /*0de0*/  FMUL.FTZ R28, R53, -1.4426950216293334961 ;  /* 0xbfb8aa3b351c7820 */ /* 0x000fe20000410000 */
[----:B------:R-:W-:Y:S01]  /*0df0*/  FFMA.FTZ R52, R31, R5, R61 ;  /* 0x000000051f347223 */ /* 0x000fe2000001003d */
[----:B------:R-:W-:Y:S01]  /*0e00*/  FFMA.FTZ R47, R7, R18, R2 ;  /* 0x00000012072f7223 */ /* 0x000fe20000010002 */
[----:B------:R-:W-:-:S03]  /*0e10*/  HADD2.F32 R18, -RZ, R20.H1_H1 ;  /* 0x30000014ff127230 */ /* 0x000fc60000004100 */
[----:B------:R-:W0:Y:S01]  /*0e20*/  MUFU.EX2 R28, R28 ;  /* 0x0000001c001c7308 */ /* 0x000e220000000800 */
[----:B------:R-:W-:Y:S01]  /*0e30*/  FMUL.FTZ R29, R52, -1.4426950216293334961 ;  /* 0xbfb8aa3b341d7820 */ /* 0x000fe20000410000 */
[----:B------:R-:W-:Y:S01]  /*0e40*/  FADD.FTZ R18, -R24, R18 ;  /* 0x0000001218127221 */ /* 0x000fe20000010100 */
[----:B------:R-:W-:-:S03]  /*0e50*/  HADD2.F32 R19, -RZ, R21.H0_H0 ;  /* 0x20000015ff137230 */ /* 0x000fc60000004100 */
[----:B------:R-:W-:Y:S02]  /*0e60*/  FMUL.FTZ R18, R3, R18 ;  /* 0x0000001203127220 */ /* 0x000fe40000410000 */
[----:B------:R-:W1:Y:S01]  /*0e70*/  MUFU.EX2 R29, R29 ;  /* 0x0000001d001d7308 */ /* 0x000e620000000800 */
[----:B------:R-:W-:Y:S01]  /*0e80*/  STL [R1+0x60], R38 ;  /* 0x0000602601007387 */ /* 0x000fe20000100800 */
[----:B------:R-:W-:Y:S01]  /*0e90*/  FADD.FTZ R19, -R24, R19 ;  /* 0x0000001318137221 */ /* 0x000fe20000010100 */
[----:B------:R-:W-:Y:S02]  /*0ea0*/  FFMA.FTZ R35, R5, R18, R61 ;  /* 0x0000001205237223 */ /* 0x000fe4000001003d */
[----:B------:R4:W-:Y:S01]  /*0eb0*/  STL [R1+0x38], R18 ;  /* 0x0000381201007387 */ /* 0x0009e20000100800 */
[----:B------:R-:W-:Y:S01]  /*0ec0*/  FMUL.FTZ R20, R3, R19 ;  /* 0x0000001303147220 */ /* 0x000fe20000410000 */
[----:B0-----:R-:W-:Y:S01]  /*0ed0*/  FADD.FTZ R28, R28, 1 ;  /* 0x3f8000001c1c7421 */ /* 0x001fe20000010000 */
[----:B----4-:R-:W-:-:S03]  /*0ee0*/  IADD3 R18, P0, R38, UR10, RZ ;  /* 0x0000000a26127c10 */ /* 0x010fc6000ff1e0ff */
[----:B------:R0:W-:Y:S01]  /*0ef0*/  MUFU.RCP R54, R28 ;  /* 0x0000001c00367308 */ /* 0x0001e20000001000 */
[----:B------:R-:W-:Y:S01]  /*0f00*/  IADD3.X R19, R26, UR11, RZ, P0, !PT ;  /* 0x0000000b1a137c10 */ /* 0x000fe200087fe4ff */
[----:B-1----:R-:W-:Y:S01]  /*0f10*/  FADD.FTZ R56, R29, 1 ;  /* 0x3f8000001d387421 */ /* 0x002fe20000010000 */
[----:B0-----:R-:W-:-:S04]  /*0f20*/  IADD3 R28, P0, R41, UR14, RZ ;  /* 0x0000000e291c7c10 */ /* 0x001fc8000ff1e0ff */
[----:B------:R-:W4:Y:S01]  /*0f30*/  LDG.E.64.CONSTANT R18, desc[UR16][R18.64] ;  /* 0x0000001012127981 */ /* 0x000f22000c1e9b00 */
[C---:B------:R-:W-:Y:S01]  /*0f40*/  IADD3.X R29, R36.reuse, UR15, RZ, P0, !PT ;  /* 0x0000000f241d7c10 */ /* 0x040fe200087fe4ff */
[--C-:B------:R-:W-:Y:S01]  /*0f50*/  FFMA.FTZ R44, R39, R6, R40.reuse ;  /* 0x00000006272c7223 */ /* 0x100fe20000010028 */
[----:B------:R-:W-:Y:S01]  /*0f60*/  IADD3.X R13, R36, UR11, RZ, P1, !PT ;  /* 0x0000000b240d7c10 */ /* 0x000fe20008ffe4ff */
[----:B------:R-:W-:Y:S01]  /*0f70*/  FFMA.FTZ R40, R6, R20, R40 ;  /* 0x0000001406287223 */ /* 0x000fe20000010028 */
[----:B------:R-:W-:Y:S02]  /*0f80*/  HADD2.F32 R36, -RZ, R21.H1_H1 ;  /* 0x30000015ff247230 */ /* 0x000fe40000004100 */
[----:B------:R-:W-:Y:S01]  /*0f90*/  FFMA.FTZ R0, R27, R7, R2 ;  /* 0x000000071b007223 */ /* 0x000fe20000010002 */
[----:B------:R-:W-:Y:S01]  /*0fa0*/  FMUL.FTZ R32, R44, -1.4426950216293334961 ;  /* 0xbfb8aa3b2c207820 */ /* 0x000fe20000410000 */
[----:B--2---:R-:W-:Y:S04]  /*0fb0*/  STL [R1+0xd4], R14 ;  /* 0x0000d40e01007387 */ /* 0x004fe80000100800 */
[----:B------:R0:W-:Y:S01]  /*0fc0*/  STL [R1+0x34], R20 ;  /* 0x0000341401007387 */ /* 0x0001e20000100800 */
[----:B------:R-:W-:Y:S01]  /*0fd0*/  MUFU.RCP R56, R56 ;  /* 0x0000003800387308 */ /* 0x000fe20000001000 */
[----:B------:R-:W-:Y:S01]  /*0fe0*/  FMUL.FTZ R37, R48, -1.4426950216293334961 ;  /* 0xbfb8aa3b30257820 */ /* 0x000fe20000410000 */
[----:B------:R-:W-:Y:S01]  /*0ff0*/  FMUL.FTZ R51, R49, -1.4426950216293334961 ;  /* 0xbfb8aa3b31337820 */ /* 0x000fe20000410000 */
[----:B------:R-:W-:Y:S01]  /*1000*/  FMUL.FTZ R34, R47, -1.4426950216293334961 ;  /* 0xbfb8aa3b2f227820 */ /* 0x000fe20000410000 */
[----:B------:R-:W-:Y:S01]  /*1010*/  FMUL.FTZ R33, R45, -1.4426950216293334961 ;  /* 0xbfb8aa3b2d217820 */ /* 0x000fe20000410000 */
[----:B------:R-:W-:Y:S01]  /*1020*/  FMUL.FTZ R55, R42, -1.4426950216293334961 ;  /* 0xbfb8aa3b2a377820 */ /* 0x000fe20000410000 */
[----:B------:R-:W2:Y:S04]  /*1030*/  LDG.E.64.CONSTANT R12, desc[UR16][R12.64] ;  /* 0x000000100c0c7981 */ /* 0x000ea8000c1e9b00 */
[----:B0-----:R0:W3:Y:S01]  /*1040*/  LDG.E.64.CONSTANT R20, desc[UR16][R28.64] ;  /* 0x000000101c147981 */ /* 0x0010e2000c1e9b00 */
[----:B------:R-:W-:Y:S01]  /*1050*/  FMUL.FTZ R25, R0, -1.4426950216293334961 ;  /* 0xbfb8aa3b00197820 */ /* 0x000fe20000410000 */
[----:B------:R-:W1:Y:S08]  /*1060*/  MUFU.EX2 R32, R32 ;  /* 0x0000002000207308 */ /* 0x000e700000000800 */
[----:B------:R-:W0:Y:S01]  /*1070*/  MUFU.EX2 R25, R25 ;  /* 0x0000001900197308 */ /* 0x000e220000000800 */
[----:B-1----:R-:W-:-:S07]  /*1080*/  FADD.FTZ R32, R32, 1 ;  /* 0x3f80000020207421 */ /* 0x002fce0000010000 */
[----:B0-----:R0:W1:Y:S01]  /*1090*/  MUFU.RCP R28, R32 ;  /* 0x00000020001c7308 */ /* 0x0010620000001000 */
[----:B------:R-:W-:Y:S01]  /*10a0*/  FADD.FTZ R29, R25, 1 ;  /* 0x3f800000191d7421 */ /* 0x000fe20000010000 */
[----:B0-----:R-:W-:-:S06]  /*10b0*/  HADD2.F32 R32, -RZ, R10.H0_H0 ;  /* 0x2000000aff207230 */ /* 0x001fcc0000004100 */
[----:B------:R-:W0:Y:S01]  /*10c0*/  MUFU.RCP R29, R29 ;  /* 0x0000001d001d7308 */ /* 0x000e220000001000 */
[----:B------:R-:W-:-:S05]  /*10d0*/  HADD2.F32 R10, -RZ, R10.H1_H1 ;  /* 0x3000000aff0a7230 */ /* 0x000fca0000004100 */
[----:B------:R-:W-:Y:S02]  /*10e0*/  FADD.FTZ R10, -R24, R10 ;  /* 0x0000000a180a7221 */ /* 0x000fe40000010100 */
[----:B------:R-:W4:Y:S02]  /*10f0*/  MUFU.EX2 R37, R37 ;  /* 0x0000002500257308 */ /* 0x000f240000000800 */
[----:B------:R-:W-:Y:S01]  /*1100*/  FMUL.FTZ R14, R3, R10 ;  /* 0x0000000a030e7220 */ /* 0x000fe20000410000 */
[----:B------:R-:W-:Y:S01]  /*1110*/  FADD.FTZ R10, -R54, 1 ;  /* 0x3f800000360a7421 */ /* 0x000fe20000010100 */
[----:B-1----:R-:W-:Y:S01]  /*1120*/  FADD.FTZ R58, -R28, 1 ;  /* 0x3f8000001c3a7421 */ /* 0x002fe20000010100 */
[----:B------:R-:W-:Y:S02]  /*1130*/  FADD.FTZ R59, -R56, 1 ;  /* 0x3f800000383b7421 */ /* 0x000fe40000010100 */
[----:B------:R-:W-:Y:S01]  /*1140*/  FFMA.FTZ R53, R53, R10, 1 ;  /* 0x3f80000035357423 */ /* 0x000fe2000001000a */
[----:B0-----:R-:W-:Y:S01]  /*1150*/  FADD.FTZ R10, -R29, 1 ;  /* 0x3f8000001d0a7421 */ /* 0x001fe20000010100 */
[----:B------:R-:W-:Y:S01]  /*1160*/  FFMA.FTZ R58, R44, R58, 1 ;  /* 0x3f8000002c3a7423 */ /* 0x000fe2000001003a */
[----:B------:R-:W-:Y:S01]  /*1170*/  FFMA.FTZ R59, R52, R59, 1 ;  /* 0x3f800000343b7423 */ /* 0x000fe2000001003b */
[----:B------:R-:W-:Y:S01]  /*1180*/  FADD.FTZ R25, -R24, R32 ;  /* 0x0000002018197221 */ /* 0x000fe20000010100 */
[----:B------:R-:W-:Y:S01]  /*1190*/  FFMA.FTZ R10, R0, R10, 1 ;  /* 0x3f800000000a7423 */ /* 0x000fe2000001000a */
[----:B------:R-:W-:Y:S01]  /*11a0*/  HADD2.F32 R52, -RZ, R8.H0_H0 ;  /* 0x20000008ff347230 */ /* 0x000fe20000004100 */
[----:B------:R-:W-:Y:S01]  /*11b0*/  STL [R1+0xd0], R15 ;  /* 0x0000d00f01007387 */ /* 0x000fe20000100800 */
[----:B------:R-:W-:Y:S01]  /*11c0*/  FADD.FTZ R36, -R24, R36 ;  /* 0x0000002418247221 */ /* 0x000fe20000010100 */
[----:B------:R-:W-:Y:S01]  /*11d0*/  FMUL.FTZ R0, R54, R53 ;  /* 0x0000003536007220 */ /* 0x000fe20000410000 */
[----:B------:R-:W-:Y:S01]  /*11e0*/  FMUL.FTZ R58, R28, R58 ;  /* 0x0000003a1c3a7220 */ /* 0x000fe20000410000 */
[----:B----4-:R0:W-:Y:S01]  /*11f0*/  STL [R1+0xcc], R18 ;  /* 0x0000cc1201007387 */ /* 0x0101e20000100800 */
[----:B------:R-:W-:-:S02]  /*1200*/  HADD2.F32 R28, -RZ, R9.H0_H0 ;  /* 0x20000009ff1c7230 */ /* 0x000fc40000004100 */
[----:B------:R-:W-:Y:S01]  /*1210*/  FMUL.FTZ R59, R56, R59 ;  /* 0x0000003b383b7220 */ /* 0x000fe20000410000 */
[----:B------:R-:W-:Y:S01]  /*1220*/  HADD2.F32 R8, -RZ, R8.H1_H1 ;  /* 0x30000008ff087230 */ /* 0x000fe20000004100 */
[----:B------:R1:W-:Y:S01]  /*1230*/  STL [R1+0xc8], R19 ;  /* 0x0000c81301007387 */ /* 0x0003e20000100800 */
[----:B------:R-:W-:Y:S01]  /*1240*/  FMUL.FTZ R0, R52, R0 ;  /* 0x0000000034007220 */ /* 0x000fe20000410000 */
[----:B------:R-:W-:Y:S01]  /*1250*/  FMUL.FTZ R10, R29, R10 ;  /* 0x0000000a1d0a7220 */ /* 0x000fe20000410000 */
[----:B------:R-:W-:Y:S02]  /*1260*/  HADD2.F32 R52, -RZ, R11.H0_H0 ;  /* 0x2000000bff347230 */ /* 0x000fe40000004100 */
[C---:B0-----:R-:W-:Y:S01]  /*1270*/  FMUL.FTZ R18, R3.reuse, R36 ;  /* 0x0000002403127220 */ /* 0x041fe20000410000 */
[----:B------:R-:W-:Y:S02]  /*1280*/  HADD2.F32 R29, -RZ, R9.H1_H1 ;  /* 0x30000009ff1d7230 */ /* 0x000fe40000004100 */
[----:B-1----:R-:W-:Y:S01]  /*1290*/  FMUL.FTZ R19, R3, R25 ;  /* 0x0000001903137220 */ /* 0x002fe20000410000 */
[----:B------:R-:W-:Y:S01]  /*12a0*/  IADD3 R25, R43, 0x6900, RZ ;  /* 0x000069002b197810 */ /* 0x000fe20007ffe0ff */
[----:B------:R-:W-:Y:S01]  /*12b0*/  FADD.FTZ R37, R37, 1 ;  /* 0x3f80000025257421 */ /* 0x000fe20000010000 */
[----:B------:R-:W-:Y:S01]  /*12c0*/  FMUL.FTZ R9, R28, R58 ;  /* 0x0000003a1c097220 */ /* 0x000fe20000410000 */
[----:B------:R-:W-:Y:S01]  /*12d0*/  FMUL.FTZ R8, R8, R59 ;  /* 0x0000003b08087220 */ /* 0x000fe20000410000 */
[----:B------:R-:W-:Y:S01]  /*12e0*/  IADD3 R22, P0, R25, R22, RZ ;  /* 0x0000001619167210 */ /* 0x000fe20007f1e0ff */
[----:B------:R-:W-:Y:S01]  /*12f0*/  FMUL.FTZ R28, R4, R0 ;  /* 0x00000000041c7220 */ /* 0x000fe20000410000 */
[----:B------:R-:W-:Y:S01]  /*1300*/  FADD.FTZ R52, -R24, R52 ;  /* 0x0000003418347221 */ /* 0x000fe20000010100 */
[----:B------:R0:W-:Y:S01]  /*1310*/  MUFU.RCP R53, R37 ;  /* 0x0000002500357308 */ /* 0x0001e20000001000 */
[----:B------:R-:W-:Y:S01]  /*1320*/  IADD3.X R23, RZ, R23, RZ, P0, !PT ;  /* 0x00000017ff177210 */ /* 0x000fe200007fe4ff */
[----:B------:R-:W-:Y:S01]  /*1330*/  FFMA.FTZ R28, R30, R28, RZ ;  /* 0x0000001c1e1c7223 */ /* 0x000fe200000100ff */
[C---:B------:R-:W-:Y:S01]  /*1340*/  FFMA.FTZ R25, R5.reuse, R14, R61 ;  /* 0x0000000e05197223 */ /* 0x040fe2000001003d */
[----:B0-----:R-:W-:Y:S01]  /*1350*/  FMUL.FTZ R37, R5, R8 ;  /* 0x0000000805257220 */ /* 0x001fe20000410000 */
[----:B------:R-:W-:-:S03]  /*1360*/  SHF.L.U32 R15, R22, 0x1, RZ ;  /* 0x00000001160f7819 */ /* 0x000fc600000006ff */
[----:B------:R-:W-:Y:S01]  /*1370*/  FFMA.FTZ R37, R31, R37, R28 ;  /* 0x000000251f257223 */ /* 0x000fe2000001001c */
[----:B------:R-:W-:Y:S01]  /*1380*/  IADD3 R28, P0, R38, UR14, RZ ;  /* 0x0000000e261c7c10 */ /* 0x000fe2000ff1e0ff */
[----:B------:R-:W-:-:S03]  /*1390*/  FMUL.FTZ R10, R29, R10 ;  /* 0x0000000a1d0a7220 */ /* 0x000fc60000410000 */
[----:B------:R-:W-:-:S06]  /*13a0*/  IADD3.X R29, R26, UR15, RZ, P0, !PT ;  /* 0x0000000f1a1d7c10 */ /* 0x000fcc00087fe4ff */
[----:B------:R-:W4:Y:S01]  /*13b0*/  LDG.E.64.CONSTANT R28, desc[UR16][R28.64] ;  /* 0x000000101c1c7981 */ /* 0x000f22000c1e9b00 */
[----:B------:R-:W-:-:S04]  /*13c0*/  FMUL.FTZ R57, R25, -1.4426950216293334961 ;  /* 0xbfb8aa3b19397820 */ /* 0x000fc80000410000 */
[----:B------:R0:W-:Y:S02]  /*13d0*/  MUFU.EX2 R44, R57 ;  /* 0x00000039002c7308 */ /* 0x0001e40000000800 */
[----:B0-----:R-:W-:Y:S01]  /*13e0*/  FMUL.FTZ R57, R7, R10 ;  /* 0x0000000a07397220 */ /* 0x001fe20000410000 */
[----:B---3--:R0:W-:Y:S04]  /*13f0*/  STL [R1+0xdc], R20 ;  /* 0x0000dc1401007387 */ /* 0x0081e80000100800 */
[----:B------:R-:W-:Y:S04]  /*1400*/  STL [R1+0xd8], R21 ;  /* 0x0000d81501007387 */ /* 0x000fe80000100800 */
[----:B------:R-:W-:Y:S04]  /*1410*/  STL [R1+0x30], R18 ;  /* 0x0000301201007387 */ /* 0x000fe80000100800 */
[----:B------:R-:W-:Y:S04]  /*1420*/  STL [R1+0x24], R19 ;  /* 0x0000241301007387 */ /* 0x000fe80000100800 */
[----:B------:R1:W-:Y:S04]  /*1430*/  STL [R1+0x1c], R14 ;  /* 0x00001c0e01007387 */ /* 0x0003e80000100800 */
[----:B0-----:R-:W3:Y:S04]  /*1440*/  LDL R20, [R1+0x54] ;  /* 0x0000540001147983 */ /* 0x001ee80000100800 */
[----:B------:R0:W-:Y:S01]  /*1450*/  STL [R1+0xb4], R0 ;  /* 0x0000b40001007387 */ /* 0x0001e20000100800 */
[----:B-1----:R-:W-:-:S03]  /*1460*/  SHF.L.U64.HI R14, R22, 0x1, R23 ;  /* 0x00000001160e7819 */ /* 0x002fc60000010217 */
[----:B------:R-:W-:Y:S01]  /*1470*/  STL [R1+0xb8], R8 ;  /* 0x0000b80801007387 */ /* 0x000fe20000100800 */
[----:B------:R-:W-:-:S03]  /*1480*/  FMUL.FTZ R23, R6, R9 ;  /* 0x0000000906177220 */ /* 0x000fc60000410000 */
[----:B------:R-:W2:Y:S01]  /*1490*/  LDL.LU R30, [R1+0xf4] ;  /* 0x0000f400011e7983 */ /* 0x000ea20000300800 */
[----:B0-----:R-:W-:-:S03]  /*14a0*/  FMUL.FTZ R0, R3, R52 ;  /* 0x0000003403007220 */ /* 0x001fc60000410000 */
[----:B------:R-:W2:Y:S01]  /*14b0*/  LDL.LU R31, [R1+0xf0] ;  /* 0x0000f000011f7983 */ /* 0x000ea20000300800 */
[----:B------:R-:W-:-:S03]  /*14c0*/  FFMA.FTZ R37, R39, R23, R37 ;  /* 0x0000001727257223 */ /* 0x000fc60000010025 */
[----:B------:R-:W-:Y:S04]  /*14d0*/  STL [R1+0x14], R0 ;  /* 0x0000140001007387 */ /* 0x000fe80000100800 */
[----:B------:R-:W-:Y:S04]  /*14e0*/  STL [R1+0xbc], R9 ;  /* 0x0000bc0901007387 */ /* 0x000fe80000100800 */
[----:B------:R-:W-:Y:S04]  /*14f0*/  STL [R1+0x5c], R14 ;  /* 0x00005c0e01007387 */ /* 0x000fe80000100800 */
[----:B------:R-:W2:Y:S04]  /*1500*/  LDL.LU R38, [R1+0xec] ;  /* 0x0000ec0001267983 */ /* 0x000ea80000300800 */
[----:B------:R-:W2:Y:S04]  /*1510*/  LDL.LU R39, [R1+0xe8] ;  /* 0x0000e80001277983 */ /* 0x000ea80000300800 */
[----:B------:R-:W-:Y:S04]  /*1520*/  STL [R1+0x58], R15 ;  /* 0x0000580f01007387 */ /* 0x000fe80000100800 */
[----:B------:R-:W2:Y:S01]  /*1530*/  LDL.LU R26, [R1+0xe4] ;  /* 0x0000e400011a7983 */ /* 0x000ea20000300800 */
[----:B------:R-:W-:-:S03]  /*1540*/  FFMA.FTZ R37, R27, R57, R37 ;  /* 0x000000391b257223 */ /* 0x000fc60000010025 */
[----:B------:R-:W-:Y:S04]  /*1550*/  STL [R1+0xc0], R10 ;  /* 0x0000c00a01007387 */ /* 0x000fe80000100800 */
[----:B------:R-:W2:Y:S01]  /*1560*/  LDL.LU R27, [R1+0xe0] ;  /* 0x0000e000011b7983 */ /* 0x000ea20000300800 */
[----:B------:R-:W0:Y:S08]  /*1570*/  MUFU.EX2 R51, R51 ;  /* 0x0000003300337308 */ /* 0x000e300000000800 */
[----:B------:R-:W1:Y:S08]  /*1580*/  MUFU.EX2 R34, R34 ;  /* 0x0000002200227308 */ /* 0x000e700000000800 */
[----:B------:R-:W1:Y:S01]  /*1590*/  MUFU.EX2 R33, R33 ;  /* 0x0000002100217308 */ /* 0x000e620000000800 */
[----:B0-----:R-:W-:Y:S01]  /*15a0*/  FADD.FTZ R51, R51, 1 ;  /* 0x3f80000033337421 */ /* 0x001fe20000010000 */
[----:B------:R-:W-:-:S06]  /*15b0*/  FMUL.FTZ R46, R40, -1.4426950216293334961 ;  /* 0xbfb8aa3b282e7820 */ /* 0x000fcc0000410000 */
[----:B------:R-:W0:Y:S01]  /*15c0*/  MUFU.RCP R51, R51 ;  /* 0x0000003300337308 */ /* 0x000e220000001000 */
[----:B-1----:R-:W-:Y:S01]  /*15d0*/  FADD.FTZ R52, R34, 1 ;  /* 0x3f80000022347421 */ /* 0x002fe20000010000 */
[----:B------:R-:W-:-:S06]  /*15e0*/  FFMA.FTZ R41, R7, R18, R2 ;  /* 0x0000001207297223 */ /* 0x000fcc0000010002 */
[----:B------:R-:W1:Y:S01]  /*15f0*/  MUFU.EX2 R55, R55 ;  /* 0x0000003700377308 */ /* 0x000e620000000800 */
[----:B------:R-:W-:Y:S01]  /*1600*/  FADD.FTZ R33, R33, 1 ;  /* 0x3f80000021217421 */ /* 0x000fe20000010000 */
[----:B------:R-:W-:-:S06]  /*1610*/  FMUL.FTZ R36, R41, -1.4426950216293334961 ;  /* 0xbfb8aa3b29247820 */ /* 0x000fcc0000410000 */
[----:B------:R-:W-:Y:S01]  /*1620*/  MUFU.RCP R54, R33 ;  /* 0x0000002100367308 */ /* 0x000fe20000001000 */
[----:B0-----:R-:W-:-:S07]  /*1630*/  FADD.FTZ R56, -R51, 1 ;  /* 0x3f80000033387421 */ /* 0x001fce0000010100 */
[----:B------:R-:W0:Y:S08]  /*1640*/  MUFU.RCP R52, R52 ;  /* 0x0000003400347308 */ /* 0x000e300000001000 */
[----:B------:R-:W4:Y:S01]  /*1650*/  MUFU.EX2 R46, R46 ;  /* 0x0000002e002e7308 */ /* 0x000f220000000800 */
[----:B-1----:R-:W-:Y:S01]  /*1660*/  FADD.FTZ R57, R55, 1 ;  /* 0x3f80000037397421 */ /* 0x002fe20000010000 */
[----:B------:R-:W-:Y:S01]  /*1670*/  FFMA.FTZ R55, R49, R56, 1 ;  /* 0x3f80000031377423 */ /* 0x000fe20000010038 */
[----:B------:R-:W-:-:S05]  /*1680*/  FADD.FTZ R56, -R53, 1 ;  /* 0x3f80000035387421 */ /* 0x000fca0000010100 */
[----:B------:R-:W1:Y:S01]  /*1690*/  MUFU.EX2 R36, R36 ;  /* 0x0000002400247308 */ /* 0x000e620000000800 */
[----:B------:R-:W-:Y:S01]  /*16a0*/  FFMA.FTZ R56, R48, R56, 1 ;  /* 0x3f80000030387423 */ /* 0x000fe20000010038 */
[----:B0-----:R-:W-:-:S06]  /*16b0*/  FADD.FTZ R48, -R52, 1 ;  /* 0x3f80000034307421 */ /* 0x001fcc0000010100 */
[----:B------:R0:W2:Y:S01]  /*16c0*/  MUFU.RCP R49, R57 ;  /* 0x0000003900317308 */ /* 0x0000a20000001000 */
[----:B----4-:R-:W-:Y:S01]  /*16d0*/  FADD.FTZ R46, R46, 1 ;  /* 0x3f8000002e2e7421 */ /* 0x010fe20000010000 */
[----:B------:R-:W-:Y:S01]  /*16e0*/  FFMA.FTZ R48, R47, R48, 1 ;  /* 0x3f8000002f307423 */ /* 0x000fe20000010030 */
[----:B------:R-:W-:Y:S01]  /*16f0*/  FMUL.FTZ R47, R53, R56 ;  /* 0x00000038352f7220 */ /* 0x000fe20000410000 */
[----:B0-----:R-:W-:-:S04]  /*1700*/  FADD.FTZ R57, -R54, 1 ;  /* 0x3f80000036397421 */ /* 0x001fc80000010100 */
[----:B------:R0:W-:Y:S01]  /*1710*/  MUFU.RCP R53, R46 ;  /* 0x0000002e00357308 */ /* 0x0001e20000001000 */
[----:B------:R-:W-:Y:S01]  /*1720*/  FFMA.FTZ R57, R45, R57, 1 ;  /* 0x3f8000002d397423 */ /* 0x000fe20000010039 */
[----:B------:R-:W-:-:S03]  /*1730*/  HADD2.F32 R11, -RZ, R11.H1_H1 ;  /* 0x3000000bff0b7230 */ /* 0x000fc60000004100 */
[----:B0-----:R-:W-:Y:S01]  /*1740*/  FMUL.FTZ R46, R54, R57 ;  /* 0x00000039362e7220 */ /* 0x001fe20000410000 */
[----:B-1----:R-:W-:Y:S01]  /*1750*/  FADD.FTZ R54, R36, 1 ;  /* 0x3f80000024367421 */ /* 0x002fe20000010000 */
[----:B------:R-:W-:Y:S01]  /*1760*/  FADD.FTZ R45, -R24, R11 ;  /* 0x0000000b182d7221 */ /* 0x000fe20000010100 */
[----:B------:R0:W-:Y:S04]  /*1770*/  STL [R1+0xc4], R29 ;  /* 0x0000c41d01007387 */ /* 0x0001e80000100800 */
[----:B------:R-:W1:Y:S01]  /*1780*/  MUFU.RCP R54, R54 ;  /* 0x0000003600367308 */ /* 0x000e620000001000 */
[----:B0-----:R-:W-:Y:S01]  /*1790*/  FMUL.FTZ R29, R3, R45 ;  /* 0x0000002d031d7220 */ /* 0x001fe20000410000 */
[----:B------:R-:W-:-:S04]  /*17a0*/  FMUL.FTZ R45, R52, R48 ;  /* 0x00000030342d7220 */ /* 0x000fc80000410000 */
[----:B------:R0:W-:Y:S01]  /*17b0*/  STL [R1+0x10], R29 ;  /* 0x0000101d01007387 */ /* 0x0001e20000100800 */
[----:B------:R-:W-:-:S04]  /*17c0*/  IADD3 R22, P1, R15, UR10, RZ ;  /* 0x0000000a0f167c10 */ /* 0x000fc8000ff3e0ff */
[----:B------:R-:W-:Y:S01]  /*17d0*/  IADD3.X R23, R14, UR11, RZ, P1, !PT ;  /* 0x0000000b0e177c10 */ /* 0x000fe20008ffe4ff */
[----:B---3--:R-:W-:Y:S01]  /*17e0*/  FFMA.FTZ R34, R6, R0, R20 ;  /* 0x0000000006227223 */ /* 0x008fe20000010014 */
[----:B--2---:R-:W-:-:S03]  /*17f0*/  HADD2.F32 R11, -RZ, R26.H0_H0 ;  /* 0x2000001aff0b7230 */ /* 0x004fc60000004100 */
[----:B------:R-:W-:Y:S01]  /*1800*/  FMUL.FTZ R33, R34, -1.4426950216293334961 ;  /* 0xbfb8aa3b22217820 */ /* 0x000fe20000410000 */
[----:B------:R-:W-:Y:S02]  /*1810*/  HADD2.F32 R52, -RZ, R38.H1_H1 ;  /* 0x30000026ff347230 */ /* 0x000fe40000004100 */
[----:B------:R-:W-:Y:S01]  /*1820*/  FMUL.FTZ R50, R35, -1.4426950216293334961 ;  /* 0xbfb8aa3b23327820 */ /* 0x000fe20000410000 */
[----:B------:R-:W-:Y:S01]  /*1830*/  FFMA.FTZ R32, R4, R19, R60 ;  /* 0x0000001304207223 */ /* 0x000fe2000001003c */
[----:B------:R-:W-:Y:S01]  /*1840*/  FADD.FTZ R11, -R24, R11 ;  /* 0x0000000b180b7221 */ /* 0x000fe20000010100 */
[----:B------:R-:W-:Y:S01]  /*1850*/  FMUL.FTZ R55, R51, R55 ;  /* 0x0000003733377220 */ /* 0x000fe20000410000 */
[----:B------:R-:W2:Y:S01]  /*1860*/  MUFU.EX2 R33, R33 ;  /* 0x0000002100217308 */ /* 0x000ea20000000800 */
[----:B------:R-:W-:Y:S01]  /*1870*/  FMUL.FTZ R47, R52, R47 ;  /* 0x0000002f342f7220 */ /* 0x000fe20000410000 */
[----:B------:R-:W-:Y:S01]  /*1880*/  FMUL.FTZ R10, R3, R11 ;  /* 0x0000000b030a7220 */ /* 0x000fe20000410000 */
[----:B------:R-:W-:-:S02]  /*1890*/  HADD2.F32 R11, -RZ, R39.H0_H0 ;  /* 0x20000027ff0b7230 */ /* 0x000fc40000004100 */
[----:B------:R-:W-:Y:S01]  /*18a0*/  FADD.FTZ R52, -R49, 1 ;  /* 0x3f80000031347421 */ /* 0x000fe20000010100 */
[----:B------:R-:W-:Y:S02]  /*18b0*/  HADD2.F32 R39, -RZ, R39.H1_H1 ;  /* 0x30000027ff277230 */ /* 0x000fe40000004100 */
[----:B------:R-:W-:Y:S01]  /*18c0*/  FFMA.FTZ R36, R7, R29, R2 ;  /* 0x0000001d07247223 */ /* 0x000fe20000010002 */
[----:B------:R-:W-:Y:S02]  /*18d0*/  HADD2.F32 R57, -RZ, R13.H1_H1 ;  /* 0x3000000dff397230 */ /* 0x000fe40000004100 */
[----:B------:R-:W-:Y:S01]  /*18e0*/  FFMA.FTZ R52, R42, R52, 1 ;  /* 0x3f8000002a347423 */ /* 0x000fe20000010034 */
[----:B-1----:R-:W-:Y:S01]  /*18f0*/  FADD.FTZ R42, -R54, 1 ;  /* 0x3f800000362a7421 */ /* 0x002fe20000010100 */
[----:B------:R-:W-:Y:S01]  /*1900*/  FMUL.FTZ R45, R39, R45 ;  /* 0x0000002d272d7220 */ /* 0x000fe20000410000 */
[----:B------:R-:W-:Y:S01]  /*1910*/  FADD.FTZ R39, -R53, 1 ;  /* 0x3f80000035277421 */ /* 0x000fe20000010100 */
[----:B------:R-:W3:Y:S01]  /*1920*/  LDG.E.64.CONSTANT R22, desc[UR16][R22.64] ;  /* 0x0000001016167981 */ /* 0x000ee2000c1e9b00 */
[----:B------:R-:W-:-:S02]  /*1930*/  FFMA.FTZ R42, R41, R42, 1 ;  /* 0x3f800000292a7423 */ /* 0x000fc4000001002a */
[----:B------:R-:W-:Y:S01]  /*1940*/  FFMA.FTZ R40, R40, R39, 1 ;  /* 0x3f80000028287423 */ /* 0x000fe20000010027 */
[----:B------:R-:W-:Y:S02]  /*1950*/  HADD2.F32 R26, -RZ, R26.H1_H1 ;  /* 0x3000001aff1a7230 */ /* 0x000fe40000004100 */
[----:B------:R-:W-:Y:S01]  /*1960*/  FMUL.FTZ R41, R54, R42 ;  /* 0x0000002a36297220 */ /* 0x000fe20000410000 */
[----:B------:R-:W-:Y:S02]  /*1970*/  HADD2.F32 R42, -RZ, R31.H0_H0 ;  /* 0x2000001fff2a7230 */ /* 0x000fe40000004100 */
[----:B------:R-:W-:Y:S01]  /*1980*/  FMUL.FTZ R40, R53, R40 ;  /* 0x0000002835287220 */ /* 0x000fe20000410000 */
[----:B--2---:R-:W-:Y:S01]  /*1990*/  FADD.FTZ R33, R33, 1 ;  /* 0x3f80000021217421 */ /* 0x004fe20000010000 */
[----:B------:R-:W-:Y:S02]  /*19a0*/  FADD.FTZ R26, -R24, R26 ;  /* 0x0000001a181a7221 */ /* 0x000fe40000010100 */
[----:B------:R-:W-:-:S02]  /*19b0*/  FMUL.FTZ R42, R42, R40 ;  /* 0x000000282a2a7220 */ /* 0x000fc40000410000 */
[----:B------:R1:W-:Y:S01]  /*19c0*/  MUFU.RCP R40, R33 ;  /* 0x0000002100287308 */ /* 0x0003e20000001000 */
[----:B------:R-:W-:Y:S01]  /*19d0*/  FMUL.FTZ R9, R3, R26 ;  /* 0x0000001a03097220 */ /* 0x000fe20000410000 */
[--C-:B------:R-:W-:Y:S02]  /*19e0*/  HADD2.F32 R26, -RZ, R27.reuse.H1_H1 ;  /* 0x3000001bff1a7230 */ /* 0x100fe40000004100 */
[----:B-1----:R-:W-:-:S03]  /*19f0*/  HADD2.F32 R33, -RZ, R27.H0_H0 ;  /* 0x2000001bff217230 */ /* 0x002fc60000004100 */
[C---:B------:R-:W-:Y:S02]  /*1a00*/  FADD.FTZ R26, -R24.reuse, R26 ;  /* 0x0000001a181a7221 */ /* 0x040fe40000010100 */
[----:B------:R-:W-:Y:S02]  /*1a10*/  FADD.FTZ R33, -R24, R33 ;  /* 0x0000002118217221 */ /* 0x000fe40000010100 */
[C---:B------:R-:W-:Y:S02]  /*1a20*/  FMUL.FTZ R0, R3.reuse, R26 ;  /* 0x0000001a03007220 */ /* 0x040fe40000410000 */
[----:B------:R-:W-:Y:S01]  /*1a30*/  FMUL.FTZ R8, R3, R33 ;  /* 0x0000002103087220 */ /* 0x000fe20000410000 */
[----:B------:R1:W-:Y:S01]  /*1a40*/  STL [R1+0xc], R10 ;  /* 0x00000c0a01007387 */ /* 0x0003e20000100800 */
[----:B------:R-:W-:-:S03]  /*1a50*/  IADD3 R26, P0, R15, UR14, RZ ;  /* 0x0000000e0f1a7c10 */ /* 0x000fc6000ff1e0ff */
[----:B------:R2:W-:Y:S04]  /*1a60*/  STL [R1+0x8], R9 ;  /* 0x0000080901007387 */ /* 0x0005e80000100800 */
[----:B------:R4:W-:Y:S04]  /*1a70*/  STL [R1+0x4], R8 ;  /* 0x0000040801007387 */ /* 0x0009e80000100800 */
[----:B------:R4:W-:Y:S01]  /*1a80*/  STL [R1], R0 ;  /* 0x0000000001007387 */ /* 0x0009e20000100800 */
[----:B------:R-:W-:-:S03]  /*1a90*/  IADD3.X R27, R14, UR15, RZ, P0, !PT ;  /* 0x0000000f0e1b7c10 */ /* 0x000fc600087fe4ff */
[----:B------:R-:W2:Y:S04]  /*1aa0*/  LDL R21, [R1+0x48] ;  /* 0x0000480001157983 */ /* 0x000ea80000100800 */
[----:B------:R-:W4:Y:S04]  /*1ab0*/  LDL R14, [R1+0x4c] ;  /* 0x00004c00010e7983 */ /* 0x000f280000100800 */
[----:B------:R-:W3:Y:S01]  /*1ac0*/  LDL R15, [R1+0x44] ;  /* 0x00004400010f7983 */ /* 0x000ee20000100800 */
[----:B------:R-:W0:Y:S01]  /*1ad0*/  MUFU.EX2 R50, R50 ;  /* 0x0000003200327308 */ /* 0x000e220000000800 */
[----:B------:R-:W-:-:S02]  /*1ae0*/  HADD2.F32 R51, -RZ, R38.H0_H0 ;  /* 0x20000026ff337230 */ /* 0x000fc40000004100 */
[----:B------:R-:W-:Y:S01]  /*1af0*/  FMUL.FTZ R43, R32, -1.4426950216293334961 ;  /* 0xbfb8aa3b202b7820 */ /* 0x000fe20000410000 */
[----:B------:R-:W-:Y:S01]  /*1b00*/  FMUL.FTZ R46, R11, R46 ;  /* 0x0000002e0b2e7220 */ /* 0x000fe20000410000 */
[----:B------:R-:W-:Y:S01]  /*1b10*/  FMUL.FTZ R52, R49, R52 ;  /* 0x0000003431347220 */ /* 0x000fe20000410000 */
[----:B------:R-:W-:Y:S02]  /*1b20*/  HADD2.F32 R31, -RZ, R31.H1_H1 ;  /* 0x3000001fff1f7230 */ /* 0x000fe40000004100 */
[----:B------:R-:W-:Y:S01]  /*1b30*/  FMUL.FTZ R48, R51, R55 ;  /* 0x0000003733307220 */ /* 0x000fe20000410000 */
[----:B------:R-:W-:Y:S01]  /*1b40*/  FMUL.FTZ R51, R36, -1.4426950216293334961 ;  /* 0xbfb8aa3b24337820 */ /* 0x000fe20000410000 */
[----:B------:R-:W-:Y:S01]  /*1b50*/  FFMA.FTZ R33, R6, R8, R20 ;  /* 0x0000000806217223 */ /* 0x000fe20000010014 */
[----:B------:R-:W-:Y:S01]  /*1b60*/  FADD.FTZ R57, -R24, R57 ;  /* 0x0000003918397221 */ /* 0x000fe20000010100 */
[----:B------:R-:W3:Y:S01]  /*1b70*/  LDG.E.64.CONSTANT R26, desc[UR16][R26.64] ;  /* 0x000000101a1a7981 */ /* 0x000ee2000c1e9b00 */
[----:B0-----:R-:W-:Y:S01]  /*1b80*/  FADD.FTZ R50, R50, 1 ;  /* 0x3f80000032327421 */ /* 0x001fe20000010000 */
[----:B------:R-:W0:Y:S08]  /*1b90*/  MUFU.EX2 R43, R43 ;  /* 0x0000002b002b7308 */ /* 0x000e300000000800 */
[----:B------:R-:W1:Y:S01]  /*1ba0*/  MUFU.RCP R50, R50 ;  /* 0x0000003200327308 */ /* 0x000e620000001000 */
[----:B------:R-:W-:-:S07]  /*1bb0*/  FFMA.FTZ R38, R4, R10, R60 ;  /* 0x0000000a04267223 */ /* 0x000fce000001003c */
[----:B------:R-:W1:Y:S01]  /*1bc0*/  MUFU.EX2 R51, R51 ;  /* 0x0000003300337308 */ /* 0x000e620000000800 */
[----:B------:R-:W-:Y:S01]  /*1bd0*/  FMUL.FTZ R55, R38, -1.4426950216293334961 ;  /* 0xbfb8aa3b26377820 */ /* 0x000fe20000410000 */
[----:B------:R-:W-:-:S06]  /*1be0*/  FADD.FTZ R49, R44, 1 ;  /* 0x3f8000002c317421 */ /* 0x000fcc0000010000 */
[----:B------:R1:W-:Y:S01]  /*1bf0*/  MUFU.EX2 R11, R55 ;  /* 0x00000037000b7308 */ /* 0x0003e20000000800 */
[----:B0-----:R-:W-:Y:S01]  /*1c00*/  FADD.FTZ R43, R43, 1 ;  /* 0x3f8000002b2b7421 */ /* 0x001fe20000010000 */
[----:B------:R-:W-:Y:S02]  /*1c10*/  HADD2.F32 R44, -RZ, R30.H0_H0 ;  /* 0x2000001eff2c7230 */ /* 0x000fe40000004100 */
[----:B-1----:R-:W-:-:S04]  /*1c20*/  FADD.FTZ R55, -R50, 1 ;  /* 0x3f80000032377421 */ /* 0x002fc80000010100 */
[----:B------:R-:W-:Y:S01]  /*1c30*/  FFMA.FTZ R55, R35, R55, 1 ;  /* 0x3f80000023377423 */ /* 0x000fe20000010037 */
[----:B------:R-:W-:Y:S02]  /*1c40*/  HADD2.F32 R35, -RZ, R30.H1_H1 ;  /* 0x3000001eff237230 */ /* 0x000fe40000004100 */
[----:B------:R0:W1:Y:S08]  /*1c50*/  MUFU.RCP R30, R49 ;  /* 0x00000031001e7308 */ /* 0x0000700000001000 */
[----:B------:R1:W1:Y:S01]  /*1c60*/  MUFU.RCP R39, R43 ;  /* 0x0000002b00277308 */ /* 0x0002620000001000 */
[----:B0-----:R-:W-:-:S07]  /*1c70*/  FADD.FTZ R49, R51, 1 ;  /* 0x3f80000033317421 */ /* 0x001fce0000010000 */
[----:B------:R-:W0:Y:S01]  /*1c80*/  MUFU.RCP R49, R49 ;  /* 0x0000003100317308 */ /* 0x000e220000001000 */
[----:B-1----:R-:W-:Y:S01]  /*1c90*/  FADD.FTZ R51, -R30, 1 ;  /* 0x3f8000001e337421 */ /* 0x002fe20000010100 */
[----:B------:R-:W-:Y:S01]  /*1ca0*/  FMUL.FTZ R43, R50, R55 ;  /* 0x00000037322b7220 */ /* 0x000fe20000410000 */
[----:B------:R-:W-:Y:S02]  /*1cb0*/  FMUL.FTZ R44, R44, R52 ;  /* 0x000000342c2c7220 */ /* 0x000fe40000410000 */
[----:B------:R-:W-:Y:S01]  /*1cc0*/  FFMA.FTZ R51, R25, R51, 1 ;  /* 0x3f80000019337423 */ /* 0x000fe20000010033 */
[----:B------:R-:W-:Y:S01]  /*1cd0*/  FFMA.FTZ R25, R7, R0, R2 ;  /* 0x0000000007197223 */ /* 0x000fe20000010002 */
[----:B------:R-:W-:Y:S01]  /*1ce0*/  FADD.FTZ R50, -R39, 1 ;  /* 0x3f80000027327421 */ /* 0x000fe20000010100 */
[----:B------:R-:W-:Y:S02]  /*1cf0*/  FADD.FTZ R52, -R40, 1 ;  /* 0x3f80000028347421 */ /* 0x000fe40000010100 */
[----:B------:R-:W-:Y:S01]  /*1d00*/  FMUL.FTZ R53, R25, -1.4426950216293334961 ;  /* 0xbfb8aa3b19357820 */ /* 0x000fe20000410000 */
[----:B------:R-:W-:Y:S01]  /*1d10*/  FFMA.FTZ R50, R32, R50, 1 ;  /* 0x3f80000020327423 */ /* 0x000fe20000010032 */
[----:B------:R-:W-:Y:S01]  /*1d20*/  FFMA.FTZ R52, R34, R52, 1 ;  /* 0x3f80000022347423 */ /* 0x000fe20000010034 */
[----:B0-----:R-:W-:-:S02]  /*1d30*/  FADD.FTZ R54, -R49, 1 ;  /* 0x3f80000031367421 */ /* 0x001fc40000010100 */
[----:B------:R-:W-:Y:S01]  /*1d40*/  FMUL.FTZ R50, R39, R50 ;  /* 0x0000003227327220 */ /* 0x000fe20000410000 */
[----:B------:R-:W-:Y:S01]  /*1d50*/  FMUL.FTZ R39, R30, R51 ;  /* 0x000000331e277220 */ /* 0x000fe20000410000 */
[----:B------:R-:W-:Y:S01]  /*1d60*/  FADD.FTZ R30, R11, 1 ;  /* 0x3f8000000b1e7421 */ /* 0x000fe20000010000 */
[----:B------:R-:W-:Y:S02]  /*1d70*/  FFMA.FTZ R34, R36, R54, 1 ;  /* 0x3f80000024227423 */ /* 0x000fe40000010036 */
[----:B------:R0:W-:Y:S01]  /*1d80*/  MUFU.EX2 R36, R53 ;  /* 0x0000003500247308 */ /* 0x0001e20000000800 */
[----:B------:R-:W-:Y:S01]  /*1d90*/  FMUL.FTZ R11, R40, R52 ;  /* 0x00000034280b7220 */ /* 0x000fe20000410000 */
[----:B------:R-:W-:Y:S01]  /*1da0*/  FMUL.FTZ R43, R35, R43 ;  /* 0x0000002b232b7220 */ /* 0x000fe20000410000 */
[----:B------:R-:W-:Y:S01]  /*1db0*/  FFMA.FTZ R35, R5, R9, R61 ;  /* 0x0000000905237223 */ /* 0x000fe2000001003d */
[----:B------:R-:W-:Y:S01]  /*1dc0*/  FMUL.FTZ R41, R31, R41 ;  /* 0x000000291f297220 */ /* 0x000fe20000410000 */
[----:B------:R-:W3:Y:S01]  /*1dd0*/  LDL R54, [R1+0x3c] ;  /* 0x00003c0001367983 */ /* 0x000ee20000100800 */
[----:B0-----:R-:W-:-:S02]  /*1de0*/  HADD2.F32 R53, -RZ, R12.H0_H0 ;  /* 0x2000000cff357230 */ /* 0x001fc40000004100 */
[----:B------:R0:W1:Y:S01]  /*1df0*/  MUFU.RCP R52, R30 ;  /* 0x0000001e00347308 */ /* 0x0000620000001000 */
[----:B------:R-:W-:Y:S02]  /*1e00*/  FMUL.FTZ R31, R35, -1.4426950216293334961 ;  /* 0xbfb8aa3b231f7820 */ /* 0x000fe40000410000 */
[----:B------:R-:W-:-:S04]  /*1e10*/  FADD.FTZ R53, -R24, R53 ;  /* 0x0000003518357221 */ /* 0x000fc80000010100 */
[----:B------:R-:W-:Y:S01]  /*1e20*/  FMUL.FTZ R61, R3, R53 ;  /* 0x00000035033d7220 */ /* 0x000fe20000410000 */
[----:B0-----:R-:W-:Y:S01]  /*1e30*/  HADD2.F32 R30, -RZ, R12.H1_H1 ;  /* 0x3000000cff1e7230 */ /* 0x001fe20000004100 */
[----:B------:R-:W3:Y:S01]  /*1e40*/  LDL R53, [R1+0x50] ;  /* 0x0000500001357983 */ /* 0x000ee20000100800 */
[----:B------:R-:W-:Y:S01]  /*1e50*/  FMUL.FTZ R12, R49, R34 ;  /* 0x00000022310c7220 */ /* 0x000fe20000410000 */
[----:B------:R-:W0:Y:S01]  /*1e60*/  MUFU.EX2 R31, R31 ;  /* 0x0000001f001f7308 */ /* 0x000e220000000800 */
[----:B------:R-:W-:Y:S02]  /*1e70*/  HADD2.F32 R34, -RZ, R13.H0_H0 ;  /* 0x2000000dff227230 */ /* 0x000fe40000004100 */
[----:B-1----:R-:W-:-:S03]  /*1e80*/  FADD.FTZ R13, -R52, 1 ;  /* 0x3f800000340d7421 */ /* 0x002fc60000010100 */
[----:B------:R-:W-:Y:S01]  /*1e90*/  FADD.FTZ R34, -R24, R34 ;  /* 0x0000002218227221 */ /* 0x000fe20000010100 */
[----:B------:R-:W-:-:S03]  /*1ea0*/  FFMA.FTZ R13, R38, R13, 1 ;  /* 0x3f800000260d7423 */ /* 0x000fc6000001000d */
[----:B------:R-:W-:Y:S01]  /*1eb0*/  FMUL.FTZ R58, R3, R34 ;  /* 0x00000022033a7220 */ /* 0x000fe20000410000 */
[----:B------:R-:W-:-:S03]  /*1ec0*/  FMUL.FTZ R13, R52, R13 ;  /* 0x0000000d340d7220 */ /* 0x000fc60000410000 */
[----:B------:R-:W-:Y:S02]  /*1ed0*/  FFMA.FTZ R34, R6, R58, R20 ;  /* 0x0000003a06227223 */ /* 0x000fe40000010014 */
[----:B------:R-:W3:Y:S01]  /*1ee0*/  LDL.LU R20, [R1+0xdc] ;  /* 0x0000dc0001147983 */ /* 0x000ee20000300800 */
[----:B0-----:R-:W-:-:S03]  /*1ef0*/  FADD.FTZ R31, R31, 1 ;  /* 0x3f8000001f1f7421 */ /* 0x001fc60000010000 */
[----:B------:R-:W3:Y:S01]  /*1f00*/  LDL R52, [R1+0x40] ;  /* 0x0000400001347983 */ /* 0x000ee20000100800 */
[----:B------:R-:W0:Y:S01]  /*1f10*/  MUFU.RCP R51, R31 ;  /* 0x0000001f00337308 */ /* 0x000e220000001000 */
[--C-:B------:R-:W-:Y:S02]  /*1f20*/  HADD2.F32 R40, -RZ, R16.reuse.H0_H0 ;  /* 0x20000010ff287230 */ /* 0x100fe40000004100 */
[----:B------:R-:W3:Y:S01]  /*1f30*/  LDL R55, [R1+0x38] ;  /* 0x0000380001377983 */ /* 0x000ee20000100800 */
[----:B------:R-:W-:Y:S02]  /*1f40*/  FMUL.FTZ R32, R33, -1.4426950216293334961 ;  /* 0xbfb8aa3b21207820 */ /* 0x000fe40000410000 */
[----:B------:R-:W-:Y:S01]  /*1f50*/  FMUL.FTZ R40, R40, R50 ;  /* 0x0000003228287220 */ /* 0x000fe20000410000 */
[----:B------:R-:W-:Y:S01]  /*1f60*/  HADD2.F32 R50, -RZ, R16.H1_H1 ;  /* 0x30000010ff327230 */ /* 0x000fe20000004100 */
[----:B------:R-:W3:Y:S01]  /*1f70*/  LDL R56, [R1+0x34] ;  /* 0x0000340001387983 */ /* 0x000ee20000100800 */
[--C-:B------:R-:W-:Y:S01]  /*1f80*/  HADD2.F32 R16, -RZ, R17.reuse.H0_H0 ;  /* 0x20000011ff107230 */ /* 0x100fe20000004100 */
[----:B------:R-:W1:Y:S01]  /*1f90*/  MUFU.EX2 R32, R32 ;  /* 0x0000002000207308 */ /* 0x000e620000000800 */
[----:B------:R-:W-:-:S03]  /*1fa0*/  HADD2.F32 R17, -RZ, R17.H1_H1 ;  /* 0x30000011ff117230 */ /* 0x000fc60000004100 */
[----:B------:R-:W-:Y:S01]  /*1fb0*/  FMUL.FTZ R11, R16, R11 ;  /* 0x0000000b100b7220 */ /* 0x000fe20000410000 */
[----:B0-----:R-:W-:Y:S01]  /*1fc0*/  FADD.FTZ R16, -R51, 1 ;  /* 0x3f80000033107421 */ /* 0x001fe20000010100 */
[----:B------:R-:W-:Y:S01]  /*1fd0*/  FMUL.FTZ R12, R17, R12 ;  /* 0x0000000c110c7220 */ /* 0x000fe20000410000 */
[----:B------:R-:W-:Y:S02]  /*1fe0*/  FMUL.FTZ R17, R4, R48 ;  /* 0x0000003004117220 */ /* 0x000fe40000410000 */
[----:B------:R-:W-:-:S04]  /*1ff0*/  FFMA.FTZ R16, R35, R16, 1 ;  /* 0x3f80000023107423 */ /* 0x000fc80000010010 */
[----:B------:R-:W-:Y:S01]  /*2000*/  FMUL.FTZ R16, R51, R16 ;  /* 0x0000001033107220 */ /* 0x000fe20000410000 */
[----:B------:R-:W-:Y:S01]  /*2010*/  FMUL.FTZ R51, R5, R47 ;  /* 0x0000002f05337220 */ /* 0x000fe20000410000 */
[----:B--2---:R-:W-:Y:S02]  /*2020*/  FFMA.FTZ R37, R21, R17, R37 ;  /* 0x0000001115257223 */ /* 0x004fe40000010025 */
[----:B------:R-:W2:Y:S02]  /*2030*/  LDL.LU R21, [R1+0xd8] ;  /* 0x0000d80001157983 */ /* 0x000ea40000300800 */
[----:B----4-:R-:W-:Y:S01]  /*2040*/  FFMA.FTZ R37, R14, R51, R37 ;  /* 0x000000330e257223 */ /* 0x010fe20000010025 */
[----:B-1----:R-:W-:Y:S01]  /*2050*/  FADD.FTZ R51, R32, 1 ;  /* 0x3f80000020337421 */ /* 0x002fe20000010000 */
[----:B------:R-:W-:Y:S01]  /*2060*/  FMUL.FTZ R32, R6, R46 ;  /* 0x0000002e06207220 */ /* 0x000fe20000410000 */
[----:B------:R-:W4:Y:S03]  /*2070*/  LDL.LU R14, [R1+0xd4] ;  /* 0x0000d400010e7983 */ /* 0x000f260000300800 */
[----:B---3--:R-:W-:-:S02]  /*2080*/  FFMA.FTZ R32, R15, R32, R37 ;  /* 0x000000200f207223 */ /* 0x008fc40000010025 */
[----:B------:R-:W3:Y:S01]  /*2090*/  LDL.LU R15, [R1+0xd0] ;  /* 0x0000d000010f7983 */ /* 0x000ee20000300800 */
[----:B------:R-:W-:Y:S01]  /*20a0*/  FADD.FTZ R59, -R24, R30 ;  /* 0x0000001e183b7221 */ /* 0x000fe20000010100 */
[----:B------:R-:W-:-:S03]  /*20b0*/  FFMA.FTZ R30, R4, R61, R60 ;  /* 0x0000003d041e7223 */ /* 0x000fc6000001003c */
[----:B------:R-:W-:Y:S01]  /*20c0*/  FMUL.FTZ R59, R3, R59 ;  /* 0x0000003b033b7220 */ /* 0x000fe20000410000 */
[----:B------:R-:W-:Y:S01]  /*20d0*/  FMUL.FTZ R49, R30, -1.4426950216293334961 ;  /* 0xbfb8aa3b1e317820 */ /* 0x000fe20000410000 */
[----:B------:R-:W-:-:S05]  /*20e0*/  FMUL.FTZ R39, R50, R39 ;  /* 0x0000002732277220 */ /* 0x000fca0000410000 */
[----:B------:R-:W-:Y:S01]  /*20f0*/  MUFU.EX2 R49, R49 ;  /* 0x0000003100317308 */ /* 0x000fe20000000800 */
[----:B------:R-:W-:Y:S01]  /*2100*/  FADD.FTZ R37, R36, 1 ;  /* 0x3f80000024257421 */ /* 0x000fe20000010000 */
[----:B------:R-:W-:Y:S01]  /*2110*/  FMUL.FTZ R38, R34, -1.4426950216293334961 ;  /* 0xbfb8aa3b22267820 */ /* 0x000fe20000410000 */
[----:B------:R-:W-:Y:S01]  /*2120*/  FMUL.FTZ R57, R3, R57 ;  /* 0x0000003903397220 */ /* 0x000fe20000410000 */
[----:B------:R-:W-:-:S04]  /*2130*/  FMUL.FTZ R36, R7, R45 ;  /* 0x0000002d07247220 */ /* 0x000fc80000410000 */
[----:B------:R-:W-:Y:S01]  /*2140*/  MUFU.RCP R51, R51 ;  /* 0x0000003300337308 */ /* 0x000fe20000001000 */
[----:B------:R-:W-:-:S04]  /*2150*/  FFMA.FTZ R35, R7, R57, R2 ;  /* 0x0000003907237223 */ /* 0x000fc80000010002 */
[----:B------:R-:W-:-:S03]  /*2160*/  FMUL.FTZ R17, R35, -1.4426950216293334961 ;  /* 0xbfb8aa3b23117820 */ /* 0x000fc60000410000 */
[----:B------:R-:W-:Y:S08]  /*2170*/  MUFU.EX2 R38, R38 ;  /* 0x0000002600267308 */ /* 0x000ff00000000800 */
[----:B------:R-:W-:Y:S08]  /*2180*/  MUFU.RCP R37, R37 ;  /* 0x0000002500257308 */ /* 0x000ff00000001000 */
[----:B------:R-:W0:Y:S02]  /*2190*/  MUFU.EX2 R17, R17 ;  /* 0x0000001100117308 */ /* 0x000e240000000800 */
[----:B0-----:R-:W-:Y:S01]  /*21a0*/  FADD.FTZ R17, R17, 1 ;  /* 0x3f80000011117421 */ /* 0x001fe20000010000 */
[----:B------:R-:W-:-:S04]  /*21b0*/  FFMA.FTZ R31, R5, R59, R53 ;  /* 0x0000003b051f7223 */ /* 0x000fc80000010035 */
[----:B------:R-:W-:-:S06]  /*21c0*/  FMUL.FTZ R50, R31, -1.4426950216293334961 ;  /* 0xbfb8aa3b1f327820 */ /* 0x000fcc0000410000 */
[----:B------:R-:W0:Y:S01]  /*21d0*/  MUFU.EX2 R50, R50 ;  /* 0x0000003200327308 */ /* 0x000e220000000800 */
[----:B------:R-:W-:Y:S01]  /*21e0*/  FFMA.FTZ R32, R52, R36, R32 ;  /* 0x0000002434207223 */ /* 0x000fe20000010020 */
[----:B------:R-:W-:Y:S01]  /*21f0*/  FADD.FTZ R36, R49, 1 ;  /* 0x3f80000031247421 */ /* 0x000fe20000010000 */
[----:B------:R-:W-:-:S04]  /*2200*/  FMUL.FTZ R49, R4, R44 ;  /* 0x0000002c04317220 */ /* 0x000fc80000410000 */
[----:B------:R-:W-:Y:S01]  /*2210*/  FFMA.FTZ R49, R54, R49, R32 ;  /* 0x0000003136317223 */ /* 0x000fe20000010020 */
[----:B------:R-:W-:Y:S01]  /*2220*/  FMUL.FTZ R32, R5, R43 ;  /* 0x0000002b05207220 */ /* 0x000fe20000410000 */
[----:B0-----:R-:W-:-:S03]  /*2230*/  FADD.FTZ R50, R50, 1 ;  /* 0x3f80000032327421 */ /* 0x001fc60000010000 */
[----:B------:R-:W-:Y:S02]  /*2240*/  FFMA.FTZ R49, R55, R32, R49 ;  /* 0x0000002037317223 */ /* 0x000fe40000010031 */
[----:B------:R0:W-:Y:S01]  /*2250*/  MUFU.RCP R32, R50 ;  /* 0x0000003200207308 */ /* 0x0001e20000001000 */
[----:B------:R-:W-:Y:S01]  /*2260*/  FMUL.FTZ R52, R6, R42 ;  /* 0x0000002a06347220 */ /* 0x000fe20000410000 */
[----:B0-----:R-:W-:-:S04]  /*2270*/  FADD.FTZ R50, -R51, 1 ;  /* 0x3f80000033327421 */ /* 0x001fc80000010100 */
[----:B------:R-:W-:Y:S01]  /*2280*/  FFMA.FTZ R50, R33, R50, 1 ;  /* 0x3f80000021327423 */ /* 0x000fe20000010032 */
[----:B------:R-:W-:Y:S01]  /*2290*/  FADD.FTZ R33, R38, 1 ;  /* 0x3f80000026217421 */ /* 0x000fe20000010000 */
[----:B------:R-:W-:Y:S01]  /*22a0*/  FADD.FTZ R38, -R37, 1 ;  /* 0x3f80000025267421 */ /* 0x000fe20000010100 */
[----:B------:R-:W-:-:S03]  /*22b0*/  FFMA.FTZ R49, R56, R52, R49 ;  /* 0x0000003438317223 */ /* 0x000fc60000010031 */
[----:B------:R-:W-:Y:S01]  /*22c0*/  FFMA.FTZ R38, R25, R38, 1 ;  /* 0x3f80000019267423 */ /* 0x000fe20000010026 */
[----:B------:R-:W-:Y:S01]  /*22d0*/  FMUL.FTZ R25, R7, R41 ;  /* 0x0000002907197220 */ /* 0x000fe20000410000 */
[----:B------:R-:W0:Y:S03]  /*22e0*/  MUFU.RCP R36, R36 ;  /* 0x0000002400247308 */ /* 0x000e260000001000 */
[----:B------:R-:W-:Y:S02]  /*22f0*/  FFMA.FTZ R25, R18, R25, R49 ;  /* 0x0000001912197223 */ /* 0x000fe40000010031 */
[----:B------:R-:W2:Y:S03]  /*2300*/  LDL.LU R18, [R1+0xcc] ;  /* 0x0000cc0001127983 */ /* 0x000ea60000300800 */
[----:B------:R-:W1:Y:S01]  /*2310*/  MUFU.RCP R33, R33 ;  /* 0x0000002100217308 */ /* 0x000e620000001000 */
[----:B------:R-:W-:-:S07]  /*2320*/  FMUL.FTZ R52, R4, R40 ;  /* 0x0000002804347220 */ /* 0x000fce0000410000 */
[----:B------:R-:W1:Y:S01]  /*2330*/  MUFU.RCP R17, R17 ;  /* 0x0000001100117308 */ /* 0x000e620000001000 */
[----:B------:R-:W-:Y:S01]  /*2340*/  FMUL.FTZ R51, R51, R50 ;  /* 0x0000003233337220 */ /* 0x000fe20000410000 */
[----:B------:R-:W-:Y:S01]  /*2350*/  FFMA.FTZ R25, R19, R52, R25 ;  /* 0x0000003413197223 */ /* 0x000fe20000010019 */
[----:B------:R-:W-:Y:S01]  /*2360*/  FMUL.FTZ R37, R37, R38 ;  /* 0x0000002625257220 */ /* 0x000fe20000410000 */
[----:B------:R-:W2:Y:S04]  /*2370*/  LDL.LU R19, [R1+0xc8] ;  /* 0x0000c80001137983 */ /* 0x000ea80000300800 */
[----:B------:R-:W2:Y:S01]  /*2380*/  LDL R52, [R1+0x14] ;  /* 0x0000140001347983 */ /* 0x000ea20000100800 */
[--C-:B----4-:R-:W-:Y:S02]  /*2390*/  HADD2.F32 R50, -RZ, R14.reuse.H0_H0 ;  /* 0x2000000eff327230 */ /* 0x110fe40000004100 */
[----:B------:R-:W-:-:S02]  /*23a0*/  HADD2.F32 R14, -RZ, R14.H1_H1 ;  /* 0x3000000eff0e7230 */ /* 0x000fc40000004100 */
[----:B---3--:R-:W-:-:S03]  /*23b0*/  HADD2.F32 R49, -RZ, R15.H1_H1 ;  /* 0x3000000fff317230 */ /* 0x008fc60000004100 */
[----:B------:R-:W-:Y:S01]  /*23c0*/  FMUL.FTZ R14, R14, R16 ;  /* 0x000000100e0e7220 */ /* 0x000fe20000410000 */
[----:B------:R-:W-:Y:S01]  /*23d0*/  FMUL.FTZ R13, R50, R13 ;  /* 0x0000000d320d7220 */ /* 0x000fe20000410000 */
[----:B------:R-:W-:Y:S01]  /*23e0*/  FMUL.FTZ R16, R49, R37 ;  /* 0x0000002531107220 */ /* 0x000fe20000410000 */
[----:B0-----:R-:W-:Y:S01]  /*23f0*/  FADD.FTZ R37, -R36, 1 ;  /* 0x3f80000024257421 */ /* 0x001fe20000010100 */
[----:B-1----:R-:W-:Y:S01]  /*2400*/  FADD.FTZ R49, -R33, 1 ;  /* 0x3f80000021317421 */ /* 0x002fe20000010100 */
[----:B------:R-:W-:Y:S01]  /*2410*/  FADD.FTZ R50, -R17, 1 ;  /* 0x3f80000011327421 */ /* 0x000fe20000010100 */
[----:B------:R-:W-:Y:S02]  /*2420*/  HADD2.F32 R38, -RZ, R15.H0_H0 ;  /* 0x2000000fff267230 */ /* 0x000fe40000004100 */
[----:B------:R-:W-:Y:S01]  /*2430*/  FFMA.FTZ R37, R30, R37, 1 ;  /* 0x3f8000001e257423 */ /* 0x000fe20000010025 */
[----:B------:R-:W-:Y:S01]  /*2440*/  FFMA.FTZ R30, R34, R49, 1 ;  /* 0x3f800000221e7423 */ /* 0x000fe20000010031 */
[----:B------:R-:W-:-:S02]  /*2450*/  FFMA.FTZ R34, R35, R50, 1 ;  /* 0x3f80000023227423 */ /* 0x000fc40000010032 */
[----:B------:R-:W3:Y:S01]  /*2460*/  LDL R50, [R1+0x54] ;  /* 0x0000540001327983 */ /* 0x000ee20000100800 */
[----:B------:R-:W-:Y:S01]  /*2470*/  FMUL.FTZ R15, R38, R51 ;  /* 0x00000033260f7220 */ /* 0x000fe20000410000 */
[----:B------:R-:W-:-:S04]  /*2480*/  FADD.FTZ R51, -R32, 1 ;  /* 0x3f80000020337421 */ /* 0x000fc80000010100 */
[----:B------:R-:W-:Y:S02]  /*2490*/  FFMA.FTZ R31, R31, R51, 1 ;  /* 0x3f8000001f1f7423 */ /* 0x000fe40000010033 */
[----:B------:R-:W4:Y:S01]  /*24a0*/  LDL R51, [R1+0x1c] ;  /* 0x00001c0001337983 */ /* 0x000f220000100800 */
[----:B------:R-:W-:Y:S01]  /*24b0*/  FMUL.FTZ R35, R36, R37 ;  /* 0x0000002524237220 */ /* 0x000fe20000410000 */
[----:B------:R-:W-:Y:S01]  /*24c0*/  FMUL.FTZ R36, R33, R30 ;  /* 0x0000001e21247220 */ /* 0x000fe20000410000 */
[--C-:B------:R-:W-:Y:S02]  /*24d0*/  HADD2.F32 R33, -RZ, R20.reuse.H0_H0 ;  /* 0x20000014ff217230 */ /* 0x100fe40000004100 */
[----:B------:R-:W-:Y:S02]  /*24e0*/  HADD2.F32 R20, -RZ, R20.H1_H1 ;  /* 0x30000014ff147230 */ /* 0x000fe40000004100 */
[----:B------:R-:W-:Y:S01]  /*24f0*/  FMUL.FTZ R34, R17, R34 ;  /* 0x0000002211227220 */ /* 0x000fe20000410000 */
[----:B------:R-:W-:Y:S01]  /*2500*/  FMUL.FTZ R17, R33, R35 ;  /* 0x0000002321117220 */ /* 0x000fe20000410000 */
[----:B------:R-:W-:Y:S01]  /*2510*/  FMUL.FTZ R37, R5, R39 ;  /* 0x0000002705257220 */ /* 0x000fe20000410000 */
[----:B--2---:R-:W-:-:S02]  /*2520*/  HADD2.F32 R38, -RZ, R18.H0_H0 ;  /* 0x20000012ff267230 */ /* 0x004fc40000004100 */
[----:B------:R-:W-:-:S03]  /*2530*/  HADD2.F32 R49, -RZ, R18.H1_H1 ;  /* 0x30000012ff317230 */ /* 0x000fc60000004100 */
[C---:B------:R-:W-:Y:S02]  /*2540*/  FADD.FTZ R38, -R24.reuse, R38 ;  /* 0x0000002618267221 */ /* 0x040fe40000010100 */
[----:B------:R-:W-:Y:S02]  /*2550*/  FADD.FTZ R49, -R24, R49 ;  /* 0x0000003118317221 */ /* 0x000fe40000010100 */
[C---:B------:R-:W-:Y:S02]  /*2560*/  FMUL.FTZ R56, R3.reuse, R38 ;  /* 0x0000002603387220 */ /* 0x040fe40000410000 */
[----:B------:R-:W-:Y:S01]  /*2570*/  FMUL.FTZ R55, R3, R49 ;  /* 0x0000003103377220 */ /* 0x000fe20000410000 */
[----:B------:R-:W-:Y:S01]  /*2580*/  FMUL.FTZ R18, R32, R31 ;  /* 0x0000001f20127220 */ /* 0x000fe20000410000 */
[----:B------:R-:W-:Y:S01]  /*2590*/  FFMA.FTZ R30, R4, R56, R60 ;  /* 0x00000038041e7223 */ /* 0x000fe2000001003c */
[--C-:B------:R-:W-:Y:S02]  /*25a0*/  HADD2.F32 R54, -RZ, R19.reuse.H0_H0 ;  /* 0x20000013ff367230 */ /* 0x100fe40000004100 */
[----:B------:R-:W-:Y:S01]  /*25b0*/  FFMA.FTZ R32, R5, R55, R53 ;  /* 0x0000003705207223 */ /* 0x000fe20000010035 */
[----:B------:R-:W-:-:S02]  /*25c0*/  HADD2.F32 R53, -RZ, R19.H1_H1 ;  /* 0x30000013ff357230 */ /* 0x000fc40000004100 */
[----:B------:R-:W-:Y:S01]  /*25d0*/  FMUL.FTZ R31, R30, -1.4426950216293334961 ;  /* 0xbfb8aa3b1e1f7820 */ /* 0x000fe20000410000 */
[C---:B------:R-:W-:Y:S02]  /*25e0*/  FADD.FTZ R54, -R24.reuse, R54 ;  /* 0x0000003618367221 */ /* 0x040fe40000010100 */
[----:B------:R-:W-:Y:S02]  /*25f0*/  FADD.FTZ R53, -R24, R53 ;  /* 0x0000003518357221 */ /* 0x000fe40000010100 */
[C---:B------:R-:W-:Y:S01]  /*2600*/  FMUL.FTZ R54, R3.reuse, R54 ;  /* 0x0000003603367220 */ /* 0x040fe20000410000 */
[----:B------:R-:W-:Y:S01]  /*2610*/  MUFU.EX2 R31, R31 ;  /* 0x0000001f001f7308 */ /* 0x000fe20000000800 */
[--C-:B------:R-:W-:Y:S02]  /*2620*/  HADD2.F32 R19, -RZ, R21.reuse.H0_H0 ;  /* 0x20000015ff137230 */ /* 0x100fe40000004100 */
[----:B------:R-:W-:Y:S01]  /*2630*/  FMUL.FTZ R53, R3, R53 ;  /* 0x0000003503357220 */ /* 0x000fe20000410000 */
[----:B------:R-:W-:Y:S01]  /*2640*/  FMUL.FTZ R35, R32, -1.4426950216293334961 ;  /* 0xbfb8aa3b20237820 */ /* 0x000fe20000410000 */
[----:B------:R-:W-:Y:S01]  /*2650*/  FMUL.FTZ R18, R20, R18 ;  /* 0x0000001214127220 */ /* 0x000fe20000410000 */
[----:B------:R-:W-:-:S02]  /*2660*/  HADD2.F32 R20, -RZ, R21.H1_H1 ;  /* 0x30000015ff147230 */ /* 0x000fc40000004100 */
[----:B------:R-:W-:Y:S01]  /*2670*/  FFMA.FTZ R21, R7, R53, R2 ;  /* 0x0000003507157223 */ /* 0x000fe20000010002 */
[----:B------:R-:W-:Y:S01]  /*2680*/  FMUL.FTZ R19, R19, R36 ;  /* 0x0000002413137220 */ /* 0x000fe20000410000 */
[----:B------:R-:W0:Y:S01]  /*2690*/  MUFU.EX2 R35, R35 ;  /* 0x0000002300237308 */ /* 0x000e220000000800 */
[----:B------:R-:W-:Y:S01]  /*26a0*/  FMUL.FTZ R20, R20, R34 ;  /* 0x0000002214147220 */ /* 0x000fe20000410000 */
[----:B------:R-:W-:-:S06]  /*26b0*/  FMUL.FTZ R34, R21, -1.4426950216293334961 ;  /* 0xbfb8aa3b15227820 */ /* 0x000fcc0000410000 */
[----:B------:R-:W1:Y:S01]  /*26c0*/  MUFU.EX2 R34, R34 ;  /* 0x0000002200227308 */ /* 0x000e620000000800 */
[----:B0-----:R-:W-:-:S07]  /*26d0*/  FADD.FTZ R35, R35, 1 ;  /* 0x3f80000023237421 */ /* 0x001fce0000010000 */
[----:B------:R-:W-:Y:S01]  /*26e0*/  MUFU.RCP R35, R35 ;  /* 0x0000002300237308 */ /* 0x000fe20000001000 */
[----:B-1----:R-:W-:-:S07]  /*26f0*/  FADD.FTZ R34, R34, 1 ;  /* 0x3f80000022227421 */ /* 0x002fce0000010000 */
[----:B------:R-:W-:Y:S01]  /*2700*/  MUFU.RCP R34, R34 ;  /* 0x0000002200227308 */ /* 0x000fe20000001000 */
[----:B---3--:R-:W-:-:S04]  /*2710*/  FFMA.FTZ R33, R6, R54, R50 ;  /* 0x0000003606217223 */ /* 0x008fc80000010032 */
[----:B------:R-:W-:Y:S01]  /*2720*/  FMUL.FTZ R36, R33, -1.4426950216293334961 ;  /* 0xbfb8aa3b21247820 */ /* 0x000fe20000410000 */
[----:B----4-:R-:W-:Y:S01]  /*2730*/  FFMA.FTZ R25, R51, R37, R25 ;  /* 0x0000002533197223 */ /* 0x010fe20000010019 */
[----:B------:R-:W-:-:S04]  /*2740*/  FMUL.FTZ R37, R6, R11 ;  /* 0x0000000b06257220 */ /* 0x000fc80000410000 */
[----:B------:R-:W0:Y:S01]  /*2750*/  MUFU.EX2 R36, R36 ;  /* 0x0000002400247308 */ /* 0x000e220000000800 */
[----:B------:R-:W-:Y:S01]  /*2760*/  FFMA.FTZ R37, R52, R37, R25 ;  /* 0x0000002534257223 */ /* 0x000fe20000010019 */
[----:B------:R-:W-:Y:S01]  /*2770*/  FADD.FTZ R25, R31, 1 ;  /* 0x3f8000001f197421 */ /* 0x000fe20000010000 */
[----:B------:R-:W-:-:S04]  /*2780*/  FMUL.FTZ R31, R7, R12 ;  /* 0x0000000c071f7220 */ /* 0x000fc80000410000 */
[----:B------:R-:W-:Y:S01]  /*2790*/  FFMA.FTZ R37, R29, R31, R37 ;  /* 0x0000001f1d257223 */ /* 0x000fe20000010025 */
[----:B------:R-:W-:Y:S01]  /*27a0*/  FMUL.FTZ R31, R4, R13 ;  /* 0x0000000d041f7220 */ /* 0x000fe20000410000 */
[----:B------:R-:W1:Y:S01]  /*27b0*/  MUFU.RCP R25, R25 ;  /* 0x0000001900197308 */ /* 0x000e620000001000 */
[----:B------:R-:W2:Y:S02]  /*27c0*/  LDL.LU R29, [R1+0xc4] ;  /* 0x0000c400011d7983 */ /* 0x000ea40000300800 */
[----:B------:R-:W-:Y:S01]  /*27d0*/  FFMA.FTZ R37, R10, R31, R37 ;  /* 0x0000001f0a257223 */ /* 0x000fe20000010025 */
[----:B------:R-:W-:Y:S01]  /*27e0*/  FMUL.FTZ R31, R5, R14 ;  /* 0x0000000e051f7220 */ /* 0x000fe20000410000 */
[----:B------:R-:W3:Y:S01]  /*27f0*/  LDL.LU R10, [R1+0xc0] ;  /* 0x0000c000010a7983 */ /* 0x000ee20000300800 */
[----:B0-----:R-:W-:Y:S02]  /*2800*/  FADD.FTZ R36, R36, 1 ;  /* 0x3f80000024247421 */ /* 0x001fe40000010000 */
[----:B------:R-:W-:Y:S01]  /*2810*/  FFMA.FTZ R37, R9, R31, R37 ;  /* 0x0000001f09257223 */ /* 0x000fe20000010025 */
[----:B------:R-:W-:Y:S01]  /*2820*/  FMUL.FTZ R31, R6, R15 ;  /* 0x0000000f061f7220 */ /* 0x000fe20000410000 */
[----:B------:R-:W4:Y:S02]  /*2830*/  LDL.LU R9, [R1+0xbc] ;  /* 0x0000bc0001097983 */ /* 0x000f240000300800 */
[----:B------:R-:W0:Y:S01]  /*2840*/  MUFU.RCP R36, R36 ;  /* 0x0000002400247308 */ /* 0x000e220000001000 */
[----:B------:R-:W-:Y:S01]  /*2850*/  FFMA.FTZ R31, R8, R31, R37 ;  /* 0x0000001f081f7223 */ /* 0x000fe20000010025 */
[----:B------:R-:W-:Y:S01]  /*2860*/  FMUL.FTZ R37, R7, R16 ;  /* 0x0000001007257220 */ /* 0x000fe20000410000 */
[----:B------:R-:W3:Y:S03]  /*2870*/  LDL.LU R8, [R1+0xb8] ;  /* 0x0000b80001087983 */ /* 0x000ee60000300800 */
[----:B------:R-:W-:Y:S01]  /*2880*/  FFMA.FTZ R31, R0, R37, R31 ;  /* 0x00000025001f7223 */ /* 0x000fe2000001001f */
[----:B------:R-:W-:Y:S01]  /*2890*/  FMUL.FTZ R37, R4, R17 ;  /* 0x0000001104257220 */ /* 0x000fe20000410000 */
[----:B------:R-:W4:Y:S03]  /*28a0*/  LDL.LU R0, [R1+0xb4] ;  /* 0x0000b40001007983 */ /* 0x000f260000300800 */
[----:B------:R-:W-:Y:S01]  /*28b0*/  FFMA.FTZ R31, R61, R37, R31 ;  /* 0x000000253d1f7223 */ /* 0x000fe2000001001f */
[----:B------:R-:W-:Y:S01]  /*28c0*/  FADD.FTZ R37, -R35, 1 ;  /* 0x3f80000023257421 */ /* 0x000fe20000010100 */
[----:B-1----:R-:W-:-:S03]  /*28d0*/  FADD.FTZ R38, -R25, 1 ;  /* 0x3f80000019267421 */ /* 0x002fc60000010100 */
[----:B------:R-:W-:Y:S01]  /*28e0*/  FFMA.FTZ R37, R32, R37, 1 ;  /* 0x3f80000020257423 */ /* 0x000fe20000010025 */
[----:B0-----:R-:W-:Y:S01]  /*28f0*/  FADD.FTZ R32, -R36, 1 ;  /* 0x3f80000024207421 */ /* 0x001fe20000010100 */
[----:B------:R-:W-:Y:S01]  /*2900*/  FFMA.FTZ R38, R30, R38, 1 ;  /* 0x3f8000001e267423 */ /* 0x000fe20000010026 */
[----:B------:R-:W-:Y:S02]  /*2910*/  FADD.FTZ R30, -R34, 1 ;  /* 0x3f800000221e7421 */ /* 0x000fe40000010100 */
[----:B------:R-:W-:Y:S02]  /*2920*/  FFMA.FTZ R32, R33, R32, 1 ;  /* 0x3f80000021207423 */ /* 0x000fe40000010020 */
[----:B------:R-:W-:Y:S01]  /*2930*/  FFMA.FTZ R30, R21, R30, 1 ;  /* 0x3f800000151e7423 */ /* 0x000fe2000001001e */
[----:B------:R-:W-:Y:S01]  /*2940*/  FMUL.FTZ R21, R25, R38 ;  /* 0x0000002619157220 */ /* 0x000fe20000410000 */
[----:B------:R-:W-:Y:S01]  /*2950*/  FMUL.FTZ R32, R36, R32 ;  /* 0x0000002024207220 */ /* 0x000fe20000410000 */
[----:B------:R-:W3:Y:S04]  /*2960*/  LDL.LU R38, [R1+0x54] ;  /* 0x0000540001267983 */ /* 0x000ee80000300800 */
[----:B------:R-:W3:Y:S01]  /*2970*/  LDL.LU R36, [R1+0x50] ;  /* 0x0000500001247983 */ /* 0x000ee20000300800 */
[----:B------:R-:W-:Y:S01]  /*2980*/  FMUL.FTZ R37, R35, R37 ;  /* 0x0000002523257220 */ /* 0x000fe20000410000 */
[----:B------:R-:W-:-:S02]  /*2990*/  HADD2.F32 R35, -RZ, R28.H1_H1 ;  /* 0x3000001cff237230 */ /* 0x000fc40000004100 */
[----:B------:R-:W-:Y:S02]  /*29a0*/  HADD2.F32 R33, -RZ, R28.H0_H0 ;  /* 0x2000001cff217230 */ /* 0x000fe40000004100 */
[----:B------:R-:W-:Y:S01]  /*29b0*/  FMUL.FTZ R28, R34, R30 ;  /* 0x0000001e221c7220 */ /* 0x000fe20000410000 */
[--C-:B------:R-:W-:Y:S02]  /*29c0*/  HADD2.F32 R25, -RZ, R22.reuse.H0_H0 ;  /* 0x20000016ff197230 */ /* 0x100fe40000004100 */
[----:B------:R-:W-:Y:S02]  /*29d0*/  HADD2.F32 R30, -RZ, R22.H1_H1 ;  /* 0x30000016ff1e7230 */ /* 0x000fe40000004100 */
[----:B------:R-:W-:Y:S01]  /*29e0*/  FMUL.FTZ R22, R35, R37 ;  /* 0x0000002523167220 */ /* 0x000fe20000410000 */
[C---:B------:R-:W-:Y:S02]  /*29f0*/  FADD.FTZ R25, -R24.reuse, R25 ;  /* 0x0000001918197221 */ /* 0x040fe40000010100 */
[----:B------:R-:W-:Y:S01]  /*2a00*/  FADD.FTZ R51, -R24, R30 ;  /* 0x0000001e18337221 */ /* 0x000fe20000010100 */
[----:B------:R-:W-:-:S02]  /*2a10*/  HADD2.F32 R50, -RZ, R23.H0_H0 ;  /* 0x20000017ff327230 */ /* 0x000fc40000004100 */
[C---:B------:R-:W-:Y:S01]  /*2a20*/  FMUL.FTZ R52, R3.reuse, R25 ;  /* 0x0000001903347220 */ /* 0x040fe20000410000 */
[----:B------:R-:W-:Y:S01]  /*2a30*/  FMUL.FTZ R51, R3, R51 ;  /* 0x0000003303337220 */ /* 0x000fe20000410000 */
[----:B------:R-:W-:Y:S02]  /*2a40*/  HADD2.F32 R49, -RZ, R23.H1_H1 ;  /* 0x30000017ff317230 */ /* 0x000fe40000004100 */
[----:B------:R-:W-:Y:S01]  /*2a50*/  FADD.FTZ R50, -R24, R50 ;  /* 0x0000003218327221 */ /* 0x000fe20000010100 */
[----:B------:R-:W-:Y:S01]  /*2a60*/  FFMA.FTZ R30, R4, R52, R60 ;  /* 0x00000034041e7223 */ /* 0x000fe2000001003c */
[----:B------:R-:W-:Y:S01]  /*2a70*/  FMUL.FTZ R21, R33, R21 ;  /* 0x0000001521157220 */ /* 0x000fe20000410000 */
[----:B------:R-:W-:Y:S01]  /*2a80*/  FADD.FTZ R49, -R24, R49 ;  /* 0x0000003118317221 */ /* 0x000fe20000010100 */
[C---:B------:R-:W-:Y:S01]  /*2a90*/  FMUL.FTZ R50, R3.reuse, R50 ;  /* 0x0000003203327220 */ /* 0x040fe20000410000 */
[----:B------:R-:W-:Y:S02]  /*2aa0*/  FMUL.FTZ R35, R30, -1.4426950216293334961 ;  /* 0xbfb8aa3b1e237820 */ /* 0x000fe40000410000 */
[----:B------:R-:W-:-:S04]  /*2ab0*/  FMUL.FTZ R49, R3, R49 ;  /* 0x0000003103317220 */ /* 0x000fc80000410000 */
[----:B------:R-:W0:Y:S01]  /*2ac0*/  MUFU.EX2 R35, R35 ;  /* 0x0000002300237308 */ /* 0x000e220000000800 */
[----:B------:R-:W-:Y:S01]  /*2ad0*/  FFMA.FTZ R34, R7, R49, R2 ;  /* 0x0000003107227223 */ /* 0x000fe20000010002 */
[----:B0-----:R-:W-:-:S06]  /*2ae0*/  FADD.FTZ R35, R35, 1 ;  /* 0x3f80000023237421 */ /* 0x001fcc0000010000 */
[----:B------:R-:W-:Y:S01]  /*2af0*/  MUFU.RCP R35, R35 ;  /* 0x0000002300237308 */ /* 0x000fe20000001000 */
[----:B--2---:R-:W-:Y:S02]  /*2b00*/  HADD2.F32 R23, -RZ, R29.H0_H0 ;  /* 0x2000001dff177230 */ /* 0x004fe40000004100 */
[----:B----4-:R-:W-:-:S04]  /*2b10*/  FFMA.FTZ R37, R4, R0, RZ ;  /* 0x0000000004257223 */ /* 0x010fc800000100ff */
[----:B---3--:R-:W-:-:S04]  /*2b20*/  FFMA.FTZ R37, R5, R8, R37 ;  /* 0x0000000805257223 */ /* 0x008fc80000010025 */
[----:B------:R-:W-:-:S04]  /*2b30*/  FFMA.FTZ R37, R6, R9, R37 ;  /* 0x0000000906257223 */ /* 0x000fc80000010025 */
[----:B------:R-:W-:-:S04]  /*2b40*/  FFMA.FTZ R37, R7, R10, R37 ;  /* 0x0000000a07257223 */ /* 0x000fc80000010025 */
[----:B------:R-:W-:Y:S01]  /*2b50*/  FFMA.FTZ R37, R4, R48, R37 ;  /* 0x0000003004257223 */ /* 0x000fe20000010025 */
[----:B------:R-:W-:-:S03]  /*2b60*/  FFMA.FTZ R25, R5, R51, R36 ;  /* 0x0000003305197223 */ /* 0x000fc60000010024 */
[----:B------:R-:W-:Y:S01]  /*2b70*/  FFMA.FTZ R37, R5, R47, R37 ;  /* 0x0000002f05257223 */ /* 0x000fe20000010025 */
[----:B------:R-:W-:Y:S01]  /*2b80*/  FMUL.FTZ R33, R25, -1.4426950216293334961 ;  /* 0xbfb8aa3b19217820 */ /* 0x000fe20000410000 */
[----:B------:R-:W-:Y:S01]  /*2b90*/  FMUL.FTZ R23, R23, R32 ;  /* 0x0000002017177220 */ /* 0x000fe20000410000 */
[C---:B------:R-:W-:Y:S01]  /*2ba0*/  FFMA.FTZ R32, R6.reuse, R50, R38 ;  /* 0x0000003206207223 */ /* 0x040fe20000010026 */
[----:B------:R-:W-:Y:S01]  /*2bb0*/  FMUL.FTZ R36, R5, R18 ;  /* 0x0000001205247220 */ /* 0x000fe20000410000 */
[----:B------:R-:W-:Y:S02]  /*2bc0*/  HADD2.F32 R24, -RZ, R29.H1_H1 ;  /* 0x3000001dff187230 */ /* 0x000fe40000004100 */
[----:B------:R-:W-:Y:S01]  /*2bd0*/  FFMA.FTZ R37, R6, R46, R37 ;  /* 0x0000002e06257223 */ /* 0x000fe20000010025 */
[----:B------:R-:W0:Y:S01]  /*2be0*/  MUFU.EX2 R33, R33 ;  /* 0x0000002100217308 */ /* 0x000e220000000800 */
[----:B------:R-:W-:Y:S01]  /*2bf0*/  FMUL.FTZ R29, R32, -1.4426950216293334961 ;  /* 0xbfb8aa3b201d7820 */ /* 0x000fe20000410000 */
[----:B------:R-:W-:Y:S01]  /*2c00*/  FFMA.FTZ R36, R59, R36, R31 ;  /* 0x000000243b247223 */ /* 0x000fe2000001001f */
[----:B------:R-:W-:Y:S01]  /*2c10*/  FFMA.FTZ R31, R7, R45, R37 ;  /* 0x0000002d071f7223 */ /* 0x000fe20000010025 */
[----:B------:R-:W-:Y:S01]  /*2c20*/  FMUL.FTZ R24, R24, R28 ;  /* 0x0000001c18187220 */ /* 0x000fe20000410000 */
[----:B------:R-:W-:Y:S01]  /*2c30*/  FMUL.FTZ R28, R34, -1.4426950216293334961 ;  /* 0xbfb8aa3b221c7820 */ /* 0x000fe20000410000 */
[----:B------:R-:W-:Y:S01]  /*2c40*/  FMUL.FTZ R37, R6, R19 ;  /* 0x0000001306257220 */ /* 0x000fe20000410000 */
[----:B------:R-:W-:Y:S01]  /*2c50*/  FFMA.FTZ R31, R4, R44, R31 ;  /* 0x0000002c041f7223 */ /* 0x000fe2000001001f */
[----:B------:R-:W1:Y:S02]  /*2c60*/  MUFU.EX2 R29, R29 ;  /* 0x0000001d001d7308 */ /* 0x000e640000000800 */
[----:B------:R-:W-:Y:S01]  /*2c70*/  FFMA.FTZ R36, R58, R37, R36 ;  /* 0x000000253a247223 */ /* 0x000fe20000010024 */
[----:B------:R-:W-:Y:S01]  /*2c80*/  FFMA.FTZ R31, R5, R43, R31 ;  /* 0x0000002b051f7223 */ /* 0x000fe2000001001f */
[----:B------:R-:W-:-:S04]  /*2c90*/  FMUL.FTZ R37, R7, R20 ;  /* 0x0000001407257220 */ /* 0x000fc80000410000 */
[----:B------:R-:W2:Y:S01]  /*2ca0*/  MUFU.EX2 R28, R28 ;  /* 0x0000001c001c7308 */ /* 0x000ea20000000800 */
[----:B------:R-:W-:Y:S01]  /*2cb0*/  FFMA.FTZ R31, R6, R42, R31 ;  /* 0x0000002a061f7223 */ /* 0x000fe2000001001f */
[----:B0-----:R-:W-:Y:S01]  /*2cc0*/  FADD.FTZ R33, R33, 1 ;  /* 0x3f80000021217421 */ /* 0x001fe20000010000 */
[----:B------:R-:W-:Y:S01]  /*2cd0*/  FFMA.FTZ R36, R57, R37, R36 ;  /* 0x0000002539247223 */ /* 0x000fe20000010024 */
[----:B------:R-:W-:Y:S01]  /*2ce0*/  FMUL.FTZ R37, R4, R21 ;  /* 0x0000001504257220 */ /* 0x000fe20000410000 */
[----:B------:R-:W-:-:S03]  /*2cf0*/  FFMA.FTZ R31, R7, R41, R31 ;  /* 0x00000029071f7223 */ /* 0x000fc6000001001f */
[----:B------:R-:W0:Y:S01]  /*2d00*/  MUFU.RCP R33, R33 ;  /* 0x0000002100217308 */ /* 0x000e220000001000 */
[----:B------:R-:W-:Y:S01]  /*2d10*/  FFMA.FTZ R36, R56, R37, R36 ;  /* 0x0000002538247223 */ /* 0x000fe20000010024 */
[----:B------:R-:W-:Y:S01]  /*2d20*/  FMUL.FTZ R37, R5, R22 ;  /* 0x0000001605257220 */ /* 0x000fe20000410000 */
[----:B------:R-:W-:Y:S01]  /*2d30*/  FFMA.FTZ R31, R4, R40, R31 ;  /* 0x00000028041f7223 */ /* 0x000fe2000001001f */
[----:B-1----:R-:W-:Y:S02]  /*2d40*/  FADD.FTZ R38, R29, 1 ;  /* 0x3f8000001d267421 */ /* 0x002fe40000010000 */
[----:B------:R-:W-:Y:S01]  /*2d50*/  FFMA.FTZ R29, R55, R37, R36 ;  /* 0x00000025371d7223 */ /* 0x000fe20000010024 */
[----:B------:R-:W-:Y:S01]  /*2d60*/  FFMA.FTZ R36, R5, R39, R31 ;  /* 0x0000002705247223 */ /* 0x000fe2000001001f */
[----:B--2---:R-:W-:Y:S01]  /*2d70*/  FADD.FTZ R28, R28, 1 ;  /* 0x3f8000001c1c7421 */ /* 0x004fe20000010000 */
[----:B------:R0:W1:Y:S01]  /*2d80*/  MUFU.RCP R31, R38 ;  /* 0x00000026001f7308 */ /* 0x0000620000001000 */
[C---:B------:R-:W-:Y:S01]  /*2d90*/  FMUL.FTZ R37, R6.reuse, R23 ;  /* 0x0000001706257220 */ /* 0x040fe20000410000 */
[----:B------:R-:W-:-:S03]  /*2da0*/  FFMA.FTZ R36, R6, R11, R36 ;  /* 0x0000000b06247223 */ /* 0x000fc60000010024 */
[----:B------:R-:W-:Y:S01]  /*2db0*/  FFMA.FTZ R29, R54, R37, R29 ;  /* 0x00000025361d7223 */ /* 0x000fe2000001001d */
[C---:B------:R-:W-:Y:S02]  /*2dc0*/  FMUL.FTZ R37, R7.reuse, R24 ;  /* 0x0000001807257220 */ /* 0x040fe40000410000 */
[----:B------:R-:W2:Y:S01]  /*2dd0*/  MUFU.RCP R28, R28 ;  /* 0x0000001c001c7308 */ /* 0x000ea20000001000 */
[----:B------:R-:W-:Y:S01]  /*2de0*/  FFMA.FTZ R36, R7, R12, R36 ;  /* 0x0000000c07247223 */ /* 0x000fe20000010024 */
[----:B0-----:R-:W-:Y:S01]  /*2df0*/  FADD.FTZ R38, -R33, 1 ;  /* 0x3f80000021267421 */ /* 0x001fe20000010100 */
[----:B------:R-:W-:Y:S01]  /*2e00*/  FFMA.FTZ R29, R53, R37, R29 ;  /* 0x00000025351d7223 */ /* 0x000fe2000001001d */
[----:B------:R-:W-:Y:S01]  /*2e10*/  FADD.FTZ R37, -R35, 1 ;  /* 0x3f80000023257421 */ /* 0x000fe20000010100 */
[----:B------:R-:W-:Y:S01]  /*2e20*/  FFMA.FTZ R36, R4, R13, R36 ;  /* 0x0000000d04247223 */ /* 0x000fe20000010024 */
[----:B------:R-:W-:Y:S02]  /*2e30*/  FFMA.FTZ R38, R25, R38, 1 ;  /* 0x3f80000019267423 */ /* 0x000fe40000010026 */
[----:B------:R-:W-:Y:S01]  /*2e40*/  FFMA.FTZ R37, R30, R37, 1 ;  /* 0x3f8000001e257423 */ /* 0x000fe20000010025 */
[----:B------:R-:W-:Y:S01]  /*2e50*/  FFMA.FTZ R25, R5, R14, R36 ;  /* 0x0000000e05197223 */ /* 0x000fe20000010024 */
[----:B-1----:R-:W-:-:S03]  /*2e60*/  FADD.FTZ R30, -R31, 1 ;  /* 0x3f8000001f1e7421 */ /* 0x002fc60000010100 */
[----:B------:R-:W-:Y:S01]  /*2e70*/  FFMA.FTZ R25, R6, R15, R25 ;  /* 0x0000000f06197223 */ /* 0x000fe20000010019 */
[----:B------:R-:W-:Y:S01]  /*2e80*/  FFMA.FTZ R30, R32, R30, 1 ;  /* 0x3f800000201e7423 */ /* 0x000fe2000001001e */
[----:B------:R-:W-:Y:S01]  /*2e90*/  FMUL.FTZ R37, R35, R37 ;  /* 0x0000002523257220 */ /* 0x000fe20000410000 */
[----:B------:R-:W-:Y:S02]  /*2ea0*/  HADD2.F32 R35, -RZ, R26.H0_H0 ;  /* 0x2000001aff237230 */ /* 0x000fe40000004100 */
[----:B--2---:R-:W-:Y:S01]  /*2eb0*/  FADD.FTZ R32, -R28, 1 ;  /* 0x3f8000001c207421 */ /* 0x004fe20000010100 */
[----:B------:R-:W-:Y:S01]  /*2ec0*/  FFMA.FTZ R25, R7, R16, R25 ;  /* 0x0000001007197223 */ /* 0x000fe20000010019 */
[----:B------:R0:W-:Y:S02]  /*2ed0*/  STL [R1+0xac], R9 ;  /* 0x0000ac0901007387 */ /* 0x0001e40000100800 */
[----:B------:R-:W-:Y:S02]  /*2ee0*/  FFMA.FTZ R34, R34, R32, 1 ;  /* 0x3f80000022227423 */ /* 0x000fe40000010020 */
[----:B------:R1:W-:Y:S01]  /*2ef0*/  STL [R1+0xa4], R10 ;  /* 0x0000a40a01007387 */ /* 0x0003e20000100800 */
[----:B------:R-:W-:Y:S01]  /*2f00*/  FFMA.FTZ R32, R4, R17, R25 ;  /* 0x0000001104207223 */ /* 0x000fe20000010019 */
[----:B------:R-:W-:-:S02]  /*2f10*/  FMUL.FTZ R25, R35, R37 ;  /* 0x0000002523197220 */ /* 0x000fc40000410000 */
[----:B------:R2:W-:Y:S04]  /*2f20*/  STL [R1+0xa8], R3 ;  /* 0x0000a80301007387 */ /* 0x0005e80000100800 */
[----:B------:R-:W3:Y:S04]  /*2f30*/  LDL.LU R2, [R1+0xb0] ;  /* 0x0000b00001027983 */ /* 0x000ee80000300800 */
[----:B------:R-:W4:Y:S04]  /*2f40*/  LDL.LU R60, [R1+0x98] ;  /* 0x00009800013c7983 */ /* 0x000f280000300800 */
[----:B------:R-:W3:Y:S04]  /*2f50*/  LDL R35, [R1+0x2c] ;  /* 0x00002c0001237983 */ /* 0x000ee80000100800 */
[----:B0-----:R-:W4:Y:S01]  /*2f60*/  LDL R9, [R1+0x48] ;  /* 0x0000480001097983 */ /* 0x001f220000100800 */
[----:B------:R-:W-:Y:S01]  /*2f70*/  FMUL.FTZ R36, R33, R38 ;  /* 0x0000002621247220 */ /* 0x000fe20000410000 */
[----:B------:R-:W-:-:S02]  /*2f80*/  FMUL.FTZ R30, R31, R30 ;  /* 0x0000001e1f1e7220 */ /* 0x000fc40000410000 */
[----:B-1----:R-:W4:Y:S01]  /*2f90*/  LDL R10, [R1+0x3c] ;  /* 0x00003c00010a7983 */ /* 0x002f220000100800 */
[----:B------:R-:W-:Y:S02]  /*2fa0*/  HADD2.F32 R38, -RZ, R27.H1_H1 ;  /* 0x3000001bff267230 */ /* 0x000fe40000004100 */
[----:B------:R-:W-:Y:S01]  /*2fb0*/  FMUL.FTZ R34, R28, R34 ;  /* 0x000000221c227220 */ /* 0x000fe20000410000 */
[----:B--2---:R-:W2:Y:S04]  /*2fc0*/  LDL R3, [R1+0x24] ;  /* 0x0000240001037983 */ /* 0x004ea80000100800 */
[----:B------:R-:W2:Y:S01]  /*2fd0*/  LDL.LU R31, [R1+0xa0] ;  /* 0x0000a000011f7983 */ /* 0x000ea20000300800 */
[----:B------:R-:W-:-:S03]  /*2fe0*/  FMUL.FTZ R38, R38, R34 ;  /* 0x0000002226267220 */ /* 0x000fc60000410000 */
[----:B------:R-:W2:Y:S01]  /*2ff0*/  LDL R34, [R1+0xc] ;  /* 0x00000c0001227983 */ /* 0x000ea20000100800 */
[----:B------:R-:W-:Y:S01]  /*3000*/  FFMA.FTZ R32, R5, R18, R32 ;  /* 0x0000001205207223 */ /* 0x000fe20000010020 */
[----:B------:R-:W-:Y:S02]  /*3010*/  HADD2.F32 R33, -RZ, R26.H1_H1 ;  /* 0x3000001aff217230 */ /* 0x000fe40000004100 */
[----:B------:R-:W-:Y:S01]  /*3020*/  FMUL.FTZ R26, R4, R25 ;  /* 0x00000019041a7220 */ /* 0x000fe20000410000 */
[----:B------:R-:W-:Y:S01]  /*3030*/  FFMA.FTZ R32, R6, R19, R32 ;  /* 0x0000001306207223 */ /* 0x000fe20000010020 */
[----:B------:R-:W-:Y:S02]  /*3040*/  HADD2.F32 R37, -RZ, R27.H0_H0 ;  /* 0x2000001bff257230 */ /* 0x000fe40000004100 */
[----:B------:R-:W-:Y:S01]  /*3050*/  FMUL.FTZ R36, R33, R36 ;  /* 0x0000002421247220 */ /* 0x000fe20000410000 */
[----:B------:R-:W-:Y:S01]  /*3060*/  FFMA.FTZ R32, R7, R20, R32 ;  /* 0x0000001407207223 */ /* 0x000fe20000010020 */
[----:B------:R-:W-:Y:S01]  /*3070*/  FFMA.FTZ R26, R52, R26, R29 ;  /* 0x0000001a341a7223 */ /* 0x000fe2000001001d */
[----:B------:R-:W-:Y:S01]  /*3080*/  FMUL.FTZ R37, R37, R30 ;  /* 0x0000001e25257220 */ /* 0x000fe20000410000 */
[----:B------:R-:W-:Y:S01]  /*3090*/  FMUL.FTZ R29, R5, R36 ;  /* 0x00000024051d7220 */ /* 0x000fe20000410000 */
[----:B------:R-:W-:-:S02]  /*30a0*/  FFMA.FTZ R32, R4, R21, R32 ;  /* 0x0000001504207223 */ /* 0x000fc40000010020 */
[----:B------:R-:W-:Y:S01]  /*30b0*/  FMUL.FTZ R27, R6, R37 ;  /* 0x00000025061b7220 */ /* 0x000fe20000410000 */
[----:B------:R-:W-:Y:S01]  /*30c0*/  FFMA.FTZ R26, R51, R29, R26 ;  /* 0x0000001d331a7223 */ /* 0x000fe2000001001a */
[----:B------:R-:W-:-:S03]  /*30d0*/  FFMA.FTZ R32, R5, R22, R32 ;  /* 0x0000001605207223 */ /* 0x000fc60000010020 */
[----:B------:R-:W-:Y:S01]  /*30e0*/  FFMA.FTZ R27, R50, R27, R26 ;  /* 0x0000001b321b7223 */ /* 0x000fe2000001001a */
[----:B------:R-:W-:-:S04]  /*30f0*/  FFMA.FTZ R26, R6, R23, R32 ;  /* 0x00000017061a7223 */ /* 0x000fc80000010020 */
[----:B------:R-:W-:-:S04]  /*3100*/  FFMA.FTZ R26, R7, R24, R26 ;  /* 0x00000018071a7223 */ /* 0x000fc8000001001a */
[----:B------:R-:W-:-:S04]  /*3110*/  FFMA.FTZ R26, R4, R25, R26 ;  /* 0x00000019041a7223 */ /* 0x000fc8000001001a */
[----:B------:R-:W-:Y:S01]  /*3120*/  FFMA.FTZ R26, R5, R36, R26 ;  /* 0x00000024051a7223 */ /* 0x000fe2000001001a */
[----:B------:R-:W-:-:S03]  /*3130*/  FMUL.FTZ R28, R7, R38 ;  /* 0x00000026071c7220 */ /* 0x000fc60000410000 */
[----:B------:R-:W-:Y:S01]  /*3140*/  FFMA.FTZ R26, R6, R37, R26 ;  /* 0x00000025061a7223 */ /* 0x000fe2000001001a */
[----:B------:R-:W-:-:S03]  /*3150*/  FFMA.FTZ R27, R49, R28, R27 ;  /* 0x0000001c311b7223 */ /* 0x000fc6000001001b */
[----:B------:R-:W-:Y:S01]  /*3160*/  FFMA.FTZ R26, R7, R38, R26 ;  /* 0x00000026071a7223 */ /* 0x000fe2000001001a */
[----:B---3--:R-:W-:-:S04]  /*3170*/  FFMA.FTZ R30, R35, R0, RZ ;  /* 0x00000000231e7223 */ /* 0x008fc800000100ff */
[----:B----4-:R-:W-:Y:S02]  /*3180*/  FFMA.FTZ R30, R9, R48, R30 ;  /* 0x00000030091e7223 */ /* 0x010fe4000001001e */
[----:B------:R-:W3:Y:S02]  /*3190*/  LDL R9, [R1+0x38] ;  /* 0x0000380001097983 */ /* 0x000ee40000100800 */
[----:B------:R-:W-:-:S04]  /*31a0*/  FFMA.FTZ R30, R10, R44, R30 ;  /* 0x0000002c0a1e7223 */ /* 0x000fc8000001001e */
[----:B--2---:R-:W-:Y:S01]  /*31b0*/  FFMA.FTZ R30, R3, R40, R30 ;  /* 0x00000028031e7223 */ /* 0x004fe2000001001e */
[----:B------:R-:W-:Y:S01]  /*31c0*/  IMAD R31, R31, 0x18, R2 ;  /* 0x000000181f1f7824 */ /* 0x000fe200078e0202 */
[----:B------:R-:W0:Y:S02]  /*31d0*/  S2R R35, SR_TID.X ;  /* 0x0000000000237919 */ /* 0x000e240000002100 */
[----:B------:R-:W-:Y:S02]  /*31e0*/  FFMA.FTZ R30, R34, R13, R30 ;  /* 0x0000000d221e7223 */ /* 0x000fe4000001001e */
[----:B------:R-:W-:Y:S01]  /*31f0*/  LEA R31, R60, R31, 0x3 ;  /* 0x0000001f3c1f7211 */ /* 0x000fe200078e18ff */
[----:B------:R-:W1:Y:S01]  /*3200*/  S2UR UR15, SR_CgaCtaId ;  /* 0x00000000000f79c3 */ /* 0x000e620000008800 */
[----:B------:R-:W2:Y:S04]  /*3210*/  LDL R60, [R1+0x28] ;  /* 0x00002800013c7983 */ /* 0x000ea80000100800 */
[----:B------:R4:W-:Y:S01]  /*3220*/  STS.64 [R31], R26 ;  /* 0x0000001a1f007388 */ /* 0x0009e20000000a00 */
[----:B------:R-:W-:Y:S01]  /*3230*/  FADD.FTZ R28, RZ, R0 ;  /* 0x00000000ff1c7221 */ /* 0x000fe20000010000 */
[----:B------:R-:W-:-:S02]  /*3240*/  UMOV UR14, 0x400 ;  /* 0x00000400000e7882 */ /* 0x000fc40000000000 */
[----:B------:R-:W3:Y:S04]  /*3250*/  LDL R3, [R1+0x8] ;  /* 0x0000080001037983 */ /* 0x000ee80000100800 */
[----:B------:R-:W3:Y:S01]  /*3260*/  LDL R34, [R1+0x14] ;  /* 0x0000140001227983 */ /* 0x000ee20000100800 */
[----:B----4-:R-:W-:-:S03]  /*3270*/  FFMA.FTZ R26, R61, R17, R30 ;  /* 0x000000113d1a7223 */ /* 0x010fc6000001001e */
[----:B------:R-:W4:Y:S01]  /*3280*/  LDL R30, [R1+0x4c] ;  /* 0x00004c00011e7983 */ /* 0x000f220000100800 */
[----:B------:R-:W-:-:S04]  /*3290*/  FADD.FTZ R28, R28, R48 ;  /* 0x000000301c1c7221 */ /* 0x000fc80000010000 */
[----:B------:R-:W-:-:S04]  /*32a0*/  FADD.FTZ R28, R28, R44 ;  /* 0x0000002c1c1c7221 */ /* 0x000fc80000010000 */
[----:B------:R-:W-:Y:S01]  /*32b0*/  FADD.FTZ R28, R28, R40 ;  /* 0x000000281c1c7221 */ /* 0x000fe20000010000 */
[----:B-1----:R-:W-:-:S03]  /*32c0*/  ULEA UR5, UR15, UR14, 0x18 ;  /* 0x0000000e0f057291 */ /* 0x002fc6000f8ec03f */
[----:B------:R-:W-:Y:S01]  /*32d0*/  FADD.FTZ R28, R28, R13 ;  /* 0x0000000d1c1c7221 */ /* 0x000fe20000010000 */
[----:B0-----:R-:W-:-:S03]  /*32e0*/  SHF.L.U32 R10, R35, 0x1, RZ ;  /* 0x00000001230a7819 */ /* 0x001fc600000006ff */
[----:B------:R-:W-:Y:S01]  /*32f0*/  FADD.FTZ R27, R28, R17 ;  /* 0x000000111c1b7221 */ /* 0x000fe20000010000 */
[----:B------:R-:W-:Y:S01]  /*3300*/  LOP3.LUT R33, R10, 0x18, RZ, 0xc0, !PT ;  /* 0x000000180a217812 */ /* 0x000fe200078ec0ff */
[----:B------:R-:W-:Y:S01]  /*3310*/  FFMA.FTZ R26, R56, R21, R26 ;  /* 0x00000015381a7223 */ /* 0x000fe2000001001a */
[----:B------:R-:W-:Y:S01]  /*3320*/  LEA R29, R35, UR5, 0x5 ;  /* 0x00000005231d7c11 */ /* 0x000fe2000f8e28ff */
[----:B------:R-:W-:Y:S01]  /*3330*/  FADD.FTZ R27, R27, R21 ;  /* 0x000000151b1b7221 */ /* 0x000fe20000010000 */
[----:B------:R-:W3:Y:S01]  /*3340*/  LDL R10, [R1+0x44] ;  /* 0x00004400010a7983 */ /* 0x000ee20000100800 */
[----:B------:R-:W-:Y:S01]  /*3350*/  FFMA.FTZ R26, R52, R25, R26 ;  /* 0x00000019341a7223 */ /* 0x000fe2000001001a */
[----:B------:R-:W-:Y:S01]  /*3360*/  IADD3 R31, R29, R33, RZ ;  /* 0x000000211d1f7210 */ /* 0x000fe20007ffe0ff */
[----:B------:R-:W-:Y:S01]  /*3370*/  FADD.FTZ R27, R27, R25 ;  /* 0x000000191b1b7221 */ /* 0x000fe20000010000 */
[----:B------:R-:W-:Y:S06]  /*3380*/  BAR.SYNC.DEFER_BLOCKING 0x0 ;  /* 0x0000000000007b1d */ /* 0x000fec0000010000 */
[----:B------:R0:W-:Y:S01]  /*3390*/  STS.64 [R31], R26 ;  /* 0x0000001a1f007388 */ /* 0x0001e20000000a00 */
[----:B--2---:R-:W-:-:S03]  /*33a0*/  FFMA.FTZ R28, R60, R8, RZ ;  /* 0x000000083c1c7223 */ /* 0x004fc600000100ff */
[----:B------:R-:W2:Y:S01]  /*33b0*/  LDL R60, [R1+0x4] ;  /* 0x00000400013c7983 */ /* 0x000ea20000100800 */
[----:B----4-:R-:W-:-:S04]  /*33c0*/  FFMA.FTZ R28, R30, R47, R28 ;  /* 0x0000002f1e1c7223 */ /* 0x010fc8000001001c */
[----:B---3--:R-:W-:Y:S02]  /*33d0*/  FFMA.FTZ R28, R9, R43, R28 ;  /* 0x0000002b091c7223 */ /* 0x008fe4000001001c */
[----:B------:R-:W3:Y:S04]  /*33e0*/  LDL.LU R9, [R1+0xac] ;  /* 0x0000ac0001097983 */ /* 0x000ee80000300800 */
[----:B0-----:R-:W4:Y:S01]  /*33f0*/  LDL R27, [R1+0x1c] ;  /* 0x00001c00011b7983 */ /* 0x001f220000100800 */
[----:B------:R-:W-:-:S03]  /*3400*/  FADD.FTZ R32, RZ, R8 ;  /* 0x00000008ff207221 */ /* 0x000fc60000010000 */
[----:B------:R-:W3:Y:S01]  /*3410*/  LDL R31, [R1+0x20] ;  /* 0x00002000011f7983 */ /* 0x000ee20000100800 */
[----:B------:R-:W-:-:S04]  /*3420*/  FADD.FTZ R32, R32, R47 ;  /* 0x0000002f20207221 */ /* 0x000fc80000010000 */
[----:B------:R-:W-:Y:S01]  /*3430*/  FADD.FTZ R32, R32, R43 ;  /* 0x0000002b20207221 */ /* 0x000fe20000010000 */
[----:B----4-:R-:W-:-:S03]  /*3440*/  FFMA.FTZ R26, R27, R39, R28 ;  /* 0x000000271b1a7223 */ /* 0x010fc6000001001c */
[----:B------:R-:W-:Y:S02]  /*3450*/  FADD.FTZ R27, R32, R39 ;  /* 0x00000027201b7221 */ /* 0x000fe40000010000 */
[----:B------:R-:W4:Y:S01]  /*3460*/  LDL R32, [R1+0x34] ;  /* 0x0000340001207983 */ /* 0x000f220000100800 */
[----:B---3--:R-:W-:Y:S01]  /*3470*/  FFMA.FTZ R28, R31, R9, RZ ;  /* 0x000000091f1c7223 */ /* 0x008fe200000100ff */
[----:B------:R-:W-:Y:S01]  /*3480*/  FFMA.FTZ R26, R3, R14, R26 ;  /* 0x0000000e031a7223 */ /* 0x000fe2000001001a */
[----:B------:R-:W-:Y:S01]  /*3490*/  FADD.FTZ R27, R27, R14 ;  /* 0x0000000e1b1b7221 */ /* 0x000fe20000010000 */
[----:B------:R-:W-:Y:S01]  /*34a0*/  LOP3.LUT R30, R33, 0x8, RZ, 0x3c, !PT ;  /* 0x00000008211e7812 */ /* 0x000fe200078e3cff */
[----:B------:R-:W-:Y:S01]  /*34b0*/  FFMA.FTZ R28, R10, R46, R28 ;  /* 0x0000002e0a1c7223 */ /* 0x000fe2000001001c */
[----:B------:R-:W-:Y:S01]  /*34c0*/  FFMA.FTZ R26, R59, R18, R26 ;  /* 0x000000123b1a7223 */ /* 0x000fe2000001001a */
[----:B------:R-:W-:Y:S01]  /*34d0*/  FADD.FTZ R27, R27, R18 ;  /* 0x000000121b1b7221 */ /* 0x000fe20000010000 */
[----:B------:R-:W-:Y:S01]  /*34e0*/  FADD.FTZ R31, RZ, R9 ;  /* 0x00000009ff1f7221 */ /* 0x000fe20000010000 */
[----:B------:R0:W5:Y:S01]  /*34f0*/  LDL.LU R3, [R1+0xa8] ;  /* 0x0000a80001037983 */ /* 0x0001620000300800 */
[----:B------:R-:W-:Y:S01]  /*3500*/  FFMA.FTZ R26, R55, R22, R26 ;  /* 0x00000016371a7223 */ /* 0x000fe2000001001a */
[----:B------:R-:W-:Y:S01]  /*3510*/  FADD.FTZ R27, R27, R22 ;  /* 0x000000161b1b7221 */ /* 0x000fe20000010000 */
[----:B------:R-:W-:Y:S01]  /*3520*/  IADD3 R30, R29, R30, RZ ;  /* 0x0000001e1d1e7210 */ /* 0x000fe20007ffe0ff */
[----:B------:R-:W-:Y:S01]  /*3530*/  FADD.FTZ R31, R31, R46 ;  /* 0x0000002e1f1f7221 */ /* 0x000fe20000010000 */
[----:B------:R-:W-:Y:S01]  /*3540*/  FFMA.FTZ R26, R51, R36, R26 ;  /* 0x00000024331a7223 */ /* 0x000fe2000001001a */
[----:B------:R-:W-:Y:S01]  /*3550*/  FADD.FTZ R27, R27, R36 ;  /* 0x000000241b1b7221 */ /* 0x000fe20000010000 */
[----:B------:R-:W3:Y:S04]  /*3560*/  LDL.LU R10, [R1+0xa4] ;  /* 0x0000a400010a7983 */ /* 0x000ee80000300800 */
[----:B------:R1:W-:Y:S01]  /*3570*/  STS.64 [R30], R26 ;  /* 0x0000001a1e007388 */ /* 0x0003e20000000a00 */
[----:B------:R-:W-:-:S04]  /*3580*/  FADD.FTZ R31, R31, R42 ;  /* 0x0000002a1f1f7221 */ /* 0x000fc80000010000 */
[----:B------:R-:W-:-:S04]  /*3590*/  FADD.FTZ R31, R31, R11 ;  /* 0x0000000b1f1f7221 */ /* 0x000fc80000010000 */
[----:B------:R-:W-:-:S04]  /*35a0*/  FADD.FTZ R31, R31, R15 ;  /* 0x0000000f1f1f7221 */ /* 0x000fc80000010000 */
[----:B-1----:R-:W-:-:S04]  /*35b0*/  FADD.FTZ R27, R31, R19 ;  /* 0x000000131f1b7221 */ /* 0x002fc80000010000 */
[----:B------:R-:W-:-:S04]  /*35c0*/  FADD.FTZ R27, R27, R23 ;  /* 0x000000171b1b7221 */ /* 0x000fc80000010000 */
[----:B------:R-:W-:Y:S01]  /*35d0*/  FADD.FTZ R27, R27, R37 ;  /* 0x000000251b1b7221 */ /* 0x000fe20000010000 */
[----:B----4-:R-:W-:-:S04]  /*35e0*/  FFMA.FTZ R28, R32, R42, R28 ;  /* 0x0000002a201c7223 */ /* 0x010fc8000001001c */
[----:B------:R-:W-:Y:S01]  /*35f0*/  FFMA.FTZ R28, R34, R11, R28 ;  /* 0x0000000b221c7223 */ /* 0x000fe2000001001c */
[----:B------:R-:W-:-:S03]  /*3600*/  SHF.R.S32.HI R34, RZ, 0x1f, R35 ;  /* 0x0000001fff227819 */ /* 0x000fc60000011423 */
[----:B--2---:R-:W-:Y:S01]  /*3610*/  FFMA.FTZ R28, R60, R15, R28 ;  /* 0x0000000f3c1c7223 */ /* 0x004fe2000001001c */
[----:B------:R-:W-:Y:S01]  /*3620*/  LEA.HI R32, R34, R35, RZ, 0x2 ;  /* 0x0000002322207211 */ /* 0x000fe200078f10ff */
[----:B------:R-:W2:Y:S02]  /*3630*/  LDL R60, [R1+0x10] ;  /* 0x00001000013c7983 */ /* 0x000ea40000100800 */
[----:B------:R-:W-:Y:S01]  /*3640*/  FFMA.FTZ R26, R58, R19, R28 ;  /* 0x000000133a1a7223 */ /* 0x000fe2000001001c */
[----:B------:R-:W-:Y:S02]  /*3650*/  LOP3.LUT R28, R33, 0x10, RZ, 0x3c, !PT ;  /* 0x00000010211c7812 */ /* 0x000fe400078e3cff */
[----:B------:R-:W-:Y:S02]  /*3660*/  IADD3 R33, R35, 0x1e0, RZ ;  /* 0x000001e023217810 */ /* 0x000fe40007ffe0ff */
[----:B------:R-:W-:Y:S02]  /*3670*/  LEA.HI R34, R34, R35, RZ, 0x4 ;  /* 0x0000002322227211 */ /* 0x000fe400078f20ff */
[----:B------:R-:W-:-:S02]  /*3680*/  SHF.R.S32.HI R30, RZ, 0x2, R32 ;  /* 0x00000002ff1e7819 */ /* 0x000fc40000011420 */
[----:B------:R-:W-:Y:S02]  /*3690*/  LOP3.LUT R35, R32, 0xfffffffc, RZ, 0xc0, !PT ;  /* 0xfffffffc20237812 */ /* 0x000fe400078ec0ff */
[----:B------:R-:W1:Y:S01]  /*36a0*/  S2R R32, SR_TID.X ;  /* 0x0000000000207919 */ /* 0x000e620000002100 */
[----:B------:R-:W-:Y:S01]  /*36b0*/  FFMA.FTZ R26, R54, R23, R26 ;  /* 0x00000017361a7223 */ /* 0x000fe2000001001a */
[----:B------:R-:W-:-:S03]  /*36c0*/  IADD3 R28, R29, R28, RZ ;  /* 0x0000001c1d1c7210 */ /* 0x000fc60007ffe0ff */
[----:B------:R-:W-:Y:S01]  /*36d0*/  FFMA.FTZ R26, R50, R37, R26 ;  /* 0x00000025321a7223 */ /* 0x000fe2000001001a */
[----:B------:R-:W-:-:S04]  /*36e0*/  IADD3 R31, R30, 0xf0, RZ ;  /* 0x000000f01e1f7810 */ /* 0x000fc80007ffe0ff */
[----:B------:R4:W-:Y:S02]  /*36f0*/  STS.64 [R28], R26 ;  /* 0x0000001a1c007388 */ /* 0x0009e40000000a00 */
[----:B----4-:R-:W-:Y:S02]  /*3700*/  SHF.R.S32.HI R26, RZ, 0x1f, R33 ;  /* 0x0000001fff1a7819 */ /* 0x010fe40000011421 */
[----:B------:R-:W-:Y:S02]  /*3710*/  SHF.R.S32.HI R27, RZ, 0x1f, R31 ;  /* 0x0000001fff1b7819 */ /* 0x000fe4000001141f */
[----:B------:R-:W-:Y:S02]  /*3720*/  LEA.HI R28, R26, R33, RZ, 0x2 ;  /* 0x000000211a1c7211 */ /* 0x000fe400078f10ff */
[----:B------:R-:W-:Y:S02]  /*3730*/  LEA.HI R27, R27, R31, RZ, 0x2 ;  /* 0x0000001f1b1b7211 */ /* 0x000fe400078f10ff */
[----:B------:R-:W-:-:S02]  /*3740*/  LOP3.LUT R31, R28, 0xfffffffc, RZ, 0xc0, !PT ;  /* 0xfffffffc1c1f7812 */ /* 0x000fc400078ec0ff */
[----:B-1----:R-:W-:Y:S02]  /*3750*/  IADD3 R35, -R35, R32, RZ ;  /* 0x0000002023237210 */ /* 0x002fe40007ffe1ff */
[----:B------:R-:W-:Y:S02]  /*3760*/  LEA.HI R32, R26, R33, RZ, 0x4 ;  /* 0x000000211a207211 */ /* 0x000fe400078f20ff */
[----:B------:R-:W3:Y:S01]  /*3770*/  LDL R26, [R1+0x18] ;  /* 0x00001800011a7983 */ /* 0x000ee20000100800 */
[----:B------:R-:W-:-:S03]  /*3780*/  IADD3 R31, R33, -R31, RZ ;  /* 0x8000001f211f7210 */ /* 0x000fc60007ffe0ff */
[----:B------:R-:W4:Y:S01]  /*3790*/  LDL R33, [R1+0x40] ;  /* 0x0000400001217983 */ /* 0x000f220000100800 */
[----:B---3--:R-:W-:-:S04]  /*37a0*/  FFMA.FTZ R26, R26, R10, RZ ;  /* 0x0000000a1a1a7223 */ /* 0x008fc800000100ff */
[----:B----4-:R-:W-:Y:S02]  /*37b0*/  FFMA.FTZ R26, R33, R45, R26 ;  /* 0x0000002d211a7223 */ /* 0x010fe4000001001a */
[----:B------:R-:W1:Y:S02]  /*37c0*/  S2R R33, SR_TID.X ;  /* 0x0000000000217919 */ /* 0x000e640000002100 */
[----:B-1----:R-:W-:-:S04]  /*37d0*/  SHF.L.U32 R33, R33, 0x1, RZ ;  /* 0x0000000121217819 */ /* 0x002fc800000006ff */
[----:B------:R-:W-:-:S04]  /*37e0*/  LOP3.LUT R33, R33, 0x18, RZ, 0xc, !PT ;  /* 0x0000001821217812 */ /* 0x000fc800078e0cff */
[----:B------:R-:W-:Y:S02]  /*37f0*/  IADD3 R29, R29, R33, RZ ;  /* 0x000000211d1d7210 */ /* 0x000fe40007ffe0ff */
[----:B------:R-:W3:Y:S01]  /*3800*/  LDL R33, [R1+0x30] ;  /* 0x0000300001217983 */ /* 0x000ee20000100800 */
[----:B------:R-:W-:Y:S02]  /*3810*/  SHF.R.S32.HI R28, RZ, 0x2, R28 ;  /* 0x00000002ff1c7819 */ /* 0x000fe4000001141c */
[----:B------:R-:W-:Y:S02]  /*3820*/  SHF.R.U32.HI R34, RZ, 0x4, R34 ;  /* 0x00000004ff227819 */ /* 0x000fe40000011622 */
[----:B------:R-:W-:Y:S02]  /*3830*/  SHF.R.U32.HI R27, RZ, 0x2, R27 ;  /* 0x00000002ff1b7819 */ /* 0x000fe4000001161b */
[----:B------:R-:W-:Y:S01]  /*3840*/  LOP3.LUT R34, R35, 0x3, R34, 0x78, !PT ;  /* 0x0000000323227812 */ /* 0x000fe200078e7822 */
[----:B---3--:R-:W-:Y:S01]  /*3850*/  FFMA.FTZ R26, R33, R41, R26 ;  /* 0x00000029211a7223 */ /* 0x008fe2000001001a */
[----:B------:R-:W-:-:S03]  /*3860*/  IADD3 R33, R28, 0xf0, RZ ;  /* 0x000000f01c217810 */ /* 0x000fc60007ffe0ff */
[----:B--2---:R-:W-:Y:S01]  /*3870*/  FFMA.FTZ R26, R60, R12, R26 ;  /* 0x0000000c3c1a7223 */ /* 0x004fe2000001001a */
[----:B------:R-:W-:-:S04]  /*3880*/  SHF.R.S32.HI R60, RZ, 0x1f, R33 ;  /* 0x0000001fff3c7819 */ /* 0x000fc80000011421 */
[----:B------:R-:W-:Y:S02]  /*3890*/  LEA.HI R33, R60, R33, RZ, 0x2 ;  /* 0x000000213c217211 */ /* 0x000fe400078f10ff */
[----:B------:R-:W2:Y:S01]  /*38a0*/  LDL R60, [R1] ;  /* 0x00000000013c7983 */ /* 0x000ea20000100800 */
[----:B------:R-:W-:Y:S01]  /*38b0*/  LOP3.LUT R35, R35, 0x3, R27, 0x78, !PT ;  /* 0x0000000323237812 */ /* 0x000fe200078e781b */
[----:B------:R-:W-:-:S04]  /*38c0*/  FADD.FTZ R27, RZ, R10 ;  /* 0x0000000aff1b7221 */ /* 0x000fc80000010000 */
[----:B------:R-:W-:-:S04]  /*38d0*/  FADD.FTZ R27, R27, R45 ;  /* 0x0000002d1b1b7221 */ /* 0x000fc80000010000 */
[----:B------:R-:W-:-:S04]  /*38e0*/  FADD.FTZ R27, R27, R41 ;  /* 0x000000291b1b7221 */ /* 0x000fc80000010000 */
[----:B------:R-:W-:-:S04]  /*38f0*/  FADD.FTZ R27, R27, R12 ;  /* 0x0000000c1b1b7221 */ /* 0x000fc80000010000 */
[----:B------:R-:W-:-:S04]  /*3900*/  FADD.FTZ R27, R27, R16 ;  /* 0x000000101b1b7221 */ /* 0x000fc80000010000 */
[----:B------:R-:W-:-:S04]  /*3910*/  FADD.FTZ R27, R27, R20 ;  /* 0x000000141b1b7221 */ /* 0x000fc80000010000 */
[----:B------:R-:W-:Y:S01]  /*3920*/  FADD.FTZ R27, R27, R24 ;  /* 0x000000181b1b7221 */ /* 0x000fe20000010000 */
[----:B------:R-:W-:-:S03]  /*3930*/  LEA R30, R30, UR5, 0x5 ;  /* 0x000000051e1e7c11 */ /* 0x000fc6000f8e28ff */
[----:B------:R-:W-:Y:S01]  /*3940*/  FADD.FTZ R27, R27, R38 ;  /* 0x000000261b1b7221 */ /* 0x000fe20000010000 */
[-C--:B------:R-:W-:Y:S02]  /*3950*/  LEA R34, R34, R30.reuse, 0x3 ;  /* 0x0000001e22227211 */ /* 0x080fe400078e18ff */
[----:B------:R-:W-:Y:S02]  /*3960*/  LEA R30, R35, R30, 0x3 ;  /* 0x0000001e231e7211 */ /* 0x000fe400078e18ff */
[----:B------:R-:W1:Y:S01]  /*3970*/  S2R R35, SR_TID.X ;  /* 0x0000000000237919 */ /* 0x000e620000002100 */
[----:B------:R-:W-:Y:S02]  /*3980*/  SHF.R.U32.HI R32, RZ, 0x4, R32 ;  /* 0x00000004ff207819 */ /* 0x000fe40000011620 */
[----:B------:R-:W-:Y:S01]  /*3990*/  LEA R28, R28, UR5, 0x5 ;  /* 0x000000051c1c7c11 */ /* 0x000fe2000f8e28ff */
[----:B------:R-:W-:Y:S01]  /*39a0*/  USHF.R.U64 UR5, UR12, 0x1, UR7 ;  /* 0x000000010c057899 */ /* 0x000fe20008001207 */
[----:B------:R-:W-:Y:S01]  /*39b0*/  SHF.R.U32.HI R33, RZ, 0x2, R33 ;  /* 0x00000002ff217819 */ /* 0x000fe20000011621 */
[----:B------:R-:W-:Y:S01]  /*39c0*/  USHF.R.U32.HI UR11, URZ, 0x1, UR7 ;  /* 0x000000013f0b7899 */ /* 0x000fe20008011607 */
[C---:B------:R-:W-:Y:S01]  /*39d0*/  LOP3.LUT R32, R31.reuse, 0x3, R32, 0x78, !PT ;  /* 0x000000031f207812 */ /* 0x040fe200078e7820 */
[----:B------:R-:W-:Y:S01]  /*39e0*/  USHF.L.U32 UR10, UR5, 0x6, URZ ;  /* 0x00000006050a7899 */ /* 0x000fe2000800063f */
[----:B------:R-:W-:Y:S01]  /*39f0*/  LOP3.LUT R33, R31, 0x3, R33, 0x78, !PT ;  /* 0x000000031f217812 */ /* 0x000fe200078e7821 */
[----:B------:R-:W-:Y:S01]  /*3a00*/  USHF.L.U64.HI UR5, UR5, 0x6, UR11 ;  /* 0x0000000605057899 */ /* 0x000fe2000801020b */
[----:B------:R-:W-:-:S02]  /*3a10*/  LEA R32, R32, R28, 0x3 ;  /* 0x0000001c20207211 */ /* 0x000fc400078e18ff */
[----:B------:R-:W-:Y:S01]  /*3a20*/  LEA R33, R33, R28, 0x3 ;  /* 0x0000001c21217211 */ /* 0x000fe200078e18ff */
[----:B------:R-:W-:Y:S02]  /*3a30*/  ULOP3.LUT UR10, UR10, 0x3f, UR19, 0xf8, !UPT ;  /* 0x0000003f0a0a7892 */ /* 0x000fe4000f8ef813 */
[----:B------:R-:W-:-:S03]  /*3a40*/  UIMAD UR13, UR5, 0x780, URZ ;  /* 0x00000780050d78a4 */ /* 0x000fc6000f8e023f */
[----:B------:R-:W-:Y:S02]  /*3a50*/  UMOV UR5, URZ ;  /* 0x0000003f00057c82 */ /* 0x000fe40008000000 */
[----:B------:R-:W-:Y:S01]  /*3a60*/  UIMAD.WIDE.U32 UR10, UR10, 0x780, UR4 ;  /* 0x000007800a0a78a5 */ /* 0x000fe2000f8e0004 */
[----:B------:R-:W-:Y:S01]  /*3a70*/  BSSY B0, `(.L_x_1903) ;  /* 0x0000134000007945 */ /* 0x000fe20003800000 */
[----:B--2---:R-:W-:-:S04]  /*3a80*/  FFMA.FTZ R26, R60, R16, R26 ;  /* 0x000000103c1a7223 */ /* 0x004fc8000001001a */
[----:B------:R-:W-:-:S04]  /*3a90*/  FFMA.FTZ R26, R57, R20, R26 ;  /* 0x00000014391a7223 */ /* 0x000fc8000001001a */
[----:B------:R-:W-:-:S04]  /*3aa0*/  FFMA.FTZ R26, R53, R24, R26 ;  /* 0x00000018351a7223 */ /* 0x000fc8000001001a */
[----:B------:R-:W-:-:S05]  /*3ab0*/  FFMA.FTZ R26, R49, R38, R26 ;  /* 0x00000026311a7223 */ /* 0x000fca000001001a */
[----:B------:R-:W-:Y:S01]  /*3ac0*/  STS.64 [R29], R26 ;  /* 0x0000001a1d007388 */ /* 0x000fe20000000a00 */
[----:B------:R-:W-:Y:S01]  /*3ad0*/  BAR.SYNC.DEFER_BLOCKING 0x0 ;  /* 0x0000000000007b1d */ /* 0x000fe20000010000 */
[----:B------:R-:W-:-:S05]  /*3ae0*/  MOV R60, UR13 ;  /* 0x0000000d003c7c02 */ /* 0x000fca0008000f00 */
[----:B------:R1:W2:Y:S04]  /*3af0*/  LDS.64 R26, [R34] ;  /* 0x00000000221a7984 */ /* 0x0002a80000000a00 */
[----:B------:R-:W3:Y:S04]  /*3b00*/  LDS.64 R28, [R32] ;  /* 0x00000000201c7984 */ /* 0x000ee80000000a00 */
[----:B------:R-:W4:Y:S04]  /*3b10*/  LDS.64 R30, [R30+0x1e00] ;  /* 0x001e00001e1e7984 */ /* 0x000f280000000a00 */
[----:B------:R-:W0:Y:S01]  /*3b20*/  LDS.64 R32, [R33+0x1e00] ;  /* 0x001e000021207984 */ /* 0x000e220000000a00 */
[----:B-1----:R-:W-:-:S02]  /*3b30*/  SHF.R.S32.HI R34, RZ, 0x1f, R35 ;  /* 0x0000001fff227819 */ /* 0x002fc40000011423 */
[----:B------:R-:W-:-:S04]  /*3b40*/  IADD3 R35, P0, R35, UR10, RZ ;  /* 0x0000000a23237c10 */ /* 0x000fc8000ff1e0ff */
[----:B------:R-:W-:Y:S01]  /*3b50*/  IADD3.X R60, R34, UR11, R60, P0, !PT ;  /* 0x0000000b223c7c10 */ /* 0x000fe200087fe43c */
[----:B------:R-:W-:Y:S02]  /*3b60*/  ULDC.64 UR10, c[0x0][0x260] ;  /* 0x00009800000a7ab9 */ /* 0x000fe40000000a00 */
[----:B------:R-:W-:-:S04]  /*3b70*/  LEA R34, P0, R35, UR10, 0x3 ;  /* 0x0000000a23227c11 */ /* 0x000fc8000f8018ff */
[----:B------:R-:W-:Y:S02]  /*3b80*/  LEA.HI.X R35, R35, UR11, R60, 0x3, P0 ;  /* 0x0000000b23237c11 */ /* 0x000fe400080f1c3c */
[----:B------:R-:W1:Y:S01]  /*3b90*/  S2R R60, SR_TID.X ;  /* 0x00000000003c7919 */ /* 0x000e620000002100 */
[----:B--2---:R-:W-:Y:S01]  /*3ba0*/  FADD.FTZ R27, RZ, R27 ;  /* 0x0000001bff1b7221 */ /* 0x004fe20000010000 */
[----:B------:R-:W-:Y:S01]  /*3bb0*/  FADD.FTZ R26, RZ, R26 ;  /* 0x0000001aff1a7221 */ /* 0x000fe20000010000 */
[----:B---3--:R-:W-:Y:S01]  /*3bc0*/  FADD.FTZ R29, RZ, R29 ;  /* 0x0000001dff1d7221 */ /* 0x008fe20000010000 */
[----:B------:R-:W-:Y:S01]  /*3bd0*/  FADD.FTZ R28, RZ, R28 ;  /* 0x0000001cff1c7221 */ /* 0x000fe20000010000 */
[----:B----4-:R-:W-:Y:S01]  /*3be0*/  FADD.FTZ R31, R27, R31 ;  /* 0x0000001f1b1f7221 */ /* 0x010fe20000010000 */
[----:B------:R-:W-:Y:S01]  /*3bf0*/  FADD.FTZ R30, R26, R30 ;  /* 0x0000001e1a1e7221 */ /* 0x000fe20000010000 */
[----:B0-----:R-:W-:Y:S01]  /*3c00*/  FADD.FTZ R33, R29, R33 ;  /* 0x000000211d217221 */ /* 0x001fe20000010000 */
[----:B------:R-:W-:-:S03]  /*3c10*/  FADD.FTZ R32, R28, R32 ;  /* 0x000000201c207221 */ /* 0x000fc60000010000 */
[----:B------:R0:W-:Y:S04]  /*3c20*/  STG.E.64 desc[UR16][R34.64+0x6000], R30 ;  /* 0x0060001e22007986 */ /* 0x0001e8000c101b10 */
[----:B------:R0:W-:Y:S01]  /*3c30*/  STG.E.64 desc[UR16][R34.64+0x6f00], R32 ;  /* 0x006f002022007986 */ /* 0x0001e2000c101b10 */
[----:B-1----:R-:W-:Y:S02]  /*3c40*/  ISETP.GT.U32.AND P0, PT, R60, 0xf, PT ;  /* 0x0000000f3c00780c */ /* 0x002fe40003f04070 */
[----:B------:R-:W-:-:S11]  /*3c50*/  CS2R R26, SRZ ;  /* 0x00000000001a7805 */ /* 0x000fd6000001ff00 */
[----:B0-----:R-:W-:Y:S05]  /*3c60*/  @P0 BRA `(.L_x_1904) ;  /* 0x0000001000500947 */ /* 0x001fea0003800000 */
        /* <DEDUP_REMOVED lines=13> */
[----:B------:R-:W-:Y:S01]  /*3d40*/  IMAD R28, R28, 0x18, R2 ;  /* 0x000000181c1c7824 */ /* 0x000fe200078e0202 */
        /* <DEDUP_REMOVED lines=262> */
.L_x_1904:
[----:B------:R-:W-:Y:S05]  /*4db0*/  BSYNC B0 ;  /* 0x0000000000007941 */ /* 0x000fea0003800000 */
.L_x_1903:
        /* <DEDUP_REMOVED lines=19> */
.L_x_1906:
[----:B------:R-:W-:Y:S05]  /*4ef0*/  BSYNC B0 ;  /* 0x0000000000007941 */ /* 0x000fea0003800000 */
.L_x_1905:
        /* <DEDUP_REMOVED lines=19> */
.L_x_1909:
[----:B------:R-:W2:Y:S04]  /*5030*/  LD.E.STRONG.GPU R29, desc[UR16][R26.64] ;  /* 0x000000101a1d7980 */ /* 0x000ea8000c10f900 */
[----:B--2---:R-:W-:Y:S01]  /*5040*/  CCTL.IVALL ;  /* 0x00000000ff00798f */ /* 0x004fe20002000000 */
[----:B------:R-:W-:Y:S05]  /*5050*/  YIELD ;  /* 0x0000000000007946 */ /* 0x000fea0003800000 */
[----:B-----5:R-:W-:-:S04]  /*5060*/  LOP3.LUT R29, R29, R28, RZ, 0x3c, !PT ;  /* 0x0000001c1d1d7212 */ /* 0x020fc800078e3cff */
[----:B------:R-:W-:-:S13]  /*5070*/  ISETP.GT.AND P0, PT, R29, -0x1, PT ;  /* 0xffffffff1d00780c */ /* 0x000fda0003f04270 */
[----:B------:R-:W-:Y:S05]  /*5080*/  @P0 BRA `(.L_x_1909) ;  /* 0xfffffffc00e80947 */ /* 0x000fea000383ffff */
.L_x_1908:
[----:B------:R-:W-:Y:S05]  /*5090*/  WARPSYNC.ALL ;  /* 0x0000000000007948 */ /* 0x000fea0003800000 */
[----:B------:R-:W-:Y:S06]  /*50a0*/  BAR.SYNC.DEFER_BLOCKING 0x0 ;  /* 0x0000000000007b1d */ /* 0x000fec0000010000 */
[----:B------:R-:W-:Y:S05]  /*50b0*/  BRA `(.L_x_1910) ;  /* 0x0000000000647947 */ /* 0x000fea0003800000 */
.L_x_1907:
        /* <DEDUP_REMOVED lines=17> */
.L_x_1912:
[----:B------:R-:W2:Y:S04]  /*51d0*/  LD.E.STRONG.GPU R29, desc[UR16][R26.64] ;  /* 0x000000101a1d7980 */ /* 0x000ea8000c10f900 */
[----:B--2---:R-:W-:Y:S01]  /*51e0*/  CCTL.IVALL ;  /* 0x00000000ff00798f */ /* 0x004fe20002000000 */
[----:B------:R-:W-:Y:S05]  /*51f0*/  YIELD ;  /* 0x0000000000007946 */ /* 0x000fea0003800000 */
[----:B-----5:R-:W-:-:S04]  /*5200*/  LOP3.LUT R29, R29, R28, RZ, 0x3c, !PT ;  /* 0x0000001c1d1d7212 */ /* 0x020fc800078e3cff */
[----:B------:R-:W-:-:S13]  /*5210*/  ISETP.GT.AND P0, PT, R29, -0x1, PT ;  /* 0xffffffff1d00780c */ /* 0x000fda0003f04270 */
[----:B------:R-:W-:Y:S05]  /*5220*/  @P0 BRA `(.L_x_1912) ;  /* 0xfffffffc00e80947 */ /* 0x000fea000383ffff */
.L_x_1911:
[----:B------:R-:W-:Y:S05]  /*5230*/  WARPSYNC.ALL ;  /* 0x0000000000007948 */ /* 0x000fea0003800000 */
[----:B------:R-:W-:Y:S06]  /*5240*/  BAR.SYNC.DEFER_BLOCKING 0x0 ;  /* 0x0000000000007b1d */ /* 0x000fec0000010000 */
.L_x_1910:
[----:B------:R-:W1:Y:S01]  /*5250*/  S2R R32, SR_TID.X ;  /* 0x0000000000207919 */ /* 0x000e620000002100 */
[----:B0-----:R-:W0:Y:S01]  /*5260*/  S2R R27, SR_TID.X ;  /* 0x00000000001b7919 */ /* 0x001e220000002100 */
[----:B------:R2:W-:Y:S04]  /*5270*/  STL [R1+0xa4], R2 ;  /* 0x0000a40201007387 */ /* 0x0005e80000100800 */
[----:B--2---:R-:W2:Y:S01]  /*5280*/  LDL.LU R2, [R1+0x9c] ;  /* 0x00009c0001027983 */ /* 0x004ea20000300800 */
        /* <DEDUP_REMOVED lines=14> */
[----:B------:R-:W3:Y:S04]  /*5370*/  @!P0 LDG.E.64 R28, desc[UR16][R28.64] ;  /* 0x000000101c1c8981 */ /* 0x000ee8000c1e1b00 */
[----:B------:R-:W4:Y:S01]  /*5380*/  @!P0 LDG.E.64 R26, desc[UR16][R26.64] ;  /* 0x000000101a1a8981 */ /* 0x000f22000c1e1b00 */
[----:B------:R-:W-:Y:S01]  /*5390*/  HFMA2.MMA R30, -RZ, RZ, 0, 0 ;  /* 0x00000000ff1e7435 */ /* 0x000fe200000001ff */
[----:B------:R-:W-:Y:S02]  /*53a0*/  UIADD3 UR4, UR14, 0x5280, URZ ;  /* 0x000052800e047890 */ /* 0x000fe4000fffe03f */
[----:B------:R-:W-:-:S02]  /*53b0*/  USHF.L.U32 UR10, UR12, 0x3, URZ ;  /* 0x000000030c0a7899 */ /* 0x000fc4000800063f */
[----:B------:R-:W-:Y:S02]  /*53c0*/  ULEA UR4, UR15, UR4, 0x18 ;  /* 0x000000040f047291 */ /* 0x000fe4000f8ec03f */
[----:B------:R-:W-:Y:S01]  /*53d0*/  ULOP3.LUT UR10, UR10, 0x8, URZ, 0xc0, !UPT ;  /* 0x000000080a0a7892 */ /* 0x000fe2000f8ec03f */
[----:B---3--:R-:W-:Y:S01]  /*53e0*/  @!P0 FADD.FTZ R28, RZ, R28 ;  /* 0x0000001cff1c8221 */ /* 0x008fe20000010000 */
[----:B------:R-:W-:-:S03]  /*53f0*/  @!P0 FADD.FTZ R29, RZ, R29 ;  /* 0x0000001dff1d8221 */ /* 0x000fc60000010000 */
[----:B----4-:R-:W-:Y:S01]  /*5400*/  @!P0 FADD.FTZ R30, R26, R28 ;  /* 0x0000001c1a1e8221 */ /* 0x010fe20000010000 */
[----:B------:R-:W-:Y:S01]  /*5410*/  MOV R26, RZ ;  /* 0x000000ff001a7202 */ /* 0x000fe20000000f00 */
[----:B------:R-:W-:-:S03]  /*5420*/  @!P0 FADD.FTZ R26, R27, R29 ;  /* 0x0000001d1b1a8221 */ /* 0x000fc60000010000 */
        /* <DEDUP_REMOVED lines=14> */
[----:B------:R-:W-:Y:S01]  /*5510*/  LOP3.LUT P0, RZ, R32, 0xffffff1f, RZ, 0xc0, !PT ;  /* 0xffffff1f20ff7812 */ /* 0x000fe2000780c0ff */
[----:B0-----:R-:W-:Y:S01]  /*5520*/  FADD.FTZ R30, R30, R28 ;  /* 0x0000001c1e1e7221 */ /* 0x001fe20000010000 */
[----:B-1----:R-:W-:-:S04]  /*5530*/  FADD.FTZ R26, R27, R26 ;  /* 0x0000001a1b1a7221 */ /* 0x002fc80000010000 */
[----:B------:R-:W0:Y:S04]  /*5540*/  SHFL.BFLY PT, R28, R30, 0x1, 0x1f ;  /* 0x0c201f001e1c7f89 */ /* 0x000e2800000e0000 */
[----:B------:R-:W1:Y:S01]  /*5550*/  SHFL.BFLY PT, R27, R26, 0x1, 0x1f ;  /* 0x0c201f001a1b7f89 */ /* 0x000e6200000e0000 */
[----:B0-----:R-:W-:Y:S02]  /*5560*/  FADD.FTZ R30, R30, R28 ;  /* 0x0000001c1e1e7221 */ /* 0x001fe40000010000 */
[----:B------:R-:W-:Y:S02]  /*5570*/  @!P0 SHF.R.U32.HI R28, RZ, 0x2, R32 ;  /* 0x00000002ff1c8819 */ /* 0x000fe40000011620 */
[----:B------:R-:W3:Y:S01]  /*5580*/  LDL.LU R32, [R1+0x2c] ;  /* 0x00002c0001207983 */ /* 0x000ee20000300800 */
[----:B-1----:R-:W-:Y:S01]  /*5590*/  FADD.FTZ R27, R26, R27 ;  /* 0x0000001b1a1b7221 */ /* 0x002fe20000010000 */
[----:B------:R-:W-:Y:S01]  /*55a0*/  @!P0 LOP3.LUT R28, R28, 0x3ffffff8, RZ, 0xc0, !PT ;  /* 0x3ffffff81c1c8812 */ /* 0x000fe200078ec0ff */
[----:B------:R-:W-:-:S02]  /*55b0*/  @!P0 FMUL.FTZ R26, R30, 8.1380212577641941607e-06 ;  /* 0x370888891e1a8820 */ /* 0x000fc40000410000 */
[----:B------:R-:W-:-:S05]  /*55c0*/  @!P0 FMUL.FTZ R27, R27, 8.1380212577641941607e-06 ;  /* 0x370888891b1b8820 */ /* 0x000fca0000410000 */
[----:B------:R2:W-:Y:S02]  /*55d0*/  @!P0 STS.64 [R28+UR4], R26 ;  /* 0x0000001a1c008988 */ /* 0x0005e40008000a04 */
[----:B--2---:R-:W-:Y:S02]  /*55e0*/  IADD3 R26, R2, -UR10, RZ ;  /* 0x8000000a021a7c10 */ /* 0x004fe4000fffe0ff */
[----:B------:R-:W2:Y:S01]  /*55f0*/  LDL.LU R27, [R1+0x28] ;  /* 0x00002800011b7983 */ /* 0x000ea20000300800 */
[----:B------:R-:W-:-:S03]  /*5600*/  ULDC.64 UR10, c[0x0][0x210] ;  /* 0x00008400000a7ab9 */ /* 0x000fc60000000a00 */
[----:B------:R-:W4:Y:S04]  /*5610*/  LDL.LU R2, [R1+0x20] ;  /* 0x0000200001027983 */ /* 0x000f280000300800 */
[----:B------:R-:W4:Y:S04]  /*5620*/  LDL.LU R31, [R1+0x18] ;  /* 0x00001800011f7983 */ /* 0x000f280000300800 */
[----:B------:R-:W4:Y:S01]  /*5630*/  LDL.LU R30, [R1+0x48] ;  /* 0x00004800011e7983 */ /* 0x000f220000300800 */
[----:B------:R-:W-:Y:S01]  /*5640*/  LEA R26, R26, UR4, 0x3 ;  /* 0x000000041a1a7c11 */ /* 0x000fe2000f8e18ff */
[----:B------:R-:W-:Y:S06]  /*5650*/  BAR.SYNC.DEFER_BLOCKING 0x0 ;  /* 0x0000000000007b1d */ /* 0x000fec0000010000 */
[----:B------:R-:W0:Y:S02]  /*5660*/  LDS.64 R28, [R26] ;  /* 0x000000001a1c7984 */ /* 0x000e240000000a00 */
        /* <DEDUP_REMOVED lines=32> */
[-C--:B---3--:R-:W-:Y:S01]  /*5870*/  FFMA.FTZ R0, R32, -R29.reuse, R0 ;  /* 0x8000001d20007223 */ /* 0x088fe20000010000 */
[-C--:B--2---:R-:W-:Y:S01]  /*5880*/  FFMA.FTZ R8, R27, -R29.reuse, R8 ;  /* 0x8000001d1b087223 */ /* 0x084fe20000010008 */
[----:B----4-:R-:W-:-:S02]  /*5890*/  FFMA.FTZ R9, R2, -R29, R9 ;  /* 0x8000001d02097223 */ /* 0x010fc40000010009 */
[----:B------:R-:W2:Y:S04]  /*58a0*/  LDL.LU R2, [R1+0x4c] ;  /* 0x00004c0001027983 */ /* 0x000ea80000300800 */
[----:B------:R-:W3:Y:S04]  /*58b0*/  LDL.LU R60, [R1+0x44] ;  /* 0x00004400013c7983 */ /* 0x000ee80000300800 */
[----:B------:R-:W4:Y:S04]  /*58c0*/  LDL.LU R38, [R1+0x40] ;  /* 0x0000400001267983 */ /* 0x000f280000300800 */
[----:B------:R-:W3:Y:S04]  /*58d0*/  LDL.LU R27, [R1+0x3c] ;  /* 0x00003c00011b7983 */ /* 0x000ee80000300800 */
[----:B------:R-:W4:Y:S04]  /*58e0*/  LDL.LU R25, [R1+0x38] ;  /* 0x0000380001197983 */ /* 0x000f280000300800 */
[----:B------:R-:W4:Y:S04]  /*58f0*/  LDL.LU R37, [R1+0x34] ;  /* 0x0000340001257983 */ /* 0x000f280000300800 */
[----:B------:R-:W4:Y:S01]  /*5900*/  LDL.LU R36, [R1+0x30] ;  /* 0x0000300001247983 */ /* 0x000f220000300800 */
[----:B------:R-:W-:-:S03]  /*5910*/  FFMA.FTZ R10, R31, -R29, R10 ;  /* 0x8000001d1f0a7223 */ /* 0x000fc6000001000a */
[----:B------:R-:W4:Y:S01]  /*5920*/  LDL.LU R35, [R1+0x24] ;  /* 0x0000240001237983 */ /* 0x000f220000300800 */
[----:B------:R-:W-:-:S03]  /*5930*/  FFMA.FTZ R48, R30, -R29, R48 ;  /* 0x8000001d1e307223 */ /* 0x000fc60000010030 */
[----:B------:R-:W4:Y:S04]  /*5940*/  LDL.LU R34, [R1+0x1c] ;  /* 0x00001c0001227983 */ /* 0x000f280000300800 */
[----:B------:R-:W4:Y:S04]  /*5950*/  LDL.LU R33, [R1+0x14] ;  /* 0x0000140001217983 */ /* 0x000f280000300800 */
[----:B------:R-:W4:Y:S04]  /*5960*/  LDL.LU R32, [R1+0x10] ;  /* 0x0000100001207983 */ /* 0x000f280000300800 */
[----:B------:R-:W4:Y:S04]  /*5970*/  LDL.LU R31, [R1+0xc] ;  /* 0x00000c00011f7983 */ /* 0x000f280000300800 */
[----:B------:R-:W4:Y:S04]  /*5980*/  LDL.LU R30, [R1+0x8] ;  /* 0x00000800011e7983 */ /* 0x000f280000300800 */
[----:B------:R-:W4:Y:S04]  /*5990*/  LDL.LU R28, [R1+0x4] ;  /* 0x00000400011c7983 */ /* 0x000f280000300800 */
[----:B------:R-:W4:Y:S01]  /*59a0*/  LDL.LU R26, [R1] ;  /* 0x00000000011a7983 */ /* 0x000f220000300800 */
[----:B--2---:R-:W-:-:S03]  /*59b0*/  FFMA.FTZ R47, R2, -R29, R47 ;  /* 0x8000001d022f7223 */ /* 0x004fc6000001002f */
[----:B------:R1:W5:Y:S01]  /*59c0*/  LDL.LU R2, [R1+0xa4] ;  /* 0x0000a40001027983 */ /* 0x0003620000300800 */
[----:B---3--:R-:W-:-:S03]  /*59d0*/  FFMA.FTZ R44, R27, -R29, R44 ;  /* 0x8000001d1b2c7223 */ /* 0x008fc6000001002c */
[----:B------:R-:W2:Y:S01]  /*59e0*/  LDL.LU R27, [R1+0x80] ;  /* 0x00008000011b7983 */ /* 0x000ea20000300800 */
[----:B----4-:R-:W-:-:S03]  /*59f0*/  FFMA.FTZ R43, R25, -R29, R43 ;  /* 0x8000001d192b7223 */ /* 0x010fc6000001002b */
        /* <DEDUP_REMOVED lines=8> */
[----:B-----5:R-:W-:Y:S01]  /*5a80*/  FMUL.FTZ R5, R3, R8 ;  /* 0x0000000803057220 */ /* 0x020fe20000410000 */
        /* <DEDUP_REMOVED lines=17> */
[----:B------:R-:W-:-:S02]  /*5ba0*/  FFMA.FTZ R8, R49, -R29, R7 ;  /* 0x8000001d31087223 */ /* 0x000fc40000010007 */
[----:B------:R-:W4:Y:S01]  /*5bb0*/  LDL.LU R29, [R1+0x90] ;  /* 0x00009000011d7983 */ /* 0x000f220000300800 */
[----:B------:R-:W-:-:S03]  /*5bc0*/  FMUL.FTZ R0, R3, R0 ;  /* 0x0000000003007220 */ /* 0x000fc60000410000 */
[----:B------:R-:W4:Y:S01]  /*5bd0*/  LDL.LU R28, [R1+0x84] ;  /* 0x00008400011c7983 */ /* 0x000f220000300800 */
[C---:B------:R-:W-:Y:S01]  /*5be0*/  FMUL.FTZ R9, R3.reuse, R9 ;  /* 0x0000000903097220 */ /* 0x040fe20000410000 */
[----:B------:R-:W-:Y:S01]  /*5bf0*/  FMUL.FTZ R10, R3, R10 ;  /* 0x0000000a030a7220 */ /* 0x000fe20000410000 */
[----:B------:R-:W-:-:S04]  /*5c00*/  F2FP.F16.F32.PACK_AB R7, R5, R0 ;  /* 0x000000000507723e */ /* 0x000fc800000000ff */
[----:B------:R-:W-:Y:S01]  /*5c10*/  F2FP.F16.F32.PACK_AB R0, R10, R9 ;  /* 0x000000090a00723e */ /* 0x000fe200000000ff */
[----:B------:R-:W-:Y:S01]  /*5c20*/  FMUL.FTZ R10, R3, R6 ;  /* 0x00000006030a7220 */ /* 0x000fe20000410000 */
[----:B--2---:R-:W-:Y:S02]  /*5c30*/  IADD3 R4, P0, R27, UR10, RZ ;  /* 0x0000000a1b047c10 */ /* 0x004fe4000ff1e0ff */
[----:B------:R-:W2:Y:S02]  /*5c40*/  LDL.LU R27, [R1+0x88] ;  /* 0x00008800011b7983 */ /* 0x000ea40000300800 */
[----:B---3--:R-:W-:Y:S02]  /*5c50*/  IADD3.X R5, R25, UR11, RZ, P0, !PT ;  /* 0x0000000b19057c10 */ /* 0x008fe400087fe4ff */
[----:B------:R-:W3:Y:S01]  /*5c60*/  LDL.LU R31, [R1+0x78] ;  /* 0x00007800011f7983 */ /* 0x000ee20000300800 */
[----:B----4-:R-:W-:-:S03]  /*5c70*/  IADD3 R6, P0, R30, UR10, RZ ;  /* 0x0000000a1e067c10 */ /* 0x010fc6000ff1e0ff */
[----:B------:R-:W4:Y:S01]  /*5c80*/  LDL.LU R30, [R1+0x7c] ;  /* 0x00007c00011e7983 */ /* 0x000f220000300800 */
[C---:B------:R-:W-:Y:S01]  /*5c90*/  FMUL.FTZ R48, R3.reuse, R48 ;  /* 0x0000003003307220 */ /* 0x040fe20000410000 */
[C---:B------:R-:W-:Y:S01]  /*5ca0*/  FMUL.FTZ R47, R3.reuse, R47 ;  /* 0x0000002f032f7220 */ /* 0x040fe20000410000 */
[C---:B------:R-:W-:Y:S01]  /*5cb0*/  FMUL.FTZ R46, R3.reuse, R46 ;  /* 0x0000002e032e7220 */ /* 0x040fe20000410000 */
[C---:B------:R-:W-:Y:S01]  /*5cc0*/  FMUL.FTZ R45, R3.reuse, R45 ;  /* 0x0000002d032d7220 */ /* 0x040fe20000410000 */
[C---:B------:R-:W-:Y:S01]  /*5cd0*/  FMUL.FTZ R44, R3.reuse, R44 ;  /* 0x0000002c032c7220 */ /* 0x040fe20000410000 */
[----:B------:R-:W-:Y:S01]  /*5ce0*/  FMUL.FTZ R43, R3, R43 ;  /* 0x0000002b032b7220 */ /* 0x000fe20000410000 */
[----:B------:R-:W-:Y:S01]  /*5cf0*/  PRMT R9, R7, 0x7632, R9 ;  /* 0x0000763207097816 */ /* 0x000fe20000000009 */
        /* <DEDUP_REMOVED lines=21> */
[----:B0-----:R-:W-:Y:S01]  /*5e50*/  IADD3.X R7, R29, UR11, RZ, P0, !PT ;  /* 0x0000000b1d077c10 */ /* 0x001fe200087fe4ff */
[----:B------:R-:W-:Y:S01]  /*5e60*/  FMUL.FTZ R3, R3, R8 ;  /* 0x0000000803037220 */ /* 0x000fe20000410000 */
[----:B------:R-:W-:Y:S01]  /*5e70*/  PRMT R22, R0, 0x7632, R22 ;  /* 0x0000763200167816 */ /* 0x000fe20000000016 */
[----:B------:R-:W4:Y:S01]  /*5e80*/  LDL.LU R29, [R1+0x70] ;  /* 0x00007000011d7983 */ /* 0x000f220000300800 */
[----:B------:R-:W-:-:S02]  /*5e90*/  F2FP.F16.F32.PACK_AB R47, R47, R48 ;  /* 0x000000302f2f723e */ /* 0x000fc400000000ff */
[----:B------:R-:W-:Y:S02]  /*5ea0*/  F2FP.F16.F32.PACK_AB R45, R45, R46 ;  /* 0x0000002e2d2d723e */ /* 0x000fe400000000ff */
[----:B------:R-:W-:Y:S02]  /*5eb0*/  IADD3 R8, P0, R28, UR10, RZ ;  /* 0x0000000a1c087c10 */ /* 0x000fe4000ff1e0ff */
[----:B------:R-:W-:Y:S01]  /*5ec0*/  F2FP.F16.F32.PACK_AB R43, R43, R44 ;  /* 0x0000002c2b2b723e */ /* 0x000fe200000000ff */
[----:B------:R-:W-:Y:S01]  /*5ed0*/  STG.E.U16 desc[UR16][R4.64+0x2], R9 ;  /* 0x0000020904007986 */ /* 0x000fe2000c101510 */
[----:B------:R-:W-:-:S03]  /*5ee0*/  PRMT R24, R47, 0x7632, R24 ;  /* 0x000076322f187816 */ /* 0x000fc60000000018 */
[----:B------:R0:W-:Y:S01]  /*5ef0*/  STG.E.U16 desc[UR16][R4.64+0x4], R0 ;  /* 0x0000040004007986 */ /* 0x0001e2000c101510 */
[----:B------:R-:W-:-:S03]  /*5f00*/  F2FP.F16.F32.PACK_AB R41, R41, R42 ;  /* 0x0000002a2929723e */ /* 0x000fc600000000ff */
[----:B------:R-:W4:Y:S01]  /*5f10*/  LDL.LU R28, [R1+0x74] ;  /* 0x00007400011c7983 */ /* 0x000f220000300800 */
[----:B------:R-:W-:-:S03]  /*5f20*/  F2FP.F16.F32.PACK_AB R39, R39, R40 ;  /* 0x000000282727723e */ /* 0x000fc600000000ff */
[----:B------:R1:W-:Y:S01]  /*5f30*/  STG.E.U16 desc[UR16][R4.64+0x6], R22 ;  /* 0x0000061604007986 */ /* 0x0003e2000c101510 */
[----:B0-----:R-:W-:-:S03]  /*5f40*/  PRMT R0, R45, 0x7632, R0 ;  /* 0x000076322d007816 */ /* 0x001fc60000000000 */
[----:B------:R-:W-:Y:S01]  /*5f50*/  STG.E.U16 desc[UR16][R6.64], R47 ;  /* 0x0000002f06007986 */ /* 0x000fe2000c101510 */
[----:B------:R-:W-:Y:S02]  /*5f60*/  F2FP.F16.F32.PACK_AB R11, R12, R11 ;  /* 0x0000000b0c0b723e */ /* 0x000fe400000000ff */
[----:B-1----:R-:W-:Y:S01]  /*5f70*/  PRMT R5, R43, 0x7632, R5 ;  /* 0x000076322b057816 */ /* 0x002fe20000000005 */
[----:B------:R-:W-:Y:S01]  /*5f80*/  STG.E.U16 desc[UR16][R6.64+0x2], R24 ;  /* 0x0000021806007986 */ /* 0x000fe2000c101510 */
[----:B------:R-:W-:-:S03]  /*5f90*/  PRMT R12, R39, 0x7632, R12 ;  /* 0x00007632270c7816 */ /* 0x000fc6000000000c */
[----:B------:R-:W-:Y:S04]  /*5fa0*/  STG.E.U16 desc[UR16][R6.64+0x4], R45 ;  /* 0x0000042d06007986 */ /* 0x000fe8000c101510 */
[----:B------:R0:W-:Y:S02]  /*5fb0*/  STG.E.U16 desc[UR16][R6.64+0x6], R0 ;  /* 0x0000060006007986 */ /* 0x0001e4000c101510 */
[----:B0-----:R-:W-:Y:S02]  /*5fc0*/  PRMT R7, R41, 0x7632, R7 ;  /* 0x0000763229077816 */ /* 0x001fe40000000007 */
[----:B------:R-:W-:Y:S02]  /*5fd0*/  PRMT R0, R11, 0x7632, R0 ;  /* 0x000076320b007816 */ /* 0x000fe40000000000 */
[----:B--2---:R-:W-:-:S02]  /*5fe0*/  IADD3.X R9, R27, UR11, RZ, P0, !PT ;  /* 0x0000000b1b097c10 */ /* 0x004fc400087fe4ff */
[----:B------:R-:W2:Y:S01]  /*5ff0*/  LDL.LU R27, [R1+0x68] ;  /* 0x00006800011b7983 */ /* 0x000ea20000300800 */
[----:B---3--:R-:W-:-:S03]  /*6000*/  IADD3 R4, P0, R31, UR10, RZ ;  /* 0x0000000a1f047c10 */ /* 0x008fc6000ff1e0ff */
[----:B------:R-:W3:Y:S04]  /*6010*/  LDL.LU R26, [R1+0x6c] ;  /* 0x00006c00011a7983 */ /* 0x000ee80000300800 */
[----:B------:R4:W-:Y:S04]  /*6020*/  STG.E.U16 desc[UR16][R8.64+0x2], R5 ;  /* 0x0000020508007986 */ /* 0x0009e8000c101510 */
[----:B------:R-:W3:Y:S04]  /*6030*/  LDL.LU R24, [R1+0x60] ;  /* 0x0000600001187983 */ /* 0x000ee80000300800 */
[----:B------:R-:W-:Y:S04]  /*6040*/  STG.E.U16 desc[UR16][R8.64], R43 ;  /* 0x0000002b08007986 */ /* 0x000fe8000c101510 */
[----:B------:R-:W-:Y:S04]  /*6050*/  STG.E.U16 desc[UR16][R8.64+0x4], R41 ;  /* 0x0000042908007986 */ /* 0x000fe8000c101510 */
[----:B------:R-:W-:Y:S04]  /*6060*/  STG.E.U16 desc[UR16][R8.64+0x6], R7 ;  /* 0x0000060708007986 */ /* 0x000fe8000c101510 */
[----:B------:R-:W3:Y:S01]  /*6070*/  LDL.LU R22, [R1+0x64] ;  /* 0x0000640001167983 */ /* 0x000ee20000300800 */
[----:B----4-:R-:W-:-:S05]  /*6080*/  IADD3.X R5, R30, UR11, RZ, P0, !PT ;  /* 0x0000000b1e057c10 */ /* 0x010fca00087fe4ff */
[----:B------:R0:W-:Y:S04]  /*6090*/  STG.E.U16 desc[UR16][R4.64+0x2], R12 ;  /* 0x0000020c04007986 */ /* 0x0001e8000c101510 */
[----:B------:R1:W-:Y:S04]  /*60a0*/  STG.E.U16 desc[UR16][R4.64+0x4], R11 ;  /* 0x0000040b04007986 */ /* 0x0003e8000c101510 */
[----:B0-----:R-:W4:Y:S04]  /*60b0*/  LDL.LU R12, [R1+0x58] ;  /* 0x00005800010c7983 */ /* 0x001f280000300800 */
[----:B-1----:R-:W4:Y:S01]  /*60c0*/  LDL.LU R11, [R1+0x5c] ;  /* 0x00005c00010b7983 */ /* 0x002f220000300800 */
[----:B------:R-:W-:-:S02]  /*60d0*/  F2FP.F16.F32.PACK_AB R13, R14, R13 ;  /* 0x0000000d0e0d723e */ /* 0x000fc400000000ff */
[----:B------:R-:W-:Y:S01]  /*60e0*/  F2FP.F16.F32.PACK_AB R15, R16, R15 ;  /* 0x0000000f100f723e */ /* 0x000fe200000000ff */
[----:B------:R-:W-:Y:S01]  /*60f0*/  STG.E.U16 desc[UR16][R4.64], R39 ;  /* 0x0000002704007986 */ /* 0x000fe2000c101510 */
[----:B------:R-:W-:-:S03]  /*6100*/  PRMT R9, R13, 0x7632, R9 ;  /* 0x000076320d097816 */ /* 0x000fc60000000009 */
[----:B------:R0:W-:Y:S01]  /*6110*/  STG.E.U16 desc[UR16][R4.64+0x6], R0 ;  /* 0x0000060004007986 */ /* 0x0001e2000c101510 */
[----:B------:R-:W-:Y:S02]  /*6120*/  IADD3 R6, P0, R29, UR10, RZ ;  /* 0x0000000a1d067c10 */ /* 0x000fe4000ff1e0ff */
[----:B------:R-:W-:Y:S02]  /*6130*/  F2FP.F16.F32.PACK_AB R17, R18, R17 ;  /* 0x000000111211723e */ /* 0x000fe400000000ff */
[----:B------:R-:W-:Y:S02]  /*6140*/  F2FP.F16.F32.PACK_AB R19, R20, R19 ;  /* 0x000000131413723e */ /* 0x000fe400000000ff */
[----:B0-----:R-:W-:Y:S02]  /*6150*/  PRMT R5, R15, 0x7632, R5 ;  /* 0x000076320f057816 */ /* 0x001fe40000000005 */
[----:B------:R-:W-:Y:S02]  /*6160*/  IADD3.X R7, R28, UR11, RZ, P0, !PT ;  /* 0x0000000b1c077c10 */ /* 0x000fe400087fe4ff */
[----:B------:R-:W-:-:S03]  /*6170*/  PRMT R0, R17, 0x7632, R0 ;  /* 0x0000763211007816 */ /* 0x000fc60000000000 */
[----:B------:R-:W-:Y:S01]  /*6180*/  STG.E.U16 desc[UR16][R6.64], R13 ;  /* 0x0000000d06007986 */ /* 0x000fe2000c101510 */
[----:B------:R-:W-:-:S03]  /*6190*/  F2FP.F16.F32.PACK_AB R21, R21, R56 ;  /* 0x000000381515723e */ /* 0x000fc600000000ff */
[----:B------:R-:W-:Y:S01]  /*61a0*/  STG.E.U16 desc[UR16][R6.64+0x2], R9 ;  /* 0x0000020906007986 */ /* 0x000fe2000c101510 */
[----:B------:R-:W-:-:S03]  /*61b0*/  F2FP.F16.F32.PACK_AB R23, R23, R54 ;  /* 0x000000361717723e */ /* 0x000fc600000000ff */
[----:B------:R-:W-:Y:S04]  /*61c0*/  STG.E.U16 desc[UR16][R6.64+0x4], R15 ;  /* 0x0000040f06007986 */ /* 0x000fe8000c101510 */
[----:B------:R0:W-:Y:S01]  /*61d0*/  STG.E.U16 desc[UR16][R6.64+0x6], R5 ;  /* 0x0000060506007986 */ /* 0x0001e2000c101510 */
[----:B------:R-:W-:Y:S02]  /*61e0*/  F2FP.F16.F32.PACK_AB R25, R25, R52 ;  /* 0x000000341919723e */ /* 0x000fe400000000ff */
[----:B------:R-:W-:Y:S02]  /*61f0*/  F2FP.F16.F32.PACK_AB R3, R3, R10 ;  /* 0x0000000a0303723e */ /* 0x000fe400000000ff */
[----:B0-----:R-:W-:Y:S01]  /*6200*/  PRMT R7, R19, 0x7632, R7 ;  /* 0x0000763213077816 */ /* 0x001fe20000000007 */
[----:B------:R-:W-:-:S04]  /*6210*/  UISETP.GE.U32.AND UP0, UPT, UR5, UR18, UPT ;  /* 0x000000120500728c */ /* 0x000fc8000bf06070 */
[----:B------:R-:W-:Y:S02]  /*6220*/  UISETP.GE.AND.EX UP0, UPT, UR7, UR9, UPT, UP0 ;  /* 0x000000090700728c */ /* 0x000fe4000bf06300 */
[----:B------:R-:W-:Y:S01]  /*6230*/  ULOP3.LUT UR6, UR6, 0x1, URZ, 0x3c, !UPT ;  /* 0x0000000106067892 */ /* 0x000fe2000f8e3c3f */
[----:B------:R-:W-:Y:S01]  /*6240*/  UMOV UR12, UR5 ;  /* 0x00000005000c7c82 */ /* 0x000fe20008000000 */
[----:B--2---:R-:W-:-:S04]  /*6250*/  IADD3 R8, P0, R27, UR10, RZ ;  /* 0x0000000a1b087c10 */ /* 0x004fc8000ff1e0ff */
[----:B---3--:R-:W-:-:S05]  /*6260*/  IADD3.X R9, R26, UR11, RZ, P0, !PT ;  /* 0x0000000b1a097c10 */ /* 0x008fca00087fe4ff */
[----:B------:R-:W-:Y:S01]  /*6270*/  STG.E.U16 desc[UR16][R8.64], R17 ;  /* 0x0000001108007986 */ /* 0x000fe2000c101510 */
[----:B------:R-:W-:-:S03]  /*6280*/  IADD3 R4, P0, R24, UR10, RZ ;  /* 0x0000000a18047c10 */ /* 0x000fc6000ff1e0ff */
[----:B------:R0:W-:Y:S04]  /*6290*/  STG.E.U16 desc[UR16][R8.64+0x2], R0 ;  /* 0x0000020008007986 */ /* 0x0001e8000c101510 */
[----:B------:R-:W-:Y:S04]  /*62a0*/  STG.E.U16 desc[UR16][R8.64+0x4], R19 ;  /* 0x0000041308007986 */ /* 0x000fe8000c101510 */
[----:B------:R1:W-:Y:S01]  /*62b0*/  STG.E.U16 desc[UR16][R8.64+0x6], R7 ;  /* 0x0000060708007986 */ /* 0x0003e2000c101510 */
[----:B0-----:R-:W-:Y:S02]  /*62c0*/  PRMT R0, R23, 0x7632, R0 ;  /* 0x0000763217007816 */ /* 0x001fe40000000000 */
[----:B------:R-:W-:-:S02]  /*62d0*/  IADD3.X R5, R22, UR11, RZ, P0, !PT ;  /* 0x0000000b16057c10 */ /* 0x000fc400087fe4ff */
[----:B-1----:R-:W-:-:S03]  /*62e0*/  PRMT R9, R21, 0x7632, R9 ;  /* 0x0000763215097816 */ /* 0x002fc60000000009 */
[----:B------:R-:W-:Y:S01]  /*62f0*/  STG.E.U16 desc[UR16][R4.64], R21 ;  /* 0x0000001504007986 */ /* 0x000fe2000c101510 */
[----:B------:R-:W-:-:S03]  /*6300*/  PRMT R8, R3, 0x7632, R8 ;  /* 0x0000763203087816 */ /* 0x000fc60000000008 */
[----:B------:R-:W-:Y:S04]  /*6310*/  STG.E.U16 desc[UR16][R4.64+0x2], R9 ;  /* 0x0000020904007986 */ /* 0x000fe8000c101510 */
[----:B------:R-:W-:Y:S04]  /*6320*/  STG.E.U16 desc[UR16][R4.64+0x4], R23 ;  /* 0x0000041704007986 */ /* 0x000fe8000c101510 */
[----:B------:R0:W-:Y:S01]  /*6330*/  STG.E.U16 desc[UR16][R4.64+0x6], R0 ;  /* 0x0000060004007986 */ /* 0x0001e2000c101510 */
[----:B----4-:R-:W-:-:S04]  /*6340*/  IADD3 R6, P0, R12, UR10, RZ ;  /* 0x0000000a0c067c10 */ /* 0x010fc8000ff1e0ff */
[----:B------:R-:W-:Y:S02]  /*6350*/  IADD3.X R7, R11, UR11, RZ, P0, !PT ;  /* 0x0000000b0b077c10 */ /* 0x000fe400087fe4ff */
[----:B0-----:R-:W-:-:S03]  /*6360*/  PRMT R5, R25, 0x7632, R5 ;  /* 0x0000763219057816 */ /* 0x001fc60000000005 */
[----:B------:R1:W-:Y:S04]  /*6370*/  STG.E.U16 desc[UR16][R6.64], R25 ;  /* 0x0000001906007986 */ /* 0x0003e8000c101510 */
[----:B------:R1:W-:Y:S04]  /*6380*/  STG.E.U16 desc[UR16][R6.64+0x2], R5 ;  /* 0x0000020506007986 */ /* 0x0003e8000c101510 */
[----:B------:R1:W-:Y:S04]  /*6390*/  STG.E.U16 desc[UR16][R6.64+0x4], R3 ;  /* 0x0000040306007986 */ /* 0x0003e8000c101510 */
[----:B------:R1:W-:Y:S01]  /*63a0*/  STG.E.U16 desc[UR16][R6.64+0x6], R8 ;  /* 0x0000060806007986 */ /* 0x0003e2000c101510 */
[----:B------:R-:W-:-:S13]  /*63b0*/  PLOP3.LUT P0, PT, PT, PT, UP0, 0x80, 0x0 ;  /* 0x000000000000781c */ /* 0x000fda0003f0f008 */
[----:B-1----:R-:W-:Y:S05]  /*63c0*/  @!P0 BRA `(.L_x_1913) ;  /* 0xffffff9c00c08947 */ /* 0x002fea000383ffff */
.L_x_1902:
        /* <DEDUP_REMOVED lines=39> */
.L_x_1930:
        /* <DEDUP_REMOVED lines=42> */
.L_x_1917:
[----:B------:R-:W-:Y:S05]  /*68e0*/  BSYNC B1 ;  /* 0x0000000000017941 */ /* 0x000fea0003800000 */
.L_x_1916:
[----:B------:R-:W-:Y:S05]  /*68f0*/  @!P0 BRA `(.L_x_1915) ;  /* 0x0000000400fc8947 */ /* 0x000fea0003800000 */
[C---:B------:R-:W-:Y:S01]  /*6900*/  SHF.L.U64.HI R15, R14.reuse, 0x1, R15 ;  /* 0x000000010e0f7819 */ /* 0x040fe2000001020f */
[C---:B------:R-:W-:Y:S01]  /*6910*/  IMAD R17, R53.reuse, 0xf00, RZ ;  /* 0x00000f0035117824 */ /* 0x040fe200078e02ff */
[----:B------:R-:W-:Y:S01]  /*6920*/  SHF.L.U32 R14, R14, 0x1, RZ ;  /* 0x000000010e0e7819 */ /* 0x000fe200000006ff */
[----:B------:R-:W-:Y:S01]  /*6930*/  ULDC.64 UR4, c[0x0][0x260] ;  /* 0x0000980000047ab9 */ /* 0x000fe20000000a00 */
[C---:B------:R-:W-:Y:S01]  /*6940*/  IADD3 R16, P2, -R54.reuse, R2, RZ ;  /* 0x0000000236107210 */ /* 0x040fe20007f5e1ff */
[----:B------:R-:W-:Y:S02]  /*6950*/  BSSY B1, `(.L_x_1918) ;  /* 0x0000046000017945 */ /* 0x000fe40003800000 */
[----:B------:R-:W-:Y:S01]  /*6960*/  IMAD.WIDE.U32 R14, R54, 0xf00, R14 ;  /* 0x00000f00360e7825 */ /* 0x000fe200078e000e */
[----:B------:R-:W-:Y:S02]  /*6970*/  ISETP.GT.U32.AND P0, PT, R16, 0xb4, PT ;  /* 0x000000b41000780c */ /* 0x000fe40003f04070 */
[----:B------:R-:W-:-:S02]  /*6980*/  IADD3.X R18, ~R53, R3, RZ, P2, !PT ;  /* 0x0000000335127210 */ /* 0x000fc400017fe5ff */
        /* <DEDUP_REMOVED lines=11> */
.L_x_1920:
        /* <DEDUP_REMOVED lines=55> */
.L_x_1919:
[----:B------:R-:W-:Y:S05]  /*6db0*/  BSYNC B1 ;  /* 0x0000000000017941 */ /* 0x000fea0003800000 */
.L_x_1918:
        /* <DEDUP_REMOVED lines=35> */
.L_x_1922:
[----:B------:R-:W-:Y:S05]  /*6ff0*/  BSYNC B1 ;  /* 0x0000000000017941 */ /* 0x000fea0003800000 */
.L_x_1921:
        /* <DEDUP_REMOVED lines=15> */
.L_x_1915:
[----:B------:R-:W-:Y:S05]  /*70f0*/  BSYNC B0 ;  /* 0x0000000000007941 */ /* 0x000fea0003800000 */
.L_x_1914:
        /* <DEDUP_REMOVED lines=50> */
.L_x_1939:
        /* <DEDUP_REMOVED lines=46> */
.L_x_1949:
        /* <DEDUP_REMOVED lines=41> */
.L_x_1959:
[----:B--2---:R-:W-:Y:S01]  /*7990*/  FADD.FTZ R15, R14, R30 ;  /* 0x0000001e0e0f7221 */ /* 0x004fe20000010000 */
[----:B------:R-:W-:-:S04]  /*79a0*/  @!P1 F2FP.F16.F32.PACK_AB R14, RZ, R24 ;  /* 0x00000018ff0e923e */ /* 0x000fc800000000ff */
[----:B------:R-:W-:Y:S01]  /*79b0*/  @!P1 F2FP.F16.F32.PACK_AB R15, RZ, R15 ;  /* 0x0000000fff0f923e */ /* 0x000fe200000000ff */
[----:B------:R3:W-:Y:S03]  /*79c0*/  @!P1 STG.E.U16 desc[UR16][R16.64+0x78], R14 ;  /* 0x0000780e10009986 */ /* 0x0007e6000c101510 */
[----:B------:R-:W-:Y:S02]  /*79d0*/  PRMT R20, R15, 0x7610, R20 ;  /* 0x000076100f147816 */ /* 0x000fe40000000014 */
[----:B------:R-:W-:-:S03]  /*79e0*/  LEA.HI R15, R56, 0x5a, RZ, 0x1c ;  /* 0x0000005a380f7811 */ /* 0x000fc600078fe0ff */
[----:B------:R3:W-:Y:S04]  /*79f0*/  @!P1 STG.E.U16 desc[UR16][R18.64+0x78], R20 ;  /* 0x0000781412009986 */ /* 0x0007e8000c101510 */
.L_x_1925:
[----:B------:R-:W-:Y:S05]  /*7a00*/  BSYNC B0 ;  /* 0x0000000000007941 */ /* 0x000fea0003800000 */
.L_x_1924:
        /* <DEDUP_REMOVED lines=120> */
[----:B------:R-:W-:Y:S01]  /*8190*/  @!P0 F2FP.F16.F32.PACK_AB R30, RZ, R16 ;  /* 0x00000010ff1e823e */ /* 0x000fe200000000ff */
        /* <DEDUP_REMOVED lines=13> */
[----:B------:R-:W-:Y:S01]  /*8270*/  @!P0 F2FP.F16.F32.PACK_AB R44, RZ, R44 ;  /* 0x0000002cff2c823e */ /* 0x000fe200000000ff */
        /* <DEDUP_REMOVED lines=14> */
[----:B------:R-:W-:-:S04]  /*8360*/  @!P0 F2FP.F16.F32.PACK_AB R26, RZ, R38 ;  /* 0x00000026ff1a823e */ /* 0x000fc800000000ff */
[----:B------:R4:W-:Y:S01]  /*8370*/  @!P0 STG.E.U16 desc[UR16][R24.64], R30 ;  /* 0x0000001e18008986 */ /* 0x0009e2000c101510 */
[----:B-1----:R-:W-:-:S03]  /*8380*/  @!P0 IMAD.WIDE R20, R41, 0x2, R20 ;  /* 0x0000000229148825 */ /* 0x002fc600078e0214 */
[----:B------:R1:W-:Y:S01]  /*8390*/  @!P0 STG.E.U16 desc[UR16][R22.64], R44 ;  /* 0x0000002c16008986 */ /* 0x0003e2000c101510 */
[----:B--2---:R-:W-:Y:S01]  /*83a0*/  @!P0 IMAD.WIDE R16, R41, 0x2, R16 ;  /* 0x0000000229108825 */ /* 0x004fe200078e0210 */
[----:B----4-:R-:W-:-:S03]  /*83b0*/  @!P0 F2FP.F16.F32.PACK_AB R25, RZ, R33 ;  /* 0x00000021ff19823e */ /* 0x010fc600000000ff */
[----:B---3--:R-:W-:Y:S01]  /*83c0*/  FADD.FTZ R35, R42, R35 ;  /* 0x000000232a237221 */ /* 0x008fe20000010000 */
[----:B------:R-:W-:Y:S02]  /*83d0*/  MOV R30, 0xffff ;  /* 0x0000ffff001e7802 */ /* 0x000fe40000000f00 */
[----:B-1----:R-:W-:Y:S02]  /*83e0*/  @!P0 F2FP.F16.F32.PACK_AB R23, RZ, R34 ;  /* 0x00000022ff17823e */ /* 0x002fe400000000ff */
[----:B------:R-:W-:Y:S01]  /*83f0*/  @!P0 F2FP.F16.F32.PACK_AB R33, RZ, R37 ;  /* 0x00000025ff21823e */ /* 0x000fe200000000ff */
[----:B0-----:R-:W-:Y:S01]  /*8400*/  @!P0 IMAD.WIDE R14, R41, 0x2, R14 ;  /* 0x00000002290e8825 */ /* 0x001fe200078e020e */
[----:B------:R0:W1:Y:S04]  /*8410*/  SHFL.BFLY PT, R30, R31, 0x1, 0x101f ;  /* 0x0c301f001f1e7f89 */ /* 0x00006800000e0000 */
[----:B------:R0:W-:Y:S04]  /*8420*/  @!P0 STG.E.U16 desc[UR16][R20.64+0x3c], R23 ;  /* 0x00003c1714008986 */ /* 0x0001e8000c101510 */
[----:B------:R0:W-:Y:S04]  /*8430*/  @!P0 STG.E.U16 desc[UR16][R18.64+0x3c], R25 ;  /* 0x00003c1912008986 */ /* 0x0001e8000c101510 */
[----:B------:R0:W-:Y:S04]  /*8440*/  @!P0 STG.E.U16 desc[UR16][R16.64+0x78], R26 ;  /* 0x0000781a10008986 */ /* 0x0001e8000c101510 */
[----:B------:R0:W-:Y:S02]  /*8450*/  @!P0 STG.E.U16 desc[UR16][R14.64+0x78], R33 ;  /* 0x000078210e008986 */ /* 0x0001e4000c101510 */
.L_x_1993:
[----:B0-----:R-:W0:Y:S01]  /*8460*/  @!P0 LDC.64 R14, c[0x0][0x218] ;  /* 0x00008600ff0e8b82 */ /* 0x001e220000000a00 */
[----:B-1----:R-:W-:Y:S01]  /*8470*/  FADD.FTZ R19, R31, R30 ;  /* 0x0000001e1f137221 */ /* 0x002fe20000010000 */
[----:B------:R-:W-:-:S04]  /*8480*/  @!P0 F2FP.F16.F32.PACK_AB R18, RZ, R35 ;  /* 0x00000023ff12823e */ /* 0x000fc800000000ff */
[----:B------:R-:W-:Y:S02]  /*8490*/  @!P0 F2FP.F16.F32.PACK_AB R19, RZ, R19 ;  /* 0x00000013ff13823e */ /* 0x000fe400000000ff */
[----:B------:R-:W1:Y:S01]  /*84a0*/  @!P0 LDC.64 R16, c[0x0][0x220] ;  /* 0x00008800ff108b82 */ /* 0x000e620000000a00 */
[----:B0-----:R-:W-:-:S05]  /*84b0*/  @!P0 IMAD.WIDE R14, R41, 0x2, R14 ;  /* 0x00000002290e8825 */ /* 0x001fca00078e020e */
[----:B------:R4:W-:Y:S01]  /*84c0*/  @!P0 STG.E.U16 desc[UR16][R14.64+0xb4], R18 ;  /* 0x0000b4120e008986 */ /* 0x0009e2000c101510 */
[----:B-1----:R-:W-:-:S05]  /*84d0*/  @!P0 IMAD.WIDE R16, R41, 0x2, R16 ;  /* 0x0000000229108825 */ /* 0x002fca00078e0210 */
[----:B------:R4:W-:Y:S02]  /*84e0*/  @!P0 STG.E.U16 desc[UR16][R16.64+0xb4], R19 ;  /* 0x0000b41310008986 */ /* 0x0009e4000c101510 */
.L_x_1923:
[----:B------:R-:W-:Y:S05]  /*84f0*/  WARPSYNC.ALL ;  /* 0x0000000000007948 */ /* 0x000fea0003800000 */
[----:B------:R-:W-:Y:S01]  /*8500*/  BAR.SYNC.DEFER_BLOCKING 0x0 ;  /* 0x0000000000007b1d */ /* 0x000fe20000010000 */
[C---:B------:R-:W-:Y:S02]  /*8510*/  ISETP.GE.AND P0, PT, R8.reuse, -0x1080, PT ;  /* 0xffffef800800780c */ /* 0x040fe40003f06270 */
[----:B------:R-:W-:-:S11]  /*8520*/  IADD3 R8, R8, 0x1800, RZ ;  /* 0x0000180008087810 */ /* 0x000fd60007ffe0ff */
[----:B------:R-:W-:Y:S05]  /*8530*/  @!P0 BRA `(.L_x_1930) ;  /* 0xffffffe000408947 */ /* 0x000fea000383ffff */
[----:B------:R-:W-:Y:S05]  /*8540*/  EXIT ;  /* 0x000000000000794d */ /* 0x000fea0003800000 */
.L_x_1926:
[----:B------:R-:W-:Y:S01]  /*8550*/  HFMA2.MMA R28, -RZ, RZ, 0, 4.76837158203125e-07 ;  /* 0x00000008ff1c7435 */ /* 0x000fe200000001ff */
[----:B-1----:R-:W-:Y:S02]  /*8560*/  MOV R29, R14 ;  /* 0x0000000e001d7202 */ /* 0x002fe40000000f00 */
[----:B------:R-:W-:Y:S02]  /*8570*/  MOV R27, 0x101f ;  /* 0x0000101f001b7802 */ /* 0x000fe40000000f00 */
[----:B------:R-:W-:-:S07]  /*8580*/  MOV R26, 0xffff ;  /* 0x0000ffff001a7802 */ /* 0x000fce0000000f00 */
[----:B0-2---:R-:W-:Y:S05]  /*8590*/  WARPSYNC.COLLECTIVE R26, `(.L_x_1931) ;  /* 0x000000001a087348 */ /* 0x005fea0003c00000 */
[----:B------:R1:W3:Y:S02]  /*85a0*/  SHFL.BFLY P2, R30, R29, R28, R27 ;  /* 0x0c00001c1d1e7389 */ /* 0x0002e4000004001b */
[----:B0123--:R-:W-:Y:S01]  /*85b0*/  ENDCOLLECTIVE ;  /* 0x000000000000791b */ /* 0x00ffe20003800000 */
.L_x_1931:
[----:B------:R-:W-:Y:S02]  /*85c0*/  MOV R29, R15 ;  /* 0x0000000f001d7202 */ /* 0x000fe40000000f00 */
[----:B------:R-:W-:-:S07]  /*85d0*/  MOV R17, R30 ;  /* 0x0000001e00117202 */ /* 0x000fce0000000f00 */
[----:B------:R-:W-:Y:S05]  /*85e0*/  WARPSYNC.COLLECTIVE R26, `(.L_x_1932) ;  /* 0x000000001a087348 */ /* 0x000fea0003c00000 */
[----:B------:R0:W1:Y:S02]  /*85f0*/  SHFL.BFLY P2, R30, R29, R28, R27 ;  /* 0x0c00001c1d1e7389 */ /* 0x000064000004001b */
[----:B01----:R-:W-:Y:S01]  /*8600*/  ENDCOLLECTIVE ;  /* 0x000000000000791b */ /* 0x003fe20003800000 */
.L_x_1932:
[----:B------:R-:W-:Y:S01]  /*8610*/  FADD.FTZ R17, R17, R14 ;  /* 0x0000000e11117221 */ /* 0x000fe20000010000 */
[----:B------:R-:W-:-:S04]  /*8620*/  HFMA2.MMA R28, -RZ, RZ, 0, 2.384185791015625e-07 ;  /* 0x00000004ff1c7435 */ /* 0x000fc800000001ff */
[----:B------:R-:W-:Y:S02]  /*8630*/  MOV R29, R17 ;  /* 0x00000011001d7202 */ /* 0x000fe40000000f00 */
[----:B------:R-:W-:-:S07]  /*8640*/  MOV R16, R30 ;  /* 0x0000001e00107202 */ /* 0x000fce0000000f00 */
[----:B------:R-:W-:Y:S05]  /*8650*/  WARPSYNC.COLLECTIVE R26, `(.L_x_1933) ;  /* 0x000000001a087348 */ /* 0x000fea0003c00000 */
[----:B------:R0:W1:Y:S02]  /*8660*/  SHFL.BFLY P2, R30, R29, R28, R27 ;  /* 0x0c00001c1d1e7389 */ /* 0x000064000004001b */
[----:B01----:R-:W-:Y:S01]  /*8670*/  ENDCOLLECTIVE ;  /* 0x000000000000791b */ /* 0x003fe20003800000 */
.L_x_1933:
[----:B------:R-:W-:-:S05]  /*8680*/  FADD.FTZ R16, R16, R15 ;  /* 0x0000000f10107221 */ /* 0x000fca0000010000 */
[----:B------:R-:W-:Y:S02]  /*8690*/  MOV R29, R16 ;  /* 0x00000010001d7202 */ /* 0x000fe40000000f00 */
[----:B------:R-:W-:-:S07]  /*86a0*/  MOV R18, R30 ;  /* 0x0000001e00127202 */ /* 0x000fce0000000f00 */
[----:B------:R-:W-:Y:S05]  /*86b0*/  WARPSYNC.COLLECTIVE R26, `(.L_x_1934) ;  /* 0x000000001a087348 */ /* 0x000fea0003c00000 */
[----:B------:R0:W1:Y:S02]  /*86c0*/  SHFL.BFLY P2, R30, R29, R28, R27 ;  /* 0x0c00001c1d1e7389 */ /* 0x000064000004001b */
[----:B01----:R-:W-:Y:S01]  /*86d0*/  ENDCOLLECTIVE ;  /* 0x000000000000791b */ /* 0x003fe20003800000 */
.L_x_1934:
[----:B------:R-:W-:Y:S01]  /*86e0*/  FADD.FTZ R18, R17, R18 ;  /* 0x0000001211127221 */ /* 0x000fe20000010000 */
[----:B------:R-:W-:-:S04]  /*86f0*/  HFMA2.MMA R28, -RZ, RZ, 0, 1.1920928955078125e-07 ;  /* 0x00000002ff1c7435 */ /* 0x000fc800000001ff */
[----:B------:R-:W-:Y:S02]  /*8700*/  MOV R29, R18 ;  /* 0x00000012001d7202 */ /* 0x000fe40000000f00 */
[----:B------:R-:W-:-:S07]  /*8710*/  MOV R19, R30 ;  /* 0x0000001e00137202 */ /* 0x000fce0000000f00 */
[----:B------:R-:W-:Y:S05]  /*8720*/  WARPSYNC.COLLECTIVE R26, `(.L_x_1935) ;  /* 0x000000001a087348 */ /* 0x000fea0003c00000 */
[----:B------:R0:W1:Y:S02]  /*8730*/  SHFL.BFLY P2, R30, R29, R28, R27 ;  /* 0x0c00001c1d1e7389 */ /* 0x000064000004001b */
[----:B01----:R-:W-:Y:S01]  /*8740*/  ENDCOLLECTIVE ;  /* 0x000000000000791b */ /* 0x003fe20003800000 */
.L_x_1935:
[----:B------:R-:W-:-:S05]  /*8750*/  FADD.FTZ R19, R16, R19 ;  /* 0x0000001310137221 */ /* 0x000fca0000010000 */
[----:B------:R-:W-:Y:S02]  /*8760*/  MOV R29, R19 ;  /* 0x00000013001d7202 */ /* 0x000fe40000000f00 */
[----:B------:R-:W-:-:S07]  /*8770*/  MOV R21, R30 ;  /* 0x0000001e00157202 */ /* 0x000fce0000000f00 */
[----:B------:R-:W-:Y:S05]  /*8780*/  WARPSYNC.COLLECTIVE R26, `(.L_x_1936) ;  /* 0x000000001a087348 */ /* 0x000fea0003c00000 */
[----:B------:R0:W1:Y:S02]  /*8790*/  SHFL.BFLY P2, R30, R29, R28, R27 ;  /* 0x0c00001c1d1e7389 */ /* 0x000064000004001b */
[----:B01----:R-:W-:Y:S01]  /*87a0*/  ENDCOLLECTIVE ;  /* 0x000000000000791b */ /* 0x003fe20003800000 */
.L_x_1936:
[----:B------:R-:W-:Y:S01]  /*87b0*/  FADD.FTZ R21, R18, R21 ;  /* 0x0000001512157221 */ /* 0x000fe20000010000 */
[----:B------:R-:W-:-:S04]  /*87c0*/  HFMA2.MMA R28, -RZ, RZ, 0, 5.9604644775390625e-08 ;  /* 0x00000001ff1c7435 */ /* 0x000fc800000001ff */
[----:B------:R-:W-:Y:S02]  /*87d0*/  MOV R29, R21 ;  /* 0x00000015001d7202 */ /* 0x000fe40000000f00 */
[----:B------:R-:W-:-:S07]  /*87e0*/  MOV R14, R30 ;  /* 0x0000001e000e7202 */ /* 0x000fce0000000f00 */
[----:B------:R-:W-:Y:S05]  /*87f0*/  WARPSYNC.COLLECTIVE R26, `(.L_x_1937) ;  /* 0x000000001a087348 */ /* 0x000fea0003c00000 */
[----:B------:R0:W1:Y:S02]  /*8800*/  SHFL.BFLY P2, R30, R29, R28, R27 ;  /* 0x0c00001c1d1e7389 */ /* 0x000064000004001b */
[----:B01----:R-:W-:Y:S01]  /*8810*/  ENDCOLLECTIVE ;  /* 0x000000000000791b */ /* 0x003fe20003800000 */
.L_x_1937:
[----:B------:R-:W-:-:S05]  /*8820*/  FADD.FTZ R14, R19, R14 ;  /* 0x0000000e130e7221 */ /* 0x000fca0000010000 */
[----:B------:R-:W-:Y:S02]  /*8830*/  MOV R29, R14 ;  /* 0x0000000e001d7202 */ /* 0x000fe40000000f00 */
[----:B------:R-:W-:-:S07]  /*8840*/  MOV R20, R30 ;  /* 0x0000001e00147202 */ /* 0x000fce0000000f00 */
[----:B------:R-:W-:Y:S05]  /*8850*/  WARPSYNC.COLLECTIVE R26, `(.L_x_1938) ;  /* 0x000000001a087348 */ /* 0x000fea0003c00000 */
[----:B------:R0:W1:Y:S02]  /*8860*/  SHFL.BFLY P2, R30, R29, R28, R27 ;  /* 0x0c00001c1d1e7389 */ /* 0x000064000004001b */
[----:B01----:R-:W-:Y:S01]  /*8870*/  ENDCOLLECTIVE ;  /* 0x000000000000791b */ /* 0x003fe20003800000 */
.L_x_1938:
[----:B------:R-:W-:Y:S01]  /*8880*/  FADD.FTZ R20, R21, R20 ;  /* 0x0000001415147221 */ /* 0x000fe20000010000 */
[----:B------:R-:W-:Y:S06]  /*8890*/  BRA `(.L_x_1939) ;  /* 0xffffffe800e07947 */ /* 0x000fec000383ffff */
.L_x_1927:
        /* <DEDUP_REMOVED lines=8> */
.L_x_1941:
[----:B------:R-:W-:Y:S05]  /*8920*/  BSYNC B1 ;  /* 0x0000000000017941 */ /* 0x000fea0003800000 */
.L_x_1940:
        /* <DEDUP_REMOVED lines=8> */
.L_x_1942:
[----:B------:R-:W-:Y:S01]  /*89b0*/  FADD.FTZ R21, R21, R14 ;  /* 0x0000000e15157221 */ /* 0x000fe20000010000 */
[----:B------:R-:W-:-:S04]  /*89c0*/  HFMA2.MMA R28, -RZ, RZ, 0, 2.384185791015625e-07 ;  /* 0x00000004ff1c7435 */ /* 0x000fc800000001ff */
[----:B------:R-:W-:Y:S02]  /*89d0*/  MOV R29, R21 ;  /* 0x00000015001d7202 */ /* 0x000fe40000000f00 */
[----:B------:R-:W-:-:S07]  /*89e0*/  MOV R20, R30 ;  /* 0x0000001e00147202 */ /* 0x000fce0000000f00 */
[----:B------:R-:W-:Y:S05]  /*89f0*/  WARPSYNC.COLLECTIVE R26, `(.L_x_1943) ;  /* 0x000000001a087348 */ /* 0x000fea0003c00000 */
[----:B------:R0:W1:Y:S02]  /*8a00*/  SHFL.BFLY P2, R30, R29, R28, R27 ;  /* 0x0c00001c1d1e7389 */ /* 0x000064000004001b */
[----:B01----:R-:W-:Y:S01]  /*8a10*/  ENDCOLLECTIVE ;  /* 0x000000000000791b */ /* 0x003fe20003800000 */
.L_x_1943:
[----:B------:R-:W-:-:S05]  /*8a20*/  FADD.FTZ R20, R20, R15 ;  /* 0x0000000f14147221 */ /* 0x000fca0000010000 */
[----:B------:R-:W-:Y:S02]  /*8a30*/  MOV R29, R20 ;  /* 0x00000014001d7202 */ /* 0x000fe40000000f00 */
[----:B------:R-:W-:-:S07]  /*8a40*/  MOV R22, R30 ;  /* 0x0000001e00167202 */ /* 0x000fce0000000f00 */
[----:B------:R-:W-:Y:S05]  /*8a50*/  WARPSYNC.COLLECTIVE R26, `(.L_x_1944) ;  /* 0x000000001a087348 */ /* 0x000fea0003c00000 */
[----:B------:R0:W1:Y:S02]  /*8a60*/  SHFL.BFLY P2, R30, R29, R28, R27 ;  /* 0x0c00001c1d1e7389 */ /* 0x000064000004001b */
[----:B01----:R-:W-:Y:S01]  /*8a70*/  ENDCOLLECTIVE ;  /* 0x000000000000791b */ /* 0x003fe20003800000 */
.L_x_1944:
[----:B------:R-:W-:Y:S01]  /*8a80*/  FADD.FTZ R22, R21, R22 ;  /* 0x0000001615167221 */ /* 0x000fe20000010000 */
[----:B------:R-:W-:-:S04]  /*8a90*/  HFMA2.MMA R28, -RZ, RZ, 0, 1.1920928955078125e-07 ;  /* 0x00000002ff1c7435 */ /* 0x000fc800000001ff */
[----:B------:R-:W-:Y:S02]  /*8aa0*/  MOV R29, R22 ;  /* 0x00000016001d7202 */ /* 0x000fe40000000f00 */
[----:B------:R-:W-:-:S07]  /*8ab0*/  MOV R23, R30 ;  /* 0x0000001e00177202 */ /* 0x000fce0000000f00 */
[----:B------:R-:W-:Y:S05]  /*8ac0*/  WARPSYNC.COLLECTIVE R26, `(.L_x_1945) ;  /* 0x000000001a087348 */ /* 0x000fea0003c00000 */
[----:B------:R0:W1:Y:S02]  /*8ad0*/  SHFL.BFLY P2, R30, R29, R28, R27 ;  /* 0x0c00001c1d1e7389 */ /* 0x000064000004001b */
[----:B01----:R-:W-:Y:S01]  /*8ae0*/  ENDCOLLECTIVE ;  /* 0x000000000000791b */ /* 0x003fe20003800000 */
.L_x_1945:
[----:B------:R-:W-:-:S05]  /*8af0*/  FADD.FTZ R23, R20, R23 ;  /* 0x0000001714177221 */ /* 0x000fca0000010000 */
[----:B------:R-:W-:Y:S02]  /*8b00*/  MOV R29, R23 ;  /* 0x00000017001d7202 */ /* 0x000fe40000000f00 */
[----:B------:R-:W-:-:S07]  /*8b10*/  MOV R25, R30 ;  /* 0x0000001e00197202 */ /* 0x000fce0000000f00 */
[----:B------:R-:W-:Y:S05]  /*8b20*/  WARPSYNC.COLLECTIVE R26, `(.L_x_1946) ;  /* 0x000000001a087348 */ /* 0x000fea0003c00000 */
[----:B------:R0:W1:Y:S02]  /*8b30*/  SHFL.BFLY P2, R30, R29, R28, R27 ;  /* 0x0c00001c1d1e7389 */ /* 0x000064000004001b */
[----:B01----:R-:W-:Y:S01]  /*8b40*/  ENDCOLLECTIVE ;  /* 0x000000000000791b */ /* 0x003fe20003800000 */
.L_x_1946:
[----:B------:R-:W-:Y:S01]  /*8b50*/  FADD.FTZ R25, R22, R25 ;  /* 0x0000001916197221 */ /* 0x000fe20000010000 */
[----:B------:R-:W-:-:S04]  /*8b60*/  HFMA2.MMA R28, -RZ, RZ, 0, 5.9604644775390625e-08 ;  /* 0x00000001ff1c7435 */ /* 0x000fc800000001ff */
[----:B------:R-:W-:Y:S02]  /*8b70*/  MOV R29, R25 ;  /* 0x00000019001d7202 */ /* 0x000fe40000000f00 */
[----:B------:R-:W-:-:S07]  /*8b80*/  MOV R14, R30 ;  /* 0x0000001e000e7202 */ /* 0x000fce0000000f00 */
[----:B------:R-:W-:Y:S05]  /*8b90*/  WARPSYNC.COLLECTIVE R26, `(.L_x_1947) ;  /* 0x000000001a087348 */ /* 0x000fea0003c00000 */
[----:B------:R0:W1:Y:S02]  /*8ba0*/  SHFL.BFLY P2, R30, R29, R28, R27 ;  /* 0x0c00001c1d1e7389 */ /* 0x000064000004001b */
[----:B01----:R-:W-:Y:S01]  /*8bb0*/  ENDCOLLECTIVE ;  /* 0x000000000000791b */ /* 0x003fe20003800000 */
.L_x_1947:
[----:B------:R-:W-:-:S05]  /*8bc0*/  FADD.FTZ R14, R23, R14 ;  /* 0x0000000e170e7221 */ /* 0x000fca0000010000 */
[----:B------:R-:W-:Y:S02]  /*8bd0*/  MOV R29, R14 ;  /* 0x0000000e001d7202 */ /* 0x000fe40000000f00 */
[----:B------:R-:W-:-:S07]  /*8be0*/  MOV R24, R30 ;  /* 0x0000001e00187202 */ /* 0x000fce0000000f00 */
[----:B------:R-:W-:Y:S05]  /*8bf0*/  WARPSYNC.COLLECTIVE R26, `(.L_x_1948) ;  /* 0x000000001a087348 */ /* 0x000fea0003c00000 */
[----:B------:R0:W1:Y:S02]  /*8c00*/  SHFL.BFLY P2, R30, R29, R28, R27 ;  /* 0x0c00001c1d1e7389 */ /* 0x000064000004001b */
[----:B01----:R-:W-:Y:S01]  /*8c10*/  ENDCOLLECTIVE ;  /* 0x000000000000791b */ /* 0x003fe20003800000 */
.L_x_1948:
[----:B------:R-:W-:Y:S01]  /*8c20*/  FADD.FTZ R24, R25, R24 ;  /* 0x0000001819187221 */ /* 0x000fe20000010000 */
[----:B------:R-:W-:Y:S06]  /*8c30*/  BRA `(.L_x_1949) ;  /* 0xffffffe800b07947 */ /* 0x000fec000383ffff */
.L_x_1928:
        /* <DEDUP_REMOVED lines=8> */
.L_x_1951:
[----:B------:R-:W-:Y:S05]  /*8cc0*/  BSYNC B1 ;  /* 0x0000000000017941 */ /* 0x000fea0003800000 */
.L_x_1950:
        /* <DEDUP_REMOVED lines=8> */
.L_x_1952:
[----:B------:R-:W-:Y:S01]  /*8d50*/  FADD.FTZ R21, R21, R14 ;  /* 0x0000000e15157221 */ /* 0x000fe20000010000 */
[----:B------:R-:W-:-:S04]  /*8d60*/  HFMA2.MMA R28, -RZ, RZ, 0, 2.384185791015625e-07 ;  /* 0x00000004ff1c7435 */ /* 0x000fc800000001ff */
[----:B------:R-:W-:Y:S02]  /*8d70*/  MOV R29, R21 ;  /* 0x00000015001d7202 */ /* 0x000fe40000000f00 */
[----:B------:R-:W-:-:S07]  /*8d80*/  MOV R20, R30 ;  /* 0x0000001e00147202 */ /* 0x000fce0000000f00 */
[----:B------:R-:W-:Y:S05]  /*8d90*/  WARPSYNC.COLLECTIVE R26, `(.L_x_1953) ;  /* 0x000000001a087348 */ /* 0x000fea0003c00000 */
[----:B------:R0:W1:Y:S02]  /*8da0*/  SHFL.BFLY P2, R30, R29, R28, R27 ;  /* 0x0c00001c1d1e7389 */ /* 0x000064000004001b */
[----:B01----:R-:W-:Y:S01]  /*8db0*/  ENDCOLLECTIVE ;  /* 0x000000000000791b */ /* 0x003fe20003800000 */
.L_x_1953:
[----:B------:R-:W-:-:S05]  /*8dc0*/  FADD.FTZ R20, R20, R15 ;  /* 0x0000000f14147221 */ /* 0x000fca0000010000 */
[----:B------:R-:W-:Y:S02]  /*8dd0*/  MOV R29, R20 ;  /* 0x00000014001d7202 */ /* 0x000fe40000000f00 */
[----:B------:R-:W-:-:S07]  /*8de0*/  MOV R22, R30 ;  /* 0x0000001e00167202 */ /* 0x000fce0000000f00 */
[----:B------:R-:W-:Y:S05]  /*8df0*/  WARPSYNC.COLLECTIVE R26, `(.L_x_1954) ;  /* 0x000000001a087348 */ /* 0x000fea0003c00000 */
[----:B------:R0:W1:Y:S02]  /*8e00*/  SHFL.BFLY P2, R30, R29, R28, R27 ;  /* 0x0c00001c1d1e7389 */ /* 0x000064000004001b */
[----:B01----:R-:W-:Y:S01]  /*8e10*/  ENDCOLLECTIVE ;  /* 0x000000000000791b */ /* 0x003fe20003800000 */
.L_x_1954:
[----:B------:R-:W-:Y:S01]  /*8e20*/  FADD.FTZ R22, R21, R22 ;  /* 0x0000001615167221 */ /* 0x000fe20000010000 */
[----:B------:R-:W-:-:S04]  /*8e30*/  HFMA2.MMA R28, -RZ, RZ, 0, 1.1920928955078125e-07 ;  /* 0x00000002ff1c7435 */ /* 0x000fc800000001ff */
[----:B------:R-:W-:Y:S02]  /*8e40*/  MOV R29, R22 ;  /* 0x00000016001d7202 */ /* 0x000fe40000000f00 */
[----:B------:R-:W-:-:S07]  /*8e50*/  MOV R23, R30 ;  /* 0x0000001e00177202 */ /* 0x000fce0000000f00 */
[----:B------:R-:W-:Y:S05]  /*8e60*/  WARPSYNC.COLLECTIVE R26, `(.L_x_1955) ;  /* 0x000000001a087348 */ /* 0x000fea0003c00000 */
[----:B------:R0:W1:Y:S02]  /*8e70*/  SHFL.BFLY P2, R30, R29, R28, R27 ;  /* 0x0c00001c1d1e7389 */ /* 0x000064000004001b */
[----:B01----:R-:W-:Y:S01]  /*8e80*/  ENDCOLLECTIVE ;  /* 0x000000000000791b */ /* 0x003fe20003800000 */
.L_x_1955:
[----:B------:R-:W-:-:S05]  /*8e90*/  FADD.FTZ R23, R20, R23 ;  /* 0x0000001714177221 */ /* 0x000fca0000010000 */
[----:B------:R-:W-:Y:S02]  /*8ea0*/  MOV R29, R23 ;  /* 0x00000017001d7202 */ /* 0x000fe40000000f00 */
[----:B------:R-:W-:-:S07]  /*8eb0*/  MOV R25, R30 ;  /* 0x0000001e00197202 */ /* 0x000fce0000000f00 */
[----:B------:R-:W-:Y:S05]  /*8ec0*/  WARPSYNC.COLLECTIVE R26, `(.L_x_1956) ;  /* 0x000000001a087348 */ /* 0x000fea0003c00000 */
[----:B------:R0:W1:Y:S02]  /*8ed0*/  SHFL.BFLY P2, R30, R29, R28, R27 ;  /* 0x0c00001c1d1e7389 */ /* 0x000064000004001b */
[----:B01----:R-:W-:Y:S01]  /*8ee0*/  ENDCOLLECTIVE ;  /* 0x000000000000791b */ /* 0x003fe20003800000 */
.L_x_1956:
[----:B------:R-:W-:Y:S01]  /*8ef0*/  FADD.FTZ R25, R22, R25 ;  /* 0x0000001916197221 */ /* 0x000fe20000010000 */
[----:B------:R-:W-:-:S04]  /*8f00*/  HFMA2.MMA R28, -RZ, RZ, 0, 5.9604644775390625e-08 ;  /* 0x00000001ff1c7435 */ /* 0x000fc800000001ff */
[----:B------:R-:W-:Y:S02]  /*8f10*/  MOV R29, R25 ;  /* 0x00000019001d7202 */ /* 0x000fe40000000f00 */
[----:B------:R-:W-:-:S07]  /*8f20*/  MOV R14, R30 ;  /* 0x0000001e000e7202 */ /* 0x000fce0000000f00 */
[----:B------:R-:W-:Y:S05]  /*8f30*/  WARPSYNC.COLLECTIVE R26, `(.L_x_1957) ;  /* 0x000000001a087348 */ /* 0x000fea0003c00000 */
[----:B------:R0:W1:Y:S02]  /*8f40*/  SHFL.BFLY P2, R30, R29, R28, R27 ;  /* 0x0c00001c1d1e7389 */ /* 0x000064000004001b */
[----:B01----:R-:W-:Y:S01]  /*8f50*/  ENDCOLLECTIVE ;  /* 0x000000000000791b */ /* 0x003fe20003800000 */
.L_x_1957:
[----:B------:R-:W-:-:S05]  /*8f60*/  FADD.FTZ R14, R23, R14 ;  /* 0x0000000e170e7221 */ /* 0x000fca0000010000 */
[----:B------:R-:W-:Y:S02]  /*8f70*/  MOV R29, R14 ;  /* 0x0000000e001d7202 */ /* 0x000fe40000000f00 */
[----:B------:R-:W-:-:S07]  /*8f80*/  MOV R24, R30 ;  /* 0x0000001e00187202 */ /* 0x000fce0000000f00 */
[----:B------:R-:W-:Y:S05]  /*8f90*/  WARPSYNC.COLLECTIVE R26, `(.L_x_1958) ;  /* 0x000000001a087348 */ /* 0x000fea0003c00000 */
[----:B------:R0:W1:Y:S02]  /*8fa0*/  SHFL.BFLY P2, R30, R29, R28, R27 ;  /* 0x0c00001c1d1e7389 */ /* 0x000064000004001b */
[----:B01----:R-:W-:Y:S01]  /*8fb0*/  ENDCOLLECTIVE ;  /* 0x000000000000791b */ /* 0x003fe20003800000 */
.L_x_1958:
[----:B------:R-:W-:Y:S01]  /*8fc0*/  FADD.FTZ R24, R25, R24 ;  /* 0x0000001819187221 */ /* 0x000fe20000010000 */
[----:B------:R-:W-:Y:S06]  /*8fd0*/  BRA `(.L_x_1959) ;  /* 0xffffffe8006c7947 */ /* 0x000fec000383ffff */
.L_x_1929:
        /* <DEDUP_REMOVED lines=8> */
.L_x_1961:
[----:B------:R-:W-:Y:S05]  /*9060*/  BSYNC B0 ;  /* 0x0000000000007941 */ /* 0x000fea0003800000 */
.L_x_1960:
        /* <DEDUP_REMOVED lines=10> */
.L_x_1962:
        /* <DEDUP_REMOVED lines=17> */
.L_x_1963:
[----:B------:R-:W-:Y:S02]  /*9220*/  MOV R29, R17 ;  /* 0x00000011001d7202 */ /* 0x000fe40000000f00 */
[----:B------:R-:W-:-:S07]  /*9230*/  MOV R16, R30 ;  /* 0x0000001e00107202 */ /* 0x000fce0000000f00 */
[----:B------:R-:W-:Y:S05]  /*9240*/  WARPSYNC.COLLECTIVE R26, `(.L_x_1964) ;  /* 0x000000001a087348 */ /* 0x000fea0003c00000 */
[----:B------:R0:W1:Y:S02]  /*9250*/  SHFL.BFLY P2, R30, R29, R28, R27 ;  /* 0x0c00001c1d1e7389 */ /* 0x000064000004001b */
[----:B01----:R-:W-:Y:S01]  /*9260*/  ENDCOLLECTIVE ;  /* 0x000000000000791b */ /* 0x003fe20003800000 */
.L_x_1964:
        /* <DEDUP_REMOVED lines=13> */
.L_x_1965:
[----:B------:R0:W1:Y:S04]  /*9340*/  @P0 LDS R37, [R22] ;  /* 0x0000000016250984 */ /* 0x0000680000000800 */
[----:B------:R0:W2:Y:S01]  /*9350*/  @P0 LDS R38, [R22+0x780] ;  /* 0x0007800016260984 */ /* 0x0000a20000000800 */
[----:B------:R-:W-:Y:S02]  /*9360*/  MOV R29, R14 ;  /* 0x0000000e001d7202 */ /* 0x000fe40000000f00 */
[----:B------:R-:W-:-:S07]  /*9370*/  MOV R16, R30 ;  /* 0x0000001e00107202 */ /* 0x000fce0000000f00 */
[----:B012---:R-:W-:Y:S05]  /*9380*/  WARPSYNC.COLLECTIVE R26, `(.L_x_1966) ;  /* 0x000000001a087348 */ /* 0x007fea0003c00000 */
[----:B------:R3:W4:Y:S02]  /*9390*/  SHFL.BFLY P2, R30, R29, R28, R27 ;  /* 0x0c00001c1d1e7389 */ /* 0x000724000004001b */
[----:B01234-:R-:W-:Y:S01]  /*93a0*/  ENDCOLLECTIVE ;  /* 0x000000000000791b */ /* 0x01ffe20003800000 */
.L_x_1966:
        /* <DEDUP_REMOVED lines=9> */
.L_x_1967:
[----:B------:R-:W-:Y:S02]  /*9440*/  MOV R29, R17 ;  /* 0x00000011001d7202 */ /* 0x000fe40000000f00 */
[----:B------:R-:W-:-:S07]  /*9450*/  MOV R19, R30 ;  /* 0x0000001e00137202 */ /* 0x000fce0000000f00 */
[----:B------:R-:W-:Y:S05]  /*9460*/  WARPSYNC.COLLECTIVE R26, `(.L_x_1968) ;  /* 0x000000001a087348 */ /* 0x000fea0003c00000 */
[----:B------:R0:W1:Y:S02]  /*9470*/  SHFL.BFLY P2, R30, R29, R28, R27 ;  /* 0x0c00001c1d1e7389 */ /* 0x000064000004001b */
[----:B01----:R-:W-:Y:S01]  /*9480*/  ENDCOLLECTIVE ;  /* 0x000000000000791b */ /* 0x003fe20003800000 */
.L_x_1968:
[----:B------:R-:W-:Y:S01]  /*9490*/  FADD.FTZ R16, R16, R19 ;  /* 0x0000001310107221 */ /* 0x000fe20000010000 */
[----:B------:R-:W-:Y:S01]  /*94a0*/  HFMA2.MMA R28, -RZ, RZ, 0, 4.76837158203125e-07 ;  /* 0x00000008ff1c7435 */ /* 0x000fe200000001ff */
[----:B------:R-:W-:Y:S02]  /*94b0*/  MOV R29, R32 ;  /* 0x00000020001d7202 */ /* 0x000fe40000000f00 */
[----:B------:R-:W-:-:S08]  /*94c0*/  MOV R14, R30 ;  /* 0x0000001e000e7202 */ /* 0x000fd00000000f00 */
[----:B------:R-:W-:Y:S05]  /*94d0*/  WARPSYNC.COLLECTIVE R26, `(.L_x_1969) ;  /* 0x000000001a087348 */ /* 0x000fea0003c00000 */
[----:B------:R0:W1:Y:S02]  /*94e0*/  SHFL.BFLY P2, R30, R29, R28, R27 ;  /* 0x0c00001c1d1e7389 */ /* 0x000064000004001b */
[----:B01----:R-:W-:Y:S01]  /*94f0*/  ENDCOLLECTIVE ;  /* 0x000000000000791b */ /* 0x003fe20003800000 */
.L_x_1969:
[----:B------:R-:W-:Y:S01]  /*9500*/  FADD.FTZ R44, R17, R14 ;  /* 0x0000000e112c7221 */ /* 0x000fe20000010000 */
[----:B------:R-:W-:Y:S02]  /*9510*/  MOV R29, R34 ;  /* 0x00000022001d7202 */ /* 0x000fe40000000f00 */
[----:B------:R-:W-:-:S07]  /*9520*/  MOV R31, R30 ;  /* 0x0000001e001f7202 */ /* 0x000fce0000000f00 */
[----:B------:R-:W-:Y:S05]  /*9530*/  WARPSYNC.COLLECTIVE R26, `(.L_x_1970) ;  /* 0x000000001a087348 */ /* 0x000fea0003c00000 */
[----:B------:R0:W1:Y:S02]  /*9540*/  SHFL.BFLY P2, R30, R29, R28, R27 ;  /* 0x0c00001c1d1e7389 */ /* 0x000064000004001b */
[----:B01----:R-:W-:Y:S01]  /*9550*/  ENDCOLLECTIVE ;  /* 0x000000000000791b */ /* 0x003fe20003800000 */
.L_x_1970:
[----:B------:R-:W-:Y:S01]  /*9560*/  FADD.FTZ R31, R31, R32 ;  /* 0x000000201f1f7221 */ /* 0x000fe20000010000 */
[----:B------:R-:W-:-:S04]  /*9570*/  HFMA2.MMA R28, -RZ, RZ, 0, 2.384185791015625e-07 ;  /* 0x00000004ff1c7435 */ /* 0x000fc800000001ff */
[----:B------:R-:W-:Y:S02]  /*9580*/  MOV R29, R31 ;  /* 0x0000001f001d7202 */ /* 0x000fe40000000f00 */
[----:B------:R-:W-:-:S07]  /*9590*/  MOV R33, R30 ;  /* 0x0000001e00217202 */ /* 0x000fce0000000f00 */
[----:B------:R-:W-:Y:S05]  /*95a0*/  WARPSYNC.COLLECTIVE R26, `(.L_x_1971) ;  /* 0x000000001a087348 */ /* 0x000fea0003c00000 */
[----:B------:R0:W1:Y:S02]  /*95b0*/  SHFL.BFLY P2, R30, R29, R28, R27 ;  /* 0x0c00001c1d1e7389 */ /* 0x000064000004001b */
[----:B01----:R-:W-:Y:S01]  /*95c0*/  ENDCOLLECTIVE ;  /* 0x000000000000791b */ /* 0x003fe20003800000 */
.L_x_1971:
[----:B------:R-:W-:-:S05]  /*95d0*/  FADD.FTZ R33, R33, R34 ;  /* 0x0000002221217221 */ /* 0x000fca0000010000 */
[----:B------:R-:W-:Y:S02]  /*95e0*/  MOV R29, R33 ;  /* 0x00000021001d7202 */ /* 0x000fe40000000f00 */
[----:B------:R-:W-:-:S07]  /*95f0*/  MOV R20, R30 ;  /* 0x0000001e00147202 */ /* 0x000fce0000000f00 */
[----:B------:R-:W-:Y:S05]  /*9600*/  WARPSYNC.COLLECTIVE R26, `(.L_x_1972) ;  /* 0x000000001a087348 */ /* 0x000fea0003c00000 */
[----:B------:R0:W1:Y:S02]  /*9610*/  SHFL.BFLY P2, R30, R29, R28, R27 ;  /* 0x0c00001c1d1e7389 */ /* 0x000064000004001b */
[----:B01----:R-:W-:Y:S01]  /*9620*/  ENDCOLLECTIVE ;  /* 0x000000000000791b */ /* 0x003fe20003800000 */
.L_x_1972:
[----:B------:R-:W-:Y:S01]  /*9630*/  FADD.FTZ R35, R31, R20 ;  /* 0x000000141f237221 */ /* 0x000fe20000010000 */
[----:B------:R-:W-:-:S04]  /*9640*/  HFMA2.MMA R28, -RZ, RZ, 0, 1.1920928955078125e-07 ;  /* 0x00000002ff1c7435 */ /* 0x000fc800000001ff */
[----:B------:R-:W-:Y:S02]  /*9650*/  MOV R29, R35 ;  /* 0x00000023001d7202 */ /* 0x000fe40000000f00 */
[----:B------:R-:W-:-:S07]  /*9660*/  MOV R36, R30 ;  /* 0x0000001e00247202 */ /* 0x000fce0000000f00 */
[----:B------:R-:W-:Y:S05]  /*9670*/  WARPSYNC.COLLECTIVE R26, `(.L_x_1973) ;  /* 0x000000001a087348 */ /* 0x000fea0003c00000 */
[----:B------:R0:W1:Y:S02]  /*9680*/  SHFL.BFLY P2, R30, R29, R28, R27 ;  /* 0x0c00001c1d1e7389 */ /* 0x000064000004001b */
[----:B01----:R-:W-:Y:S01]  /*9690*/  ENDCOLLECTIVE ;  /* 0x000000000000791b */ /* 0x003fe20003800000 */
.L_x_1973:
[----:B------:R-:W-:-:S05]  /*96a0*/  FADD.FTZ R36, R33, R36 ;  /* 0x0000002421247221 */ /* 0x000fca0000010000 */
[----:B------:R-:W-:Y:S02]  /*96b0*/  MOV R29, R36 ;  /* 0x00000024001d7202 */ /* 0x000fe40000000f00 */
[----:B------:R-:W-:-:S07]  /*96c0*/  MOV R18, R30 ;  /* 0x0000001e00127202 */ /* 0x000fce0000000f00 */
[----:B------:R-:W-:Y:S05]  /*96d0*/  WARPSYNC.COLLECTIVE R26, `(.L_x_1974) ;  /* 0x000000001a087348 */ /* 0x000fea0003c00000 */
[----:B------:R0:W1:Y:S02]  /*96e0*/  SHFL.BFLY P2, R30, R29, R28, R27 ;  /* 0x0c00001c1d1e7389 */ /* 0x000064000004001b */
[----:B01----:R-:W-:Y:S01]  /*96f0*/  ENDCOLLECTIVE ;  /* 0x000000000000791b */ /* 0x003fe20003800000 */
.L_x_1974:
        /* <DEDUP_REMOVED lines=8> */
.L_x_1975:
[----:B------:R-:W-:Y:S01]  /*9780*/  FADD.FTZ R36, R36, R21 ;  /* 0x0000001524247221 */ /* 0x000fe20000010000 */
[----:B------:R-:W-:-:S04]  /*9790*/  HFMA2.MMA R21, -RZ, RZ, 0, 0 ;  /* 0x00000000ff157435 */ /* 0x000fc800000001ff */
[----:B------:R-:W-:Y:S02]  /*97a0*/  MOV R29, R36 ;  /* 0x00000024001d7202 */ /* 0x000fe40000000f00 */
[----:B------:R-:W-:-:S07]  /*97b0*/  MOV R34, R30 ;  /* 0x0000001e00227202 */ /* 0x000fce0000000f00 */
[----:B------:R-:W-:Y:S05]  /*97c0*/  WARPSYNC.COLLECTIVE R26, `(.L_x_1976) ;  /* 0x000000001a087348 */ /* 0x000fea0003c00000 */
[----:B------:R0:W1:Y:S02]  /*97d0*/  SHFL.BFLY P2, R30, R29, R28, R27 ;  /* 0x0c00001c1d1e7389 */ /* 0x000064000004001b */
[----:B01----:R-:W-:Y:S01]  /*97e0*/  ENDCOLLECTIVE ;  /* 0x000000000000791b */ /* 0x003fe20003800000 */
.L_x_1976:
[----:B------:R-:W-:Y:S01]  /*97f0*/  FADD.FTZ R34, R35, R34 ;  /* 0x0000002223227221 */ /* 0x000fe20000010000 */
[----:B------:R-:W-:Y:S01]  /*9800*/  HFMA2.MMA R28, -RZ, RZ, 0, 4.76837158203125e-07 ;  /* 0x00000008ff1c7435 */ /* 0x000fe200000001ff */
[----:B------:R-:W-:Y:S02]  /*9810*/  MOV R29, R24 ;  /* 0x00000018001d7202 */ /* 0x000fe40000000f00 */
[----:B------:R-:W-:-:S08]  /*9820*/  MOV R33, R30 ;  /* 0x0000001e00217202 */ /* 0x000fd00000000f00 */
[----:B------:R-:W-:Y:S05]  /*9830*/  WARPSYNC.COLLECTIVE R26, `(.L_x_1977) ;  /* 0x000000001a087348 */ /* 0x000fea0003c00000 */
[----:B------:R0:W1:Y:S02]  /*9840*/  SHFL.BFLY P2, R30, R29, R28, R27 ;  /* 0x0c00001c1d1e7389 */ /* 0x000064000004001b */
[----:B01----:R-:W-:Y:S01]  /*9850*/  ENDCOLLECTIVE ;  /* 0x000000000000791b */ /* 0x003fe20003800000 */
.L_x_1977:
[----:B------:R-:W-:Y:S01]  /*9860*/  FADD.FTZ R33, R36, R33 ;  /* 0x0000002124217221 */ /* 0x000fe20000010000 */
[----:B------:R-:W-:Y:S02]  /*9870*/  MOV R29, R23 ;  /* 0x00000017001d7202 */ /* 0x000fe40000000f00 */
[----:B------:R-:W-:-:S07]  /*9880*/  MOV R37, R30 ;  /* 0x0000001e00257202 */ /* 0x000fce0000000f00 */
[----:B------:R-:W-:Y:S05]  /*9890*/  WARPSYNC.COLLECTIVE R26, `(.L_x_1978) ;  /* 0x000000001a087348 */ /* 0x000fea0003c00000 */
[----:B------:R0:W1:Y:S02]  /*98a0*/  SHFL.BFLY P2, R30, R29, R28, R27 ;  /* 0x0c00001c1d1e7389 */ /* 0x000064000004001b */
[----:B01----:R-:W-:Y:S01]  /*98b0*/  ENDCOLLECTIVE ;  /* 0x000000000000791b */ /* 0x003fe20003800000 */
.L_x_1978:
        /* <DEDUP_REMOVED lines=8> */
.L_x_1979:
        /* <DEDUP_REMOVED lines=8> */
.L_x_1980:
        /* <DEDUP_REMOVED lines=10> */
.L_x_1981:
[----:B------:R0:W1:Y:S04]  /*9a60*/  @P0 LDS R22, [R39] ;  /* 0x0000000027160984 */ /* 0x0000680000000800 */
[----:B------:R0:W2:Y:S01]  /*9a70*/  @P0 LDS R20, [R39+0x780] ;  /* 0x0007800027140984 */ /* 0x0000a20000000800 */
[----:B------:R-:W-:Y:S02]  /*9a80*/  MOV R29, R37 ;  /* 0x00000025001d7202 */ /* 0x000fe40000000f00 */
[----:B------:R-:W-:-:S07]  /*9a90*/  MOV R23, R30 ;  /* 0x0000001e00177202 */ /* 0x000fce0000000f00 */
[----:B012---:R-:W-:Y:S05]  /*9aa0*/  WARPSYNC.COLLECTIVE R26, `(.L_x_1982) ;  /* 0x000000001a087348 */ /* 0x007fea0003c00000 */
[----:B------:R3:W4:Y:S02]  /*9ab0*/  SHFL.BFLY P2, R30, R29, R28, R27 ;  /* 0x0c00001c1d1e7389 */ /* 0x000724000004001b */
[----:B01234-:R-:W-:Y:S01]  /*9ac0*/  ENDCOLLECTIVE ;  /* 0x000000000000791b */ /* 0x01ffe20003800000 */
.L_x_1982:
        /* <DEDUP_REMOVED lines=9> */
.L_x_1983:
        /* <DEDUP_REMOVED lines=9> */
.L_x_1984:
[----:B------:R-:W-:Y:S01]  /*9bf0*/  FADD.FTZ R38, R38, R39 ;  /* 0x0000002726267221 */ /* 0x000fe20000010000 */
[----:B------:R-:W-:Y:S01]  /*9c00*/  HFMA2.MMA R28, -RZ, RZ, 0, 4.76837158203125e-07 ;  /* 0x00000008ff1c7435 */ /* 0x000fe200000001ff */
[----:B------:R-:W-:Y:S02]  /*9c10*/  MOV R29, R21 ;  /* 0x00000015001d7202 */ /* 0x000fe40000000f00 */
[----:B------:R-:W-:-:S08]  /*9c20*/  MOV R40, R30 ;  /* 0x0000001e00287202 */ /* 0x000fd00000000f00 */
[----:B------:R-:W-:Y:S05]  /*9c30*/  WARPSYNC.COLLECTIVE R26, `(.L_x_1985) ;  /* 0x000000001a087348 */ /* 0x000fea0003c00000 */
[----:B------:R0:W1:Y:S02]  /*9c40*/  SHFL.BFLY P2, R30, R29, R28, R27 ;  /* 0x0c00001c1d1e7389 */ /* 0x000064000004001b */
[----:B01----:R-:W-:Y:S01]  /*9c50*/  ENDCOLLECTIVE ;  /* 0x000000000000791b */ /* 0x003fe20003800000 */
.L_x_1985:
[----:B------:R-:W-:Y:S01]  /*9c60*/  FADD.FTZ R37, R37, R40 ;  /* 0x0000002825257221 */ /* 0x000fe20000010000 */
[----:B------:R-:W-:Y:S02]  /*9c70*/  MOV R29, R18 ;  /* 0x00000012001d7202 */ /* 0x000fe40000000f00 */
[----:B------:R-:W-:-:S07]  /*9c80*/  MOV R42, R30 ;  /* 0x0000001e002a7202 */ /* 0x000fce0000000f00 */
[----:B------:R-:W-:Y:S05]  /*9c90*/  WARPSYNC.COLLECTIVE R26, `(.L_x_1986) ;  /* 0x000000001a087348 */ /* 0x000fea0003c00000 */
[----:B------:R0:W1:Y:S02]  /*9ca0*/  SHFL.BFLY P2, R30, R29, R28, R27 ;  /* 0x0c00001c1d1e7389 */ /* 0x000064000004001b */
[----:B01----:R-:W-:Y:S01]  /*9cb0*/  ENDCOLLECTIVE ;  /* 0x000000000000791b */ /* 0x003fe20003800000 */
.L_x_1986:
[----:B------:R-:W-:Y:S01]  /*9cc0*/  FADD.FTZ R42, R42, R21 ;  /* 0x000000152a2a7221 */ /* 0x000fe20000010000 */
[----:B------:R-:W-:-:S04]  /*9cd0*/  HFMA2.MMA R28, -RZ, RZ, 0, 2.384185791015625e-07 ;  /* 0x00000004ff1c7435 */ /* 0x000fc800000001ff */
[----:B------:R-:W-:Y:S02]  /*9ce0*/  MOV R29, R42 ;  /* 0x0000002a001d7202 */ /* 0x000fe40000000f00 */
[----:B------:R-:W-:-:S07]  /*9cf0*/  MOV R23, R30 ;  /* 0x0000001e00177202 */ /* 0x000fce0000000f00 */
[----:B------:R-:W-:Y:S05]  /*9d00*/  WARPSYNC.COLLECTIVE R26, `(.L_x_1987) ;  /* 0x000000001a087348 */ /* 0x000fea0003c00000 */
[----:B------:R0:W1:Y:S02]  /*9d10*/  SHFL.BFLY P2, R30, R29, R28, R27 ;  /* 0x0c00001c1d1e7389 */ /* 0x000064000004001b */
[----:B01----:R-:W-:Y:S01]  /*9d20*/  ENDCOLLECTIVE ;  /* 0x000000000000791b */ /* 0x003fe20003800000 */
.L_x_1987:
        /* <DEDUP_REMOVED lines=8> */
.L_x_1988:
        /* <DEDUP_REMOVED lines=12> */
.L_x_1989:
        /* <DEDUP_REMOVED lines=13> */
.L_x_1990:
        /* <DEDUP_REMOVED lines=14> */
.L_x_1991:
        /* <DEDUP_REMOVED lines=11> */
.L_x_1992:
[----:B------:R-:W-:Y:S01]  /*a0d0*/  FADD.FTZ R35, R42, R35 ;  /* 0x000000232a237221 */ /* 0x000fe20000010000 */
[----:B------:R-:W-:Y:S06]  /*a0e0*/  BRA `(.L_x_1993) ;  /* 0xffffffe000dc7947 */ /* 0x000fec000383ffff */
.L_x_1994:
        /* <DEDUP_REMOVED lines=9> */
.L_x_2260:


//--------------------- .text._ZN13group_norm_v218gn_bwd_cuda_kernelI6__halfLi480ELi2ELi16ELi120ELi1024ELb1ELb1ELi16ELi960ELi960ELi4ELb1ELi4ELb0ELb0ELNS_15WgradSyncMethodE3ENS_16CompileConditionILi900EEEEEvPT_S6_S6_PKS5_S8_S8_S8_PKfflPfPj --------------------------
	.section	.text._ZN13group_norm_v218gn_bwd_cuda_kernelI6__halfLi480ELi2ELi16ELi120ELi1024ELb1ELb1ELi16ELi960ELi960ELi4ELb1ELi4ELb0ELb0ELNS_15WgradSyncMethodE3ENS_16CompileConditionILi900EEEEEvPT_S6_S6_PKS5_S8_S8_S8_PKfflPfPj,"ax",@progbits
	.align	128
        .global         _ZN13group_norm_v218gn_bwd_cuda_kernelI6__halfLi480ELi2ELi16ELi120ELi1024ELb1ELb1ELi16ELi960ELi960ELi4ELb1ELi4ELb0ELb0ELNS_15WgradSyncMethodE3ENS_16CompileConditionILi900EEEEEvPT_S6_S6_PKS5_S8_S8_S8_PKfflPfPj
        .type           _ZN13group_norm_v218gn_bwd_cuda_kernelI6__halfLi480ELi2ELi16ELi120ELi1024ELb1ELb1ELi16ELi960ELi960ELi4ELb1ELi4ELb0ELb0ELNS_15WgradSyncMethodE3ENS_16CompileConditionILi900EEEEEvPT_S6_S6_PKS5_S8_S8_S8_PKfflPfPj,@function
        .size           _ZN13group_norm_v218gn_bwd_cuda_kernelI6__halfLi480ELi2ELi16ELi120ELi1024ELb1ELb1ELi16ELi960ELi960ELi4ELb1ELi4ELb0ELb0ELNS_15WgradSyncMethodE3ENS_16CompileConditionILi900EEEEEvPT_S6_S6_PKS5_S8_S8_S8_PKfflPfPj,(.L_x_2261 - _ZN13group_norm_v218gn_bwd_cuda_kernelI6__halfLi480ELi2ELi16ELi120ELi1024ELb1ELb1ELi16ELi960ELi960ELi4ELb1ELi4ELb0ELb0ELNS_15WgradSyncMethodE3ENS_16CompileConditionILi900EEEEEvPT_S6_S6_PKS5_S8_S8_S8_PKfflPfPj)
        .other          _ZN13group_norm_v218gn_bwd_cuda_kernelI6__halfLi480ELi2ELi16ELi120ELi1024ELb1ELb1ELi16ELi960ELi960ELi4ELb1ELi4ELb0ELb0ELNS_15WgradSyncMethodE3ENS_16CompileConditionILi900EEEEEvPT_S6_S6_PKS5_S8_S8_S8_PKfflPfPj,@"STO_CUDA_ENTRY STV_DEFAULT"
_ZN13group_norm_v218gn_bwd_cuda_kernelI6__halfLi480ELi2ELi16ELi120ELi1024ELb1ELb1ELi16ELi960ELi960ELi4ELb1ELi4ELb0ELb0ELNS_15WgradSyncMethodE3ENS_16CompileConditionILi900EEEEEvPT_S6_S6_PKS5_S8_S8_S8_PKfflPfPj:
.text._ZN13group_norm_v218gn_bwd_cuda_kernelI6__halfLi480ELi2ELi16ELi120ELi1024ELb1ELb1ELi16ELi960ELi960ELi4ELb1ELi4ELb0ELb0ELNS_15WgradSyncMethodE3ENS_16CompileConditionILi900EEEEEvPT_S6_S6_PKS5_S8_S8_S8_PKfflPfPj:
        /* <DEDUP_REMOVED lines=32> */
.L_x_1997:
[----:B------:R-:W2:Y:S04]  /*0200*/  LD.E.STRONG.GPU R0, desc[UR12][R2.64] ;  /* 0x0000000c02007980 */ /* 0x000ea8000c10f900 */
[----:B--2---:R-:W-:Y:S01]  /*0210*/  CCTL.IVALL ;  /* 0x00000000ff00798f */ /* 0x004fe20002000000 */
[----:B------:R-:W-:Y:S05]  /*0220*/  YIELD ;  /* 0x0000000000007946 */ /* 0x000fea0003800000 */
[----:B-----5:R-:W-:-:S04]  /*0230*/  LOP3.LUT R0, R0, R5, RZ, 0x3c, !PT ;  /* 0x0000000500007212 */ /* 0x020fc800078e3cff */
[----:B------:R-:W-:-:S13]  /*0240*/  ISETP.GT.AND P0, PT, R0, -0x1, PT ;  /* 0xffffffff0000780c */ /* 0x000fda0003f04270 */
[----:B------:R-:W-:Y:S05]  /*0250*/  @P0 BRA `(.L_x_1997) ;  /* 0xfffffffc00e80947 */ /* 0x000fea000383ffff */
.L_x_1996:
[----:B------:R-:W-:Y:S05]  /*0260*/  WARPSYNC.ALL ;  /* 0x0000000000007948 */ /* 0x000fea0003800000 */
[----:B------:R-:W-:Y:S06]  /*0270*/  BAR.SYNC.DEFER_BLOCKING 0x0 ;  /* 0x0000000000007b1d */ /* 0x000fec0000010000 */
[----:B------:R-:W-:Y:S05]  /*0280*/  BRA `(.L_x_1998) ;  /* 0x0000006400207947 */ /* 0x000fea0003800000 */
.L_x_1995:
        /* <DEDUP_REMOVED lines=46> */
.L_x_2010:
[----:B-12---:R-:W0:Y:S01]  /*0570*/  S2R R0, SR_TID.X ;  /* 0x0000000000007919 */ /* 0x006e220000002100 */
[----:B------:R-:W-:Y:S01]  /*0580*/  ULOP3.LUT UR7, UR10, 0x1, URZ, 0xc0, !UPT ;  /* 0x000000010a077892 */ /* 0x000fe2000f8ec03f */
[----:B------:R-:W1:Y:S01]  /*0590*/  LDC.64 R8, c[0x0][0x240] ;  /* 0x00009000ff087b82 */ /* 0x000e620000000a00 */
[----:B------:R-:W-:Y:S02]  /*05a0*/  USHF.L.U32 UR8, UR16, 0x4, URZ ;  /* 0x0000000410087899 */ /* 0x000fe4000800063f */
[----:B------:R-:W-:Y:S02]  /*05b0*/  UIMAD UR14, UR7, 0x3c0, URZ ;  /* 0x000003c0070e78a4 */ /* 0x000fe4000f8e023f */
[----:B------:R-:W-:Y:S02]  /*05c0*/  USHF.R.U64 UR9, UR10, 0x1, UR5 ;  /* 0x000000010a097899 */ /* 0x000fe40008001205 */
[----:B------:R-:W-:Y:S01]  /*05d0*/  ULOP3.LUT UR8, UR8, 0x3f0, URZ, 0xc0, !UPT ;  /* 0x000003f008087892 */ /* 0x000fe2000f8ec03f */
[----:B------:R-:W2:Y:S01]  /*05e0*/  LDC.64 R10, c[0x0][0x238] ;  /* 0x00008e00ff0a7b82 */ /* 0x000ea20000000a00 */
[----:B------:R-:W-:Y:S01]  /*05f0*/  USHF.R.U32.HI UR7, URZ, 0x1, UR5 ;  /* 0x000000013f077899 */ /* 0x000fe20008011605 */
[----:B------:R-:W-:Y:S01]  /*0600*/  ULDC.64 UR18, c[0x0][0x228] ;  /* 0x00008a0000127ab9 */ /* 0x000fe20000000a00 */
[----:B0-----:R-:W-:-:S05]  /*0610*/  IMAD.WIDE.U32 R50, R0, -0x77777777, RZ ;  /* 0x8888888900327825 */ /* 0x001fca00078e00ff */
[----:B------:R-:W-:-:S04]  /*0620*/  SHF.R.U32.HI R50, RZ, 0x7, R51 ;  /* 0x00000007ff327819 */ /* 0x000fc80000011633 */
[C---:B------:R-:W-:Y:S01]  /*0630*/  IADD3 R28, R50.reuse, UR8, RZ ;  /* 0x00000008321c7c10 */ /* 0x040fe2000fffe0ff */
[----:B------:R-:W-:-:S04]  /*0640*/  IMAD R43, R50, -0xf0, R0 ;  /* 0xffffff10322b7824 */ /* 0x000fc800078e0200 */
[----:B------:R-:W-:Y:S01]  /*0650*/  IMAD R28, R28, 0x780, RZ ;  /* 0x000007801c1c7824 */ /* 0x000fe200078e02ff */
[----:B------:R-:W-:-:S04]  /*0660*/  LEA R4, R43, UR14, 0x2 ;  /* 0x0000000e2b047c11 */ /* 0x000fc8000f8e10ff */
[----:B------:R-:W-:Y:S01]  /*0670*/  SHF.R.S32.HI R5, RZ, 0x1f, R4 ;  /* 0x0000001fff057819 */ /* 0x000fe20000011404 */
[----:B------:R-:W-:Y:S01]  /*0680*/  IMAD.WIDE.U32 R6, R4, -0x77777777, RZ ;  /* 0x8888888904067825 */ /* 0x000fe200078e00ff */
[----:B------:R-:W-:Y:S01]  /*0690*/  MOV R6, UR7 ;  /* 0x0000000700067c02 */ /* 0x000fe20008000f00 */
[----:B------:R-:W-:-:S03]  /*06a0*/  UIMAD UR7, UR7, 0x1e0000, URZ ;  /* 0x001e0000070778a4 */ /* 0x000fc6000f8e023f */
[----:B------:R-:W-:Y:S02]  /*06b0*/  SHF.R.U32.HI R0, RZ, 0x6, R7 ;  /* 0x00000006ff007819 */ /* 0x000fe40000011607 */
[----:B------:R-:W-:Y:S01]  /*06c0*/  MOV R7, UR9 ;  /* 0x0000000900077c02 */ /* 0x000fe20008000f00 */
[----:B------:R-:W-:Y:S02]  /*06d0*/  ULDC.64 UR8, c[0x0][0x248] ;  /* 0x0000920000087ab9 */ /* 0x000fe40000000a00 */
[----:B------:R0:W-:Y:S01]  /*06e0*/  STL [R1+0xb4], R0 ;  /* 0x0000b40001007387 */ /* 0x0001e20000100800 */
[C---:B------:R-:W-:Y:S01]  /*06f0*/  LEA R3, P0, R7.reuse, R0, 0x4 ;  /* 0x0000000007037211 */ /* 0x040fe200078020ff */
[----:B------:R-:W-:-:S03]  /*0700*/  IMAD.WIDE.U32 R30, R7, 0x1e0000, R4 ;  /* 0x001e0000071e7825 */ /* 0x000fc600078e0004 */
[----:B------:R-:W-:Y:S02]  /*0710*/  LEA.HI.X R6, R7, RZ, R6, 0x4, P0 ;  /* 0x000000ff07067211 */ /* 0x000fe400000f2406 */
[----:B------:R-:W-:Y:S02]  /*0720*/  LEA R22, P0, R3, UR8, 0x3 ;  /* 0x0000000803167c11 */ /* 0x000fe4000f8018ff */
[----:B------:R-:W-:Y:S01]  /*0730*/  IADD3 R26, R31, UR7, RZ ;  /* 0x000000071f1a7c10 */ /* 0x000fe2000fffe0ff */
[----:B-1----:R-:W-:Y:S01]  /*0740*/  IMAD.WIDE R58, R4, 0x2, R8 ;  /* 0x00000002043a7825 */ /* 0x002fe200078e0208 */
[----:B0-----:R-:W-:Y:S01]  /*0750*/  IADD3 R0, P1, R28, R30, RZ ;  /* 0x0000001e1c007210 */ /* 0x001fe20007f3e0ff */
[----:B------:R-:W-:Y:S01]  /*0760*/  ULDC UR7, c[0x0][0x250] ;  /* 0x0000940000077ab9 */ /* 0x000fe20000000800 */
[----:B------:R-:W-:Y:S01]  /*0770*/  LEA.HI.X R23, R3, UR9, R6, 0x3, P0 ;  /* 0x0000000903177c11 */ /* 0x000fe200080f1c06 */
[----:B------:R-:W-:Y:S01]  /*0780*/  ULDC.64 UR8, c[0x0][0x230] ;  /* 0x00008c0000087ab9 */ /* 0x000fe20000000a00 */
[----:B------:R-:W-:Y:S01]  /*0790*/  IADD3.X R3, RZ, R26, RZ, P1, !PT ;  /* 0x0000001aff037210 */ /* 0x000fe20000ffe4ff */
[----:B--2---:R-:W-:Y:S01]  /*07a0*/  IMAD.WIDE R10, R4, 0x2, R10 ;  /* 0x00000002040a7825 */ /* 0x004fe200078e020a */
[C---:B------:R-:W-:Y:S01]  /*07b0*/  SHF.L.U32 R25, R0.reuse, 0x1, RZ ;  /* 0x0000000100197819 */ /* 0x040fe200000006ff */
[----:B------:R-:W2:Y:S01]  /*07c0*/  LDG.E.64.CONSTANT R58, desc[UR12][R58.64] ;  /* 0x0000000c3a3a7981 */ /* 0x000ea2000c1e9b00 */
[----:B------:R-:W-:-:S02]  /*07d0*/  SHF.L.U64.HI R24, R0, 0x1, R3 ;  /* 0x0000000100187819 */ /* 0x000fc40000010203 */
[----:B------:R-:W-:Y:S01]  /*07e0*/  IADD3 R6, P0, R25, UR8, RZ ;  /* 0x0000000819067c10 */ /* 0x000fe2000ff1e0ff */
[----:B------:R-:W3:Y:S01]  /*07f0*/  LDG.E.64.CONSTANT R22, desc[UR12][R22.64] ;  /* 0x0000000c16167981 */ /* 0x000ee2000c1e9b00 */
[----:B------:R-:W-:Y:S02]  /*0800*/  IADD3 R3, R28, 0xf00, RZ ;  /* 0x00000f001c037810 */ /* 0x000fe40007ffe0ff */
[----:B------:R-:W-:Y:S01]  /*0810*/  IADD3.X R7, R24, UR9, RZ, P0, !PT ;  /* 0x0000000918077c10 */ /* 0x000fe200087fe4ff */
[----:B------:R-:W-:Y:S01]  /*0820*/  STL [R1+0x84], R25 ;  /* 0x0000841901007387 */ /* 0x000fe20000100800 */
[----:B------:R-:W-:-:S03]  /*0830*/  IADD3 R3, P0, R3, R30, RZ ;  /* 0x0000001e03037210 */ /* 0x000fc60007f1e0ff */
[----:B------:R0:W-:Y:S01]  /*0840*/  STL [R1+0xac], R24 ;  /* 0x0000ac1801007387 */ /* 0x0001e20000100800 */
[----:B------:R-:W-:Y:S02]  /*0850*/  IADD3.X R0, RZ, R26, RZ, P0, !PT ;  /* 0x0000001aff007210 */ /* 0x000fe400007fe4ff */
[C---:B------:R-:W-:Y:S01]  /*0860*/  SHF.L.U32 R21, R3.reuse, 0x1, RZ ;  /* 0x0000000103157819 */ /* 0x040fe200000006ff */
[----:B------:R1:W4:Y:S01]  /*0870*/  LDG.E.64.CONSTANT R16, desc[UR12][R10.64] ;  /* 0x0000000c0a107981 */ /* 0x000322000c1e9b00 */
[----:B------:R-:W-:Y:S02]  /*0880*/  SHF.L.U64.HI R15, R3, 0x1, R0 ;  /* 0x00000001030f7819 */ /* 0x000fe40000010200 */
[----:B------:R-:W-:Y:S01]  /*0890*/  IADD3 R8, P0, R21, UR8, RZ ;  /* 0x0000000815087c10 */ /* 0x000fe2000ff1e0ff */
[----:B------:R-:W2:Y:S01]  /*08a0*/  LDG.E.64.CONSTANT R6, desc[UR12][R6.64] ;  /* 0x0000000c06067981 */ /* 0x000ea2000c1e9b00 */
[----:B------:R-:W-:Y:S02]  /*08b0*/  IADD3 R3, R28, 0x1e00, RZ ;  /* 0x00001e001c037810 */ /* 0x000fe40007ffe0ff */
[----:B------:R-:W-:-:S02]  /*08c0*/  IADD3.X R9, R15, UR9, RZ, P0, !PT ;  /* 0x000000090f097c10 */ /* 0x000fc400087fe4ff */
[----:B------:R-:W-:-:S04]  /*08d0*/  IADD3 R3, P0, R3, R30, RZ ;  /* 0x0000001e03037210 */ /* 0x000fc80007f1e0ff */
[----:B------:R-:W-:Y:S01]  /*08e0*/  IADD3.X R0, RZ, R26, RZ, P0, !PT ;  /* 0x0000001aff007210 */ /* 0x000fe200007fe4ff */
[----:B------:R1:W-:Y:S01]  /*08f0*/  STL [R1+0xa4], R21 ;  /* 0x0000a41501007387 */ /* 0x0003e20000100800 */
[C---:B------:R-:W-:Y:S02]  /*0900*/  SHF.L.U32 R14, R3.reuse, 0x1, RZ ;  /* 0x00000001030e7819 */ /* 0x040fe400000006ff */
[----:B------:R-:W-:Y:S01]  /*0910*/  SHF.L.U64.HI R13, R3, 0x1, R0 ;  /* 0x00000001030d7819 */ /* 0x000fe20000010200 */
[----:B------:R-:W4:Y:S01]  /*0920*/  LDG.E.64.CONSTANT R8, desc[UR12][R8.64] ;  /* 0x0000000c08087981 */ /* 0x000f22000c1e9b00 */
[----:B------:R-:W-:Y:S02]  /*0930*/  IADD3 R18, P0, R14, UR8, RZ ;  /* 0x000000080e127c10 */ /* 0x000fe4000ff1e0ff */
[----:B------:R-:W-:Y:S02]  /*0940*/  IADD3 R3, R28, 0x2d00, RZ ;  /* 0x00002d001c037810 */ /* 0x000fe40007ffe0ff */
[----:B------:R-:W-:-:S02]  /*0950*/  IADD3.X R19, R13, UR9, RZ, P0, !PT ;  /* 0x000000090d137c10 */ /* 0x000fc400087fe4ff */
[----:B------:R-:W-:-:S04]  /*0960*/  IADD3 R3, P0, R3, R30, RZ ;  /* 0x0000001e03037210 */ /* 0x000fc80007f1e0ff */
[----:B------:R-:W-:Y:S01]  /*0970*/  IADD3.X R0, RZ, R26, RZ, P0, !PT ;  /* 0x0000001aff007210 */ /* 0x000fe200007fe4ff */
[----:B------:R-:W4:Y:S01]  /*0980*/  LDG.E.64.CONSTANT R18, desc[UR12][R18.64] ;  /* 0x0000000c12127981 */ /* 0x000f22000c1e9b00 */
[C---:B------:R-:W-:Y:S02]  /*0990*/  SHF.L.U32 R12, R3.reuse, 0x1, RZ ;  /* 0x00000001030c7819 */ /* 0x040fe400000006ff */
[----:B------:R-:W-:Y:S02]  /*09a0*/  SHF.L.U64.HI R20, R3, 0x1, R0 ;  /* 0x0000000103147819 */ /* 0x000fe40000010200 */
[----:B------:R-:W-:-:S04]  /*09b0*/  IADD3 R34, P0, R12, UR8, RZ ;  /* 0x000000080c227c10 */ /* 0x000fc8000ff1e0ff */
[----:B------:R-:W-:Y:S02]  /*09c0*/  IADD3.X R35, R20, UR9, RZ, P0, !PT ;  /* 0x0000000914237c10 */ /* 0x000fe400087fe4ff */
[----:B------:R-:W-:Y:S02]  /*09d0*/  IADD3 R40, P0, R25, UR18, RZ ;  /* 0x0000001219287c10 */ /* 0x000fe4000ff1e0ff */
[----:B------:R-:W-:Y:S02]  /*09e0*/  IADD3 R3, R28, 0x3c00, RZ ;  /* 0x00003c001c037810 */ /* 0x000fe40007ffe0ff */
[----:B------:R-:W4:Y:S01]  /*09f0*/  LDG.E.64.CONSTANT R34, desc[UR12][R34.64] ;  /* 0x0000000c22227981 */ /* 0x000f22000c1e9b00 */
[----:B------:R-:W-:Y:S02]  /*0a00*/  IADD3.X R41, R24, UR19, RZ, P0, !PT ;  /* 0x0000001318297c10 */ /* 0x000fe400087fe4ff */
[----:B------:R-:W-:Y:S02]  /*0a10*/  IADD3 R32, P0, R21, UR18, RZ ;  /* 0x0000001215207c10 */ /* 0x000fe4000ff1e0ff */
[----:B------:R-:W-:-:S02]  /*0a20*/  IADD3 R3, P1, R3, R30, RZ ;  /* 0x0000001e03037210 */ /* 0x000fc40007f3e0ff */
[----:B------:R-:W-:Y:S01]  /*0a30*/  IADD3.X R33, R15, UR19, RZ, P0, !PT ;  /* 0x000000130f217c10 */ /* 0x000fe200087fe4ff */
[----:B------:R-:W-:Y:S01]  /*0a40*/  STL [R1+0xa8], R15 ;  /* 0x0000a80f01007387 */ /* 0x000fe20000100800 */
[----:B0-----:R-:W-:Y:S02]  /*0a50*/  IADD3 R24, P0, R14, UR18, RZ ;  /* 0x000000120e187c10 */ /* 0x001fe4000ff1e0ff */
[----:B------:R-:W-:Y:S01]  /*0a60*/  IADD3.X R0, RZ, R26, RZ, P1, !PT ;  /* 0x0000001aff007210 */ /* 0x000fe20000ffe4ff */
[----:B------:R-:W4:Y:S01]  /*0a70*/  LDG.E.64.CONSTANT R40, desc[UR12][R40.64] ;  /* 0x0000000c28287981 */ /* 0x000f22000c1e9b00 */
[----:B------:R-:W-:Y:S02]  /*0a80*/  SHF.L.U32 R27, R3, 0x1, RZ ;  /* 0x00000001031b7819 */ /* 0x000fe400000006ff */
[----:B------:R-:W-:Y:S01]  /*0a90*/  IADD3.X R25, R13, UR19, RZ, P0, !PT ;  /* 0x000000130d197c10 */ /* 0x000fe200087fe4ff */
[----:B------:R-:W4:Y:S01]  /*0aa0*/  LDG.E.64.CONSTANT R32, desc[UR12][R32.64] ;  /* 0x0000000c20207981 */ /* 0x000f22000c1e9b00 */
[----:B-1----:R-:W-:-:S02]  /*0ab0*/  SHF.L.U64.HI R21, R3, 0x1, R0 ;  /* 0x0000000103157819 */ /* 0x002fc40000010200 */
[----:B------:R-:W-:Y:S01]  /*0ac0*/  IADD3 R10, P0, R27, UR8, RZ ;  /* 0x000000081b0a7c10 */ /* 0x000fe2000ff1e0ff */
[----:B------:R0:W-:Y:S03]  /*0ad0*/  STL [R1+0x9c], R14 ;  /* 0x00009c0e01007387 */ /* 0x0001e60000100800 */
[----:B------:R-:W-:Y:S01]  /*0ae0*/  IADD3.X R11, R21, UR9, RZ, P0, !PT ;  /* 0x00000009150b7c10 */ /* 0x000fe200087fe4ff */
[----:B------:R-:W4:Y:S05]  /*0af0*/  LDG.E.64.CONSTANT R24, desc[UR12][R24.64] ;  /* 0x0000000c18187981 */ /* 0x000f2a000c1e9b00 */
[----:B------:R-:W4:Y:S01]  /*0b00*/  LDG.E.64.CONSTANT R10, desc[UR12][R10.64] ;  /* 0x0000000c0a0a7981 */ /* 0x000f22000c1e9b00 */
[----:B------:R-:W-:-:S04]  /*0b10*/  IADD3 R3, R28, 0x4b00, RZ ;  /* 0x00004b001c037810 */ /* 0x000fc80007ffe0ff */
[----:B------:R-:W-:Y:S01]  /*0b20*/  IADD3 R3, P0, R3, R30, RZ ;  /* 0x0000001e03037210 */ /* 0x000fe20007f1e0ff */
[----:B------:R-:W-:Y:S03]  /*0b30*/  STL [R1+0xa0], R13 ;  /* 0x0000a00d01007387 */ /* 0x000fe60000100800 */
[----:B------:R-:W-:Y:S01]  /*0b40*/  IADD3.X R0, RZ, R26, RZ, P0, !PT ;  /* 0x0000001aff007210 */ /* 0x000fe200007fe4ff */
[----:B------:R1:W-:Y:S01]  /*0b50*/  STL [R1+0x98], R12 ;  /* 0x0000980c01007387 */ /* 0x0003e20000100800 */
[----:B------:R-:W-:-:S03]  /*0b60*/  SHF.L.U32 R56, R3, 0x1, RZ ;  /* 0x0000000103387819 */ /* 0x000fc600000006ff */
[----:B------:R-:W-:Y:S01]  /*0b70*/  STL [R1+0xb0], R20 ;  /* 0x0000b01401007387 */ /* 0x000fe20000100800 */
[----:B0-----:R-:W-:Y:S02]  /*0b80*/  IADD3 R14, P1, R56, UR8, RZ ;  /* 0x00000008380e7c10 */ /* 0x001fe4000ff3e0ff */
[----:B-1----:R-:W-:-:S04]  /*0b90*/  IADD3 R12, P0, R12, UR18, RZ ;  /* 0x000000120c0c7c10 */ /* 0x002fc8000ff1e0ff */
[----:B------:R-:W-:-:S06]  /*0ba0*/  IADD3.X R13, R20, UR19, RZ, P0, !PT ;  /* 0x00000013140d7c10 */ /* 0x000fcc00087fe4ff */
[----:B------:R-:W4:Y:S01]  /*0bb0*/  LDG.E.64.CONSTANT R12, desc[UR12][R12.64] ;  /* 0x0000000c0c0c7981 */ /* 0x000f22000c1e9b00 */
[--C-:B--2---:R-:W-:Y:S02]  /*0bc0*/  HADD2.F32 R4, -RZ, R6.reuse.H0_H0 ;  /* 0x20000006ff047230 */ /* 0x104fe40000004100 */
[----:B------:R-:W-:-:S03]  /*0bd0*/  HADD2.F32 R6, -RZ, R6.H1_H1 ;  /* 0x30000006ff067230 */ /* 0x000fc60000004100 */
[C---:B---3--:R-:W-:Y:S02]  /*0be0*/  FADD.FTZ R4, -R22.reuse, R4 ;  /* 0x0000000416047221 */ /* 0x048fe40000010100 */
[----:B------:R-:W-:Y:S01]  /*0bf0*/  FADD.FTZ R6, -R22, R6 ;  /* 0x0000000616067221 */ /* 0x000fe20000010100 */
[----:B----4-:R0:W-:Y:S02]  /*0c00*/  STL [R1+0x11c], R35 ;  /* 0x00011c2301007387 */ /* 0x0101e40000100800 */
[----:B0-----:R-:W-:Y:S01]  /*0c10*/  SHF.L.U64.HI R35, R3, 0x1, R0 ;  /* 0x0000000103237819 */ /* 0x001fe20000010200 */
[----:B------:R-:W-:-:S06]  /*0c20*/  FADD.FTZ R3, R23, UR7 ;  /* 0x0000000717037e21 */ /* 0x000fcc0008010000 */
[----:B------:R-:W0:Y:S01]  /*0c30*/  MUFU.RSQ R3, R3 ;  /* 0x0000000300037308 */ /* 0x000e220000001400 */
[----:B------:R-:W-:Y:S01]  /*0c40*/  STL [R1+0x90], R27 ;  /* 0x0000901b01007387 */ /* 0x000fe20000100800 */
[----:B------:R-:W-:-:S03]  /*0c50*/  HADD2.F32 R0, -RZ, R16.H0_H0 ;  /* 0x20000010ff007230 */ /* 0x000fc60000004100 */
[----:B------:R-:W-:Y:S01]  /*0c60*/  STL [R1+0x94], R21 ;  /* 0x0000941501007387 */ /* 0x000fe20000100800 */
[----:B------:R-:W-:-:S03]  /*0c70*/  HADD2.F32 R23, -RZ, R58.H0_H0 ;  /* 0x2000003aff177230 */ /* 0x000fc60000004100 */
[----:B------:R0:W-:Y:S01]  /*0c80*/  STL [R1+0x118], R11 ;  /* 0x0001180b01007387 */ /* 0x0001e20000100800 */
[----:B------:R-:W-:-:S03]  /*0c90*/  HADD2.F32 R58, -RZ, R58.H1_H1 ;  /* 0x3000003aff3a7230 */ /* 0x000fc60000004100 */
[----:B------:R-:W-:Y:S01]  /*0ca0*/  STL [R1+0x88], R56 ;  /* 0x0000883801007387 */ /* 0x000fe20000100800 */
[----:B0-----:R-:W-:Y:S01]  /*0cb0*/  FMUL.FTZ R11, R3, R4 ;  /* 0x00000004030b7220 */ /* 0x001fe20000410000 */
[----:B------:R-:W-:Y:S02]  /*0cc0*/  HADD2.F32 R4, -RZ, R16.H1_H1 ;  /* 0x30000010ff047230 */ /* 0x000fe40000004100 */
[----:B------:R-:W-:Y:S01]  /*0cd0*/  STL [R1+0x8c], R35 ;  /* 0x00008c2301007387 */ /* 0x000fe20000100800 */
[--C-:B------:R-:W-:Y:S02]  /*0ce0*/  HADD2.F32 R16, -RZ, R7.reuse.H0_H0 ;  /* 0x20000007ff107230 */ /* 0x100fe40000004100 */
[----:B------:R-:W-:Y:S01]  /*0cf0*/  FFMA.FTZ R51, R11, R0, R23 ;  /* 0x000000000b337223 */ /* 0x000fe20000010017 */
[----:B------:R0:W-:Y:S01]  /*0d00*/  STL [R1+0x6c], R11 ;  /* 0x00006c0b01007387 */ /* 0x0001e20000100800 */
[----:B------:R-:W-:Y:S02]  /*0d10*/  HADD2.F32 R7, -RZ, R7.H1_H1 ;  /* 0x30000007ff077230 */ /* 0x000fe40000004100 */
[----:B------:R-:W-:Y:S01]  /*0d20*/  FADD.FTZ R16, -R22, R16 ;  /* 0x0000001016107221 */ /* 0x000fe20000010100 */
[----:B0-----:R-:W-:-:S02]  /*0d30*/  FMUL.FTZ R11, R3, R6 ;  /* 0x00000006030b7220 */ /* 0x001fc40000410000 */
[----:B------:R-:W-:Y:S02]  /*0d40*/  FADD.FTZ R7, -R22, R7 ;  /* 0x0000000716077221 */ /* 0x000fe40000010100 */
[----:B------:R-:W-:Y:S01]  /*0d50*/  FFMA.FTZ R47, R11, R4, R58 ;  /* 0x000000040b2f7223 */ /* 0x000fe2000001003a */
[----:B------:R0:W-:Y:S01]  /*0d60*/  STL [R1+0x68], R11 ;  /* 0x0000680b01007387 */ /* 0x0001e20000100800 */
[----:B------:R-:W-:Y:S02]  /*0d70*/  HADD2.F32 R5, -RZ, R17.H0_H0 ;  /* 0x20000011ff057230 */ /* 0x000fe40000004100 */
[C---:B------:R-:W-:Y:S01]  /*0d80*/  FMUL.FTZ R7, R3.reuse, R7 ;  /* 0x0000000703077220 */ /* 0x040fe20000410000 */
[--C-:B------:R-:W-:Y:S02]  /*0d90*/  HADD2.F32 R61, -RZ, R59.reuse.H0_H0 ;  /* 0x2000003bff3d7230 */ /* 0x100fe40000004100 */
[----:B------:R-:W-:Y:S02]  /*0da0*/  HADD2.F32 R57, -RZ, R59.H1_H1 ;  /* 0x3000003bff397230 */ /* 0x000fe40000004100 */
[----:B0-----:R-:W-:Y:S01]  /*0db0*/  FMUL.FTZ R11, R3, R16 ;  /* 0x00000010030b7220 */ /* 0x001fe20000410000 */
[----:B------:R-:W-:-:S02]  /*0dc0*/  HADD2.F32 R16, -RZ, R8.H0_H0 ;  /* 0x20000008ff107230 */ /* 0x000fc40000004100 */
[----:B------:R-:W-:Y:S02]  /*0dd0*/  HADD2.F32 R6, -RZ, R17.H1_H1 ;  /* 0x30000011ff067230 */ /* 0x000fe40000004100 */
[----:B------:R-:W-:Y:S02]  /*0de0*/  HADD2.F32 R17, -RZ, R8.H1_H1 ;  /* 0x30000008ff117230 */ /* 0x000fe40000004100 */
[----:B------:R-:W-:Y:S01]  /*0df0*/  FADD.FTZ R16, -R22, R16 ;  /* 0x0000001016107221 */ /* 0x000fe20000010100 */
[----:B------:R0:W-:Y:S01]  /*0e00*/  STL [R1+0x64], R11 ;  /* 0x0000640b01007387 */ /* 0x0001e20000100800 */
[--C-:B------:R-:W-:Y:S02]  /*0e10*/  HADD2.F32 R8, -RZ, R9.reuse.H0_H0 ;  /* 0x20000009ff087230 */ /* 0x100fe40000004100 */
[----:B------:R-:W-:Y:S01]  /*0e20*/  FFMA.FTZ R44, R11, R5, R61 ;  /* 0x000000050b2c7223 */ /* 0x000fe2000001003d */
[----:B------:R-:W-:Y:S01]  /*0e30*/  FFMA.FTZ R46, R7, R6, R57 ;  /* 0x00000006072e7223 */ /* 0x000fe20000010039 */
[----:B------:R-:W-:Y:S01]  /*0e40*/  STL [R1+0x14], R57 ;  /* 0x0000143901007387 */ /* 0x000fe20000100800 */
[----:B------:R-:W-:-:S02]  /*0e50*/  HADD2.F32 R20, -RZ, R9.H1_H1 ;  /* 0x30000009ff147230 */ /* 0x000fc40000004100 */
[C---:B------:R-:W-:Y:S01]  /*0e60*/  FADD.FTZ R9, -R22.reuse, R17 ;  /* 0x0000001116097221 */ /* 0x040fe20000010100 */
[----:B------:R1:W-:Y:S01]  /*0e70*/  STL [R1+0x5c], R7 ;  /* 0x00005c0701007387 */ /* 0x0003e20000100800 */
[----:B0-----:R-:W-:Y:S01]  /*0e80*/  FMUL.FTZ R11, R3, R16 ;  /* 0x00000010030b7220 */ /* 0x001fe20000410000 */
[----:B------:R-:W-:Y:S01]  /*0e90*/  FADD.FTZ R8, -R22, R8 ;  /* 0x0000000816087221 */ /* 0x000fe20000010100 */
[----:B------:R-:W-:Y:S01]  /*0ea0*/  IADD3.X R15, R35, UR9, RZ, P1, !PT ;  /* 0x00000009230f7c10 */ /* 0x000fe20008ffe4ff */
[----:B------:R-:W-:Y:S01]  /*0eb0*/  FMUL.FTZ R42, R46, -1.4426950216293334961 ;  /* 0xbfb8aa3b2e2a7820 */ /* 0x000fe20000410000 */
[----:B------:R-:W-:Y:S02]  /*0ec0*/  IADD3 R16, P0, R27, UR18, RZ ;  /* 0x000000121b107c10 */ /* 0x000fe4000ff1e0ff */
[----:B-1----:R-:W-:Y:S01]  /*0ed0*/  IADD3 R7, R28, 0x5a00, RZ ;  /* 0x00005a001c077810 */ /* 0x002fe20007ffe0ff */
[----:B------:R0:W-:Y:S01]  /*0ee0*/  STL [R1+0x58], R11 ;  /* 0x0000580b01007387 */ /* 0x0001e20000100800 */
[----:B------:R-:W-:-:S02]  /*0ef0*/  FFMA.FTZ R27, R0, R11, R23 ;  /* 0x0000000b001b7223 */ /* 0x000fc40000010017 */
[----:B------:R-:W-:Y:S01]  /*0f00*/  IADD3 R7, P1, R7, R30, RZ ;  /* 0x0000001e07077210 */ /* 0x000fe20007f3e0ff */
[----:B------:R-:W-:Y:S01]  /*0f10*/  FMUL.FTZ R8, R3, R8 ;  /* 0x0000000803087220 */ /* 0x000fe20000410000 */
[----:B------:R-:W1:Y:S01]  /*0f20*/  MUFU.EX2 R42, R42 ;  /* 0x0000002a002a7308 */ /* 0x000e620000000800 */
[----:B------:R-:W-:Y:S01]  /*0f30*/  FADD.FTZ R20, -R22, R20 ;  /* 0x0000001416147221 */ /* 0x000fe20000010100 */
[----:B------:R-:W-:Y:S01]  /*0f40*/  FMUL.FTZ R52, R51, -1.4426950216293334961 ;  /* 0xbfb8aa3b33347820 */ /* 0x000fe20000410000 */
[----:B------:R-:W-:Y:S01]  /*0f50*/  FMUL.FTZ R53, R47, -1.4426950216293334961 ;  /* 0xbfb8aa3b2f357820 */ /* 0x000fe20000410000 */
[----:B------:R-:W-:Y:S01]  /*0f60*/  FMUL.FTZ R54, R44, -1.4426950216293334961 ;  /* 0xbfb8aa3b2c367820 */ /* 0x000fe20000410000 */
[----:B0-----:R-:W-:Y:S01]  /*0f70*/  FMUL.FTZ R11, R3, R9 ;  /* 0x00000009030b7220 */ /* 0x001fe20000410000 */
[----:B------:R-:W-:Y:S01]  /*0f80*/  IADD3.X R9, RZ, R26, RZ, P1, !PT ;  /* 0x0000001aff097210 */ /* 0x000fe20000ffe4ff */
[----:B------:R-:W-:Y:S01]  /*0f90*/  FFMA.FTZ R36, R5, R8, R61 ;  /* 0x0000000805247223 */ /* 0x000fe2000001003d */
[----:B------:R-:W-:Y:S01]  /*0fa0*/  IADD3 R59, R28, 0x6900, RZ ;  /* 0x000069001c3b7810 */ /* 0x000fe20007ffe0ff */
[----:B------:R-:W2:Y:S01]  /*0fb0*/  LDG.E.64.CONSTANT R14, desc[UR12][R14.64] ;  /* 0x0000000c0e0e7981 */ /* 0x000ea2000c1e9b00 */
[----:B------:R-:W-:-:S03]  /*0fc0*/  SHF.L.U64.HI R60, R7, 0x1, R9 ;  /* 0x00000001073c7819 */ /* 0x000fc60000010209 */
[----:B------:R-:W-:Y:S01]  /*0fd0*/  STL [R1+0x60], R11 ;  /* 0x0000600b01007387 */ /* 0x000fe20000100800 */
[----:B------:R-:W-:-:S03]  /*0fe0*/  HADD2.F32 R9, -RZ, R18.H1_H1 ;  /* 0x30000012ff097230 */ /* 0x000fc60000004100 */
[----:B------:R0:W-:Y:S01]  /*0ff0*/  STL [R1+0x54], R8 ;  /* 0x0000540801007387 */ /* 0x0001e20000100800 */
[----:B------:R-:W-:Y:S01]  /*1000*/  FFMA.FTZ R29, R4, R11, R58 ;  /* 0x0000000b041d7223 */ /* 0x000fe2000001003a */
[C---:B------:R-:W-:Y:S01]  /*1010*/  FADD.FTZ R9, -R22.reuse, R9 ;  /* 0x0000000916097221 */ /* 0x040fe20000010100 */
[----:B0-----:R-:W-:Y:S02]  /*1020*/  HADD2.F32 R8, -RZ, R18.H0_H0 ;  /* 0x20000012ff087230 */ /* 0x001fe40000004100 */
[--C-:B------:R-:W-:Y:S02]  /*1030*/  HADD2.F32 R18, -RZ, R19.reuse.H0_H0 ;  /* 0x20000013ff127230 */ /* 0x100fe40000004100 */
[----:B------:R-:W-:Y:S02]  /*1040*/  HADD2.F32 R19, -RZ, R19.H1_H1 ;  /* 0x30000013ff137230 */ /* 0x000fe40000004100 */
[C---:B------:R-:W-:Y:S01]  /*1050*/  FADD.FTZ R8, -R22.reuse, R8 ;  /* 0x0000000816087221 */ /* 0x040fe20000010100 */
[----:B------:R-:W-:Y:S01]  /*1060*/  SHF.L.U32 R11, R7, 0x1, RZ ;  /* 0x00000001070b7819 */ /* 0x000fe200000006ff */
[C---:B------:R-:W-:Y:S01]  /*1070*/  FADD.FTZ R18, -R22.reuse, R18 ;  /* 0x0000001216127221 */ /* 0x040fe20000010100 */
[C---:B------:R-:W-:Y:S01]  /*1080*/  FMUL.FTZ R37, R3.reuse, R20 ;  /* 0x0000001403257220 */ /* 0x040fe20000410000 */
[----:B------:R-:W-:Y:S01]  /*1090*/  FADD.FTZ R19, -R22, R19 ;  /* 0x0000001316137221 */ /* 0x000fe20000010100 */
[C---:B------:R-:W-:Y:S01]  /*10a0*/  FMUL.FTZ R8, R3.reuse, R8 ;  /* 0x0000000803087220 */ /* 0x040fe20000410000 */
[C---:B------:R-:W-:Y:S01]  /*10b0*/  FMUL.FTZ R9, R3.reuse, R9 ;  /* 0x0000000903097220 */ /* 0x040fe20000410000 */
[----:B------:R-:W-:Y:S01]  /*10c0*/  STL [R1+0x80], R11 ;  /* 0x0000800b01007387 */ /* 0x000fe20000100800 */
[C---:B------:R-:W-:Y:S01]  /*10d0*/  FMUL.FTZ R18, R3.reuse, R18 ;  /* 0x0000001203127220 */ /* 0x040fe20000410000 */
[----:B------:R-:W-:Y:S01]  /*10e0*/  FMUL.FTZ R55, R3, R19 ;  /* 0x0000001303377220 */ /* 0x000fe20000410000 */
[----:B------:R-:W-:Y:S01]  /*10f0*/  IADD3.X R17, R21, UR19, RZ, P0, !PT ;  /* 0x0000001315117c10 */ /* 0x000fe200087fe4ff */
[----:B------:R-:W-:Y:S01]  /*1100*/  STL [R1+0x7c], R60 ;  /* 0x00007c3c01007387 */ /* 0x000fe20000100800 */
[----:B------:R-:W-:Y:S01]  /*1110*/  IADD3 R20, P0, R11, UR8, RZ ;  /* 0x000000080b147c10 */ /* 0x000fe2000ff1e0ff */
[----:B-1----:R-:W-:-:S02]  /*1120*/  FADD.FTZ R42, R42, 1 ;  /* 0x3f8000002a2a7421 */ /* 0x002fc40000010000 */
[----:B------:R0:W-:Y:S01]  /*1130*/  STL [R1+0x50], R37 ;  /* 0x0000502501007387 */ /* 0x0001e20000100800 */
[----:B------:R-:W-:-:S03]  /*1140*/  FFMA.FTZ R19, R6, R55, R57 ;  /* 0x0000003706137223 */ /* 0x000fc60000010039 */
[----:B------:R1:W-:Y:S01]  /*1150*/  STL [R1+0x4c], R8 ;  /* 0x00004c0801007387 */ /* 0x0003e20000100800 */
[----:B------:R-:W-:-:S03]  /*1160*/  IADD3.X R21, R60, UR9, RZ, P0, !PT ;  /* 0x000000093c157c10 */ /* 0x000fc600087fe4ff */
[----:B------:R-:W-:Y:S04]  /*1170*/  STL [R1+0x48], R9 ;  /* 0x0000480901007387 */ /* 0x000fe80000100800 */
[----:B------:R-:W-:Y:S04]  /*1180*/  STL [R1+0x34], R18 ;  /* 0x0000341201007387 */ /* 0x000fe80000100800 */
[----:B------:R3:W-:Y:S04]  /*1190*/  STL [R1+0x30], R55 ;  /* 0x0000303701007387 */ /* 0x0007e80000100800 */
[----:B-----5:R4:W-:Y:S01]  /*11a0*/  STL [R1+0xcc], R2 ;  /* 0x0000cc0201007387 */ /* 0x0209e20000100800 */
[----:B------:R-:W4:Y:S08]  /*11b0*/  MUFU.EX2 R52, R52 ;  /* 0x0000003400347308 */ /* 0x000f300000000800 */
[----:B------:R-:W4:Y:S01]  /*11c0*/  MUFU.EX2 R53, R53 ;  /* 0x0000003500357308 */ /* 0x000f220000000800 */
[----:B------:R-:W-:-:S07]  /*11d0*/  FMUL.FTZ R31, R27, -1.4426950216293334961 ;  /* 0xbfb8aa3b1b1f7820 */ /* 0x000fce0000410000 */
[----:B------:R-:W4:Y:S01]  /*11e0*/  MUFU.EX2 R54, R54 ;  /* 0x0000003600367308 */ /* 0x000f220000000800 */
[----:B------:R-:W-:Y:S01]  /*11f0*/  FMUL.FTZ R48, R29, -1.4426950216293334961 ;  /* 0xbfb8aa3b1d307820 */ /* 0x000fe20000410000 */
[----:B------:R-:W-:Y:S01]  /*1200*/  FMUL.FTZ R7, R36, -1.4426950216293334961 ;  /* 0xbfb8aa3b24077820 */ /* 0x000fe20000410000 */
[----:B0-----:R-:W-:Y:S01]  /*1210*/  FFMA.FTZ R37, R6, R37, R57 ;  /* 0x0000002506257223 */ /* 0x001fe20000010039 */
[----:B-1----:R-:W-:Y:S01]  /*1220*/  FFMA.FTZ R8, R0, R8, R23 ;  /* 0x0000000800087223 */ /* 0x002fe20000010017 */
[----:B------:R-:W2:Y:S03]  /*1230*/  LDG.E.64.CONSTANT R16, desc[UR12][R16.64] ;  /* 0x0000000c10107981 */ /* 0x000ea6000c1e9b00 */
[----:B---3--:R0:W-:Y:S01]  /*1240*/  MUFU.RCP R55, R42 ;  /* 0x0000002a00377308 */ /* 0x0081e20000001000 */
[----:B------:R-:W3:Y:S01]  /*1250*/  LDG.E.64.CONSTANT R20, desc[UR12][R20.64] ;  /* 0x0000000c14147981 */ /* 0x000ee2000c1e9b00 */
[----:B0-----:R-:W-:Y:S01]  /*1260*/  IADD3 R42, P0, R56, UR18, RZ ;  /* 0x00000012382a7c10 */ /* 0x001fe2000ff1e0ff */
[----:B------:R-:W-:-:S03]  /*1270*/  IMAD R56, R43, 0x18, R2 ;  /* 0x000000182b387824 */ /* 0x000fc600078e0202 */
[----:B------:R-:W-:Y:S02]  /*1280*/  IADD3.X R43, R35, UR19, RZ, P0, !PT ;  /* 0x00000013232b7c10 */ /* 0x000fe400087fe4ff */
[----:B------:R-:W2:Y:S01]  /*1290*/  LDL.LU R35, [R1+0x11c] ;  /* 0x00011c0001237983 */ /* 0x000ea20000300800 */
[----:B----4-:R-:W-:Y:S01]  /*12a0*/  FADD.FTZ R52, R52, 1 ;  /* 0x3f80000034347421 */ /* 0x010fe20000010000 */
[----:B------:R-:W-:Y:S01]  /*12b0*/  FADD.FTZ R53, R53, 1 ;  /* 0x3f80000035357421 */ /* 0x000fe20000010000 */
[----:B------:R-:W0:Y:S01]  /*12c0*/  MUFU.EX2 R31, R31 ;  /* 0x0000001f001f7308 */ /* 0x000e220000000800 */
[----:B------:R-:W-:-:S07]  /*12d0*/  FMUL.FTZ R49, R37, -1.4426950216293334961 ;  /* 0xbfb8aa3b25317820 */ /* 0x000fce0000410000 */
[----:B------:R-:W-:Y:S01]  /*12e0*/  MUFU.RCP R52, R52 ;  /* 0x0000003400347308 */ /* 0x000fe20000001000 */
[----:B------:R-:W-:-:S07]  /*12f0*/  FADD.FTZ R54, R54, 1 ;  /* 0x3f80000036367421 */ /* 0x000fce0000010000 */
[----:B------:R-:W1:Y:S01]  /*1300*/  MUFU.EX2 R48, R48 ;  /* 0x0000003000307308 */ /* 0x000e620000000800 */
[----:B------:R-:W-:-:S07]  /*1310*/  FMUL.FTZ R57, R19, -1.4426950216293334961 ;  /* 0xbfb8aa3b13397820 */ /* 0x000fce0000410000 */
[----:B------:R-:W4:Y:S08]  /*1320*/  MUFU.EX2 R7, R7 ;  /* 0x0000000700077308 */ /* 0x000f300000000800 */
[----:B------:R-:W4:Y:S01]  /*1330*/  MUFU.RCP R53, R53 ;  /* 0x0000003500357308 */ /* 0x000f220000001000 */
[----:B------:R-:W-:Y:S01]  /*1340*/  LEA R2, R50, R56, 0x3 ;  /* 0x0000003832027211 */ /* 0x000fe200078e18ff */
[----:B0-----:R-:W-:-:S06]  /*1350*/  FADD.FTZ R56, R31, 1 ;  /* 0x3f8000001f387421 */ /* 0x001fcc0000010000 */
[----:B------:R-:W0:Y:S01]  /*1360*/  MUFU.EX2 R49, R49 ;  /* 0x0000003100317308 */ /* 0x000e220000000800 */
[----:B-1----:R-:W-:-:S07]  /*1370*/  FADD.FTZ R48, R48, 1 ;  /* 0x3f80000030307421 */ /* 0x002fce0000010000 */
[----:B------:R-:W1:Y:S01]  /*1380*/  MUFU.RCP R54, R54 ;  /* 0x0000003600367308 */ /* 0x000e620000001000 */
[----:B----4-:R-:W-:-:S07]  /*1390*/  FADD.FTZ R7, R7, 1 ;  /* 0x3f80000007077421 */ /* 0x010fce0000010000 */
[----:B------:R4:W-:Y:S01]  /*13a0*/  MUFU.EX2 R28, R57 ;  /* 0x00000039001c7308 */ /* 0x0009e20000000800 */
[----:B------:R-:W-:Y:S01]  /*13b0*/  FMUL.FTZ R38, R8, -1.4426950216293334961 ;  /* 0xbfb8aa3b08267820 */ /* 0x000fe20000410000 */
[----:B----4-:R-:W-:-:S04]  /*13c0*/  FADD.FTZ R57, -R52, 1 ;  /* 0x3f80000034397421 */ /* 0x010fc80000010100 */
[----:B------:R-:W-:Y:S02]  /*13d0*/  FFMA.FTZ R57, R51, R57, 1 ;  /* 0x3f80000033397423 */ /* 0x000fe40000010039 */
[----:B------:R4:W-:Y:S02]  /*13e0*/  MUFU.RCP R51, R56 ;  /* 0x0000003800337308 */ /* 0x0009e40000001000 */
[----:B------:R-:W-:Y:S01]  /*13f0*/  FMUL.FTZ R57, R52, R57 ;  /* 0x0000003934397220 */ /* 0x000fe20000410000 */
[----:B------:R-:W-:Y:S01]  /*1400*/  FFMA.FTZ R9, R4, R9, R58 ;  /* 0x0000000904097223 */ /* 0x000fe2000001003a */
[----:B----4-:R-:W-:-:S04]  /*1410*/  FADD.FTZ R56, -R53, 1 ;  /* 0x3f80000035387421 */ /* 0x010fc80000010100 */
[----:B------:R4:W-:Y:S01]  /*1420*/  MUFU.RCP R52, R7 ;  /* 0x0000000700347308 */ /* 0x0009e20000001000 */
[----:B------:R-:W-:Y:S01]  /*1430*/  FFMA.FTZ R56, R47, R56, 1 ;  /* 0x3f8000002f387423 */ /* 0x000fe20000010038 */
[----:B------:R-:W-:Y:S02]  /*1440*/  HADD2.F32 R47, -RZ, R40.H1_H1 ;  /* 0x30000028ff2f7230 */ /* 0x000fe40000004100 */
[----:B------:R-:W-:Y:S01]  /*1450*/  FFMA.FTZ R18, R5, R18, R61 ;  /* 0x0000001205127223 */ /* 0x000fe2000001003d */
[----:B------:R-:W-:-:S03]  /*1460*/  IADD3 R50, P0, R59, R30, RZ ;  /* 0x0000001e3b327210 */ /* 0x000fc60007f1e0ff */
[----:B------:R-:W1:Y:S01]  /*1470*/  MUFU.RCP R48, R48 ;  /* 0x0000003000307308 */ /* 0x000e620000001000 */
[----:B----4-:R-:W-:Y:S02]  /*1480*/  HADD2.F32 R7, -RZ, R40.H0_H0 ;  /* 0x20000028ff077230 */ /* 0x010fe40000004100 */
[----:B0-----:R-:W-:Y:S01]  /*1490*/  FADD.FTZ R40, R49, 1 ;  /* 0x3f80000031287421 */ /* 0x001fe20000010000 */
[----:B------:R1:W4:Y:S01]  /*14a0*/  LDG.E.64.CONSTANT R30, desc[UR12][R42.64] ;  /* 0x0000000c2a1e7981 */ /* 0x000322000c1e9b00 */
[----:B------:R-:W-:-:S03]  /*14b0*/  FMUL.FTZ R39, R9, -1.4426950216293334961 ;  /* 0xbfb8aa3b09277820 */ /* 0x000fc60000410000 */
[----:B------:R-:W0:Y:S01]  /*14c0*/  MUFU.EX2 R38, R38 ;  /* 0x0000002600267308 */ /* 0x000e220000000800 */
[----:B------:R-:W-:Y:S01]  /*14d0*/  FMUL.FTZ R45, R18, -1.4426950216293334961 ;  /* 0xbfb8aa3b122d7820 */ /* 0x000fe20000410000 */
[----:B-1----:R-:W-:Y:S01]  /*14e0*/  FADD.FTZ R43, -R54, 1 ;  /* 0x3f800000362b7421 */ /* 0x002fe20000010100 */
[----:B------:R-:W-:-:S05]  /*14f0*/  FADD.FTZ R42, -R55, 1 ;  /* 0x3f800000372a7421 */ /* 0x000fca0000010100 */
[----:B------:R-:W1:Y:S01]  /*1500*/  MUFU.RCP R40, R40 ;  /* 0x0000002800287308 */ /* 0x000e620000001000 */
[----:B------:R-:W-:Y:S01]  /*1510*/  FFMA.FTZ R43, R44, R43, 1 ;  /* 0x3f8000002c2b7423 */ /* 0x000fe2000001002b */
[----:B------:R-:W-:Y:S01]  /*1520*/  FFMA.FTZ R42, R46, R42, 1 ;  /* 0x3f8000002e2a7423 */ /* 0x000fe2000001002a */
[----:B------:R-:W-:Y:S02]  /*1530*/  HADD2.F32 R49, -RZ, R41.H0_H0 ;  /* 0x20000029ff317230 */ /* 0x000fe40000004100 */
[----:B------:R-:W-:Y:S02]  /*1540*/  HADD2.F32 R46, -RZ, R34.H0_H0 ;  /* 0x20000022ff2e7230 */ /* 0x000fe40000004100 */
[----:B------:R-:W-:Y:S01]  /*1550*/  FMUL.FTZ R43, R54, R43 ;  /* 0x0000002b362b7220 */ /* 0x000fe20000410000 */
[----:B------:R-:W1:Y:S03]  /*1560*/  MUFU.EX2 R39, R39 ;  /* 0x0000002700277308 */ /* 0x000e660000000800 */
[----:B------:R-:W-:Y:S01]  /*1570*/  FMUL.FTZ R43, R49, R43 ;  /* 0x0000002b312b7220 */ /* 0x000fe20000410000 */
[----:B------:R-:W-:-:S04]  /*1580*/  FADD.FTZ R46, -R22, R46 ;  /* 0x0000002e162e7221 */ /* 0x000fc80000010100 */
[----:B------:R-:W1:Y:S01]  /*1590*/  MUFU.EX2 R45, R45 ;  /* 0x0000002d002d7308 */ /* 0x000e620000000800 */
[----:B------:R-:W-:Y:S01]  /*15a0*/  FADD.FTZ R49, -R48, 1 ;  /* 0x3f80000030317421 */ /* 0x000fe20000010100 */
[----:B------:R-:W-:Y:S01]  /*15b0*/  IADD3.X R26, RZ, R26, RZ, P0, !PT ;  /* 0x0000001aff1a7210 */ /* 0x000fe200007fe4ff */
[----:B0-----:R-:W-:Y:S01]  /*15c0*/  FADD.FTZ R38, R38, 1 ;  /* 0x3f80000026267421 */ /* 0x001fe20000010000 */
[----:B------:R0:W-:Y:S01]  /*15d0*/  STL [R1+0x78], R2 ;  /* 0x0000780201007387 */ /* 0x0001e20000100800 */
[----:B------:R-:W-:Y:S01]  /*15e0*/  FMUL.FTZ R44, R53, R56 ;  /* 0x00000038352c7220 */ /* 0x000fe20000410000 */
[----:B------:R-:W-:Y:S01]  /*15f0*/  FFMA.FTZ R29, R29, R49, 1 ;  /* 0x3f8000001d1d7423 */ /* 0x000fe20000010031 */
[----:B------:R-:W-:Y:S01]  /*1600*/  SHF.L.U64.HI R53, R50, 0x1, R26 ;  /* 0x0000000132357819 */ /* 0x000fe2000001021a */
[----:B------:R-:W-:Y:S01]  /*1610*/  FADD.FTZ R26, -R52, 1 ;  /* 0x3f800000341a7421 */ /* 0x000fe20000010100 */
[----:B------:R1:W1:Y:S01]  /*1620*/  MUFU.RCP R49, R38 ;  /* 0x0000002600317308 */ /* 0x0002620000001000 */
[----:B0-----:R-:W-:Y:S01]  /*1630*/  FMUL.FTZ R2, R3, R46 ;  /* 0x0000002e03027220 */ /* 0x001fe20000410000 */
[----:B------:R-:W-:Y:S01]  /*1640*/  SHF.L.U32 R54, R50, 0x1, RZ ;  /* 0x0000000132367819 */ /* 0x000fe200000006ff */
[----:B-1----:R-:W-:-:S03]  /*1650*/  FADD.FTZ R38, -R40, 1 ;  /* 0x3f80000028267421 */ /* 0x002fc60000010100 */
[----:B------:R-:W-:Y:S01]  /*1660*/  STL [R1+0x1c], R2 ;  /* 0x00001c0201007387 */ /* 0x000fe20000100800 */
[----:B------:R-:W-:Y:S01]  /*1670*/  FFMA.FTZ R50, R36, R26, 1 ;  /* 0x3f80000024327423 */ /* 0x000fe2000001001a */
[----:B------:R-:W-:Y:S01]  /*1680*/  FADD.FTZ R36, R39, 1 ;  /* 0x3f80000027247421 */ /* 0x000fe20000010000 */
[----:B------:R-:W-:Y:S01]  /*1690*/  FFMA.FTZ R38, R37, R38, 1 ;  /* 0x3f80000025267423 */ /* 0x000fe20000010026 */
[----:B------:R0:W-:Y:S01]  /*16a0*/  STL [R1+0x114], R43 ;  /* 0x0001142b01007387 */ /* 0x0001e20000100800 */
[----:B------:R-:W-:-:S03]  /*16b0*/  FADD.FTZ R37, R45, 1 ;  /* 0x3f8000002d257421 */ /* 0x000fc60000010000 */
[----:B------:R-:W1:Y:S01]  /*16c0*/  MUFU.RCP R36, R36 ;  /* 0x0000002400247308 */ /* 0x000e620000001000 */
[----:B0-----:R-:W3:Y:S07]  /*16d0*/  LDL.LU R43, [R1+0x14] ;  /* 0x00001400012b7983 */ /* 0x001eee0000300800 */
[----:B------:R-:W0:Y:S01]  /*16e0*/  MUFU.RCP R37, R37 ;  /* 0x0000002500257308 */ /* 0x000e220000001000 */
[----:B------:R-:W-:Y:S01]  /*16f0*/  FMUL.FTZ R38, R40, R38 ;  /* 0x0000002628267220 */ /* 0x000fe20000410000 */
[----:B------:R-:W-:-:S02]  /*1700*/  HADD2.F32 R40, -RZ, R32.H1_H1 ;  /* 0x30000020ff287230 */ /* 0x000fc40000004100 */
[----:B------:R-:W-:Y:S01]  /*1710*/  FMUL.FTZ R48, R48, R29 ;  /* 0x0000001d30307220 */ /* 0x000fe20000410000 */
[----:B------:R-:W-:-:S03]  /*1720*/  HADD2.F32 R34, -RZ, R34.H1_H1 ;  /* 0x30000022ff227230 */ /* 0x000fc60000004100 */
[----:B------:R-:W-:Y:S01]  /*1730*/  FMUL.FTZ R40, R40, R48 ;  /* 0x0000003028287220 */ /* 0x000fe20000410000 */
[--C-:B------:R-:W-:Y:S02]  /*1740*/  HADD2.F32 R48, -RZ, R33.reuse.H0_H0 ;  /* 0x20000021ff307230 */ /* 0x100fe40000004100 */
[----:B------:R-:W-:Y:S01]  /*1750*/  FADD.FTZ R34, -R22, R34 ;  /* 0x0000002216227221 */ /* 0x000fe20000010100 */
[----:B------:R-:W-:Y:S02]  /*1760*/  HADD2.F32 R33, -RZ, R33.H1_H1 ;  /* 0x30000021ff217230 */ /* 0x000fe40000004100 */
[----:B------:R-:W-:Y:S01]  /*1770*/  FFMA.FTZ R46, R0, R2, R23 ;  /* 0x00000002002e7223 */ /* 0x000fe20000010017 */
[----:B------:R-:W-:Y:S01]  /*1780*/  FMUL.FTZ R39, R52, R50 ;  /* 0x0000003234277220 */ /* 0x000fe20000410000 */
[----:B------:R-:W-:Y:S01]  /*1790*/  FADD.FTZ R45, R28, 1 ;  /* 0x3f8000001c2d7421 */ /* 0x000fe20000010000 */
[----:B------:R-:W-:Y:S01]  /*17a0*/  FMUL.FTZ R2, R3, R34 ;  /* 0x0000002203027220 */ /* 0x000fe20000410000 */
[----:B------:R-:W-:-:S02]  /*17b0*/  HADD2.F32 R28, -RZ, R32.H0_H0 ;  /* 0x20000020ff1c7230 */ /* 0x000fc40000004100 */
[----:B------:R-:W-:Y:S01]  /*17c0*/  FADD.FTZ R32, -R49, 1 ;  /* 0x3f80000031207421 */ /* 0x000fe20000010100 */
[----:B------:R-:W-:Y:S01]  /*17d0*/  FMUL.FTZ R38, R33, R38 ;  /* 0x0000002621267220 */ /* 0x000fe20000410000 */
[----:B------:R-:W-:Y:S01]  /*17e0*/  STL [R1+0x74], R53 ;  /* 0x0000743501007387 */ /* 0x000fe20000100800 */
[----:B------:R-:W-:Y:S01]  /*17f0*/  FMUL.FTZ R39, R48, R39 ;  /* 0x0000002730277220 */ /* 0x000fe20000410000 */
[----:B-1----:R-:W-:Y:S01]  /*1800*/  FADD.FTZ R33, -R36, 1 ;  /* 0x3f80000024217421 */ /* 0x002fe20000010100 */
[----:B0-----:R-:W-:Y:S01]  /*1810*/  FADD.FTZ R48, -R37, 1 ;  /* 0x3f80000025307421 */ /* 0x001fe20000010100 */
[----:B------:R-:W-:Y:S01]  /*1820*/  STL [R1+0x70], R54 ;  /* 0x0000703601007387 */ /* 0x000fe20000100800 */
[----:B------:R-:W-:Y:S01]  /*1830*/  FFMA.FTZ R34, R4, R2, R58 ;  /* 0x0000000204227223 */ /* 0x000fe2000001003a */
[----:B------:R-:W-:Y:S01]  /*1840*/  FFMA.FTZ R8, R8, R32, 1 ;  /* 0x3f80000008087423 */ /* 0x000fe20000010020 */
[----:B------:R-:W-:Y:S01]  /*1850*/  HADD2.F32 R41, -RZ, R41.H1_H1 ;  /* 0x30000029ff297230 */ /* 0x000fe20000004100 */
[----:B------:R0:W-:Y:S01]  /*1860*/  STL [R1+0x18], R2 ;  /* 0x0000180201007387 */ /* 0x0001e20000100800 */
[----:B------:R-:W-:Y:S01]  /*1870*/  FMUL.FTZ R42, R55, R42 ;  /* 0x0000002a372a7220 */ /* 0x000fe20000410000 */
[----:B------:R-:W-:Y:S01]  /*1880*/  FFMA.FTZ R33, R9, R33, 1 ;  /* 0x3f80000009217423 */ /* 0x000fe20000010021 */
[----:B------:R-:W-:Y:S01]  /*1890*/  FFMA.FTZ R48, R18, R48, 1 ;  /* 0x3f80000012307423 */ /* 0x000fe20000010030 */
[----:B------:R-:W-:-:S02]  /*18a0*/  HADD2.F32 R9, -RZ, R24.H0_H0 ;  /* 0x20000018ff097230 */ /* 0x000fc40000004100 */
[----:B------:R-:W-:Y:S01]  /*18b0*/  FMUL.FTZ R8, R49, R8 ;  /* 0x0000000831087220 */ /* 0x000fe20000410000 */
[----:B------:R-:W-:Y:S01]  /*18c0*/  FMUL.FTZ R42, R41, R42 ;  /* 0x0000002a292a7220 */ /* 0x000fe20000410000 */
[----:B------:R-:W-:Y:S01]  /*18d0*/  FADD.FTZ R41, -R51, 1 ;  /* 0x3f80000033297421 */ /* 0x000fe20000010100 */
[----:B------:R-:W-:Y:S01]  /*18e0*/  FMUL.FTZ R48, R37, R48 ;  /* 0x0000003025307220 */ /* 0x000fe20000410000 */
[----:B------:R-:W-:Y:S01]  /*18f0*/  IADD3 R26, P0, R54, UR8, RZ ;  /* 0x00000008361a7c10 */ /* 0x000fe2000ff1e0ff */
[----:B------:R-:W-:Y:S01]  /*1900*/  FMUL.FTZ R37, R9, R8 ;  /* 0x0000000809257220 */ /* 0x000fe20000410000 */
[----:B------:R-:W-:Y:S01]  /*1910*/  FFMA.FTZ R41, R27, R41, 1 ;  /* 0x3f8000001b297423 */ /* 0x000fe20000010029 */
[----:B------:R-:W-:Y:S01]  /*1920*/  HADD2.F32 R18, -RZ, R24.H1_H1 ;  /* 0x30000018ff127230 */ /* 0x000fe20000004100 */
[----:B------:R-:W-:Y:S02]  /*1930*/  IADD3.X R27, R53, UR9, RZ, P0, !PT ;  /* 0x00000009351b7c10 */ /* 0x000fe400087fe4ff */
[----:B------:R-:W-:-:S04]  /*1940*/  IADD3 R24, P0, R11, UR18, RZ ;  /* 0x000000120b187c10 */ /* 0x000fc8000ff1e0ff */
[----:B------:R-:W4:Y:S01]  /*1950*/  LDG.E.64.CONSTANT R26, desc[UR12][R26.64] ;  /* 0x0000000c1a1a7981 */ /* 0x000f22000c1e9b00 */
[--C-:B--2---:R-:W-:Y:S02]  /*1960*/  HADD2.F32 R29, -RZ, R35.reuse.H0_H0 ;  /* 0x20000023ff1d7230 */ /* 0x104fe40000004100 */
[----:B------:R-:W-:-:S03]  /*1970*/  HADD2.F32 R35, -RZ, R35.H1_H1 ;  /* 0x30000023ff237230 */ /* 0x000fc60000004100 */
[C---:B------:R-:W-:Y:S02]  /*1980*/  FADD.FTZ R29, -R22.reuse, R29 ;  /* 0x0000001d161d7221 */ /* 0x040fe40000010100 */
[----:B------:R-:W-:Y:S02]  /*1990*/  FADD.FTZ R35, -R22, R35 ;  /* 0x0000002316237221 */ /* 0x000fe40000010100 */
[----:B0-----:R-:W-:-:S04]  /*19a0*/  FMUL.FTZ R2, R3, R29 ;  /* 0x0000001d03027220 */ /* 0x001fc80000410000 */
[----:B------:R-:W-:Y:S01]  /*19b0*/  FFMA.FTZ R29, R5, R2, R61 ;  /* 0x00000002051d7223 */ /* 0x000fe2000001003d */
[----:B------:R0:W-:Y:S02]  /*19c0*/  STL [R1+0x10], R2 ;  /* 0x0000100201007387 */ /* 0x0001e40000100800 */
[----:B0-----:R-:W-:-:S05]  /*19d0*/  FMUL.FTZ R2, R3, R35 ;  /* 0x0000002303027220 */ /* 0x001fca0000410000 */
[----:B------:R0:W-:Y:S04]  /*19e0*/  STL [R1+0xc], R2 ;  /* 0x00000c0201007387 */ /* 0x0001e80000100800 */
[----:B------:R-:W-:Y:S04]  /*19f0*/  STL [R1+0x110], R37 ;  /* 0x0001102501007387 */ /* 0x000fe80000100800 */
[----:B------:R-:W2:Y:S01]  /*1a00*/  LDL.LU R11, [R1+0x118] ;  /* 0x00011800010b7983 */ /* 0x000ea20000300800 */
[----:B------:R-:W-:Y:S01]  /*1a10*/  FMUL.FTZ R44, R47, R44 ;  /* 0x0000002c2f2c7220 */ /* 0x000fe20000410000 */
[----:B------:R-:W-:Y:S01]  /*1a20*/  FMUL.FTZ R41, R51, R41 ;  /* 0x0000002933297220 */ /* 0x000fe20000410000 */
[----:B------:R-:W-:Y:S01]  /*1a30*/  FMUL.FTZ R47, R46, -1.4426950216293334961 ;  /* 0xbfb8aa3b2e2f7820 */ /* 0x000fe20000410000 */
[----:B------:R-:W-:Y:S01]  /*1a40*/  FMUL.FTZ R50, R34, -1.4426950216293334961 ;  /* 0xbfb8aa3b22327820 */ /* 0x000fe20000410000 */
[----:B------:R-:W1:Y:S01]  /*1a50*/  MUFU.RCP R45, R45 ;  /* 0x0000002d002d7308 */ /* 0x000e620000001000 */
[----:B------:R-:W-:Y:S01]  /*1a60*/  FMUL.FTZ R41, R28, R41 ;  /* 0x000000291c297220 */ /* 0x000fe20000410000 */
[----:B------:R-:W-:-:S06]  /*1a70*/  FMUL.FTZ R35, R29, -1.4426950216293334961 ;  /* 0xbfb8aa3b1d237820 */ /* 0x000fcc0000410000 */
[----:B------:R-:W0:Y:S08]  /*1a80*/  MUFU.EX2 R47, R47 ;  /* 0x0000002f002f7308 */ /* 0x000e300000000800 */
[----:B------:R-:W0:Y:S08]  /*1a90*/  MUFU.EX2 R50, R50 ;  /* 0x0000003200327308 */ /* 0x000e300000000800 */
[----:B------:R-:W0:Y:S01]  /*1aa0*/  MUFU.EX2 R35, R35 ;  /* 0x0000002300237308 */ /* 0x000e220000000800 */
[----:B-1----:R-:W-:Y:S01]  /*1ab0*/  FADD.FTZ R51, -R45, 1 ;  /* 0x3f8000002d337421 */ /* 0x002fe20000010100 */
[----:B------:R-:W-:Y:S01]  /*1ac0*/  FMUL.FTZ R36, R36, R33 ;  /* 0x0000002124247220 */ /* 0x000fe20000410000 */
[----:B0-----:R-:W-:Y:S01]  /*1ad0*/  FADD.FTZ R47, R47, 1 ;  /* 0x3f8000002f2f7421 */ /* 0x001fe20000010000 */
[----:B------:R-:W-:-:S02]  /*1ae0*/  HADD2.F32 R9, -RZ, R10.H0_H0 ;  /* 0x2000000aff097230 */ /* 0x000fc40000004100 */
[----:B------:R-:W-:Y:S01]  /*1af0*/  FFMA.FTZ R51, R19, R51, 1 ;  /* 0x3f80000013337423 */ /* 0x000fe20000010033 */
[--C-:B------:R-:W-:Y:S02]  /*1b00*/  HADD2.F32 R8, -RZ, R25.reuse.H0_H0 ;  /* 0x20000019ff087230 */ /* 0x100fe40000004100 */
[----:B------:R-:W-:Y:S01]  /*1b10*/  FADD.FTZ R33, R50, 1 ;  /* 0x3f80000032217421 */ /* 0x000fe20000010000 */
[----:B------:R-:W-:Y:S01]  /*1b20*/  FMUL.FTZ R36, R18, R36 ;  /* 0x0000002412247220 */ /* 0x000fe20000410000 */
[----:B------:R0:W1:Y:S01]  /*1b30*/  MUFU.RCP R49, R47 ;  /* 0x0000002f00317308 */ /* 0x0000620000001000 */
[----:B------:R-:W-:Y:S02]  /*1b40*/  HADD2.F32 R18, -RZ, R25.H1_H1 ;  /* 0x30000019ff127230 */ /* 0x000fe40000004100 */
[----:B------:R-:W-:Y:S01]  /*1b50*/  FMUL.FTZ R51, R45, R51 ;  /* 0x000000332d337220 */ /* 0x000fe20000410000 */
[----:B------:R-:W-:Y:S01]  /*1b60*/  FADD.FTZ R19, -R22, R9 ;  /* 0x0000000916137221 */ /* 0x000fe20000010100 */
[----:B------:R-:W-:-:S03]  /*1b70*/  HADD2.F32 R9, -RZ, R10.H1_H1 ;  /* 0x3000000aff097230 */ /* 0x000fc60000004100 */
[----:B------:R-:W1:Y:S01]  /*1b80*/  MUFU.RCP R33, R33 ;  /* 0x0000002100217308 */ /* 0x000e620000001000 */
[----:B0-----:R-:W-:Y:S01]  /*1b90*/  FADD.FTZ R47, R35, 1 ;  /* 0x3f800000232f7421 */ /* 0x001fe20000010000 */
[----:B------:R-:W-:Y:S01]  /*1ba0*/  FMUL.FTZ R35, R8, R48 ;  /* 0x0000003008237220 */ /* 0x000fe20000410000 */
[----:B------:R-:W-:Y:S01]  /*1bb0*/  FMUL.FTZ R8, R18, R51 ;  /* 0x0000003312087220 */ /* 0x000fe20000410000 */
[----:B------:R-:W-:-:S04]  /*1bc0*/  FADD.FTZ R9, -R22, R9 ;  /* 0x0000000916097221 */ /* 0x000fc80000010100 */
[----:B------:R-:W0:Y:S01]  /*1bd0*/  MUFU.RCP R47, R47 ;  /* 0x0000002f002f7308 */ /* 0x000e220000001000 */
[----:B------:R-:W-:Y:S04]  /*1be0*/  STL [R1+0x10c], R35 ;  /* 0x00010c2301007387 */ /* 0x000fe80000100800 */
[----:B------:R-:W-:Y:S01]  /*1bf0*/  STL [R1+0x108], R8 ;  /* 0x0001080801007387 */ /* 0x000fe20000100800 */
[----:B------:R-:W-:Y:S01]  /*1c00*/  FMUL.FTZ R7, R7, R57 ;  /* 0x0000003907077220 */ /* 0x000fe20000410000 */
[----:B-1----:R-:W-:Y:S01]  /*1c10*/  FADD.FTZ R45, -R49, 1 ;  /* 0x3f800000312d7421 */ /* 0x002fe20000010100 */
[----:B------:R-:W-:-:S03]  /*1c20*/  FADD.FTZ R10, -R33, 1 ;  /* 0x3f800000210a7421 */ /* 0x000fc60000010100 */
[----:B------:R-:W-:Y:S01]  /*1c30*/  FFMA.FTZ R45, R46, R45, 1 ;  /* 0x3f8000002e2d7423 */ /* 0x000fe2000001002d */
[----:B------:R-:W-:Y:S01]  /*1c40*/  FFMA.FTZ R10, R34, R10, 1 ;  /* 0x3f800000220a7423 */ /* 0x000fe2000001000a */
[----:B0-----:R-:W-:Y:S01]  /*1c50*/  FADD.FTZ R34, -R47, 1 ;  /* 0x3f8000002f227421 */ /* 0x001fe20000010100 */
[----:B---3--:R-:W-:-:S04]  /*1c60*/  FFMA.FTZ R28, R6, R2, R43 ;  /* 0x00000002061c7223 */ /* 0x008fc8000001002b */
[----:B------:R-:W-:-:S06]  /*1c70*/  FMUL.FTZ R32, R28, -1.4426950216293334961 ;  /* 0xbfb8aa3b1c207820 */ /* 0x000fcc0000410000 */
[----:B------:R-:W0:Y:S01]  /*1c80*/  MUFU.EX2 R32, R32 ;  /* 0x0000002000207308 */ /* 0x000e220000000800 */
[----:B------:R-:W-:-:S04]  /*1c90*/  FMUL.FTZ R2, R3, R19 ;  /* 0x0000001303027220 */ /* 0x000fc80000410000 */
[----:B------:R-:W-:Y:S01]  /*1ca0*/  FFMA.FTZ R19, R0, R2, R23 ;  /* 0x0000000200137223 */ /* 0x000fe20000010017 */
[----:B------:R1:W-:Y:S01]  /*1cb0*/  STL [R1+0x8], R2 ;  /* 0x0000080201007387 */ /* 0x0003e20000100800 */
[----:B0-----:R-:W-:-:S04]  /*1cc0*/  FADD.FTZ R32, R32, 1 ;  /* 0x3f80000020207421 */ /* 0x001fc80000010000 */
[----:B------:R0:W3:Y:S01]  /*1cd0*/  MUFU.RCP R48, R32 ;  /* 0x0000002000307308 */ /* 0x0000e20000001000 */
[----:B-1----:R-:W-:Y:S01]  /*1ce0*/  FMUL.FTZ R2, R3, R9 ;  /* 0x0000000903027220 */ /* 0x002fe20000410000 */
[----:B------:R-:W-:-:S06]  /*1cf0*/  FMUL.FTZ R9, R19, -1.4426950216293334961 ;  /* 0xbfb8aa3b13097820 */ /* 0x000fcc0000410000 */
[----:B------:R-:W1:Y:S01]  /*1d00*/  MUFU.EX2 R9, R9 ;  /* 0x0000000900097308 */ /* 0x000e620000000800 */
[----:B0-----:R-:W-:Y:S01]  /*1d10*/  FFMA.FTZ R32, R4, R2, R58 ;  /* 0x0000000204207223 */ /* 0x001fe2000001003a */
[----:B------:R0:W-:Y:S01]  /*1d20*/  STL [R1+0x4], R2 ;  /* 0x0000040201007387 */ /* 0x0001e20000100800 */
[----:B---3--:R-:W-:Y:S01]  /*1d30*/  FADD.FTZ R46, -R48, 1 ;  /* 0x3f800000302e7421 */ /* 0x008fe20000010100 */
[----:B------:R-:W-:-:S03]  /*1d40*/  FMUL.FTZ R49, R49, R45 ;  /* 0x0000002d31317220 */ /* 0x000fc60000410000 */
[----:B------:R-:W-:Y:S01]  /*1d50*/  FFMA.FTZ R46, R28, R46, 1 ;  /* 0x3f8000001c2e7423 */ /* 0x000fe2000001002e */
[----:B------:R-:W-:Y:S01]  /*1d60*/  FMUL.FTZ R10, R33, R10 ;  /* 0x0000000a210a7220 */ /* 0x000fe20000410000 */
[----:B-1----:R-:W-:Y:S01]  /*1d70*/  FADD.FTZ R51, R9, 1 ;  /* 0x3f80000009337421 */ /* 0x002fe20000010000 */
[----:B------:R-:W-:Y:S02]  /*1d80*/  IADD3.X R25, R60, UR19, RZ, P0, !PT ;  /* 0x000000133c197c10 */ /* 0x000fe400087fe4ff */
[----:B------:R-:W-:-:S04]  /*1d90*/  IADD3 R28, P0, R54, UR18, RZ ;  /* 0x00000012361c7c10 */ /* 0x000fc8000ff1e0ff */
[----:B------:R-:W3:Y:S01]  /*1da0*/  LDG.E.64.CONSTANT R24, desc[UR12][R24.64] ;  /* 0x0000000c18187981 */ /* 0x000ee2000c1e9b00 */
[--C-:B--2---:R-:W-:Y:S02]  /*1db0*/  HADD2.F32 R18, -RZ, R11.reuse.H0_H0 ;  /* 0x2000000bff127230 */ /* 0x104fe40000004100 */
[----:B------:R-:W-:-:S03]  /*1dc0*/  HADD2.F32 R57, -RZ, R11.H1_H1 ;  /* 0x3000000bff397230 */ /* 0x000fc60000004100 */
[C---:B------:R-:W-:Y:S02]  /*1dd0*/  FADD.FTZ R18, -R22.reuse, R18 ;  /* 0x0000001216127221 */ /* 0x040fe40000010100 */
[----:B------:R-:W-:Y:S02]  /*1de0*/  FADD.FTZ R57, -R22, R57 ;  /* 0x0000003916397221 */ /* 0x000fe40000010100 */
[----:B0-----:R-:W-:Y:S01]  /*1df0*/  FMUL.FTZ R2, R3, R18 ;  /* 0x0000001203027220 */ /* 0x001fe20000410000 */
[----:B------:R-:W-:Y:S01]  /*1e00*/  FMUL.FTZ R18, R32, -1.4426950216293334961 ;  /* 0xbfb8aa3b20127820 */ /* 0x000fe20000410000 */
[----:B------:R-:W-:Y:S01]  /*1e10*/  FFMA.FTZ R11, R29, R34, 1 ;  /* 0x3f8000001d0b7423 */ /* 0x000fe20000010022 */
[----:B------:R-:W-:Y:S01]  /*1e20*/  FMUL.FTZ R57, R3, R57 ;  /* 0x0000003903397220 */ /* 0x000fe20000410000 */
[----:B------:R-:W-:Y:S02]  /*1e30*/  FFMA.FTZ R34, R5, R2, R61 ;  /* 0x0000000205227223 */ /* 0x000fe4000001003d */
[----:B------:R-:W-:Y:S01]  /*1e40*/  FMUL.FTZ R11, R47, R11 ;  /* 0x0000000b2f0b7220 */ /* 0x000fe20000410000 */
[----:B------:R-:W0:Y:S01]  /*1e50*/  MUFU.EX2 R18, R18 ;  /* 0x0000001200127308 */ /* 0x000e220000000800 */
[----:B------:R-:W-:Y:S01]  /*1e60*/  FMUL.FTZ R45, R34, -1.4426950216293334961 ;  /* 0xbfb8aa3b222d7820 */ /* 0x000fe20000410000 */
[----:B------:R-:W-:Y:S01]  /*1e70*/  FFMA.FTZ R33, R6, R57, R43 ;  /* 0x0000003906217223 */ /* 0x000fe2000001002b */
[----:B------:R-:W-:Y:S01]  /*1e80*/  FMUL.FTZ R47, R48, R46 ;  /* 0x0000002e302f7220 */ /* 0x000fe20000410000 */
[----:B------:R-:W-:-:S02]  /*1e90*/  HADD2.F32 R48, -RZ, R12.H0_H0 ;  /* 0x2000000cff307230 */ /* 0x000fc40000004100 */
[----:B------:R-:W-:Y:S01]  /*1ea0*/  FMUL.FTZ R50, R33, -1.4426950216293334961 ;  /* 0xbfb8aa3b21327820 */ /* 0x000fe20000410000 */
[----:B------:R-:W-:Y:S01]  /*1eb0*/  HADD2.F32 R12, -RZ, R12.H1_H1 ;  /* 0x3000000cff0c7230 */ /* 0x000fe20000004100 */
[----:B------:R-:W1:Y:S01]  /*1ec0*/  MUFU.EX2 R45, R45 ;  /* 0x0000002d002d7308 */ /* 0x000e620000000800 */
[----:B------:R-:W-:-:S03]  /*1ed0*/  FMUL.FTZ R9, R48, R49 ;  /* 0x0000003130097220 */ /* 0x000fc60000410000 */
[----:B------:R-:W-:Y:S01]  /*1ee0*/  FMUL.FTZ R10, R12, R10 ;  /* 0x0000000a0c0a7220 */ /* 0x000fe20000410000 */
[----:B------:R-:W-:-:S03]  /*1ef0*/  HADD2.F32 R12, -RZ, R13.H0_H0 ;  /* 0x2000000dff0c7230 */ /* 0x000fc60000004100 */
[----:B------:R-:W2:Y:S08]  /*1f00*/  MUFU.RCP R48, R51 ;  /* 0x0000003300307308 */ /* 0x000eb00000001000 */
[----:B------:R4:W2:Y:S01]  /*1f10*/  MUFU.EX2 R46, R50 ;  /* 0x00000032002e7308 */ /* 0x0008a20000000800 */
[----:B------:R-:W-:Y:S01]  /*1f20*/  FMUL.FTZ R11, R12, R11 ;  /* 0x0000000b0c0b7220 */ /* 0x000fe20000410000 */
[----:B------:R-:W-:-:S02]  /*1f30*/  HADD2.F32 R12, -RZ, R13.H1_H1 ;  /* 0x3000000dff0c7230 */ /* 0x000fc40000004100 */
[----:B----4-:R-:W-:Y:S02]  /*1f40*/  HADD2.F32 R50, -RZ, R14.H0_H0 ;  /* 0x2000000eff327230 */ /* 0x010fe40000004100 */
[----:B0-----:R-:W-:-:S03]  /*1f50*/  FADD.FTZ R18, R18, 1 ;  /* 0x3f80000012127421 */ /* 0x001fc60000010000 */
[----:B------:R-:W-:Y:S01]  /*1f60*/  FADD.FTZ R50, -R22, R50 ;  /* 0x0000003216327221 */ /* 0x000fe20000010100 */
[----:B------:R0:W4:Y:S03]  /*1f70*/  MUFU.RCP R49, R18 ;  /* 0x0000001200317308 */ /* 0x0001260000001000 */
[----:B------:R-:W-:Y:S01]  /*1f80*/  FMUL.FTZ R56, R3, R50 ;  /* 0x0000003203387220 */ /* 0x000fe20000410000 */
[----:B------:R-:W-:Y:S01]  /*1f90*/  FMUL.FTZ R12, R12, R47 ;  /* 0x0000002f0c0c7220 */ /* 0x000fe20000410000 */
[----:B------:R-:W-:Y:S02]  /*1fa0*/  HADD2.F32 R47, -RZ, R14.H1_H1 ;  /* 0x3000000eff2f7230 */ /* 0x000fe40000004100 */
[----:B-1----:R-:W-:Y:S01]  /*1fb0*/  FADD.FTZ R14, R45, 1 ;  /* 0x3f8000002d0e7421 */ /* 0x002fe20000010000 */
[----:B--2---:R-:W-:Y:S01]  /*1fc0*/  FADD.FTZ R45, -R48, 1 ;  /* 0x3f800000302d7421 */ /* 0x004fe20000010100 */
[----:B0-----:R-:W-:-:S03]  /*1fd0*/  FFMA.FTZ R18, R0, R56, R23 ;  /* 0x0000003800127223 */ /* 0x001fc60000010017 */
[----:B------:R-:W-:Y:S01]  /*1fe0*/  FFMA.FTZ R45, R19, R45, 1 ;  /* 0x3f800000132d7423 */ /* 0x000fe2000001002d */
[----:B------:R-:W-:Y:S01]  /*1ff0*/  FMUL.FTZ R13, R18, -1.4426950216293334961 ;  /* 0xbfb8aa3b120d7820 */ /* 0x000fe20000410000 */
[----:B------:R-:W-:Y:S01]  /*2000*/  FADD.FTZ R19, R46, 1 ;  /* 0x3f8000002e137421 */ /* 0x000fe20000010000 */
[----:B------:R-:W0:Y:S01]  /*2010*/  MUFU.RCP R14, R14 ;  /* 0x0000000e000e7308 */ /* 0x000e220000001000 */
[----:B------:R-:W-:Y:S01]  /*2020*/  FADD.FTZ R47, -R22, R47 ;  /* 0x0000002f162f7221 */ /* 0x000fe20000010100 */
[----:B------:R-:W-:-:S03]  /*2030*/  FMUL.FTZ R48, R48, R45 ;  /* 0x0000002d30307220 */ /* 0x000fc60000410000 */
[----:B------:R-:W-:-:S03]  /*2040*/  FMUL.FTZ R55, R3, R47 ;  /* 0x0000002f03377220 */ /* 0x000fc60000410000 */
[----:B------:R-:W1:Y:S01]  /*2050*/  MUFU.EX2 R13, R13 ;  /* 0x0000000d000d7308 */ /* 0x000e620000000800 */
[----:B----4-:R-:W-:Y:S01]  /*2060*/  FADD.FTZ R46, -R49, 1 ;  /* 0x3f800000312e7421 */ /* 0x010fe20000010100 */
[----:B------:R-:W-:-:S06]  /*2070*/  FFMA.FTZ R45, R4, R55, R58 ;  /* 0x00000037042d7223 */ /* 0x000fcc000001003a */
[----:B------:R-:W2:Y:S01]  /*2080*/  MUFU.RCP R19, R19 ;  /* 0x0000001300137308 */ /* 0x000ea20000001000 */
[----:B------:R-:W-:Y:S01]  /*2090*/  FFMA.FTZ R46, R32, R46, 1 ;  /* 0x3f800000202e7423 */ /* 0x000fe2000001002e */
[----:B------:R-:W-:-:S03]  /*20a0*/  FMUL.FTZ R47, R45, -1.4426950216293334961 ;  /* 0xbfb8aa3b2d2f7820 */ /* 0x000fc60000410000 */
[----:B------:R-:W-:Y:S01]  /*20b0*/  FMUL.FTZ R49, R49, R46 ;  /* 0x0000002e31317220 */ /* 0x000fe20000410000 */
[----:B0-----:R-:W-:Y:S02]  /*20c0*/  FADD.FTZ R46, -R14, 1 ;  /* 0x3f8000000e2e7421 */ /* 0x001fe40000010100 */
[----:B------:R-:W0:Y:S01]  /*20d0*/  MUFU.EX2 R47, R47 ;  /* 0x0000002f002f7308 */ /* 0x000e220000000800 */
[----:B-1----:R-:W-:Y:S01]  /*20e0*/  FADD.FTZ R13, R13, 1 ;  /* 0x3f8000000d0d7421 */ /* 0x002fe20000010000 */
[----:B------:R-:W-:-:S06]  /*20f0*/  FFMA.FTZ R46, R34, R46, 1 ;  /* 0x3f800000222e7423 */ /* 0x000fcc000001002e */
[----:B------:R1:W4:Y:S01]  /*2100*/  MUFU.RCP R32, R13 ;  /* 0x0000000d00207308 */ /* 0x0003220000001000 */
[----:B--2---:R-:W-:Y:S01]  /*2110*/  FADD.FTZ R34, -R19, 1 ;  /* 0x3f80000013227421 */ /* 0x004fe20000010100 */
[----:B------:R-:W-:-:S03]  /*2120*/  FMUL.FTZ R46, R14, R46 ;  /* 0x0000002e0e2e7220 */ /* 0x000fc60000410000 */
[----:B------:R-:W-:Y:S01]  /*2130*/  FFMA.FTZ R34, R33, R34, 1 ;  /* 0x3f80000021227423 */ /* 0x000fe20000010022 */
[----:B-1----:R-:W-:-:S03]  /*2140*/  HADD2.F32 R13, -RZ, R15.H0_H0 ;  /* 0x2000000fff0d7230 */ /* 0x002fc60000004100 */
[----:B------:R-:W-:Y:S01]  /*2150*/  FMUL.FTZ R34, R19, R34 ;  /* 0x0000002213227220 */ /* 0x000fe20000410000 */
[--C-:B------:R-:W-:Y:S02]  /*2160*/  HADD2.F32 R14, -RZ, R16.reuse.H0_H0 ;  /* 0x20000010ff0e7230 */ /* 0x100fe40000004100 */
[----:B------:R-:W-:Y:S01]  /*2170*/  FADD.FTZ R13, -R22, R13 ;  /* 0x0000000d160d7221 */ /* 0x000fe20000010100 */
[----:B------:R-:W-:-:S03]  /*2180*/  HADD2.F32 R19, -RZ, R16.H1_H1 ;  /* 0x30000010ff137230 */ /* 0x000fc60000004100 */
[----:B------:R-:W-:Y:S01]  /*2190*/  FMUL.FTZ R54, R3, R13 ;  /* 0x0000000d03367220 */ /* 0x000fe20000410000 */
[----:B------:R-:W-:Y:S01]  /*21a0*/  FMUL.FTZ R13, R14, R48 ;  /* 0x000000300e0d7220 */ /* 0x000fe20000410000 */
[----:B0-----:R-:W-:Y:S01]  /*21b0*/  FADD.FTZ R33, R47, 1 ;  /* 0x3f8000002f217421 */ /* 0x001fe20000010000 */
[----:B------:R-:W-:Y:S01]  /*21c0*/  FMUL.FTZ R14, R19, R49 ;  /* 0x00000031130e7220 */ /* 0x000fe20000410000 */
[----:B------:R-:W-:-:S04]  /*21d0*/  FFMA.FTZ R19, R5, R54, R61 ;  /* 0x0000003605137223 */ /* 0x000fc8000001003d */
[----:B------:R-:W-:Y:S01]  /*21e0*/  FMUL.FTZ R47, R19, -1.4426950216293334961 ;  /* 0xbfb8aa3b132f7820 */ /* 0x000fe20000410000 */
[----:B------:R-:W0:Y:S01]  /*21f0*/  MUFU.RCP R33, R33 ;  /* 0x0000002100217308 */ /* 0x000e220000001000 */
[----:B------:R-:W-:Y:S01]  /*2200*/  IADD3.X R29, R53, UR19, RZ, P0, !PT ;  /* 0x00000013351d7c10 */ /* 0x000fe200087fe4ff */
[----:B------:R-:W-:Y:S02]  /*2210*/  HADD2.F32 R53, -RZ, R15.H1_H1 ;  /* 0x3000000fff357230 */ /* 0x000fe40000004100 */
[----:B------:R-:W-:-:S04]  /*2220*/  HADD2.F32 R16, -RZ, R17.H0_H0 ;  /* 0x20000011ff107230 */ /* 0x000fc80000004100 */
[----:B------:R-:W1:Y:S01]  /*2230*/  MUFU.EX2 R47, R47 ;  /* 0x0000002f002f7308 */ /* 0x000e620000000800 */
[----:B------:R-:W-:Y:S01]  /*2240*/  FADD.FTZ R53, -R22, R53 ;  /* 0x0000003516357221 */ /* 0x000fe20000010100 */
[----:B------:R-:W-:Y:S01]  /*2250*/  FMUL.FTZ R15, R16, R46 ;  /* 0x0000002e100f7220 */ /* 0x000fe20000410000 */
[----:B----4-:R-:W-:Y:S01]  /*2260*/  FADD.FTZ R46, -R32, 1 ;  /* 0x3f800000202e7421 */ /* 0x010fe20000010100 */
[----:B------:R-:W-:Y:S02]  /*2270*/  HADD2.F32 R51, -RZ, R20.H1_H1 ;  /* 0x30000014ff337230 */ /* 0x000fe40000004100 */
[----:B------:R-:W-:Y:S01]  /*2280*/  FMUL.FTZ R53, R3, R53 ;  /* 0x0000003503357220 */ /* 0x000fe20000410000 */
[----:B------:R-:W-:Y:S02]  /*2290*/  HADD2.F32 R16, -RZ, R17.H1_H1 ;  /* 0x30000011ff107230 */ /* 0x000fe40000004100 */
[----:B------:R-:W-:Y:S01]  /*22a0*/  FFMA.FTZ R17, R18, R46, 1 ;  /* 0x3f80000012117423 */ /* 0x000fe2000001002e */
[----:B------:R-:W-:-:S02]  /*22b0*/  HADD2.F32 R48, -RZ, R21.H0_H0 ;  /* 0x20000015ff307230 */ /* 0x000fc40000004100 */
[----:B0-----:R-:W-:Y:S01]  /*22c0*/  FADD.FTZ R18, -R33, 1 ;  /* 0x3f80000021127421 */ /* 0x001fe20000010100 */
[----:B------:R-:W-:Y:S01]  /*22d0*/  FFMA.FTZ R46, R6, R53, R43 ;  /* 0x00000035062e7223 */ /* 0x000fe2000001002b */
[----:B------:R-:W-:Y:S01]  /*22e0*/  FMUL.FTZ R17, R32, R17 ;  /* 0x0000001120117220 */ /* 0x000fe20000410000 */
[----:B------:R-:W2:Y:S01]  /*22f0*/  LDG.E.64.CONSTANT R28, desc[UR12][R28.64] ;  /* 0x0000000c1c1c7981 */ /* 0x000ea2000c1e9b00 */
[----:B------:R-:W-:Y:S01]  /*2300*/  FFMA.FTZ R18, R45, R18, 1 ;  /* 0x3f8000002d127423 */ /* 0x000fe20000010012 */
[----:B------:R-:W-:Y:S01]  /*2310*/  FMUL.FTZ R32, R46, -1.4426950216293334961 ;  /* 0xbfb8aa3b2e207820 */ /* 0x000fe20000410000 */
[----:B-1----:R-:W-:-:S05]  /*2320*/  FADD.FTZ R45, R47, 1 ;  /* 0x3f8000002f2d7421 */ /* 0x002fca0000010000 */
[----:B------:R-:W0:Y:S01]  /*2330*/  MUFU.EX2 R32, R32 ;  /* 0x0000002000207308 */ /* 0x000e220000000800 */
[----:B------:R-:W-:Y:S01]  /*2340*/  FMUL.FTZ R16, R16, R34 ;  /* 0x0000002210107220 */ /* 0x000fe20000410000 */
[----:B------:R-:W-:-:S06]  /*2350*/  HADD2.F32 R34, -RZ, R20.H0_H0 ;  /* 0x20000014ff227230 */ /* 0x000fcc0000004100 */
[----:B------:R-:W1:Y:S01]  /*2360*/  MUFU.RCP R45, R45 ;  /* 0x0000002d002d7308 */ /* 0x000e620000001000 */
[C---:B------:R-:W-:Y:S01]  /*2370*/  FADD.FTZ R34, -R22.reuse, R34 ;  /* 0x0000002216227221 */ /* 0x040fe20000010100 */
[----:B------:R-:W-:-:S03]  /*2380*/  FADD.FTZ R51, -R22, R51 ;  /* 0x0000003316337221 */ /* 0x000fc60000010100 */
[C---:B------:R-:W-:Y:S01]  /*2390*/  FMUL.FTZ R52, R3.reuse, R34 ;  /* 0x0000002203347220 */ /* 0x040fe20000410000 */
[----:B------:R-:W-:Y:S01]  /*23a0*/  FMUL.FTZ R51, R3, R51 ;  /* 0x0000003303337220 */ /* 0x000fe20000410000 */
[----:B------:R-:W-:Y:S01]  /*23b0*/  FMUL.FTZ R18, R33, R18 ;  /* 0x0000001221127220 */ /* 0x000fe20000410000 */
[----:B0-----:R-:W-:Y:S01]  /*23c0*/  FADD.FTZ R20, R32, 1 ;  /* 0x3f80000020147421 */ /* 0x001fe20000010000 */
[----:B------:R-:W-:Y:S01]  /*23d0*/  FFMA.FTZ R34, R0, R52, R23 ;  /* 0x0000003400227223 */ /* 0x000fe20000010017 */
[----:B------:R-:W-:Y:S01]  /*23e0*/  FFMA.FTZ R33, R4, R51, R58 ;  /* 0x0000003304217223 */ /* 0x000fe2000001003a */
[----:B-1----:R-:W-:Y:S02]  /*23f0*/  FADD.FTZ R32, -R45, 1 ;  /* 0x3f8000002d207421 */ /* 0x002fe40000010100 */
[----:B------:R-:W-:Y:S02]  /*2400*/  FMUL.FTZ R47, R34, -1.4426950216293334961 ;  /* 0xbfb8aa3b222f7820 */ /* 0x000fe40000410000 */
[----:B------:R-:W-:Y:S01]  /*2410*/  FFMA.FTZ R19, R19, R32, 1 ;  /* 0x3f80000013137423 */ /* 0x000fe20000010020 */
[----:B------:R-:W-:-:S03]  /*2420*/  FMUL.FTZ R32, R33, -1.4426950216293334961 ;  /* 0xbfb8aa3b21207820 */ /* 0x000fc60000410000 */
[----:B------:R-:W0:Y:S08]  /*2430*/  MUFU.EX2 R47, R47 ;  /* 0x0000002f002f7308 */ /* 0x000e300000000800 */
[----:B------:R-:W1:Y:S08]  /*2440*/  MUFU.EX2 R32, R32 ;  /* 0x0000002000207308 */ /* 0x000e700000000800 */
[----:B------:R-:W4:Y:S01]  /*2450*/  MUFU.RCP R20, R20 ;  /* 0x0000001400147308 */ /* 0x000f220000001000 */
[----:B------:R-:W-:Y:S01]  /*2460*/  FMUL.FTZ R19, R45, R19 ;  /* 0x000000132d137220 */ /* 0x000fe20000410000 */
[----:B0-----:R-:W-:Y:S01]  /*2470*/  FADD.FTZ R45, R47, 1 ;  /* 0x3f8000002f2d7421 */ /* 0x001fe20000010000 */
[----:B-1----:R-:W-:-:S05]  /*2480*/  FADD.FTZ R32, R32, 1 ;  /* 0x3f80000020207421 */ /* 0x002fca0000010000 */
[----:B------:R-:W0:Y:S01]  /*2490*/  MUFU.RCP R45, R45 ;  /* 0x0000002d002d7308 */ /* 0x000e220000001000 */
[----:B----4-:R-:W-:-:S07]  /*24a0*/  FADD.FTZ R47, -R20, 1 ;  /* 0x3f800000142f7421 */ /* 0x010fce0000010100 */
[----:B------:R-:W1:Y:S01]  /*24b0*/  MUFU.RCP R32, R32 ;  /* 0x0000002000207308 */ /* 0x000e620000001000 */
[----:B------:R-:W-:Y:S01]  /*24c0*/  FFMA.FTZ R47, R46, R47, 1 ;  /* 0x3f8000002e2f7423 */ /* 0x000fe2000001002f */
[--C-:B------:R-:W-:Y:S02]  /*24d0*/  HADD2.F32 R46, -RZ, R30.reuse.H0_H0 ;  /* 0x2000001eff2e7230 */ /* 0x100fe40000004100 */
[----:B------:R-:W-:Y:S02]  /*24e0*/  HADD2.F32 R30, -RZ, R30.H1_H1 ;  /* 0x3000001eff1e7230 */ /* 0x000fe40000004100 */
[----:B------:R-:W-:-:S03]  /*24f0*/  FMUL.FTZ R20, R20, R47 ;  /* 0x0000002f14147220 */ /* 0x000fc60000410000 */
[----:B------:R-:W-:Y:S01]  /*2500*/  FMUL.FTZ R18, R30, R18 ;  /* 0x000000121e127220 */ /* 0x000fe20000410000 */
[--C-:B------:R-:W-:Y:S02]  /*2510*/  HADD2.F32 R30, -RZ, R31.reuse.H0_H0 ;  /* 0x2000001fff1e7230 */ /* 0x100fe40000004100 */
[----:B------:R-:W-:Y:S02]  /*2520*/  HADD2.F32 R31, -RZ, R31.H1_H1 ;  /* 0x3000001fff1f7230 */ /* 0x000fe40000004100 */
[----:B------:R-:W-:Y:S01]  /*2530*/  FADD.FTZ R48, -R22, R48 ;  /* 0x0000003016307221 */ /* 0x000fe20000010100 */
[----:B------:R-:W-:Y:S01]  /*2540*/  FMUL.FTZ R19, R30, R19 ;  /* 0x000000131e137220 */ /* 0x000fe20000410000 */
[----:B0-----:R-:W-:Y:S01]  /*2550*/  FADD.FTZ R30, -R45, 1 ;  /* 0x3f8000002d1e7421 */ /* 0x001fe20000010100 */
[----:B------:R-:W-:Y:S01]  /*2560*/  FMUL.FTZ R20, R31, R20 ;  /* 0x000000141f147220 */ /* 0x000fe20000410000 */
[----:B-1----:R-:W-:Y:S01]  /*2570*/  FADD.FTZ R31, -R32, 1 ;  /* 0x3f800000201f7421 */ /* 0x002fe20000010100 */
[----:B------:R-:W-:Y:S01]  /*2580*/  FMUL.FTZ R48, R3, R48 ;  /* 0x0000003003307220 */ /* 0x000fe20000410000 */
[----:B------:R-:W-:-:S02]  /*2590*/  FFMA.FTZ R30, R34, R30, 1 ;  /* 0x3f800000221e7423 */ /* 0x000fc4000001001e */
[----:B------:R-:W-:Y:S01]  /*25a0*/  FFMA.FTZ R31, R33, R31, 1 ;  /* 0x3f800000211f7423 */ /* 0x000fe2000001001f */
[----:B------:R-:W-:Y:S01]  /*25b0*/  FFMA.FTZ R33, R5, R48, R61 ;  /* 0x0000003005217223 */ /* 0x000fe2000001003d */
[----:B------:R-:W-:-:S03]  /*25c0*/  FMUL.FTZ R30, R45, R30 ;  /* 0x0000001e2d1e7220 */ /* 0x000fc60000410000 */
[----:B------:R-:W-:-:S06]  /*25d0*/  FMUL.FTZ R45, R33, -1.4426950216293334961 ;  /* 0xbfb8aa3b212d7820 */ /* 0x000fcc0000410000 */
[----:B------:R-:W0:Y:S01]  /*25e0*/  MUFU.EX2 R45, R45 ;  /* 0x0000002d002d7308 */ /* 0x000e220000000800 */
[----:B------:R-:W-:Y:S01]  /*25f0*/  HADD2.F32 R21, -RZ, R21.H1_H1 ;  /* 0x30000015ff157230 */ /* 0x000fe20000004100 */
[----:B------:R-:W-:Y:S04]  /*2600*/  STL [R1], R2 ;  /* 0x0000000201007387 */ /* 0x000fe80000100800 */
[----:B------:R-:W-:Y:S01]  /*2610*/  FADD.FTZ R21, -R22, R21 ;  /* 0x0000001516157221 */ /* 0x000fe20000010100 */
[----:B0-----:R-:W-:-:S04]  /*2620*/  FADD.FTZ R45, R45, 1 ;  /* 0x3f8000002d2d7421 */ /* 0x001fc80000010000 */
[----:B------:R0:W1:Y:S02]  /*2630*/  MUFU.RCP R59, R45 ;  /* 0x0000002d003b7308 */ /* 0x0000640000001000 */
[----:B0-----:R-:W-:Y:S02]  /*2640*/  HADD2.F32 R45, -RZ, R27.H1_H1 ;  /* 0x3000001bff2d7230 */ /* 0x001fe40000004100 */
[----:B------:R-:W-:-:S03]  /*2650*/  FMUL.FTZ R50, R3, R21 ;  /* 0x0000001503327220 */ /* 0x000fc60000410000 */
[----:B------:R-:W-:Y:S01]  /*2660*/  FADD.FTZ R45, -R22, R45 ;  /* 0x0000002d162d7221 */ /* 0x000fe20000010100 */
[----:B------:R0:W-:Y:S01]  /*2670*/  STL [R1+0xd0], R3 ;  /* 0x0000d00301007387 */ /* 0x0001e20000100800 */
[----:B------:R-:W-:Y:S02]  /*2680*/  FMUL.FTZ R17, R46, R17 ;  /* 0x000000112e117220 */ /* 0x000fe40000410000 */
[----:B------:R-:W-:Y:S01]  /*2690*/  FMUL.FTZ R45, R3, R45 ;  /* 0x0000002d032d7220 */ /* 0x000fe20000410000 */
[----:B------:R-:W4:Y:S01]  /*26a0*/  LDL R8, [R1+0x6c] ;  /* 0x00006c0001087983 */ /* 0x000f220000100800 */
[----:B------:R-:W-:Y:S02]  /*26b0*/  HADD2.F32 R46, -RZ, R27.H0_H0 ;  /* 0x2000001bff2e7230 */ /* 0x000fe40000004100 */
[C-C-:B------:R-:W-:Y:S01]  /*26c0*/  FFMA.FTZ R21, R6.reuse, R50, R43.reuse ;  /* 0x0000003206157223 */ /* 0x140fe2000001002b */
[----:B------:R-:W-:Y:S01]  /*26d0*/  FFMA.FTZ R27, R6, R45, R43 ;  /* 0x0000002d061b7223 */ /* 0x000fe2000001002b */
[--C-:B------:R-:W-:Y:S01]  /*26e0*/  HADD2.F32 R49, -RZ, R26.reuse.H0_H0 ;  /* 0x2000001aff317230 */ /* 0x100fe20000004100 */
[----:B------:R-:W4:Y:S01]  /*26f0*/  LDL R43, [R1+0x68] ;  /* 0x00006800012b7983 */ /* 0x000f220000100800 */
[----:B------:R-:W-:Y:S01]  /*2700*/  FMUL.FTZ R34, R21, -1.4426950216293334961 ;  /* 0xbfb8aa3b15227820 */ /* 0x000fe20000410000 */
[----:B------:R-:W-:-:S02]  /*2710*/  HADD2.F32 R47, -RZ, R26.H1_H1 ;  /* 0x3000001aff2f7230 */ /* 0x000fc40000004100 */
[----:B------:R-:W-:Y:S01]  /*2720*/  FMUL.FTZ R31, R32, R31 ;  /* 0x0000001f201f7220 */ /* 0x000fe20000410000 */
[----:B------:R-:W4:Y:S02]  /*2730*/  LDL R37, [R1+0x50] ;  /* 0x0000500001257983 */ /* 0x000f240000100800 */
[----:B------:R-:W3:Y:S01]  /*2740*/  MUFU.EX2 R34, R34 ;  /* 0x0000002200227308 */ /* 0x000ee20000000800 */
[C---:B------:R-:W-:Y:S01]  /*2750*/  FADD.FTZ R49, -R22.reuse, R49 ;  /* 0x0000003116317221 */ /* 0x040fe20000010100 */
[----:B------:R-:W-:Y:S01]  /*2760*/  FADD.FTZ R47, -R22, R47 ;  /* 0x0000002f162f7221 */ /* 0x000fe20000010100 */
[----:B------:R-:W4:Y:S02]  /*2770*/  LDL R35, [R1+0x48] ;  /* 0x0000480001237983 */ /* 0x000f240000100800 */
[C---:B------:R-:W-:Y:S01]  /*2780*/  FMUL.FTZ R49, R3.reuse, R49 ;  /* 0x0000003103317220 */ /* 0x040fe20000410000 */
[----:B------:R-:W-:-:S03]  /*2790*/  FMUL.FTZ R47, R3, R47 ;  /* 0x0000002f032f7220 */ /* 0x000fc60000410000 */
[----:B------:R-:W-:Y:S01]  /*27a0*/  FFMA.FTZ R26, R0, R49, R23 ;  /* 0x00000031001a7223 */ /* 0x000fe20000010017 */
[----:B------:R-:W-:Y:S01]  /*27b0*/  FADD.FTZ R46, -R22, R46 ;  /* 0x0000002e162e7221 */ /* 0x000fe20000010100 */
[----:B-1----:R-:W-:Y:S02]  /*27c0*/  FADD.FTZ R22, -R59, 1 ;  /* 0x3f8000003b167421 */ /* 0x002fe40000010100 */
[----:B------:R-:W-:Y:S01]  /*27d0*/  FMUL.FTZ R32, R26, -1.4426950216293334961 ;  /* 0xbfb8aa3b1a207820 */ /* 0x000fe20000410000 */
[----:B---3--:R-:W-:Y:S01]  /*27e0*/  FADD.FTZ R60, R34, 1 ;  /* 0x3f800000223c7421 */ /* 0x008fe20000010000 */
[----:B------:R-:W-:Y:S01]  /*27f0*/  FFMA.FTZ R34, R4, R47, R58 ;  /* 0x0000002f04227223 */ /* 0x000fe2000001003a */
[----:B------:R-:W-:-:S03]  /*2800*/  FMUL.FTZ R46, R3, R46 ;  /* 0x0000002e032e7220 */ /* 0x000fc60000410000 */
[----:B------:R-:W1:Y:S01]  /*2810*/  MUFU.EX2 R32, R32 ;  /* 0x0000002000207308 */ /* 0x000e620000000800 */
[----:B------:R-:W-:Y:S01]  /*2820*/  FFMA.FTZ R33, R33, R22, 1 ;  /* 0x3f80000021217423 */ /* 0x000fe20000010016 */
[----:B------:R-:W-:Y:S01]  /*2830*/  FMUL.FTZ R22, R34, -1.4426950216293334961 ;  /* 0xbfb8aa3b22167820 */ /* 0x000fe20000410000 */
[----:B------:R-:W-:Y:S01]  /*2840*/  FFMA.FTZ R58, R5, R46, R61 ;  /* 0x0000002e053a7223 */ /* 0x000fe2000001003d */
[----:B0-----:R-:W3:Y:S04]  /*2850*/  LDL R3, [R1+0x8] ;  /* 0x0000080001037983 */ /* 0x001ee80000100800 */
[----:B------:R-:W0:Y:S01]  /*2860*/  MUFU.RCP R60, R60 ;  /* 0x0000003c003c7308 */ /* 0x000e220000001000 */
[----:B------:R-:W-:Y:S01]  /*2870*/  FMUL.FTZ R23, R58, -1.4426950216293334961 ;  /* 0xbfb8aa3b3a177820 */ /* 0x000fe20000410000 */
[----:B------:R-:W-:Y:S01]  /*2880*/  FMUL.FTZ R59, R59, R33 ;  /* 0x000000213b3b7220 */ /* 0x000fe20000410000 */
[----:B------:R-:W-:-:S05]  /*2890*/  FMUL.FTZ R33, R27, -1.4426950216293334961 ;  /* 0xbfb8aa3b1b217820 */ /* 0x000fca0000410000 */
[----:B------:R-:W0:Y:S01]  /*28a0*/  MUFU.EX2 R22, R22 ;  /* 0x0000001600167308 */ /* 0x000e220000000800 */
[----:B-1----:R-:W-:-:S07]  /*28b0*/  FADD.FTZ R32, R32, 1 ;  /* 0x3f80000020207421 */ /* 0x002fce0000010000 */
[----:B------:R-:W1:Y:S01]  /*28c0*/  MUFU.EX2 R23, R23 ;  /* 0x0000001700177308 */ /* 0x000e620000000800 */
[----:B0-----:R-:W-:-:S04]  /*28d0*/  FADD.FTZ R61, -R60, 1 ;  /* 0x3f8000003c3d7421 */ /* 0x001fc80000010100 */
[----:B------:R-:W-:-:S03]  /*28e0*/  FFMA.FTZ R61, R21, R61, 1 ;  /* 0x3f800000153d7423 */ /* 0x000fc6000001003d */
[----:B------:R-:W0:Y:S01]  /*28f0*/  MUFU.EX2 R33, R33 ;  /* 0x0000002100217308 */ /* 0x000e220000000800 */
[--C-:B------:R-:W-:Y:S02]  /*2900*/  HADD2.F32 R21, -RZ, R24.reuse.H0_H0 ;  /* 0x20000018ff157230 */ /* 0x100fe40000004100 */
[----:B------:R-:W-:Y:S01]  /*2910*/  FADD.FTZ R22, R22, 1 ;  /* 0x3f80000016167421 */ /* 0x000fe20000010000 */
[----:B------:R-:W-:-:S04]  /*2920*/  HADD2.F32 R24, -RZ, R24.H1_H1 ;  /* 0x30000018ff187230 */ /* 0x000fc80000004100 */
[----:B------:R-:W0:Y:S01]  /*2930*/  MUFU.RCP R32, R32 ;  /* 0x0000002000207308 */ /* 0x000e220000001000 */
[----:B------:R-:W-:Y:S01]  /*2940*/  FMUL.FTZ R21, R21, R30 ;  /* 0x0000001e15157220 */ /* 0x000fe20000410000 */
[----:B-1----:R-:W-:-:S06]  /*2950*/  FADD.FTZ R23, R23, 1 ;  /* 0x3f80000017177421 */ /* 0x002fcc0000010000 */
[----:B------:R1:W1:Y:S01]  /*2960*/  MUFU.RCP R30, R22 ;  /* 0x00000016001e7308 */ /* 0x0002620000001000 */
[----:B0-----:R-:W-:Y:S01]  /*2970*/  FADD.FTZ R33, R33, 1 ;  /* 0x3f80000021217421 */ /* 0x001fe20000010000 */
[----:B-1----:R-:W-:Y:S01]  /*2980*/  FMUL.FTZ R22, R24, R31 ;  /* 0x0000001f18167220 */ /* 0x002fe20000410000 */
[----:B------:R-:W-:-:S05]  /*2990*/  HADD2.F32 R24, -RZ, R25.H0_H0 ;  /* 0x20000019ff187230 */ /* 0x000fca0000004100 */
[----:B------:R0:W1:Y:S02]  /*29a0*/  MUFU.RCP R31, R23 ;  /* 0x00000017001f7308 */ /* 0x0000640000001000 */
[----:B0-----:R-:W-:Y:S01]  /*29b0*/  FMUL.FTZ R23, R24, R59 ;  /* 0x0000003b18177220 */ /* 0x001fe20000410000 */
[----:B------:R-:W-:-:S05]  /*29c0*/  FADD.FTZ R24, -R32, 1 ;  /* 0x3f80000020187421 */ /* 0x000fca0000010100 */
[----:B------:R-:W0:Y:S01]  /*29d0*/  MUFU.RCP R33, R33 ;  /* 0x0000002100217308 */ /* 0x000e220000001000 */
[----:B------:R-:W-:Y:S02]  /*29e0*/  HADD2.F32 R25, -RZ, R25.H1_H1 ;  /* 0x30000019ff197230 */ /* 0x000fe40000004100 */
[----:B------:R-:W-:Y:S01]  /*29f0*/  FMUL.FTZ R60, R60, R61 ;  /* 0x0000003d3c3c7220 */ /* 0x000fe20000410000 */
[----:B------:R-:W-:Y:S01]  /*2a00*/  FFMA.FTZ R26, R26, R24, 1 ;  /* 0x3f8000001a1a7423 */ /* 0x000fe20000010018 */
[----:B------:R-:W-:Y:S01]  /*2a10*/  FADD.FTZ R24, -R30, 1 ;  /* 0x3f8000001e187421 */ /* 0x000fe20000010100 */
[----:B------:R-:W3:Y:S03]  /*2a20*/  LDL R61, [R1+0x64] ;  /* 0x00006400013d7983 */ /* 0x000ee60000100800 */
[----:B------:R-:W-:Y:S01]  /*2a30*/  FFMA.FTZ R34, R34, R24, 1 ;  /* 0x3f80000022227423 */ /* 0x000fe20000010018 */
[----:B-1----:R-:W-:Y:S01]  /*2a40*/  FADD.FTZ R24, -R31, 1 ;  /* 0x3f8000001f187421 */ /* 0x002fe20000010100 */
[----:B------:R-:W3:Y:S03]  /*2a50*/  LDL R59, [R1+0x4c] ;  /* 0x00004c00013b7983 */ /* 0x000ee60000100800 */
[----:B------:R-:W-:Y:S01]  /*2a60*/  FFMA.FTZ R58, R58, R24, 1 ;  /* 0x3f8000003a3a7423 */ /* 0x000fe20000010018 */
[----:B------:R-:W-:Y:S01]  /*2a70*/  FMUL.FTZ R24, R25, R60 ;  /* 0x0000003c19187220 */ /* 0x000fe20000410000 */
[----:B------:R-:W-:Y:S01]  /*2a80*/  FMUL.FTZ R25, R32, R26 ;  /* 0x0000001a20197220 */ /* 0x000fe20000410000 */
[----:B------:R-:W-:Y:S01]  /*2a90*/  FMUL.FTZ R26, R30, R34 ;  /* 0x000000221e1a7220 */ /* 0x000fe20000410000 */
[----:B0-----:R-:W-:Y:S01]  /*2aa0*/  FADD.FTZ R30, -R33, 1 ;  /* 0x3f800000211e7421 */ /* 0x001fe20000010100 */
[----:B------:R-:W-:Y:S01]  /*2ab0*/  FMUL.FTZ R58, R31, R58 ;  /* 0x0000003a1f3a7220 */ /* 0x000fe20000410000 */
[----:B------:R-:W3:Y:S02]  /*2ac0*/  LDL R60, [R1+0x4] ;  /* 0x00000400013c7983 */ /* 0x000ee40000100800 */
[----:B------:R-:W-:-:S02]  /*2ad0*/  FFMA.FTZ R30, R27, R30, 1 ;  /* 0x3f8000001b1e7423 */ /* 0x000fc4000001001e */
[----:B------:R-:W3:Y:S02]  /*2ae0*/  LDL R32, [R1+0x54] ;  /* 0x0000540001207983 */ /* 0x000ee40000100800 */
[----:B------:R-:W-:Y:S02]  /*2af0*/  FMUL.FTZ R34, R33, R30 ;  /* 0x0000001e21227220 */ /* 0x000fe40000410000 */
[----:B------:R-:W3:Y:S04]  /*2b00*/  LDL R31, [R1+0x60] ;  /* 0x00006000011f7983 */ /* 0x000ee80000100800 */
[----:B------:R-:W3:Y:S04]  /*2b10*/  LDL R33, [R1+0x5c] ;  /* 0x00005c0001217983 */ /* 0x000ee80000100800 */
[----:B------:R-:W3:Y:S01]  /*2b20*/  LDL R30, [R1+0x58] ;  /* 0x00005800011e7983 */ /* 0x000ee20000100800 */
[----:B--2---:R-:W-:-:S02]  /*2b30*/  HADD2.F32 R27, -RZ, R28.H0_H0 ;  /* 0x2000001cff1b7230 */ /* 0x004fc40000004100 */
[----:B------:R-:W-:-:S03]  /*2b40*/  HADD2.F32 R28, -RZ, R28.H1_H1 ;  /* 0x3000001cff1c7230 */ /* 0x000fc60000004100 */
[----:B------:R-:W-:Y:S01]  /*2b50*/  FMUL.FTZ R25, R27, R25 ;  /* 0x000000191b197220 */ /* 0x000fe20000410000 */
[----:B------:R-:W-:Y:S01]  /*2b60*/  FMUL.FTZ R27, R0, R7 ;  /* 0x00000007001b7220 */ /* 0x000fe20000410000 */
[----:B------:R-:W-:Y:S01]  /*2b70*/  FMUL.FTZ R26, R28, R26 ;  /* 0x0000001a1c1a7220 */ /* 0x000fe20000410000 */
[----:B------:R-:W-:Y:S02]  /*2b80*/  FMUL.FTZ R28, R4, R44 ;  /* 0x0000002c041c7220 */ /* 0x000fe40000410000 */
[----:B----4-:R-:W-:Y:S02]  /*2b90*/  FFMA.FTZ R27, R8, R27, RZ ;  /* 0x0000001b081b7223 */ /* 0x010fe400000100ff */
[----:B------:R-:W2:Y:S02]  /*2ba0*/  LDL R8, [R1+0x34] ;  /* 0x0000340001087983 */ /* 0x000ea40000100800 */
[----:B------:R-:W-:Y:S02]  /*2bb0*/  FFMA.FTZ R27, R43, R28, R27 ;  /* 0x0000001c2b1b7223 */ /* 0x000fe4000001001b */
[----:B------:R-:W4:Y:S02]  /*2bc0*/  LDL.LU R43, [R1+0x114] ;  /* 0x00011400012b7983 */ /* 0x000f240000300800 */
[----:B----4-:R-:W-:-:S04]  /*2bd0*/  FMUL.FTZ R28, R5, R43 ;  /* 0x0000002b051c7220 */ /* 0x010fc80000410000 */
[----:B---3--:R-:W-:Y:S01]  /*2be0*/  FFMA.FTZ R27, R61, R28, R27 ;  /* 0x0000001c3d1b7223 */ /* 0x008fe2000001001b */
[----:B------:R-:W-:-:S04]  /*2bf0*/  FMUL.FTZ R28, R6, R42 ;  /* 0x0000002a061c7220 */ /* 0x000fc80000410000 */
[----:B------:R-:W-:Y:S01]  /*2c00*/  FFMA.FTZ R27, R33, R28, R27 ;  /* 0x0000001c211b7223 */ /* 0x000fe2000001001b */
[----:B------:R-:W-:Y:S01]  /*2c10*/  FMUL.FTZ R28, R0, R41 ;  /* 0x00000029001c7220 */ /* 0x000fe20000410000 */
[----:B------:R-:W3:Y:S03]  /*2c20*/  LDL R33, [R1+0x1c] ;  /* 0x00001c0001217983 */ /* 0x000ee60000100800 */
[----:B------:R-:W-:Y:S01]  /*2c30*/  FFMA.FTZ R27, R30, R28, R27 ;  /* 0x0000001c1e1b7223 */ /* 0x000fe2000001001b */
[----:B------:R-:W-:-:S04]  /*2c40*/  FMUL.FTZ R28, R4, R40 ;  /* 0x00000028041c7220 */ /* 0x000fc80000410000 */
[----:B------:R-:W-:Y:S01]  /*2c50*/  FFMA.FTZ R28, R31, R28, R27 ;  /* 0x0000001c1f1c7223 */ /* 0x000fe2000001001b */
[----:B------:R-:W-:Y:S01]  /*2c60*/  FMUL.FTZ R27, R5, R39 ;  /* 0x00000027051b7220 */ /* 0x000fe20000410000 */
[----:B------:R-:W-:Y:S01]  /*2c70*/  FMUL.FTZ R30, R6, R38 ;  /* 0x00000026061e7220 */ /* 0x000fe20000410000 */
[----:B------:R-:W4:Y:S02]  /*2c80*/  LDL R31, [R1+0x18] ;  /* 0x00001800011f7983 */ /* 0x000f240000100800 */
[----:B------:R-:W-:Y:S02]  /*2c90*/  FFMA.FTZ R28, R32, R27, R28 ;  /* 0x0000001b201c7223 */ /* 0x000fe4000001001c */
[----:B------:R-:W4:Y:S02]  /*2ca0*/  LDL R32, [R1+0x10] ;  /* 0x0000100001207983 */ /* 0x000f240000100800 */
[----:B------:R-:W-:Y:S02]  /*2cb0*/  FFMA.FTZ R28, R37, R30, R28 ;  /* 0x0000001e251c7223 */ /* 0x000fe4000001001c */
[----:B------:R-:W2:Y:S01]  /*2cc0*/  LDL.LU R37, [R1+0x110] ;  /* 0x0001100001257983 */ /* 0x000ea20000300800 */
[----:B------:R-:W-:-:S02]  /*2cd0*/  HADD2.F32 R30, -RZ, R29.H1_H1 ;  /* 0x3000001dff1e7230 */ /* 0x000fc40000004100 */
[----:B------:R-:W-:-:S03]  /*2ce0*/  HADD2.F32 R27, -RZ, R29.H0_H0 ;  /* 0x2000001dff1b7230 */ /* 0x000fc60000004100 */
[----:B------:R-:W-:Y:S01]  /*2cf0*/  FMUL.FTZ R34, R30, R34 ;  /* 0x000000221e227220 */ /* 0x000fe20000410000 */
[----:B------:R-:W-:Y:S01]  /*2d00*/  FMUL.FTZ R30, R4, R36 ;  /* 0x00000024041e7220 */ /* 0x000fe20000410000 */
[----:B------:R-:W-:Y:S02]  /*2d10*/  FMUL.FTZ R27, R27, R58 ;  /* 0x0000003a1b1b7220 */ /* 0x000fe40000410000 */
[----:B------:R-:W3:Y:S01]  /*2d20*/  LDL R58, [R1+0x30] ;  /* 0x00003000013a7983 */ /* 0x000ee20000100800 */
[----:B--2---:R-:W-:-:S04]  /*2d30*/  FMUL.FTZ R29, R0, R37 ;  /* 0x00000025001d7220 */ /* 0x004fc80000410000 */
[----:B------:R-:W-:Y:S02]  /*2d40*/  FFMA.FTZ R29, R59, R29, R28 ;  /* 0x0000001d3b1d7223 */ /* 0x000fe4000001001c */
[----:B------:R-:W2:Y:S02]  /*2d50*/  LDL R59, [R1+0xc] ;  /* 0x00000c00013b7983 */ /* 0x000ea40000100800 */
[----:B------:R-:W-:Y:S02]  /*2d60*/  FFMA.FTZ R29, R35, R30, R29 ;  /* 0x0000001e231d7223 */ /* 0x000fe4000001001d */
[----:B------:R-:W4:Y:S02]  /*2d70*/  LDL.LU R35, [R1+0x10c] ;  /* 0x00010c0001237983 */ /* 0x000f240000300800 */
[----:B----4-:R-:W-:-:S04]  /*2d80*/  FMUL.FTZ R30, R5, R35 ;  /* 0x00000023051e7220 */ /* 0x010fc80000410000 */
[----:B------:R-:W-:Y:S02]  /*2d90*/  FFMA.FTZ R30, R8, R30, R29 ;  /* 0x0000001e081e7223 */ /* 0x000fe4000001001d */
[----:B------:R-:W4:Y:S01]  /*2da0*/  LDL.LU R8, [R1+0x108] ;  /* 0x0001080001087983 */ /* 0x000f220000300800 */
[----:B------:R-:W-:-:S04]  /*2db0*/  FFMA.FTZ R28, R0, R7, RZ ;  /* 0x00000007001c7223 */ /* 0x000fc800000100ff */
[----:B------:R-:W-:-:S04]  /*2dc0*/  FFMA.FTZ R28, R4, R44, R28 ;  /* 0x0000002c041c7223 */ /* 0x000fc8000001001c */
[----:B------:R-:W-:-:S04]  /*2dd0*/  FFMA.FTZ R28, R5, R43, R28 ;  /* 0x0000002b051c7223 */ /* 0x000fc8000001001c */
[----:B------:R-:W-:-:S04]  /*2de0*/  FFMA.FTZ R28, R6, R42, R28 ;  /* 0x0000002a061c7223 */ /* 0x000fc8000001001c */
[----:B------:R-:W-:-:S04]  /*2df0*/  FFMA.FTZ R28, R0, R41, R28 ;  /* 0x00000029001c7223 */ /* 0x000fc8000001001c */
[----:B------:R-:W-:-:S04]  /*2e00*/  FFMA.FTZ R28, R4, R40, R28 ;  /* 0x00000028041c7223 */ /* 0x000fc8000001001c */
[----:B------:R-:W-:Y:S01]  /*2e10*/  FFMA.FTZ R28, R5, R39, R28 ;  /* 0x00000027051c7223 */ /* 0x000fe2000001001c */
[----:B------:R0:W-:Y:S03]  /*2e20*/  STL [R1+0x104], R41 ;  /* 0x0001042901007387 */ /* 0x0001e60000100800 */
[----:B------:R-:W-:Y:S01]  /*2e30*/  FFMA.FTZ R28, R6, R38, R28 ;  /* 0x00000026061c7223 */ /* 0x000fe2000001001c */
[----:B------:R1:W-:Y:S03]  /*2e40*/  STL [R1+0x100], R40 ;  /* 0x0001002801007387 */ /* 0x0003e60000100800 */
[----:B------:R-:W-:Y:S01]  /*2e50*/  FFMA.FTZ R28, R0, R37, R28 ;  /* 0x00000025001c7223 */ /* 0x000fe2000001001c */
[----:B------:R1:W-:Y:S04]  /*2e60*/  STL [R1+0xfc], R39 ;  /* 0x0000fc2701007387 */ /* 0x0003e80000100800 */
[----:B------:R1:W-:Y:S01]  /*2e70*/  STL [R1+0xf8], R38 ;  /* 0x0000f82601007387 */ /* 0x0003e20000100800 */
[----:B------:R-:W-:-:S03]  /*2e80*/  FFMA.FTZ R28, R4, R36, R28 ;  /* 0x00000024041c7223 */ /* 0x000fc6000001001c */
[----:B------:R1:W-:Y:S04]  /*2e90*/  STL [R1+0xf4], R37 ;  /* 0x0000f42501007387 */ /* 0x0003e80000100800 */
[----:B------:R1:W-:Y:S01]  /*2ea0*/  STL [R1+0xf0], R36 ;  /* 0x0000f02401007387 */ /* 0x0003e20000100800 */
[----:B------:R-:W-:Y:S01]  /*2eb0*/  FFMA.FTZ R28, R5, R35, R28 ;  /* 0x00000023051c7223 */ /* 0x000fe2000001001c */
[----:B----4-:R-:W-:-:S04]  /*2ec0*/  FMUL.FTZ R29, R6, R8 ;  /* 0x00000008061d7220 */ /* 0x010fc80000410000 */
[----:B---3--:R-:W-:Y:S01]  /*2ed0*/  FFMA.FTZ R29, R58, R29, R30 ;  /* 0x0000001d3a1d7223 */ /* 0x008fe2000001001e */
[----:B------:R-:W-:-:S04]  /*2ee0*/  FMUL.FTZ R30, R0, R9 ;  /* 0x00000009001e7220 */ /* 0x000fc80000410000 */
[----:B------:R-:W-:Y:S01]  /*2ef0*/  FFMA.FTZ R29, R33, R30, R29 ;  /* 0x0000001e211d7223 */ /* 0x000fe2000001001d */
[----:B------:R-:W-:-:S04]  /*2f00*/  FMUL.FTZ R30, R4, R10 ;  /* 0x0000000a041e7220 */ /* 0x000fc80000410000 */
[----:B------:R-:W-:Y:S01]  /*2f10*/  FFMA.FTZ R30, R31, R30, R29 ;  /* 0x0000001e1f1e7223 */ /* 0x000fe2000001001d */
[----:B------:R-:W-:Y:S01]  /*2f20*/  FMUL.FTZ R29, R5, R11 ;  /* 0x0000000b051d7220 */ /* 0x000fe20000410000 */
[----:B------:R-:W3:Y:S03]  /*2f30*/  LDL.LU R31, [R1+0x3c] ;  /* 0x00003c00011f7983 */ /* 0x000ee60000300800 */
[----:B------:R-:W-:Y:S01]  /*2f40*/  FFMA.FTZ R29, R32, R29, R30 ;  /* 0x0000001d201d7223 */ /* 0x000fe2000001001e */
[----:B------:R-:W-:Y:S01]  /*2f50*/  FMUL.FTZ R30, R6, R12 ;  /* 0x0000000c061e7220 */ /* 0x000fe20000410000 */
[----:B------:R-:W4:Y:S03]  /*2f60*/  LDL.LU R32, [R1+0x28] ;  /* 0x0000280001207983 */ /* 0x000f260000300800 */
[----:B--2---:R-:W-:Y:S01]  /*2f70*/  FFMA.FTZ R29, R59, R30, R29 ;  /* 0x0000001e3b1d7223 */ /* 0x004fe2000001001d */
[----:B------:R-:W-:Y:S01]  /*2f80*/  FMUL.FTZ R30, R0, R13 ;  /* 0x0000000d001e7220 */ /* 0x000fe20000410000 */
[----:B------:R-:W2:Y:S03]  /*2f90*/  LDL.LU R33, [R1+0x2c] ;  /* 0x00002c0001217983 */ /* 0x000ea60000300800 */
[----:B------:R-:W-:Y:S01]  /*2fa0*/  FFMA.FTZ R30, R3, R30, R29 ;  /* 0x0000001e031e7223 */ /* 0x000fe2000001001d */
[----:B------:R-:W-:Y:S01]  /*2fb0*/  FMUL.FTZ R29, R4, R14 ;  /* 0x0000000e041d7220 */ /* 0x000fe20000410000 */
[----:B0-----:R-:W3:Y:S03]  /*2fc0*/  LDL.LU R41, [R1+0x20] ;  /* 0x0000200001297983 */ /* 0x001ee60000300800 */
[----:B------:R-:W-:Y:S01]  /*2fd0*/  FFMA.FTZ R29, R60, R29, R30 ;  /* 0x0000001d3c1d7223 */ /* 0x000fe2000001001e */
[----:B------:R-:W-:Y:S01]  /*2fe0*/  FMUL.FTZ R30, R5, R15 ;  /* 0x0000000f051e7220 */ /* 0x000fe20000410000 */
[----:B------:R-:W3:Y:S03]  /*2ff0*/  LDL R58, [R1+0x5c] ;  /* 0x00005c00013a7983 */ /* 0x000ee60000100800 */
[----:B------:R-:W-:Y:S01]  /*3000*/  FFMA.FTZ R29, R2, R30, R29 ;  /* 0x0000001e021d7223 */ /* 0x000fe2000001001d */
[----:B------:R-:W-:Y:S01]  /*3010*/  FMUL.FTZ R30, R6, R16 ;  /* 0x00000010061e7220 */ /* 0x000fe20000410000 */
[----:B------:R-:W2:Y:S03]  /*3020*/  LDL.LU R59, [R1+0x24] ;  /* 0x00002400013b7983 */ /* 0x000ea60000300800 */
[----:B------:R-:W-:Y:S01]  /*3030*/  FFMA.FTZ R30, R57, R30, R29 ;  /* 0x0000001e391e7223 */ /* 0x000fe2000001001d */
[----:B------:R-:W-:Y:S01]  /*3040*/  FMUL.FTZ R29, R0, R17 ;  /* 0x00000011001d7220 */ /* 0x000fe20000410000 */
[----:B-1----:R-:W2:Y:S03]  /*3050*/  LDL R40, [R1+0x58] ;  /* 0x0000580001287983 */ /* 0x002ea60000100800 */
[----:B------:R-:W-:Y:S01]  /*3060*/  FFMA.FTZ R29, R56, R29, R30 ;  /* 0x0000001d381d7223 */ /* 0x000fe2000001001e */
[----:B------:R-:W-:Y:S01]  /*3070*/  FMUL.FTZ R30, R4, R18 ;  /* 0x00000012041e7220 */ /* 0x000fe20000410000 */
[----:B------:R-:W2:Y:S03]  /*3080*/  LDL R39, [R1+0x60] ;  /* 0x0000600001277983 */ /* 0x000ea60000100800 */
        /* <DEDUP_REMOVED lines=17> */
[----:B------:R0:W-:Y:S03]  /*31a0*/  STL [R1+0xec], R35 ;  /* 0x0000ec2301007387 */ /* 0x0001e60000100800 */
[----:B------:R-:W-:Y:S01]  /*31b0*/  FFMA.FTZ R30, R49, R30, R29 ;  /* 0x0000001e311e7223 */ /* 0x000fe2000001001d */
[----:B------:R-:W-:Y:S01]  /*31c0*/  FMUL.FTZ R29, R4, R26 ;  /* 0x0000001a041d7220 */ /* 0x000fe20000410000 */
[----:B------:R-:W-:-:S03]  /*31d0*/  FFMA.FTZ R28, R6, R8, R28 ;  /* 0x00000008061c7223 */ /* 0x000fc6000001001c */
[----:B------:R-:W-:Y:S01]  /*31e0*/  FFMA.FTZ R29, R47, R29, R30 ;  /* 0x0000001d2f1d7223 */ /* 0x000fe2000001001e */
[----:B0-----:R-:W2:Y:S01]  /*31f0*/  LDL R35, [R1+0x48] ;  /* 0x0000480001237983 */ /* 0x001ea20000100800 */
[----:B------:R-:W-:-:S03]  /*3200*/  FMUL.FTZ R30, R5, R27 ;  /* 0x0000001b051e7220 */ /* 0x000fc60000410000 */
[----:B------:R0:W-:Y:S01]  /*3210*/  STL [R1+0xd4], R3 ;  /* 0x0000d40301007387 */ /* 0x0001e20000100800 */
[----:B------:R-:W-:Y:S01]  /*3220*/  FFMA.FTZ R28, R0, R9, R28 ;  /* 0x00000009001c7223 */ /* 0x000fe2000001001c */
[----:B------:R-:W-:Y:S01]  /*3230*/  FFMA.FTZ R29, R46, R30, R29 ;  /* 0x0000001e2e1d7223 */ /* 0x000fe2000001001d */
[----:B------:R-:W-:Y:S01]  /*3240*/  FMUL.FTZ R30, R6, R34 ;  /* 0x00000022061e7220 */ /* 0x000fe20000410000 */
[----:B0-----:R-:W4:Y:S04]  /*3250*/  LDL R3, [R1+0x68] ;  /* 0x0000680001037983 */ /* 0x001f280000100800 */
[----:B------:R0:W-:Y:S01]  /*3260*/  STL [R1+0xe8], R8 ;  /* 0x0000e80801007387 */ /* 0x0001e20000100800 */
[----:B------:R-:W-:Y:S01]  /*3270*/  FFMA.FTZ R28, R4, R10, R28 ;  /* 0x0000000a041c7223 */ /* 0x000fe2000001001c */
[----:B------:R-:W-:-:S02]  /*3280*/  FFMA.FTZ R29, R45, R30, R29 ;  /* 0x0000001e2d1d7223 */ /* 0x000fc4000001001d */
[----:B0-----:R-:W2:Y:S04]  /*3290*/  LDL R8, [R1+0x34] ;  /* 0x0000340001087983 */ /* 0x001ea80000100800 */
[----:B------:R0:W-:Y:S04]  /*32a0*/  STL [R1+0xd8], R60 ;  /* 0x0000d83c01007387 */ /* 0x0001e80000100800 */
[----:B0-----:R-:W4:Y:S04]  /*32b0*/  LDL.LU R60, [R1+0x38] ;  /* 0x00003800013c7983 */ /* 0x001f280000300800 */
[----:B------:R0:W-:Y:S04]  /*32c0*/  STL [R1+0xe4], R9 ;  /* 0x0000e40901007387 */ /* 0x0001e80000100800 */
[----:B0-----:R-:W2:Y:S04]  /*32d0*/  LDL.LU R9, [R1+0x78] ;  /* 0x0000780001097983 */ /* 0x001ea80000300800 */
[----:B------:R0:W-:Y:S04]  /*32e0*/  STL [R1+0xe0], R10 ;  /* 0x0000e00a01007387 */ /* 0x0001e80000100800 */
[----:B0-----:R-:W4:Y:S04]  /*32f0*/  LDL R10, [R1+0x6c] ;  /* 0x00006c00010a7983 */ /* 0x001f280000100800 */
[----:B------:R0:W-:Y:S04]  /*3300*/  STL [R1+0xdc], R2 ;  /* 0x0000dc0201007387 */ /* 0x0001e80000100800 */
[----:B0-----:R-:W4:Y:S04]  /*3310*/  LDL.LU R2, [R1+0x44] ;  /* 0x0000440001027983 */ /* 0x001f280000300800 */
[----:B------:R-:W4:Y:S01]  /*3320*/  LDL.LU R30, [R1+0x40] ;  /* 0x00004000011e7983 */ /* 0x000f220000300800 */
        /* <DEDUP_REMOVED lines=18> */
[----:B---3--:R-:W-:-:S04]  /*3450*/  FFMA.FTZ R58, R58, R42, R41 ;  /* 0x0000002a3a3a7223 */ /* 0x008fc80000010029 */
[----:B--2---:R0:W-:Y:S04]  /*3460*/  STS.64 [R9], R28 ;  /* 0x0000001c09007388 */ /* 0x0041e80000000a00 */
[----:B0-----:R-:W2:Y:S01]  /*3470*/  LDL R9, [R1+0x30] ;  /* 0x0000300001097983 */ /* 0x001ea20000100800 */
[----:B----4-:R-:W-:-:S03]  /*3480*/  FADD.FTZ R29, R7, R2 ;  /* 0x00000002071d7221 */ /* 0x010fc60000010000 */
[----:B------:R-:W3:Y:S01]  /*3490*/  LDL R2, [R1+0x18] ;  /* 0x0000180001027983 */ /* 0x000ee20000100800 */
[----:B------:R-:W-:Y:S01]  /*34a0*/  FFMA.FTZ R28, R10, R7, R30 ;  /* 0x000000070a1c7223 */ /* 0x000fe2000001001e */
[----:B------:R-:W-:Y:S02]  /*34b0*/  FFMA.FTZ R30, R3, R44, R60 ;  /* 0x0000002c031e7223 */ /* 0x000fe4000001003c */
[----:B------:R-:W4:Y:S04]  /*34c0*/  LDL R10, [R1+0x1c] ;  /* 0x00001c00010a7983 */ /* 0x000f280000100800 */
[----:B------:R-:W3:Y:S04]  /*34d0*/  LDL R60, [R1+0x10] ;  /* 0x00001000013c7983 */ /* 0x000ee80000100800 */
[----:B------:R-:W3:Y:S04]  /*34e0*/  LDL R3, [R1+0xc] ;  /* 0x00000c0001037983 */ /* 0x000ee80000100800 */
[----:B------:R-:W2:Y:S01]  /*34f0*/  LDL.LU R41, [R1+0x104] ;  /* 0x0001040001297983 */ /* 0x000ea20000300800 */
[----:B------:R-:W-:Y:S01]  /*3500*/  FFMA.FTZ R32, R61, R43, R32 ;  /* 0x0000002b3d207223 */ /* 0x000fe20000010020 */
[----:B------:R-:W-:Y:S01]  /*3510*/  FADD.FTZ R31, R44, R31 ;  /* 0x0000001f2c1f7221 */ /* 0x000fe20000010000 */
[----:B------:R-:W-:Y:S01]  /*3520*/  FADD.FTZ R33, R43, R33 ;  /* 0x000000212b217221 */ /* 0x000fe20000010000 */
[----:B------:R-:W-:Y:S01]  /*3530*/  FADD.FTZ R59, R42, R59 ;  /* 0x0000003b2a3b7221 */ /* 0x000fe20000010000 */
[----:B------:R-:W-:Y:S01]  /*3540*/  UIADD3 UR8, UP0, UR10, 0x4, URZ ;  /* 0x000000040a087890 */ /* 0x000fe2000ff1e03f */
[----:B------:R-:W-:Y:S01]  /*3550*/  BAR.SYNC.DEFER_BLOCKING 0x0 ;  /* 0x0000000000007b1d */ /* 0x000fe20000010000 */
[----:B--2---:R-:W-:-:S05]  /*3560*/  FFMA.FTZ R28, R40, R41, R28 ;  /* 0x00000029281c7223 */ /* 0x004fca000001001c */
[----:B------:R-:W2:Y:S02]  /*3570*/  LDL.LU R40, [R1+0x100] ;  /* 0x0001000001287983 */ /* 0x000ea40000300800 */
[----:B--2---:R-:W-:Y:S02]  /*3580*/  FFMA.FTZ R30, R39, R40, R30 ;  /* 0x00000028271e7223 */ /* 0x004fe4000001001e */
[----:B------:R-:W2:Y:S02]  /*3590*/  LDL.LU R39, [R1+0xfc] ;  /* 0x0000fc0001277983 */ /* 0x000ea40000300800 */
[----:B--2---:R-:W-:Y:S02]  /*35a0*/  FFMA.FTZ R32, R38, R39, R32 ;  /* 0x0000002726207223 */ /* 0x004fe40000010020 */
[----:B------:R-:W2:Y:S02]  /*35b0*/  LDL.LU R38, [R1+0xf8] ;  /* 0x0000f80001267983 */ /* 0x000ea40000300800 */
[----:B--2---:R-:W-:-:S02]  /*35c0*/  FFMA.FTZ R58, R37, R38, R58 ;  /* 0x00000026253a7223 */ /* 0x004fc4000001003a */
        /* <DEDUP_REMOVED lines=8> */
[----:B------:R-:W4:Y:S02]  /*3650*/  LDL.LU R9, [R1+0xe4] ;  /* 0x0000e40001097983 */ /* 0x000f240000300800 */
[----:B----4-:R-:W-:Y:S02]  /*3660*/  FFMA.FTZ R28, R10, R9, R28 ;  /* 0x000000090a1c7223 */ /* 0x010fe4000001001c */
[----:B------:R-:W2:Y:S01]  /*3670*/  LDL.LU R10, [R1+0xe0] ;  /* 0x0000e000010a7983 */ /* 0x000ea20000300800 */
[----:B---3--:R-:W-:Y:S01]  /*3680*/  FFMA.FTZ R32, R60, R11, R32 ;  /* 0x0000000b3c207223 */ /* 0x008fe20000010020 */
[----:B------:R-:W-:Y:S01]  /*3690*/  FFMA.FTZ R58, R3, R12, R58 ;  /* 0x0000000c033a7223 */ /* 0x000fe2000001003a */
[----:B------:R-:W-:Y:S01]  /*36a0*/  FADD.FTZ R29, R29, R41 ;  /* 0x000000291d1d7221 */ /* 0x000fe20000010000 */
[----:B------:R-:W-:Y:S01]  /*36b0*/  FADD.FTZ R31, R31, R40 ;  /* 0x000000281f1f7221 */ /* 0x000fe20000010000 */
[----:B--2---:R-:W-:-:S02]  /*36c0*/  FFMA.FTZ R30, R2, R10, R30 ;  /* 0x0000000a021e7223 */ /* 0x004fc4000001001e */
[----:B------:R-:W2:Y:S04]  /*36d0*/  LDL.LU R2, [R1+0xdc] ;  /* 0x0000dc0001027983 */ /* 0x000ea80000300800 */
[----:B------:R-:W3:Y:S04]  /*36e0*/  LDL.LU R60, [R1+0xd8] ;  /* 0x0000d800013c7983 */ /* 0x000ee80000300800 */
[----:B------:R-:W4:Y:S01]  /*36f0*/  LDL.LU R3, [R1+0xd4] ;  /* 0x0000d40001037983 */ /* 0x000f220000300800 */
        /* <DEDUP_REMOVED lines=21> */
[----:B------:R-:W-:Y:S01]  /*3850*/  FADD.FTZ R31, R31, R22 ;  /* 0x000000161f1f7221 */ /* 0x000fe20000010000 */
[----:B------:R-:W0:Y:S01]  /*3860*/  S2R R61, SR_TID.X ;  /* 0x00000000003d7919 */ /* 0x000e220000002100 */
[----:B------:R-:W-:Y:S01]  /*3870*/  FADD.FTZ R33, R33, R23 ;  /* 0x0000001721217221 */ /* 0x000fe20000010000 */
[----:B------:R-:W-:Y:S01]  /*3880*/  FADD.FTZ R29, R29, R25 ;  /* 0x000000191d1d7221 */ /* 0x000fe20000010000 */
[----:B------:R-:W-:Y:S01]  /*3890*/  FADD.FTZ R59, R59, R24 ;  /* 0x000000183b3b7221 */ /* 0x000fe20000010000 */
[----:B------:R-:W-:Y:S01]  /*38a0*/  FFMA.FTZ R58, R50, R24, R58 ;  /* 0x00000018323a7223 */ /* 0x000fe2000001003a */
[----:B------:R-:W-:Y:S01]  /*38b0*/  FADD.FTZ R31, R31, R26 ;  /* 0x0000001a1f1f7221 */ /* 0x000fe20000010000 */
[----:B------:R-:W-:Y:S01]  /*38c0*/  FADD.FTZ R33, R33, R27 ;  /* 0x0000001b21217221 */ /* 0x000fe20000010000 */
[----:B------:R-:W-:Y:S01]  /*38d0*/  UIADD3.X UR9, URZ, UR5, URZ, UP0, !UPT ;  /* 0x000000053f097290 */ /* 0x000fe200087fe43f */
[----:B------:R-:W-:Y:S01]  /*38e0*/  FADD.FTZ R59, R59, R34 ;  /* 0x000000223b3b7221 */ /* 0x000fe20000010000 */
[----:B------:R-:W-:-:S04]  /*38f0*/  UISETP.GE.U32.AND UP0, UPT, UR8, UR15, UPT ;  /* 0x0000000f0800728c */ /* 0x000fc8000bf06070 */
[----:B------:R-:W-:-:S06]  /*3900*/  UISETP.GE.AND.EX UP0, UPT, UR9, UR11, UPT, UP0 ;  /* 0x0000000b0900728c */ /* 0x000fcc000bf06300 */
[----:B------:R-:W-:Y:S02]  /*3910*/  PLOP3.LUT P0, PT, PT, PT, UP0, 0x80, 0x0 ;  /* 0x000000000000781c */ /* 0x000fe40003f0f008 */
[----:B0-----:R-:W-:Y:S01]  /*3920*/  ISETP.GT.U32.AND P1, PT, R61, 0xf, PT ;  /* 0x0000000f3d00780c */ /* 0x001fe20003f24070 */
[----:B--2---:R-:W-:Y:S01]  /*3930*/  FFMA.FTZ R32, R2, R15, R32 ;  /* 0x0000000f02207223 */ /* 0x004fe20000010020 */
[----:B---3--:R-:W-:Y:S01]  /*3940*/  FFMA.FTZ R30, R60, R14, R30 ;  /* 0x0000000e3c1e7223 */ /* 0x008fe2000001001e */
[----:B----4-:R-:W-:-:S03]  /*3950*/  FFMA.FTZ R28, R3, R13, R28 ;  /* 0x0000000d031c7223 */ /* 0x010fc6000001001c */
[----:B------:R-:W-:Y:S01]  /*3960*/  FFMA.FTZ R30, R55, R18, R30 ;  /* 0x00000012371e7223 */ /* 0x000fe2000001001e */
[----:B------:R-:W-:Y:S01]  /*3970*/  FFMA.FTZ R32, R54, R19, R32 ;  /* 0x0000001336207223 */ /* 0x000fe20000010020 */
[----:B------:R0:W5:Y:S01]  /*3980*/  LDL.LU R3, [R1+0xd0] ;  /* 0x0000d00001037983 */ /* 0x0001620000300800 */
[----:B------:R-:W-:Y:S01]  /*3990*/  FFMA.FTZ R28, R56, R17, R28 ;  /* 0x00000011381c7223 */ /* 0x000fe2000001001c */
[----:B------:R-:W-:Y:S01]  /*39a0*/  FFMA.FTZ R30, R51, R22, R30 ;  /* 0x00000016331e7223 */ /* 0x000fe2000001001e */
[----:B------:R-:W-:Y:S01]  /*39b0*/  FFMA.FTZ R32, R48, R23, R32 ;  /* 0x0000001730207223 */ /* 0x000fe20000010020 */
[----:B------:R0:W5:Y:S01]  /*39c0*/  LDL.LU R2, [R1+0xcc] ;  /* 0x0000cc0001027983 */ /* 0x0001620000300800 */
[----:B------:R-:W-:Y:S01]  /*39d0*/  FFMA.FTZ R28, R52, R21, R28 ;  /* 0x00000015341c7223 */ /* 0x000fe2000001001c */
[----:B------:R-:W-:-:S03]  /*39e0*/  FFMA.FTZ R30, R47, R26, R30 ;  /* 0x0000001a2f1e7223 */ /* 0x000fc6000001001e */
[----:B------:R-:W-:Y:S01]  /*39f0*/  FFMA.FTZ R28, R49, R25, R28 ;  /* 0x00000019311c7223 */ /* 0x000fe2000001001c */
[----:B------:R-:W-:Y:S01]  /*3a00*/  FFMA.FTZ R32, R46, R27, R32 ;  /* 0x0000001b2e207223 */ /* 0x000fe20000010020 */
[----:B------:R-:W-:-:S03]  /*3a10*/  FFMA.FTZ R60, R45, R34, R58 ;  /* 0x000000222d3c7223 */ /* 0x000fc6000001003a */
[----:B------:R0:W-:Y:S04]  /*3a20*/  STL [R1+0x40], R28 ;  /* 0x0000401c01007387 */ /* 0x0001e80000100800 */
[----:B------:R0:W-:Y:S04]  /*3a30*/  STL [R1+0x44], R29 ;  /* 0x0000441d01007387 */ /* 0x0001e80000100800 */
[----:B------:R0:W-:Y:S04]  /*3a40*/  STL [R1+0x38], R30 ;  /* 0x0000381e01007387 */ /* 0x0001e80000100800 */
[----:B------:R0:W-:Y:S04]  /*3a50*/  STL [R1+0x3c], R31 ;  /* 0x00003c1f01007387 */ /* 0x0001e80000100800 */
[----:B------:R0:W-:Y:S04]  /*3a60*/  STL [R1+0x28], R32 ;  /* 0x0000282001007387 */ /* 0x0001e80000100800 */
[----:B------:R0:W-:Y:S04]  /*3a70*/  STL [R1+0x2c], R33 ;  /* 0x00002c2101007387 */ /* 0x0001e80000100800 */
[----:B------:R0:W-:Y:S04]  /*3a80*/  STL [R1+0x24], R59 ;  /* 0x0000243b01007387 */ /* 0x0001e80000100800 */
[----:B------:R0:W-:Y:S01]  /*3a90*/  STL [R1+0x20], R60 ;  /* 0x0000203c01007387 */ /* 0x0001e20000100800 */
[----:B------:R-:W-:Y:S05]  /*3aa0*/  @!P0 BRA `(.L_x_1999) ;  /* 0x0000000400188947 */ /* 0x000fea0003800000 */
[----:B------:R1:W-:Y:S01]  /*3ab0*/  STL.64 [R1+0xe0], R6 ;  /* 0x0000e00601007387 */ /* 0x0003e20000100a00 */
[----:B------:R-:W-:-:S03]  /*3ac0*/  MOV R58, R60 ;  /* 0x0000003c003a7202 */ /* 0x000fc60000000f00 */
[----:B------:R2:W-:Y:S04]  /*3ad0*/  STL.64 [R1+0xd8], R4 ;  /* 0x0000d80401007387 */ /* 0x0005e80000100a00 */
[----:B-----5:R3:W-:Y:S04]  /*3ae0*/  STL.64 [R1+0xd0], R2 ;  /* 0x0000d00201007387 */ /* 0x0207e80000100a00 */
[----:B0-----:R-:W4:Y:S01]  /*3af0*/  LDL R60, [R1+0xc4] ;  /* 0x0000c400013c7983 */ /* 0x001f220000100800 */
[----:B------:R-:W0:Y:S01]  /*3b00*/  S2UR UR7, SR_CgaCtaId ;  /* 0x00000000000779c3 */ /* 0x000e220000008800 */
[----:B------:R-:W-:Y:S01]  /*3b10*/  UMOV UR5, 0x400 ;  /* 0x0000040000057882 */ /* 0x000fe20000000000 */
[----:B-1----:R-:W-:-:S02]  /*3b20*/  MOV R6, R28 ;  /* 0x0000001c00067202 */ /* 0x002fc40000000f00 */
[----:B------:R-:W-:Y:S02]  /*3b30*/  MOV R7, R29 ;  /* 0x0000001d00077202 */ /* 0x000fe40000000f00 */
[----:B--2---:R-:W-:Y:S02]  /*3b40*/  MOV R4, R30 ;  /* 0x0000001e00047202 */ /* 0x004fe40000000f00 */
[----:B---3--:R-:W-:Y:S02]  /*3b50*/  MOV R2, R32 ;  /* 0x0000002000027202 */ /* 0x008fe40000000f00 */
[----:B------:R-:W2:Y:S01]  /*3b60*/  LDL R32, [R1+0xc8] ;  /* 0x0000c80001207983 */ /* 0x000ea20000100800 */
[----:B------:R-:W-:Y:S02]  /*3b70*/  SHF.L.U32 R28, R61, 0x1, RZ ;  /* 0x000000013d1c7819 */ /* 0x000fe400000006ff */
[----:B------:R-:W-:Y:S02]  /*3b80*/  MOV R5, R31 ;  /* 0x0000001f00057202 */ /* 0x000fe40000000f00 */
[----:B------:R-:W-:-:S02]  /*3b90*/  LOP3.LUT R28, R28, 0x18, RZ, 0xc0, !PT ;  /* 0x000000181c1c7812 */ /* 0x000fc400078ec0ff */
[----:B------:R-:W-:Y:S01]  /*3ba0*/  MOV R3, R33 ;  /* 0x0000002100037202 */ /* 0x000fe20000000f00 */
[----:B0-----:R-:W-:-:S06]  /*3bb0*/  ULEA UR5, UR7, UR5, 0x18 ;  /* 0x0000000507057291 */ /* 0x001fcc000f8ec03f */
[----:B------:R-:W-:-:S04]  /*3bc0*/  LEA R29, R61, UR5, 0x5 ;  /* 0x000000053d1d7c11 */ /* 0x000fc8000f8e28ff */
[----:B------:R-:W-:Y:S02]  /*3bd0*/  IADD3 R30, R29, R28, RZ ;  /* 0x0000001c1d1e7210 */ /* 0x000fe40007ffe0ff */
[----:B------:R-:W-:-:S03]  /*3be0*/  LOP3.LUT R31, R28, 0x8, RZ, 0x3c, !PT ;  /* 0x000000081c1f7812 */ /* 0x000fc600078e3cff */
[----:B------:R0:W-:Y:S01]  /*3bf0*/  STS.64 [R30], R6 ;  /* 0x000000061e007388 */ /* 0x0001e20000000a00 */
[C---:B------:R-:W-:Y:S02]  /*3c00*/  IADD3 R31, R29.reuse, R31, RZ ;  /* 0x0000001f1d1f7210 */ /* 0x040fe40007ffe0ff */
[C---:B0-----:R-:W-:Y:S01]  /*3c10*/  LOP3.LUT R30, R28.reuse, 0x10, RZ, 0x3c, !PT ;  /* 0x000000101c1e7812 */ /* 0x041fe200078e3cff */
[----:B------:R-:W-:Y:S01]  /*3c20*/  USHF.R.U32.HI UR7, URZ, 0x1, UR6 ;  /* 0x000000013f077899 */ /* 0x000fe20008011606 */
[----:B------:R-:W-:Y:S01]  /*3c30*/  LOP3.LUT R28, R28, 0x18, RZ, 0x3c, !PT ;  /* 0x000000181c1c7812 */ /* 0x000fe200078e3cff */
[----:B------:R1:W5:Y:S01]  /*3c40*/  LDL.LU.64 R6, [R1+0xe0] ;  /* 0x0000e00001067983 */ /* 0x0003620000300a00 */
[C---:B------:R-:W-:Y:S02]  /*3c50*/  IADD3 R30, R29.reuse, R30, RZ ;  /* 0x0000001e1d1e7210 */ /* 0x040fe40007ffe0ff */
[----:B------:R-:W-:Y:S02]  /*3c60*/  IADD3 R28, R29, R28, RZ ;  /* 0x0000001c1d1c7210 */ /* 0x000fe40007ffe0ff */
[----:B------:R-:W0:Y:S01]  /*3c70*/  S2R R29, SR_TID.X ;  /* 0x00000000001d7919 */ /* 0x000e220000002100 */
[----:B------:R3:W-:Y:S04]  /*3c80*/  STS.64 [R31], R4 ;  /* 0x000000041f007388 */ /* 0x0007e80000000a00 */
[----:B------:R-:W-:Y:S04]  /*3c90*/  STS.64 [R30], R2 ;  /* 0x000000021e007388 */ /* 0x000fe80000000a00 */
[----:B------:R1:W-:Y:S01]  /*3ca0*/  STS.64 [R28], R58 ;  /* 0x0000003a1c007388 */ /* 0x0003e20000000a00 */
[----:B------:R-:W-:-:S03]  /*3cb0*/  USHF.L.U32 UR7, UR7, 0x6, URZ ;  /* 0x0000000607077899 */ /* 0x000fc6000800063f */
[----:B---3--:R3:W5:Y:S01]  /*3cc0*/  LDL.LU.64 R4, [R1+0xd8] ;  /* 0x0000d80001047983 */ /* 0x0087620000300a00 */
[----:B0-----:R-:W-:Y:S01]  /*3cd0*/  SHF.R.S32.HI R33, RZ, 0x1f, R29 ;  /* 0x0000001fff217819 */ /* 0x001fe2000001141d */
[----:B-1----:R-:W0:Y:S01]  /*3ce0*/  LDC.64 R58, c[0x0][0x260] ;  /* 0x00009800ff3a7b82 */ /* 0x002e220000000a00 */
[----:B------:R-:W-:Y:S01]  /*3cf0*/  ULOP3.LUT UR7, UR7, 0xffffffc0, UR16, 0xe2, !UPT ;  /* 0xffffffc007077892 */ /* 0x000fe2000f8ee210 */
[----:B------:R3:W5:Y:S01]  /*3d00*/  LDL.LU.64 R2, [R1+0xd0] ;  /* 0x0000d00001027983 */ /* 0x0007620000300a00 */
[----:B------:R-:W-:-:S04]  /*3d10*/  LEA.HI R33, R33, R29, RZ, 0x2 ;  /* 0x0000001d21217211 */ /* 0x000fc800078f10ff */
[----:B------:R-:W-:-:S04]  /*3d20*/  SHF.R.S32.HI R33, RZ, 0x2, R33 ;  /* 0x00000002ff217819 */ /* 0x000fc80000011421 */
[----:B------:R-:W-:Y:S01]  /*3d30*/  LEA R30, R33, UR5, 0x5 ;  /* 0x00000005211e7c11 */ /* 0x000fe2000f8e28ff */
[----:B------:R-:W-:Y:S01]  /*3d40*/  UIMAD UR7, UR7, 0x780, UR14 ;  /* 0x00000780070778a4 */ /* 0x000fe2000f8e020e */
[----:B------:R-:W3:Y:S01]  /*3d50*/  LDL R33, [R1+0xbc] ;  /* 0x0000bc0001217983 */ /* 0x000ee20000100800 */
[----:B------:R-:W-:Y:S01]  /*3d60*/  BAR.SYNC.DEFER_BLOCKING 0x0 ;  /* 0x0000000000007b1d */ /* 0x000fe20000010000 */
[-C--:B--2---:R-:W-:Y:S02]  /*3d70*/  LEA R28, R32, R30.reuse, 0x3 ;  /* 0x0000001e201c7211 */ /* 0x084fe400078e18ff */
[----:B----4-:R-:W-:Y:S02]  /*3d80*/  LEA R30, R60, R30, 0x3 ;  /* 0x0000001e3c1e7211 */ /* 0x010fe400078e18ff */
[----:B------:R-:W-:Y:S01]  /*3d90*/  IADD3 R32, R61, UR7, RZ ;  /* 0x000000073d207c10 */ /* 0x000fe2000fffe0ff */
[----:B------:R-:W2:Y:S04]  /*3da0*/  LDL R60, [R1+0xc0] ;  /* 0x0000c000013c7983 */ /* 0x000ea80000100800 */
[----:B------:R-:W1:Y:S04]  /*3db0*/  LDS.64 R28, [R28] ;  /* 0x000000001c1c7984 */ /* 0x000e680000000a00 */
[----:B------:R-:W4:Y:S01]  /*3dc0*/  LDS.64 R30, [R30+0x1e00] ;  /* 0x001e00001e1e7984 */ /* 0x000f220000000a00 */
[----:B------:R-:W-:Y:S01]  /*3dd0*/  SHF.L.U32 R32, R32, 0x1, RZ ;  /* 0x0000000120207819 */ /* 0x000fe200000006ff */
[----:B-1----:R-:W-:Y:S01]  /*3de0*/  FADD.FTZ R29, RZ, R29 ;  /* 0x0000001dff1d7221 */ /* 0x002fe20000010000 */
[----:B------:R-:W-:-:S03]  /*3df0*/  FADD.FTZ R28, RZ, R28 ;  /* 0x0000001cff1c7221 */ /* 0x000fc60000010000 */
[----:B----4-:R-:W-:Y:S01]  /*3e00*/  FADD.FTZ R31, R29, R31 ;  /* 0x0000001f1d1f7221 */ /* 0x010fe20000010000 */
[----:B------:R-:W-:Y:S01]  /*3e10*/  FADD.FTZ R30, R28, R30 ;  /* 0x0000001e1c1e7221 */ /* 0x000fe20000010000 */
[----:B0-----:R-:W-:-:S05]  /*3e20*/  IMAD.WIDE.U32 R28, R32, 0x4, R58 ;  /* 0x00000004201c7825 */ /* 0x001fca00078e003a */
[----:B------:R0:W-:Y:S04]  /*3e30*/  STG.E.64 desc[UR12][R28.64+0x8000], R30 ;  /* 0x0080001e1c007986 */ /* 0x0001e8000c101b0c */
[----:B0-----:R-:W4:Y:S01]  /*3e40*/  LDL R31, [R1+0xb8] ;  /* 0x0000b800011f7983 */ /* 0x001f220000100800 */
[----:B------:R-:W-:-:S05]  /*3e50*/  IADD3 R28, R32, 0x3c0, RZ ;  /* 0x000003c0201c7810 */ /* 0x000fca0007ffe0ff */
[----:B------:R-:W-:Y:S01]  /*3e60*/  IMAD.WIDE.U32 R28, R28, 0x4, R58 ;  /* 0x000000041c1c7825 */ /* 0x000fe200078e003a */
[----:B----4-:R-:W-:-:S04]  /*3e70*/  LEA R32, R31, UR5, 0x5 ;  /* 0x000000051f207c11 */ /* 0x010fc8000f8e28ff */
[-C--:B--2---:R-:W-:Y:S02]  /*3e80*/  LEA R30, R60, R32.reuse, 0x3 ;  /* 0x000000203c1e7211 */ /* 0x084fe400078e18ff */
[----:B---3--:R-:W-:-:S04]  /*3e90*/  LEA R32, R33, R32, 0x3 ;  /* 0x0000002021207211 */ /* 0x008fc800078e18ff */
[----:B------:R-:W0:Y:S04]  /*3ea0*/  LDS.64 R30, [R30] ;  /* 0x000000001e1e7984 */ /* 0x000e280000000a00 */
[----:B------:R-:W1:Y:S01]  /*3eb0*/  LDS.64 R32, [R32+0x1e00] ;  /* 0x001e000020207984 */ /* 0x000e620000000a00 */
[----:B0-----:R-:W-:Y:S01]  /*3ec0*/  FADD.FTZ R31, RZ, R31 ;  /* 0x0000001fff1f7221 */ /* 0x001fe20000010000 */
[----:B------:R-:W-:-:S03]  /*3ed0*/  FADD.FTZ R30, RZ, R30 ;  /* 0x0000001eff1e7221 */ /* 0x000fc60000010000 */
[----:B-1----:R-:W-:Y:S01]  /*3ee0*/  FADD.FTZ R33, R31, R33 ;  /* 0x000000211f217221 */ /* 0x002fe20000010000 */
[----:B------:R-:W-:-:S05]  /*3ef0*/  FADD.FTZ R32, R30, R32 ;  /* 0x000000201e207221 */ /* 0x000fca0000010000 */
[----:B------:R1:W-:Y:S02]  /*3f00*/  STG.E.64 desc[UR12][R28.64+0x8000], R32 ;  /* 0x008000201c007986 */ /* 0x0003e4000c101b0c */
.L_x_1999:
        /* <DEDUP_REMOVED lines=279> */
.L_x_2001:
[----:B------:R-:W-:Y:S05]  /*5080*/  BSYNC B0 ;  /* 0x0000000000007941 */ /* 0x000fea0003800000 */
.L_x_2000:
        /* <DEDUP_REMOVED lines=19> */
.L_x_2003:
[----:B------:R-:W-:Y:S05]  /*51c0*/  BSYNC B0 ;  /* 0x0000000000007941 */ /* 0x000fea0003800000 */
.L_x_2002:
        /* <DEDUP_REMOVED lines=17> */
.L_x_2006:
[----:B------:R-:W2:Y:S04]  /*52e0*/  LD.E.STRONG.GPU R31, desc[UR12][R28.64] ;  /* 0x0000000c1c1f7980 */ /* 0x000ea8000c10f900 */
[----:B--2---:R-:W-:Y:S01]  /*52f0*/  CCTL.IVALL ;  /* 0x00000000ff00798f */ /* 0x004fe20002000000 */
[----:B------:R-:W-:Y:S05]  /*5300*/  YIELD ;  /* 0x0000000000007946 */ /* 0x000fea0003800000 */
[----:B-----5:R-:W-:-:S04]  /*5310*/  LOP3.LUT R31, R31, R30, RZ, 0x3c, !PT ;  /* 0x0000001e1f1f7212 */ /* 0x020fc800078e3cff */
[----:B------:R-:W-:-:S13]  /*5320*/  ISETP.GT.AND P1, PT, R31, -0x1, PT ;  /* 0xffffffff1f00780c */ /* 0x000fda0003f24270 */
[----:B------:R-:W-:Y:S05]  /*5330*/  @P1 BRA `(.L_x_2006) ;  /* 0xfffffffc00e81947 */ /* 0x000fea000383ffff */
.L_x_2005:
[----:B------:R-:W-:Y:S05]  /*5340*/  WARPSYNC.ALL ;  /* 0x0000000000007948 */ /* 0x000fea0003800000 */
[----:B------:R-:W-:Y:S06]  /*5350*/  BAR.SYNC.DEFER_BLOCKING 0x0 ;  /* 0x0000000000007b1d */ /* 0x000fec0000010000 */
[----:B------:R-:W-:Y:S05]  /*5360*/  BRA `(.L_x_2007) ;  /* 0x0000000000687947 */ /* 0x000fea0003800000 */
.L_x_2004:
        /* <DEDUP_REMOVED lines=18> */
.L_x_2009:
[----:B------:R-:W2:Y:S04]  /*5490*/  LD.E.STRONG.GPU R31, desc[UR12][R28.64] ;  /* 0x0000000c1c1f7980 */ /* 0x000ea8000c10f900 */
[----:B--2---:R-:W-:Y:S01]  /*54a0*/  CCTL.IVALL ;  /* 0x00000000ff00798f */ /* 0x004fe20002000000 */
[----:B------:R-:W-:Y:S05]  /*54b0*/  YIELD ;  /* 0x0000000000007946 */ /* 0x000fea0003800000 */
[----:B-----5:R-:W-:-:S04]  /*54c0*/  LOP3.LUT R31, R31, R30, RZ, 0x3c, !PT ;  /* 0x0000001e1f1f7212 */ /* 0x020fc800078e3cff */
[----:B------:R-:W-:-:S13]  /*54d0*/  ISETP.GT.AND P1, PT, R31, -0x1, PT ;  /* 0xffffffff1f00780c */ /* 0x000fda0003f24270 */
[----:B------:R-:W-:Y:S05]  /*54e0*/  @P1 BRA `(.L_x_2009) ;  /* 0xfffffffc00e81947 */ /* 0x000fea000383ffff */
.L_x_2008:
[----:B------:R-:W-:Y:S05]  /*54f0*/  WARPSYNC.ALL ;  /* 0x0000000000007948 */ /* 0x000fea0003800000 */
[----:B------:R-:W-:Y:S06]  /*5500*/  BAR.SYNC.DEFER_BLOCKING 0x0 ;  /* 0x0000000000007b1d */ /* 0x000fec0000010000 */
.L_x_2007:
[----:B------:R-:W1:Y:S01]  /*5510*/  S2R R59, SR_TID.X ;  /* 0x00000000003b7919 */ /* 0x000e620000002100 */
[----:B0-----:R-:W-:Y:S01]  /*5520*/  MOV R29, UR4 ;  /* 0x00000004001d7c02 */ /* 0x001fe20008000f00 */
[----:B------:R-:W2:Y:S01]  /*5530*/  LDL.LU R58, [R1+0xb4] ;  /* 0x0000b400013a7983 */ /* 0x000ea20000300800 */
[----:B------:R-:W0:Y:S01]  /*5540*/  S2UR UR7, SR_CgaCtaId ;  /* 0x00000000000779c3 */ /* 0x000e220000008800 */
[----:B------:R-:W-:Y:S01]  /*5550*/  UMOV UR5, 0x400 ;  /* 0x0000040000057882 */ /* 0x000fe20000000000 */
[----:B------:R-:W-:Y:S01]  /*5560*/  ULDC.64 UR18, c[0x0][0x210] ;  /* 0x0000840000127ab9 */ /* 0x000fe20000000a00 */
[----:B------:R-:W-:Y:S04]  /*5570*/  STL [R1+0xe0], R49 ;  /* 0x0000e03101007387 */ /* 0x000fe80000100800 */
[----:B------:R-:W-:Y:S04]  /*5580*/  STL [R1+0xdc], R47 ;  /* 0x0000dc2f01007387 */ /* 0x000fe80000100800 */
[----:B-----5:R3:W-:Y:S04]  /*5590*/  STL [R1+0xd8], R3 ;  /* 0x0000d80301007387 */ /* 0x0207e80000100800 */
[----:B------:R-:W-:Y:S04]  /*55a0*/  STL [R1+0xd4], R46 ;  /* 0x0000d42e01007387 */ /* 0x000fe80000100800 */
[----:B------:R-:W-:Y:S04]  /*55b0*/  STL [R1+0xd0], R45 ;  /* 0x0000d02d01007387 */ /* 0x000fe80000100800 */
[----:B------:R4:W-:Y:S01]  /*55c0*/  STL [R1+0xcc], R2 ;  /* 0x0000cc0201007387 */ /* 0x0009e20000100800 */
[----:B-1----:R-:W-:-:S03]  /*55d0*/  ISETP.GT.U32.AND P1, PT, R59, 0xff, PT ;  /* 0x000000ff3b00780c */ /* 0x002fc60003f24070 */
[----:B---3--:R-:W3:Y:S04]  /*55e0*/  LDL.LU R3, [R1+0x6c] ;  /* 0x00006c0001037983 */ /* 0x008ee80000300800 */
[----:B----4-:R-:W4:Y:S06]  /*55f0*/  LDL.LU R2, [R1+0x68] ;  /* 0x0000680001027983 */ /* 0x010f2c0000300800 */
[----:B------:R-:W1:Y:S08]  /*5600*/  @!P1 LDC R28, c[0x0][0x10] ;  /* 0x00000400ff1c9b82 */ /* 0x000e700000000800 */
[----:B------:R-:W0:Y:S01]  /*5610*/  @!P1 LDC.64 R32, c[0x0][0x260] ;  /* 0x00009800ff209b82 */ /* 0x000e220000000a00 */
        /* <DEDUP_REMOVED lines=8> */
[----:B0-----:R-:W-:-:S04]  /*56a0*/  @!P1 IMAD.WIDE.U32 R30, R30, 0x4, R32 ;  /* 0x000000041e1e9825 */ /* 0x001fc800078e0020 */
[----:B------:R-:W-:Y:S02]  /*56b0*/  @!P1 IMAD.WIDE.U32 R28, R28, 0x4, R32 ;  /* 0x000000041c1c9825 */ /* 0x000fe400078e0020 */
[----:B------:R-:W2:Y:S04]  /*56c0*/  @!P1 LDG.E.64 R30, desc[UR12][R30.64] ;  /* 0x0000000c1e1e9981 */ /* 0x000ea8000c1e1b00 */
[----:B------:R-:W3:Y:S01]  /*56d0*/  @!P1 LDG.E.64 R28, desc[UR12][R28.64] ;  /* 0x0000000c1c1c9981 */ /* 0x000ee2000c1e1b00 */
[----:B------:R-:W-:Y:S01]  /*56e0*/  HFMA2.MMA R32, -RZ, RZ, 0, 0 ;  /* 0x00000000ff207435 */ /* 0x000fe200000001ff */
[----:B------:R-:W-:Y:S02]  /*56f0*/  UIADD3 UR5, UR5, 0x5280, URZ ;  /* 0x0000528005057890 */ /* 0x000fe4000fffe03f */
[----:B------:R-:W4:Y:S02]  /*5700*/  LDL.LU R33, [R1+0x64] ;  /* 0x0000640001217983 */ /* 0x000f240000300800 */
[----:B------:R-:W-:-:S02]  /*5710*/  ULEA UR5, UR7, UR5, 0x18 ;  /* 0x0000000507057291 */ /* 0x000fc4000f8ec03f */
[----:B------:R-:W-:-:S04]  /*5720*/  USHF.L.U32 UR7, UR10, 0x3, URZ ;  /* 0x000000030a077899 */ /* 0x000fc8000800063f */
[----:B------:R-:W-:Y:S01]  /*5730*/  ULOP3.LUT UR7, UR7, 0x8, URZ, 0xc0, !UPT ;  /* 0x0000000807077892 */ /* 0x000fe2000f8ec03f */
        /* <DEDUP_REMOVED lines=26> */
[----:B-1----:R-:W-:Y:S02]  /*58e0*/  FADD.FTZ R29, R28, R29 ;  /* 0x0000001d1c1d7221 */ /* 0x002fe40000010000 */
[----:B------:R-:W-:Y:S01]  /*58f0*/  @!P1 FMUL.FTZ R28, R32, 8.1380212577641941607e-06 ;  /* 0x37088889201c9820 */ /* 0x000fe20000410000 */
[----:B------:R-:W-:Y:S01]  /*5900*/  @!P1 LOP3.LUT R30, R30, 0x3ffffff8, RZ, 0xc0, !PT ;  /* 0x3ffffff81e1e9812 */ /* 0x000fe200078ec0ff */
[----:B------:R-:W2:Y:S01]  /*5910*/  LDL.LU R32, [R1+0x5c] ;  /* 0x00005c0001207983 */ /* 0x000ea20000300800 */
[----:B------:R-:W-:-:S03]  /*5920*/  @!P1 FMUL.FTZ R29, R29, 8.1380212577641941607e-06 ;  /* 0x370888891d1d9820 */ /* 0x000fc60000410000 */
[----:B------:R-:W3:Y:S04]  /*5930*/  LDL.LU R49, [R1+0x58] ;  /* 0x0000580001317983 */ /* 0x000ee80000300800 */
[----:B------:R0:W-:Y:S04]  /*5940*/  @!P1 STS.64 [R30+UR5], R28 ;  /* 0x0000001c1e009988 */ /* 0x0001e80008000a05 */
[----:B------:R-:W3:Y:S01]  /*5950*/  LDL.LU R47, [R1+0x60] ;  /* 0x00006000012f7983 */ /* 0x000ee20000300800 */
[----:B0-----:R-:W-:-:S04]  /*5960*/  IADD3 R28, R58, -UR7, RZ ;  /* 0x800000073a1c7c10 */ /* 0x001fc8000fffe0ff */
[----:B------:R-:W-:Y:S01]  /*5970*/  LEA R28, R28, UR5, 0x3 ;  /* 0x000000051c1c7c11 */ /* 0x000fe2000f8e18ff */
[----:B------:R-:W-:Y:S06]  /*5980*/  BAR.SYNC.DEFER_BLOCKING 0x0 ;  /* 0x0000000000007b1d */ /* 0x000fec0000010000 */
[----:B------:R-:W0:Y:S02]  /*5990*/  LDS.64 R30, [R28] ;  /* 0x000000001c1e7984 */ /* 0x000e240000000a00 */
[--C-:B0-----:R-:W-:Y:S01]  /*59a0*/  FFMA.FTZ R7, R0, R7, -R30.reuse ;  /* 0x0000000700077223 */ /* 0x101fe2000001081e */
[----:B------:R-:W-:-:S03]  /*59b0*/  FFMA.FTZ R44, R4, R44, -R30 ;  /* 0x0000002c042c7223 */ /* 0x000fc6000001081e */
[----:B------:R-:W-:Y:S02]  /*59c0*/  FFMA.FTZ R7, R3, -R31, R7 ;  /* 0x8000001f03077223 */ /* 0x000fe40000010007 */
[----:B------:R-:W3:Y:S01]  /*59d0*/  LDL.LU R3, [R1+0x54] ;  /* 0x0000540001037983 */ /* 0x000ee20000300800 */
[C-C-:B------:R-:W-:Y:S01]  /*59e0*/  FFMA.FTZ R41, R0.reuse, R41, -R30.reuse ;  /* 0x0000002900297223 */ /* 0x140fe2000001081e */
[C-C-:B------:R-:W-:Y:S01]  /*59f0*/  FFMA.FTZ R37, R0.reuse, R37, -R30.reuse ;  /* 0x0000002500257223 */ /* 0x140fe2000001081e */
[C-C-:B------:R-:W-:Y:S01]  /*5a00*/  FFMA.FTZ R9, R0.reuse, R9, -R30.reuse ;  /* 0x0000000900097223 */ /* 0x140fe2000001081e */
[----:B------:R-:W3:Y:S01]  /*5a10*/  LDL.LU R46, [R1+0x50] ;  /* 0x00005000012e7983 */ /* 0x000ee20000300800 */
        /* <DEDUP_REMOVED lines=23> */
[----:B----4-:R-:W-:Y:S01]  /*5b90*/  FFMA.FTZ R44, R2, -R31, R44 ;  /* 0x8000001f022c7223 */ /* 0x010fe2000001002c */
        /* <DEDUP_REMOVED lines=17> */
[----:B---3--:R-:W-:-:S03]  /*5cb0*/  FFMA.FTZ R41, R49, -R31, R41 ;  /* 0x8000001f31297223 */ /* 0x008fc60000010029 */
[----:B------:R-:W3:Y:S01]  /*5cc0*/  LDL.LU R49, [R1+0xe0] ;  /* 0x0000e00001317983 */ /* 0x000ee20000300800 */
[----:B------:R-:W-:-:S03]  /*5cd0*/  FFMA.FTZ R40, R47, -R31, R40 ;  /* 0x8000001f2f287223 */ /* 0x000fc60000010028 */
[----:B------:R-:W3:Y:S01]  /*5ce0*/  LDL.LU R47, [R1+0xdc] ;  /* 0x0000dc00012f7983 */ /* 0x000ee20000300800 */
[----:B------:R-:W-:-:S03]  /*5cf0*/  FFMA.FTZ R39, R3, -R31, R39 ;  /* 0x8000001f03277223 */ /* 0x000fc60000010027 */
[----:B------:R-:W3:Y:S01]  /*5d00*/  LDL.LU R3, [R1+0xd8] ;  /* 0x0000d80001037983 */ /* 0x000ee20000300800 */
[----:B------:R-:W-:-:S03]  /*5d10*/  FFMA.FTZ R38, R46, -R31, R38 ;  /* 0x8000001f2e267223 */ /* 0x000fc60000010026 */
[----:B------:R-:W3:Y:S01]  /*5d20*/  LDL.LU R46, [R1+0xd4] ;  /* 0x0000d400012e7983 */ /* 0x000ee20000300800 */
[----:B----4-:R-:W-:-:S03]  /*5d30*/  FFMA.FTZ R37, R45, -R31, R37 ;  /* 0x8000001f2d257223 */ /* 0x010fc60000010025 */
[----:B------:R-:W4:Y:S01]  /*5d40*/  LDL.LU R45, [R1+0xd0] ;  /* 0x0000d000012d7983 */ /* 0x000f220000300800 */
[----:B------:R-:W-:-:S03]  /*5d50*/  FFMA.FTZ R36, R2, -R31, R36 ;  /* 0x8000001f02247223 */ /* 0x000fc60000010024 */
[----:B------:R0:W5:Y:S01]  /*5d60*/  LDL.LU R2, [R1+0xcc] ;  /* 0x0000cc0001027983 */ /* 0x0001620000300800 */
[----:B------:R-:W-:-:S03]  /*5d70*/  FFMA.FTZ R35, R30, -R31, R35 ;  /* 0x8000001f1e237223 */ /* 0x000fc60000010023 */
[----:B------:R-:W4:Y:S01]  /*5d80*/  LDL.LU R30, [R1+0x84] ;  /* 0x00008400011e7983 */ /* 0x000f220000300800 */
[----:B------:R-:W-:-:S03]  /*5d90*/  FFMA.FTZ R8, R29, -R31, R8 ;  /* 0x8000001f1d087223 */ /* 0x000fc60000010008 */
[----:B------:R-:W4:Y:S01]  /*5da0*/  LDL.LU R29, [R1+0xac] ;  /* 0x0000ac00011d7983 */ /* 0x000f220000300800 */
[----:B--2---:R-:W-:-:S03]  /*5db0*/  FFMA.FTZ R15, R32, -R31, R15 ;  /* 0x8000001f200f7223 */ /* 0x004fc6000001000f */
[----:B------:R-:W2:Y:S01]  /*5dc0*/  LDL.LU R32, [R1+0xa4] ;  /* 0x0000a40001207983 */ /* 0x000ea20000300800 */
        /* <DEDUP_REMOVED lines=15> */
[-C--:B---3--:R-:W-:Y:S01]  /*5ec0*/  FFMA.FTZ R0, R49, -R31.reuse, R0 ;  /* 0x8000001f31007223 */ /* 0x088fe20000010000 */
[-C--:B------:R-:W-:Y:S01]  /*5ed0*/  FFMA.FTZ R47, R47, -R31.reuse, R4 ;  /* 0x8000001f2f2f7223 */ /* 0x080fe20000010004 */
[----:B------:R-:W-:Y:S01]  /*5ee0*/  FFMA.FTZ R46, R46, -R31, R5 ;  /* 0x8000001f2e2e7223 */ /* 0x000fe20000010005 */
        /* <DEDUP_REMOVED lines=10> */
[----:B----4-:R-:W-:-:S02]  /*5f90*/  FFMA.FTZ R6, R45, -R31, R6 ;  /* 0x8000001f2d067223 */ /* 0x010fc40000010006 */
[----:B------:R-:W3:Y:S01]  /*5fa0*/  LDL.LU R31, [R1+0xa8] ;  /* 0x0000a800011f7983 */ /* 0x000ee20000300800 */
[----:B------:R-:W-:-:S03]  /*5fb0*/  IADD3 R4, P1, R30, UR18, RZ ;  /* 0x000000121e047c10 */ /* 0x000fc6000ff3e0ff */
[----:B------:R-:W4:Y:S01]  /*5fc0*/  LDL.LU R30, [R1+0x9c] ;  /* 0x00009c00011e7983 */ /* 0x000f220000300800 */
[----:B------:R-:W-:-:S03]  /*5fd0*/  IADD3.X R5, R29, UR19, RZ, P1, !PT ;  /* 0x000000131d057c10 */ /* 0x000fc60008ffe4ff */
[----:B------:R-:W4:Y:S01]  /*5fe0*/  LDL.LU R29, [R1+0xa0] ;  /* 0x0000a000011d7983 */ /* 0x000f220000300800 */
[C---:B------:R-:W-:Y:S01]  /*5ff0*/  FMUL.FTZ R35, R3.reuse, R35 ;  /* 0x0000002303237220 */ /* 0x040fe20000410000 */
[C---:B------:R-:W-:Y:S01]  /*6000*/  FMUL.FTZ R8, R3.reuse, R8 ;  /* 0x0000000803087220 */ /* 0x040fe20000410000 */
[C---:B------:R-:W-:Y:S01]  /*6010*/  FMUL.FTZ R9, R3.reuse, R9 ;  /* 0x0000000903097220 */ /* 0x040fe20000410000 */
[----:B------:R-:W4:Y:S01]  /*6020*/  LDL.LU R33, [R1+0x98] ;  /* 0x0000980001217983 */ /* 0x000f220000300800 */
        /* <DEDUP_REMOVED lines=19> */
[----:B--2---:R-:W-:-:S02]  /*6160*/  IADD3 R6, P1, R32, UR18, RZ ;  /* 0x0000001220067c10 */ /* 0x004fc4000ff3e0ff */
[----:B------:R-:W2:Y:S01]  /*6170*/  LDL.LU R32, [R1+0xb0] ;  /* 0x0000b00001207983 */ /* 0x000ea20000300800 */
[----:B------:R-:W-:Y:S02]  /*6180*/  F2FP.F16.F32.PACK_AB R7, R44, R7 ;  /* 0x000000072c07723e */ /* 0x000fe400000000ff */
[----:B------:R-:W-:Y:S02]  /*6190*/  F2FP.F16.F32.PACK_AB R42, R42, R43 ;  /* 0x0000002b2a2a723e */ /* 0x000fe400000000ff */
[----:B------:R-:W-:Y:S02]  /*61a0*/  PRMT R25, R7, 0x7632, R25 ;  /* 0x0000763207197816 */ /* 0x000fe40000000019 */
[----:B------:R-:W-:Y:S01]  /*61b0*/  PRMT R26, R42, 0x7632, R26 ;  /* 0x000076322a1a7816 */ /* 0x000fe2000000001a */
[----:B------:R-:W-:Y:S01]  /*61c0*/  STG.E.U16 desc[UR12][R4.64], R7 ;  /* 0x0000000704007986 */ /* 0x000fe2000c10150c */
[----:B------:R-:W-:-:S03]  /*61d0*/  F2FP.F16.F32.PACK_AB R40, R40, R41 ;  /* 0x000000292828723e */ /* 0x000fc600000000ff */
[----:B------:R1:W-:Y:S01]  /*61e0*/  STG.E.U16 desc[UR12][R4.64+0x2], R25 ;  /* 0x0000021904007986 */ /* 0x0003e2000c10150c */
[----:B------:R-:W-:-:S03]  /*61f0*/  F2FP.F16.F32.PACK_AB R38, R38, R39 ;  /* 0x000000272626723e */ /* 0x000fc600000000ff */
[----:B------:R-:W-:Y:S04]  /*6200*/  STG.E.U16 desc[UR12][R4.64+0x4], R42 ;  /* 0x0000042a04007986 */ /* 0x000fe8000c10150c */
[----:B------:R4:W-:Y:S01]  /*6210*/  STG.E.U16 desc[UR12][R4.64+0x6], R26 ;  /* 0x0000061a04007986 */ /* 0x0009e2000c10150c */
[----:B------:R-:W-:Y:S02]  /*6220*/  PRMT R27, R40, 0x7632, R27 ;  /* 0x00007632281b7816 */ /* 0x000fe4000000001b */
[----:B-1----:R-:W-:Y:S02]  /*6230*/  PRMT R25, R38, 0x7632, R25 ;  /* 0x0000763226197816 */ /* 0x002fe40000000019 */
[----:B------:R-:W-:Y:S02]  /*6240*/  F2FP.F16.F32.PACK_AB R36, R36, R37 ;  /* 0x000000252424723e */ /* 0x000fe400000000ff */
[----:B------:R-:W-:-:S02]  /*6250*/  F2FP.F16.F32.PACK_AB R8, R8, R35 ;  /* 0x000000230808723e */ /* 0x000fc400000000ff */
[----:B------:R-:W-:Y:S02]  /*6260*/  F2FP.F16.F32.PACK_AB R9, R10, R9 ;  /* 0x000000090a09723e */ /* 0x000fe400000000ff */
[----:B------:R-:W-:Y:S02]  /*6270*/  PRMT R28, R36, 0x7632, R28 ;  /* 0x00007632241c7816 */ /* 0x000fe4000000001c */
[----:B------:R-:W-:Y:S02]  /*6280*/  PRMT R10, R8, 0x7632, R10 ;  /* 0x00007632080a7816 */ /* 0x000fe4000000000a */
[----:B------:R-:W-:Y:S02]  /*6290*/  F2FP.F16.F32.PACK_AB R11, R12, R11 ;  /* 0x0000000b0c0b723e */ /* 0x000fe400000000ff */
[----:B------:R-:W-:Y:S02]  /*62a0*/  PRMT R12, R9, 0x7632, R12 ;  /* 0x00007632090c7816 */ /* 0x000fe4000000000c */
[----:B------:R-:W-:-:S02]  /*62b0*/  F2FP.F16.F32.PACK_AB R13, R14, R13 ;  /* 0x0000000d0e0d723e */ /* 0x000fc400000000ff */
[----:B---3--:R-:W-:Y:S02]  /*62c0*/  IADD3.X R7, R31, UR19, RZ, P1, !PT ;  /* 0x000000131f077c10 */ /* 0x008fe40008ffe4ff */
[----:B------:R-:W3:Y:S01]  /*62d0*/  LDL.LU R31, [R1+0x90] ;  /* 0x00009000011f7983 */ /* 0x000ee20000300800 */
[----:B----4-:R-:W-:-:S03]  /*62e0*/  IADD3 R4, P1, R30, UR18, RZ ;  /* 0x000000121e047c10 */ /* 0x010fc6000ff3e0ff */
[----:B------:R-:W4:Y:S01]  /*62f0*/  LDL.LU R30, [R1+0x94] ;  /* 0x00009400011e7983 */ /* 0x000f220000300800 */
[----:B------:R-:W-:-:S03]  /*6300*/  IADD3.X R5, R29, UR19, RZ, P1, !PT ;  /* 0x000000131d057c10 */ /* 0x000fc60008ffe4ff */
[----:B------:R-:W4:Y:S04]  /*6310*/  LDL.LU R29, [R1+0x88] ;  /* 0x00008800011d7983 */ /* 0x000f280000300800 */
[----:B------:R1:W-:Y:S04]  /*6320*/  STG.E.U16 desc[UR12][R6.64+0x2], R27 ;  /* 0x0000021b06007986 */ /* 0x0003e8000c10150c */
[----:B------:R-:W-:Y:S04]  /*6330*/  STG.E.U16 desc[UR12][R6.64], R40 ;  /* 0x0000002806007986 */ /* 0x000fe8000c10150c */
[----:B------:R-:W-:Y:S04]  /*6340*/  STG.E.U16 desc[UR12][R6.64+0x4], R38 ;  /* 0x0000042606007986 */ /* 0x000fe8000c10150c */
[----:B-1----:R-:W4:Y:S04]  /*6350*/  LDL.LU R27, [R1+0x8c] ;  /* 0x00008c00011b7983 */ /* 0x002f280000300800 */
[----:B------:R1:W-:Y:S04]  /*6360*/  STG.E.U16 desc[UR12][R6.64+0x6], R25 ;  /* 0x0000061906007986 */ /* 0x0003e8000c10150c */
[----:B------:R-:W4:Y:S01]  /*6370*/  LDL.LU R26, [R1+0x80] ;  /* 0x00008000011a7983 */ /* 0x000f220000300800 */
[----:B-1----:R-:W-:-:S03]  /*6380*/  IADD3 R6, P1, R33, UR18, RZ ;  /* 0x0000001221067c10 */ /* 0x002fc6000ff3e0ff */
[----:B------:R-:W4:Y:S04]  /*6390*/  LDL.LU R25, [R1+0x7c] ;  /* 0x00007c0001197983 */ /* 0x000f280000300800 */
[----:B------:R-:W4:Y:S04]  /*63a0*/  LDL.LU R14, [R1+0x70] ;  /* 0x00007000010e7983 */ /* 0x000f280000300800 */
[----:B------:R-:W-:Y:S04]  /*63b0*/  STG.E.U16 desc[UR12][R4.64], R36 ;  /* 0x0000002404007986 */ /* 0x000fe8000c10150c */
[----:B------:R-:W-:Y:S04]  /*63c0*/  STG.E.U16 desc[UR12][R4.64+0x2], R28 ;  /* 0x0000021c04007986 */ /* 0x000fe8000c10150c */
[----:B------:R-:W-:Y:S04]  /*63d0*/  STG.E.U16 desc[UR12][R4.64+0x4], R8 ;  /* 0x0000040804007986 */ /* 0x000fe8000c10150c */
[----:B------:R-:W-:Y:S01]  /*63e0*/  STG.E.U16 desc[UR12][R4.64+0x6], R10 ;  /* 0x0000060a04007986 */ /* 0x000fe2000c10150c */
[----:B--2---:R-:W-:-:S05]  /*63f0*/  IADD3.X R7, R32, UR19, RZ, P1, !PT ;  /* 0x0000001320077c10 */ /* 0x004fca0008ffe4ff */
[----:B------:R1:W-:Y:S04]  /*6400*/  STG.E.U16 desc[UR12][R6.64+0x2], R12 ;  /* 0x0000020c06007986 */ /* 0x0003e8000c10150c */
[----:B-1----:R-:W2:Y:S01]  /*6410*/  LDL.LU R12, [R1+0x74] ;  /* 0x00007400010c7983 */ /* 0x002ea20000300800 */
[----:B------:R-:W-:Y:S02]  /*6420*/  PRMT R8, R11, 0x7632, R8 ;  /* 0x000076320b087816 */ /* 0x000fe40000000008 */
[----:B------:R-:W-:Y:S01]  /*6430*/  F2FP.F16.F32.PACK_AB R15, R16, R15 ;  /* 0x0000000f100f723e */ /* 0x000fe200000000ff */
[----:B------:R1:W-:Y:S01]  /*6440*/  STG.E.U16 desc[UR12][R6.64], R9 ;  /* 0x0000000906007986 */ /* 0x0003e2000c10150c */
[----:B------:R-:W-:Y:S02]  /*6450*/  PRMT R10, R13, 0x7632, R10 ;  /* 0x000076320d0a7816 */ /* 0x000fe4000000000a */
[----:B------:R-:W-:Y:S01]  /*6460*/  F2FP.F16.F32.PACK_AB R17, R18, R17 ;  /* 0x000000111211723e */ /* 0x000fe200000000ff */
[----:B------:R0:W-:Y:S01]  /*6470*/  STG.E.U16 desc[UR12][R6.64+0x4], R11 ;  /* 0x0000040b06007986 */ /* 0x0001e2000c10150c */
[----:B------:R-:W-:-:S03]  /*6480*/  F2FP.F16.F32.PACK_AB R19, R20, R19 ;  /* 0x000000131413723e */ /* 0x000fc600000000ff */
[----:B------:R4:W-:Y:S01]  /*6490*/  STG.E.U16 desc[UR12][R6.64+0x6], R8 ;  /* 0x0000060806007986 */ /* 0x0009e2000c10150c */
[----:B-1----:R-:W-:Y:S02]  /*64a0*/  PRMT R9, R15, 0x7632, R9 ;  /* 0x000076320f097816 */ /* 0x002fe40000000009 */
[----:B------:R-:W-:Y:S02]  /*64b0*/  F2FP.F16.F32.PACK_AB R21, R22, R21 ;  /* 0x000000151615723e */ /* 0x000fe400000000ff */
[----:B0-----:R-:W-:Y:S02]  /*64c0*/  PRMT R11, R17, 0x7632, R11 ;  /* 0x00007632110b7816 */ /* 0x001fe4000000000b */
[----:B------:R-:W-:Y:S02]  /*64d0*/  F2FP.F16.F32.PACK_AB R23, R24, R23 ;  /* 0x000000171817723e */ /* 0x000fe400000000ff */
[----:B------:R-:W-:Y:S02]  /*64e0*/  F2FP.F16.F32.PACK_AB R0, R47, R0 ;  /* 0x000000002f00723e */ /* 0x000fe400000000ff */
[----:B------:R-:W-:Y:S01]  /*64f0*/  F2FP.F16.F32.PACK_AB R3, R3, R46 ;  /* 0x0000002e0303723e */ /* 0x000fe200000000ff */
[----:B------:R-:W-:Y:S01]  /*6500*/  ULOP3.LUT UR4, UR4, 0x1, URZ, 0x3c, !UPT ;  /* 0x0000000104047892 */ /* 0x000fe2000f8e3c3f */
[----:B------:R-:W-:Y:S01]  /*6510*/  UMOV UR5, UR9 ;  /* 0x0000000900057c82 */ /* 0x000fe20008000000 */
[----:B------:R-:W-:Y:S01]  /*6520*/  UMOV UR10, UR8 ;  /* 0x00000008000a7c82 */ /* 0x000fe20008000000 */
[----:B---3--:R-:W-:-:S04]  /*6530*/  IADD3 R4, P1, R31, UR18, RZ ;  /* 0x000000121f047c10 */ /* 0x008fc8000ff3e0ff */
[----:B----4-:R-:W-:Y:S02]  /*6540*/  IADD3.X R5, R30, UR19, RZ, P1, !PT ;  /* 0x000000131e057c10 */ /* 0x010fe40008ffe4ff */
[----:B------:R-:W-:-:S03]  /*6550*/  IADD3 R6, P1, R29, UR18, RZ ;  /* 0x000000121d067c10 */ /* 0x000fc6000ff3e0ff */
[----:B------:R-:W-:Y:S04]  /*6560*/  STG.E.U16 desc[UR12][R4.64], R13 ;  /* 0x0000000d04007986 */ /* 0x000fe8000c10150c */
[----:B------:R0:W-:Y:S04]  /*6570*/  STG.E.U16 desc[UR12][R4.64+0x2], R10 ;  /* 0x0000020a04007986 */ /* 0x0001e8000c10150c */
[----:B------:R-:W-:Y:S04]  /*6580*/  STG.E.U16 desc[UR12][R4.64+0x4], R15 ;  /* 0x0000040f04007986 */ /* 0x000fe8000c10150c */
[----:B------:R1:W-:Y:S01]  /*6590*/  STG.E.U16 desc[UR12][R4.64+0x6], R9 ;  /* 0x0000060904007986 */ /* 0x0003e2000c10150c */
[----:B------:R-:W-:-:S02]  /*65a0*/  IADD3.X R7, R27, UR19, RZ, P1, !PT ;  /* 0x000000131b077c10 */ /* 0x000fc40008ffe4ff */
[----:B0-----:R-:W-:Y:S02]  /*65b0*/  PRMT R10, R23, 0x7632, R10 ;  /* 0x00007632170a7816 */ /* 0x001fe4000000000a */
[----:B-1----:R-:W-:Y:S02]  /*65c0*/  PRMT R5, R19, 0x7632, R5 ;  /* 0x0000763213057816 */ /* 0x002fe40000000005 */
[----:B------:R-:W-:Y:S01]  /*65d0*/  IADD3 R8, P1, R26, UR18, RZ ;  /* 0x000000121a087c10 */ /* 0x000fe2000ff3e0ff */
[----:B------:R-:W-:Y:S04]  /*65e0*/  STG.E.U16 desc[UR12][R6.64], R17 ;  /* 0x0000001106007986 */ /* 0x000fe8000c10150c */
[----:B------:R-:W-:Y:S01]  /*65f0*/  STG.E.U16 desc[UR12][R6.64+0x2], R11 ;  /* 0x0000020b06007986 */ /* 0x000fe2000c10150c */
[----:B------:R-:W-:-:S03]  /*6600*/  IADD3.X R9, R25, UR19, RZ, P1, !PT ;  /* 0x0000001319097c10 */ /* 0x000fc60008ffe4ff */
[----:B------:R-:W-:Y:S01]  /*6610*/  STG.E.U16 desc[UR12][R6.64+0x4], R19 ;  /* 0x0000041306007986 */ /* 0x000fe2000c10150c */
[----:B------:R-:W-:-:S03]  /*6620*/  IADD3 R4, P1, R14, UR18, RZ ;  /* 0x000000120e047c10 */ /* 0x000fc6000ff3e0ff */
[----:B------:R0:W-:Y:S04]  /*6630*/  STG.E.U16 desc[UR12][R6.64+0x6], R5 ;  /* 0x0000060506007986 */ /* 0x0001e8000c10150c */
[----:B------:R-:W-:Y:S01]  /*6640*/  STG.E.U16 desc[UR12][R8.64], R21 ;  /* 0x0000001508007986 */ /* 0x000fe2000c10150c */
[----:B0-----:R-:W-:-:S03]  /*6650*/  PRMT R7, R21, 0x7632, R7 ;  /* 0x0000763215077816 */ /* 0x001fc60000000007 */
[----:B------:R-:W-:Y:S01]  /*6660*/  STG.E.U16 desc[UR12][R8.64+0x4], R23 ;  /* 0x0000041708007986 */ /* 0x000fe2000c10150c */
[----:B------:R-:W-:-:S03]  /*6670*/  PRMT R6, R0, 0x7632, R6 ;  /* 0x0000763200067816 */ /* 0x000fc60000000006 */
[----:B------:R-:W-:Y:S04]  /*6680*/  STG.E.U16 desc[UR12][R8.64+0x2], R7 ;  /* 0x0000020708007986 */ /* 0x000fe8000c10150c */
[----:B------:R0:W-:Y:S02]  /*6690*/  STG.E.U16 desc[UR12][R8.64+0x6], R10 ;  /* 0x0000060a08007986 */ /* 0x0001e4000c10150c */
[----:B0-----:R-:W-:Y:S02]  /*66a0*/  PRMT R9, R3, 0x7632, R9 ;  /* 0x0000763203097816 */ /* 0x001fe40000000009 */
[----:B--2---:R-:W-:-:S05]  /*66b0*/  IADD3.X R5, R12, UR19, RZ, P1, !PT ;  /* 0x000000130c057c10 */ /* 0x004fca0008ffe4ff */
[----:B------:R2:W-:Y:S04]  /*66c0*/  STG.E.U16 desc[UR12][R4.64], R0 ;  /* 0x0000000004007986 */ /* 0x0005e8000c10150c */
[----:B------:R2:W-:Y:S04]  /*66d0*/  STG.E.U16 desc[UR12][R4.64+0x2], R6 ;  /* 0x0000020604007986 */ /* 0x0005e8000c10150c */
[----:B------:R2:W-:Y:S04]  /*66e0*/  STG.E.U16 desc[UR12][R4.64+0x4], R3 ;  /* 0x0000040304007986 */ /* 0x0005e8000c10150c */
[----:B------:R2:W-:Y:S01]  /*66f0*/  STG.E.U16 desc[UR12][R4.64+0x6], R9 ;  /* 0x0000060904007986 */ /* 0x0005e2000c10150c */
[----:B------:R-:W-:Y:S05]  /*6700*/  @!P0 BRA `(.L_x_2010) ;  /* 0xffffff9c00988947 */ /* 0x000fea000383ffff */
.L_x_1998:
        /* <DEDUP_REMOVED lines=80> */
.L_x_2027:
        /* <DEDUP_REMOVED lines=40> */
.L_x_2014:
[----:B------:R-:W-:Y:S05]  /*6e90*/  BSYNC B1 ;  /* 0x0000000000017941 */ /* 0x000fea0003800000 */
.L_x_2013:
        /* <DEDUP_REMOVED lines=18> */
.L_x_2017:
        /* <DEDUP_REMOVED lines=55> */
.L_x_2016:
[----:B------:R-:W-:Y:S05]  /*7330*/  BSYNC B1 ;  /* 0x0000000000017941 */ /* 0x000fea0003800000 */
.L_x_2015:
        /* <DEDUP_REMOVED lines=35> */
.L_x_2019:
[----:B------:R-:W-:Y:S05]  /*7570*/  BSYNC B1 ;  /* 0x0000000000017941 */ /* 0x000fea0003800000 */
.L_x_2018:
        /* <DEDUP_REMOVED lines=15> */
.L_x_2012:
[----:B------:R-:W-:Y:S05]  /*7670*/  BSYNC B0 ;  /* 0x0000000000007941 */ /* 0x000fea0003800000 */
.L_x_2011:
        /* <DEDUP_REMOVED lines=38> */
.L_x_2036:
[----:B------:R-:W2:Y:S01]  /*78e0*/  LDC.64 R18, c[0x0][0x218] ;  /* 0x00008600ff127b82 */ /* 0x000ea20000000a00 */
[----:B------:R-:W-:Y:S01]  /*78f0*/  ISETP.NE.AND P1, PT, R9, RZ, PT ;  /* 0x000000ff0900720c */ /* 0x000fe20003f25270 */
[----:B----4-:R-:W-:Y:S01]  /*7900*/  FADD.FTZ R24, R24, R38 ;  /* 0x0000002618187221 */ /* 0x010fe20000010000 */
[----:B------:R-:W-:Y:S02]  /*7910*/  IADD3 R23, R52, R8, RZ ;  /* 0x0000000834177210 */ /* 0x000fe40007ffe0ff */
[----:B------:R-:W-:Y:S02]  /*7920*/  ISETP.NE.AND P2, PT, R44, 0x1, PT ;  /* 0x000000012c00780c */ /* 0x000fe40003f45270 */
[----:B------:R-:W-:Y:S01]  /*7930*/  MOV R31, R53 ;  /* 0x00000035001f7202 */ /* 0x000fe20000000f00 */
[----:B------:R-:W3:Y:S06]  /*7940*/  LDC.64 R20, c[0x0][0x220] ;  /* 0x00008800ff147b82 */ /* 0x000eec0000000a00 */
[----:B------:R-:W-:-:S02]  /*7950*/  @!P1 F2FP.F16.F32.PACK_AB R22, RZ, R26 ;  /* 0x0000001aff16923e */ /* 0x000fc400000000ff */
        /* <DEDUP_REMOVED lines=34> */
.L_x_2046:
        /* <DEDUP_REMOVED lines=36> */
.L_x_2056:
[----:B0-----:R-:W-:Y:S01]  /*7dc0*/  FADD.FTZ R23, R22, R38 ;  /* 0x0000002616177221 */ /* 0x001fe20000010000 */
[----:B------:R-:W-:Y:S02]  /*7dd0*/  @!P1 F2FP.F16.F32.PACK_AB R22, RZ, R28 ;  /* 0x0000001cff16923e */ /* 0x000fe400000000ff */
[----:B------:R-:W-:Y:S02]  /*7de0*/  MOV R31, R55 ;  /* 0x00000037001f7202 */ /* 0x000fe40000000f00 */
[----:B------:R-:W-:Y:S01]  /*7df0*/  @!P1 F2FP.F16.F32.PACK_AB R23, RZ, R23 ;  /* 0x00000017ff17923e */ /* 0x000fe200000000ff */
[----:B------:R4:W-:Y:S04]  /*7e00*/  @!P1 STG.E.U16 desc[UR12][R18.64+0x78], R22 ;  /* 0x0000781612009986 */ /* 0x0009e8000c10150c */
[----:B------:R4:W-:Y:S02]  /*7e10*/  @!P1 STG.E.U16 desc[UR12][R20.64+0x78], R23 ;  /* 0x0000781714009986 */ /* 0x0009e4000c10150c */
.L_x_2022:
[----:B------:R-:W-:Y:S05]  /*7e20*/  BSYNC B0 ;  /* 0x0000000000007941 */ /* 0x000fea0003800000 */
.L_x_2021:
        /* <DEDUP_REMOVED lines=128> */
[----:B-----5:R-:W-:Y:S01]  /*8630*/  FADD.FTZ R25, R25, R22 ;  /* 0x0000001619197221 */ /* 0x020fe20000010000 */
        /* <DEDUP_REMOVED lines=21> */
.L_x_2090:
[----:B--2---:R-:W-:Y:S01]  /*8790*/  FADD.FTZ R23, R42, R38 ;  /* 0x000000262a177221 */ /* 0x004fe20000010000 */
[----:B------:R-:W-:-:S04]  /*87a0*/  @!P0 F2FP.F16.F32.PACK_AB R22, RZ, R22 ;  /* 0x00000016ff16823e */ /* 0x000fc800000000ff */
[----:B------:R-:W-:Y:S01]  /*87b0*/  @!P0 F2FP.F16.F32.PACK_AB R23, RZ, R23 ;  /* 0x00000017ff17823e */ /* 0x000fe200000000ff */
[----:B------:R0:W-:Y:S04]  /*87c0*/  @!P0 STG.E.U16 desc[UR12][R18.64+0xb4], R22 ;  /* 0x0000b41612008986 */ /* 0x0001e8000c10150c */
[----:B------:R0:W-:Y:S02]  /*87d0*/  @!P0 STG.E.U16 desc[UR12][R20.64+0xb4], R23 ;  /* 0x0000b41714008986 */ /* 0x0001e4000c10150c */
.L_x_2020:
[----:B------:R-:W-:Y:S05]  /*87e0*/  WARPSYNC.ALL ;  /* 0x0000000000007948 */ /* 0x000fea0003800000 */
[----:B------:R-:W-:Y:S01]  /*87f0*/  IADD3 R8, R8, 0x1000, RZ ;  /* 0x0000100008087810 */ /* 0x000fe20007ffe0ff */
[----:B------:R-:W-:Y:S03]  /*8800*/  BAR.SYNC.DEFER_BLOCKING 0x0 ;  /* 0x0000000000007b1d */ /* 0x000fe60000010000 */
[----:B------:R-:W-:-:S13]  /*8810*/  ISETP.GE.AND P0, PT, R8, UR9, PT ;  /* 0x0000000908007c0c */ /* 0x000fda000bf06270 */
[----:B------:R-:W-:Y:S05]  /*8820*/  @!P0 BRA `(.L_x_2027) ;  /* 0xffffffe000f88947 */ /* 0x000fea000383ffff */
[----:B------:R-:W-:Y:S05]  /*8830*/  EXIT ;  /* 0x000000000000794d */ /* 0x000fea0003800000 */
.L_x_2023:
[----:B------:R-:W-:Y:S01]  /*8840*/  HFMA2.MMA R32, -RZ, RZ, 0, 4.76837158203125e-07 ;  /* 0x00000008ff207435 */ /* 0x000fe200000001ff */
[----:B--2---:R-:W-:Y:S02]  /*8850*/  MOV R35, R18 ;  /* 0x0000001200237202 */ /* 0x004fe40000000f00 */
[----:B------:R-:W-:Y:S02]  /*8860*/  MOV R33, 0x101f ;  /* 0x0000101f00217802 */ /* 0x000fe40000000f00 */
[----:B------:R-:W-:-:S07]  /*8870*/  MOV R30, 0xffff ;  /* 0x0000ffff001e7802 */ /* 0x000fce0000000f00 */
[----:B01-3--:R-:W-:Y:S05]  /*8880*/  WARPSYNC.COLLECTIVE R30, `(.L_x_2028) ;  /* 0x000000001e087348 */ /* 0x00bfea0003c00000 */
[----:B------:R2:W4:Y:S02]  /*8890*/  SHFL.BFLY P2, R38, R35, R32, R33 ;  /* 0x0c00002023267389 */ /* 0x0005240000040021 */
[----:B01234-:R-:W-:Y:S01]  /*88a0*/  ENDCOLLECTIVE ;  /* 0x000000000000791b */ /* 0x01ffe20003800000 */
.L_x_2028:
[----:B------:R-:W-:Y:S02]  /*88b0*/  MOV R35, R19 ;  /* 0x0000001300237202 */ /* 0x000fe40000000f00 */
[----:B------:R-:W-:-:S07]  /*88c0*/  MOV R21, R38 ;  /* 0x0000002600157202 */ /* 0x000fce0000000f00 */
[----:B------:R-:W-:Y:S05]  /*88d0*/  WARPSYNC.COLLECTIVE R30, `(.L_x_2029) ;  /* 0x000000001e087348 */ /* 0x000fea0003c00000 */
[----:B------:R0:W1:Y:S02]  /*88e0*/  SHFL.BFLY P2, R38, R35, R32, R33 ;  /* 0x0c00002023267389 */ /* 0x0000640000040021 */
[----:B01----:R-:W-:Y:S01]  /*88f0*/  ENDCOLLECTIVE ;  /* 0x000000000000791b */ /* 0x003fe20003800000 */
.L_x_2029:
[----:B------:R-:W-:Y:S01]  /*8900*/  FADD.FTZ R21, R21, R18 ;  /* 0x0000001215157221 */ /* 0x000fe20000010000 */
[----:B------:R-:W-:-:S04]  /*8910*/  HFMA2.MMA R32, -RZ, RZ, 0, 2.384185791015625e-07 ;  /* 0x00000004ff207435 */ /* 0x000fc800000001ff */
[----:B------:R-:W-:Y:S02]  /*8920*/  MOV R35, R21 ;  /* 0x0000001500237202 */ /* 0x000fe40000000f00 */
[----:B------:R-:W-:-:S07]  /*8930*/  MOV R20, R38 ;  /* 0x0000002600147202 */ /* 0x000fce0000000f00 */
[----:B------:R-:W-:Y:S05]  /*8940*/  WARPSYNC.COLLECTIVE R30, `(.L_x_2030) ;  /* 0x000000001e087348 */ /* 0x000fea0003c00000 */
[----:B------:R0:W1:Y:S02]  /*8950*/  SHFL.BFLY P2, R38, R35, R32, R33 ;  /* 0x0c00002023267389 */ /* 0x0000640000040021 */
[----:B01----:R-:W-:Y:S01]  /*8960*/  ENDCOLLECTIVE ;  /* 0x000000000000791b */ /* 0x003fe20003800000 */
.L_x_2030:
[----:B------:R-:W-:-:S05]  /*8970*/  FADD.FTZ R20, R20, R19 ;  /* 0x0000001314147221 */ /* 0x000fca0000010000 */
[----:B------:R-:W-:Y:S02]  /*8980*/  MOV R35, R20 ;  /* 0x0000001400237202 */ /* 0x000fe40000000f00 */
[----:B------:R-:W-:-:S07]  /*8990*/  MOV R22, R38 ;  /* 0x0000002600167202 */ /* 0x000fce0000000f00 */
[----:B------:R-:W-:Y:S05]  /*89a0*/  WARPSYNC.COLLECTIVE R30, `(.L_x_2031) ;  /* 0x000000001e087348 */ /* 0x000fea0003c00000 */
[----:B------:R0:W1:Y:S02]  /*89b0*/  SHFL.BFLY P2, R38, R35, R32, R33 ;  /* 0x0c00002023267389 */ /* 0x0000640000040021 */
[----:B01----:R-:W-:Y:S01]  /*89c0*/  ENDCOLLECTIVE ;  /* 0x000000000000791b */ /* 0x003fe20003800000 */
.L_x_2031:
[----:B------:R-:W-:Y:S01]  /*89d0*/  FADD.FTZ R22, R21, R22 ;  /* 0x0000001615167221 */ /* 0x000fe20000010000 */
[----:B------:R-:W-:-:S04]  /*89e0*/  HFMA2.MMA R32, -RZ, RZ, 0, 1.1920928955078125e-07 ;  /* 0x00000002ff207435 */ /* 0x000fc800000001ff */
[----:B------:R-:W-:Y:S02]  /*89f0*/  MOV R35, R22 ;  /* 0x0000001600237202 */ /* 0x000fe40000000f00 */
[----:B------:R-:W-:-:S07]  /*8a00*/  MOV R23, R38 ;  /* 0x0000002600177202 */ /* 0x000fce0000000f00 */
[----:B------:R-:W-:Y:S05]  /*8a10*/  WARPSYNC.COLLECTIVE R30, `(.L_x_2032) ;  /* 0x000000001e087348 */ /* 0x000fea0003c00000 */
[----:B------:R0:W1:Y:S02]  /*8a20*/  SHFL.BFLY P2, R38, R35, R32, R33 ;  /* 0x0c00002023267389 */ /* 0x0000640000040021 */
[----:B01----:R-:W-:Y:S01]  /*8a30*/  ENDCOLLECTIVE ;  /* 0x000000000000791b */ /* 0x003fe20003800000 */
.L_x_2032:
[----:B------:R-:W-:-:S05]  /*8a40*/  FADD.FTZ R23, R20, R23 ;  /* 0x0000001714177221 */ /* 0x000fca0000010000 */
[----:B------:R-:W-:Y:S02]  /*8a50*/  MOV R35, R23 ;  /* 0x0000001700237202 */ /* 0x000fe40000000f00 */
[----:B------:R-:W-:-:S07]  /*8a60*/  MOV R25, R38 ;  /* 0x0000002600197202 */ /* 0x000fce0000000f00 */
[----:B------:R-:W-:Y:S05]  /*8a70*/  WARPSYNC.COLLECTIVE R30, `(.L_x_2033) ;  /* 0x000000001e087348 */ /* 0x000fea0003c00000 */
[----:B------:R0:W1:Y:S02]  /*8a80*/  SHFL.BFLY P2, R38, R35, R32, R33 ;  /* 0x0c00002023267389 */ /* 0x0000640000040021 */
[----:B01----:R-:W-:Y:S01]  /*8a90*/  ENDCOLLECTIVE ;  /* 0x000000000000791b */ /* 0x003fe20003800000 */
.L_x_2033:
[----:B------:R-:W-:Y:S01]  /*8aa0*/  FADD.FTZ R25, R22, R25 ;  /* 0x0000001916197221 */ /* 0x000fe20000010000 */
[----:B------:R-:W-:-:S04]  /*8ab0*/  HFMA2.MMA R32, -RZ, RZ, 0, 5.9604644775390625e-08 ;  /* 0x00000001ff207435 */ /* 0x000fc800000001ff */
[----:B------:R-:W-:Y:S02]  /*8ac0*/  MOV R35, R25 ;  /* 0x0000001900237202 */ /* 0x000fe40000000f00 */
[----:B------:R-:W-:-:S07]  /*8ad0*/  MOV R18, R38 ;  /* 0x0000002600127202 */ /* 0x000fce0000000f00 */
[----:B------:R-:W-:Y:S05]  /*8ae0*/  WARPSYNC.COLLECTIVE R30, `(.L_x_2034) ;  /* 0x000000001e087348 */ /* 0x000fea0003c00000 */
[----:B------:R0:W1:Y:S02]  /*8af0*/  SHFL.BFLY P2, R38, R35, R32, R33 ;  /* 0x0c00002023267389 */ /* 0x0000640000040021 */
[----:B01----:R-:W-:Y:S01]  /*8b00*/  ENDCOLLECTIVE ;  /* 0x000000000000791b */ /* 0x003fe20003800000 */
.L_x_2034:
[----:B------:R-:W-:-:S05]  /*8b10*/  FADD.FTZ R24, R23, R18 ;  /* 0x0000001217187221 */ /* 0x000fca0000010000 */
[----:B------:R-:W-:Y:S02]  /*8b20*/  MOV R35, R24 ;  /* 0x0000001800237202 */ /* 0x000fe40000000f00 */
[----:B------:R-:W-:-:S07]  /*8b30*/  MOV R26, R38 ;  /* 0x00000026001a7202 */ /* 0x000fce0000000f00 */
[----:B------:R-:W-:Y:S05]  /*8b40*/  WARPSYNC.COLLECTIVE R30, `(.L_x_2035) ;  /* 0x000000001e087348 */ /* 0x000fea0003c00000 */
[----:B------:R0:W1:Y:S02]  /*8b50*/  SHFL.BFLY P2, R38, R35, R32, R33 ;  /* 0x0c00002023267389 */ /* 0x0000640000040021 */
[----:B01----:R-:W-:Y:S01]  /*8b60*/  ENDCOLLECTIVE ;  /* 0x000000000000791b */ /* 0x003fe20003800000 */
.L_x_2035:
[----:B------:R-:W-:Y:S01]  /*8b70*/  FADD.FTZ R26, R25, R26 ;  /* 0x0000001a191a7221 */ /* 0x000fe20000010000 */
[----:B------:R-:W-:Y:S06]  /*8b80*/  BRA `(.L_x_2036) ;  /* 0xffffffec00547947 */ /* 0x000fec000383ffff */
.L_x_2024:
        /* <DEDUP_REMOVED lines=8> */
.L_x_2038:
[----:B------:R-:W-:Y:S05]  /*8c10*/  BSYNC B1 ;  /* 0x0000000000017941 */ /* 0x000fea0003800000 */
.L_x_2037:
        /* <DEDUP_REMOVED lines=8> */
.L_x_2039:
[----:B------:R-:W-:Y:S01]  /*8ca0*/  FADD.FTZ R25, R25, R22 ;  /* 0x0000001619197221 */ /* 0x000fe20000010000 */
[----:B------:R-:W-:-:S04]  /*8cb0*/  HFMA2.MMA R32, -RZ, RZ, 0, 2.384185791015625e-07 ;  /* 0x00000004ff207435 */ /* 0x000fc800000001ff */
[----:B------:R-:W-:Y:S02]  /*8cc0*/  MOV R35, R25 ;  /* 0x0000001900237202 */ /* 0x000fe40000000f00 */
[----:B------:R-:W-:-:S07]  /*8cd0*/  MOV R24, R38 ;  /* 0x0000002600187202 */ /* 0x000fce0000000f00 */
[----:B------:R-:W-:Y:S05]  /*8ce0*/  WARPSYNC.COLLECTIVE R30, `(.L_x_2040) ;  /* 0x000000001e087348 */ /* 0x000fea0003c00000 */
[----:B------:R0:W1:Y:S02]  /*8cf0*/  SHFL.BFLY P2, R38, R35, R32, R33 ;  /* 0x0c00002023267389 */ /* 0x0000640000040021 */
[----:B01----:R-:W-:Y:S01]  /*8d00*/  ENDCOLLECTIVE ;  /* 0x000000000000791b */ /* 0x003fe20003800000 */
.L_x_2040:
[----:B------:R-:W-:-:S05]  /*8d10*/  FADD.FTZ R24, R24, R23 ;  /* 0x0000001718187221 */ /* 0x000fca0000010000 */
[----:B------:R-:W-:Y:S02]  /*8d20*/  MOV R35, R24 ;  /* 0x0000001800237202 */ /* 0x000fe40000000f00 */
[----:B------:R-:W-:-:S07]  /*8d30*/  MOV R26, R38 ;  /* 0x00000026001a7202 */ /* 0x000fce0000000f00 */
[----:B------:R-:W-:Y:S05]  /*8d40*/  WARPSYNC.COLLECTIVE R30, `(.L_x_2041) ;  /* 0x000000001e087348 */ /* 0x000fea0003c00000 */
[----:B------:R0:W1:Y:S02]  /*8d50*/  SHFL.BFLY P2, R38, R35, R32, R33 ;  /* 0x0c00002023267389 */ /* 0x0000640000040021 */
[----:B01----:R-:W-:Y:S01]  /*8d60*/  ENDCOLLECTIVE ;  /* 0x000000000000791b */ /* 0x003fe20003800000 */
.L_x_2041:
[----:B------:R-:W-:Y:S01]  /*8d70*/  FADD.FTZ R26, R25, R26 ;  /* 0x0000001a191a7221 */ /* 0x000fe20000010000 */
[----:B------:R-:W-:-:S04]  /*8d80*/  HFMA2.MMA R32, -RZ, RZ, 0, 1.1920928955078125e-07 ;  /* 0x00000002ff207435 */ /* 0x000fc800000001ff */
[----:B------:R-:W-:Y:S02]  /*8d90*/  MOV R35, R26 ;  /* 0x0000001a00237202 */ /* 0x000fe40000000f00 */
[----:B------:R-:W-:-:S07]  /*8da0*/  MOV R27, R38 ;  /* 0x00000026001b7202 */ /* 0x000fce0000000f00 */
[----:B------:R-:W-:Y:S05]  /*8db0*/  WARPSYNC.COLLECTIVE R30, `(.L_x_2042) ;  /* 0x000000001e087348 */ /* 0x000fea0003c00000 */
[----:B------:R0:W1:Y:S02]  /*8dc0*/  SHFL.BFLY P2, R38, R35, R32, R33 ;  /* 0x0c00002023267389 */ /* 0x0000640000040021 */
[----:B01----:R-:W-:Y:S01]  /*8dd0*/  ENDCOLLECTIVE ;  /* 0x000000000000791b */ /* 0x003fe20003800000 */
.L_x_2042:
[----:B------:R-:W-:-:S05]  /*8de0*/  FADD.FTZ R27, R24, R27 ;  /* 0x0000001b181b7221 */ /* 0x000fca0000010000 */
[----:B------:R-:W-:Y:S02]  /*8df0*/  MOV R35, R27 ;  /* 0x0000001b00237202 */ /* 0x000fe40000000f00 */
[----:B------:R-:W-:-:S07]  /*8e00*/  MOV R29, R38 ;  /* 0x00000026001d7202 */ /* 0x000fce0000000f00 */
[----:B------:R-:W-:Y:S05]  /*8e10*/  WARPSYNC.COLLECTIVE R30, `(.L_x_2043) ;  /* 0x000000001e087348 */ /* 0x000fea0003c00000 */
[----:B------:R0:W1:Y:S02]  /*8e20*/  SHFL.BFLY P2, R38, R35, R32, R33 ;  /* 0x0c00002023267389 */ /* 0x0000640000040021 */
[----:B01----:R-:W-:Y:S01]  /*8e30*/  ENDCOLLECTIVE ;  /* 0x000000000000791b */ /* 0x003fe20003800000 */
.L_x_2043:
[----:B------:R-:W-:Y:S01]  /*8e40*/  FADD.FTZ R29, R26, R29 ;  /* 0x0000001d1a1d7221 */ /* 0x000fe20000010000 */
[----:B------:R-:W-:-:S04]  /*8e50*/  HFMA2.MMA R32, -RZ, RZ, 0, 5.9604644775390625e-08 ;  /* 0x00000001ff207435 */ /* 0x000fc800000001ff */
[----:B------:R-:W-:Y:S02]  /*8e60*/  MOV R35, R29 ;  /* 0x0000001d00237202 */ /* 0x000fe40000000f00 */
[----:B------:R-:W-:-:S07]  /*8e70*/  MOV R22, R38 ;  /* 0x0000002600167202 */ /* 0x000fce0000000f00 */
[----:B------:R-:W-:Y:S05]  /*8e80*/  WARPSYNC.COLLECTIVE R30, `(.L_x_2044) ;  /* 0x000000001e087348 */ /* 0x000fea0003c00000 */
[----:B------:R0:W1:Y:S02]  /*8e90*/  SHFL.BFLY P2, R38, R35, R32, R33 ;  /* 0x0c00002023267389 */ /* 0x0000640000040021 */
[----:B01----:R-:W-:Y:S01]  /*8ea0*/  ENDCOLLECTIVE ;  /* 0x000000000000791b */ /* 0x003fe20003800000 */
.L_x_2044:
[----:B------:R-:W-:-:S05]  /*8eb0*/  FADD.FTZ R22, R27, R22 ;  /* 0x000000161b167221 */ /* 0x000fca0000010000 */
[----:B------:R-:W-:Y:S02]  /*8ec0*/  MOV R35, R22 ;  /* 0x0000001600237202 */ /* 0x000fe40000000f00 */
[----:B------:R-:W-:-:S07]  /*8ed0*/  MOV R28, R38 ;  /* 0x00000026001c7202 */ /* 0x000fce0000000f00 */
[----:B------:R-:W-:Y:S05]  /*8ee0*/  WARPSYNC.COLLECTIVE R30, `(.L_x_2045) ;  /* 0x000000001e087348 */ /* 0x000fea0003c00000 */
[----:B------:R0:W1:Y:S02]  /*8ef0*/  SHFL.BFLY P2, R38, R35, R32, R33 ;  /* 0x0c00002023267389 */ /* 0x0000640000040021 */
[----:B01----:R-:W-:Y:S01]  /*8f00*/  ENDCOLLECTIVE ;  /* 0x000000000000791b */ /* 0x003fe20003800000 */
.L_x_2045:
[----:B------:R-:W-:Y:S01]  /*8f10*/  FADD.FTZ R28, R29, R28 ;  /* 0x0000001c1d1c7221 */ /* 0x000fe20000010000 */
[----:B------:R-:W-:Y:S06]  /*8f20*/  BRA `(.L_x_2046) ;  /* 0xffffffec00147947 */ /* 0x000fec000383ffff */
.L_x_2025:
        /* <DEDUP_REMOVED lines=8> */
.L_x_2048:
[----:B------:R-:W-:Y:S05]  /*8fb0*/  BSYNC B1 ;  /* 0x0000000000017941 */ /* 0x000fea0003800000 */
.L_x_2047:
        /* <DEDUP_REMOVED lines=8> */
.L_x_2049:
[----:B------:R-:W-:Y:S01]  /*9040*/  FADD.FTZ R25, R25, R22 ;  /* 0x0000001619197221 */ /* 0x000fe20000010000 */
[----:B------:R-:W-:-:S04]  /*9050*/  HFMA2.MMA R32, -RZ, RZ, 0, 2.384185791015625e-07 ;  /* 0x00000004ff207435 */ /* 0x000fc800000001ff */
[----:B------:R-:W-:Y:S02]  /*9060*/  MOV R35, R25 ;  /* 0x0000001900237202 */ /* 0x000fe40000000f00 */
[----:B------:R-:W-:-:S07]  /*9070*/  MOV R24, R38 ;  /* 0x0000002600187202 */ /* 0x000fce0000000f00 */
[----:B------:R-:W-:Y:S05]  /*9080*/  WARPSYNC.COLLECTIVE R30, `(.L_x_2050) ;  /* 0x000000001e087348 */ /* 0x000fea0003c00000 */
[----:B------:R0:W1:Y:S02]  /*9090*/  SHFL.BFLY P2, R38, R35, R32, R33 ;  /* 0x0c00002023267389 */ /* 0x0000640000040021 */
[----:B01----:R-:W-:Y:S01]  /*90a0*/  ENDCOLLECTIVE ;  /* 0x000000000000791b */ /* 0x003fe20003800000 */
.L_x_2050:
[----:B------:R-:W-:-:S05]  /*90b0*/  FADD.FTZ R24, R24, R23 ;  /* 0x0000001718187221 */ /* 0x000fca0000010000 */
[----:B------:R-:W-:Y:S02]  /*90c0*/  MOV R35, R24 ;  /* 0x0000001800237202 */ /* 0x000fe40000000f00 */
[----:B------:R-:W-:-:S07]  /*90d0*/  MOV R26, R38 ;  /* 0x00000026001a7202 */ /* 0x000fce0000000f00 */
[----:B------:R-:W-:Y:S05]  /*90e0*/  WARPSYNC.COLLECTIVE R30, `(.L_x_2051) ;  /* 0x000000001e087348 */ /* 0x000fea0003c00000 */
[----:B------:R0:W1:Y:S02]  /*90f0*/  SHFL.BFLY P2, R38, R35, R32, R33 ;  /* 0x0c00002023267389 */ /* 0x0000640000040021 */
[----:B01----:R-:W-:Y:S01]  /*9100*/  ENDCOLLECTIVE ;  /* 0x000000000000791b */ /* 0x003fe20003800000 */
.L_x_2051:
[----:B------:R-:W-:Y:S01]  /*9110*/  FADD.FTZ R26, R25, R26 ;  /* 0x0000001a191a7221 */ /* 0x000fe20000010000 */
[----:B------:R-:W-:-:S04]  /*9120*/  HFMA2.MMA R32, -RZ, RZ, 0, 1.1920928955078125e-07 ;  /* 0x00000002ff207435 */ /* 0x000fc800000001ff */
[----:B------:R-:W-:Y:S02]  /*9130*/  MOV R35, R26 ;  /* 0x0000001a00237202 */ /* 0x000fe40000000f00 */
[----:B------:R-:W-:-:S07]  /*9140*/  MOV R27, R38 ;  /* 0x00000026001b7202 */ /* 0x000fce0000000f00 */
[----:B------:R-:W-:Y:S05]  /*9150*/  WARPSYNC.COLLECTIVE R30, `(.L_x_2052) ;  /* 0x000000001e087348 */ /* 0x000fea0003c00000 */
[----:B------:R0:W1:Y:S02]  /*9160*/  SHFL.BFLY P2, R38, R35, R32, R33 ;  /* 0x0c00002023267389 */ /* 0x0000640000040021 */
[----:B01----:R-:W-:Y:S01]  /*9170*/  ENDCOLLECTIVE ;  /* 0x000000000000791b */ /* 0x003fe20003800000 */
.L_x_2052:
[----:B------:R-:W-:-:S05]  /*9180*/  FADD.FTZ R27, R24, R27 ;  /* 0x0000001b181b7221 */ /* 0x000fca0000010000 */
[----:B------:R-:W-:Y:S02]  /*9190*/  MOV R35, R27 ;  /* 0x0000001b00237202 */ /* 0x000fe40000000f00 */
[----:B------:R-:W-:-:S07]  /*91a0*/  MOV R29, R38 ;  /* 0x00000026001d7202 */ /* 0x000fce0000000f00 */
[----:B------:R-:W-:Y:S05]  /*91b0*/  WARPSYNC.COLLECTIVE R30, `(.L_x_2053) ;  /* 0x000000001e087348 */ /* 0x000fea0003c00000 */
[----:B------:R0:W1:Y:S02]  /*91c0*/  SHFL.BFLY P2, R38, R35, R32, R33 ;  /* 0x0c00002023267389 */ /* 0x0000640000040021 */
[----:B01----:R-:W-:Y:S01]  /*91d0*/  ENDCOLLECTIVE ;  /* 0x000000000000791b */ /* 0x003fe20003800000 */
.L_x_2053:
[----:B------:R-:W-:Y:S01]  /*91e0*/  FADD.FTZ R29, R26, R29 ;  /* 0x0000001d1a1d7221 */ /* 0x000fe20000010000 */
[----:B------:R-:W-:-:S04]  /*91f0*/  HFMA2.MMA R32, -RZ, RZ, 0, 5.9604644775390625e-08 ;  /* 0x00000001ff207435 */ /* 0x000fc800000001ff */
[----:B------:R-:W-:Y:S02]  /*9200*/  MOV R35, R29 ;  /* 0x0000001d00237202 */ /* 0x000fe40000000f00 */
[----:B------:R-:W-:-:S07]  /*9210*/  MOV R22, R38 ;  /* 0x0000002600167202 */ /* 0x000fce0000000f00 */
[----:B------:R-:W-:Y:S05]  /*9220*/  WARPSYNC.COLLECTIVE R30, `(.L_x_2054) ;  /* 0x000000001e087348 */ /* 0x000fea0003c00000 */
[----:B------:R0:W1:Y:S02]  /*9230*/  SHFL.BFLY P2, R38, R35, R32, R33 ;  /* 0x0c00002023267389 */ /* 0x0000640000040021 */
[----:B01----:R-:W-:Y:S01]  /*9240*/  ENDCOLLECTIVE ;  /* 0x000000000000791b */ /* 0x003fe20003800000 */
.L_x_2054:
[----:B------:R-:W-:-:S05]  /*9250*/  FADD.FTZ R22, R27, R22 ;  /* 0x000000161b167221 */ /* 0x000fca0000010000 */
[----:B------:R-:W-:Y:S02]  /*9260*/  MOV R35, R22 ;  /* 0x0000001600237202 */ /* 0x000fe40000000f00 */
[----:B------:R-:W-:-:S07]  /*9270*/  MOV R28, R38 ;  /* 0x00000026001c7202 */ /* 0x000fce0000000f00 */
[----:B------:R-:W-:Y:S05]  /*9280*/  WARPSYNC.COLLECTIVE R30, `(.L_x_2055) ;  /* 0x000000001e087348 */ /* 0x000fea0003c00000 */
[----:B------:R0:W1:Y:S02]  /*9290*/  SHFL.BFLY P2, R38, R35, R32, R33 ;  /* 0x0c00002023267389 */ /* 0x0000640000040021 */
[----:B01----:R-:W-:Y:S01]  /*92a0*/  ENDCOLLECTIVE ;  /* 0x000000000000791b */ /* 0x003fe20003800000 */
.L_x_2055:
[----:B------:R-:W-:Y:S01]  /*92b0*/  FADD.FTZ R28, R29, R28 ;  /* 0x0000001c1d1c7221 */ /* 0x000fe20000010000 */
[----:B------:R-:W-:Y:S06]  /*92c0*/  BRA `(.L_x_2056) ;  /* 0xffffffe800bc7947 */ /* 0x000fec000383ffff */
.L_x_2026:
        /* <DEDUP_REMOVED lines=8> */
.L_x_2058:
[----:B------:R-:W-:Y:S05]  /*9350*/  BSYNC B0 ;  /* 0x0000000000007941 */ /* 0x000fea0003800000 */
.L_x_2057:
        /* <DEDUP_REMOVED lines=10> */
.L_x_2059:
        /* <DEDUP_REMOVED lines=13> */
.L_x_2060:
[----:B------:R-:W-:Y:S02]  /*94d0*/  MOV R35, R29 ;  /* 0x0000001d00237202 */ /* 0x000fe40000000f00 */
[----:B------:R-:W-:-:S07]  /*94e0*/  MOV R24, R38 ;  /* 0x0000002600187202 */ /* 0x000fce0000000f00 */
[----:B------:R-:W-:Y:S05]  /*94f0*/  WARPSYNC.COLLECTIVE R30, `(.L_x_2061) ;  /* 0x000000001e087348 */ /* 0x000fea0003c00000 */
[----:B------:R0:W1:Y:S02]  /*9500*/  SHFL.BFLY P2, R38, R35, R32, R33 ;  /* 0x0c00002023267389 */ /* 0x0000640000040021 */
[----:B01----:R-:W-:Y:S01]  /*9510*/  ENDCOLLECTIVE ;  /* 0x000000000000791b */ /* 0x003fe20003800000 */
.L_x_2061:
        /* <DEDUP_REMOVED lines=9> */
.L_x_2062:
[----:B------:R-:W-:-:S05]  /*95b0*/  FADD.FTZ R28, R29, R28 ;  /* 0x0000001c1d1c7221 */ /* 0x000fca0000010000 */
[----:B------:R-:W-:Y:S02]  /*95c0*/  MOV R35, R28 ;  /* 0x0000001c00237202 */ /* 0x000fe40000000f00 */
[----:B------:R-:W-:-:S07]  /*95d0*/  MOV R39, R38 ;  /* 0x0000002600277202 */ /* 0x000fce0000000f00 */
[----:B------:R-:W-:Y:S05]  /*95e0*/  WARPSYNC.COLLECTIVE R30, `(.L_x_2063) ;  /* 0x000000001e087348 */ /* 0x000fea0003c00000 */
[----:B------:R0:W1:Y:S02]  /*95f0*/  SHFL.BFLY P2, R38, R35, R32, R33 ;  /* 0x0c00002023267389 */ /* 0x0000640000040021 */
[----:B01----:R-:W-:Y:S01]  /*9600*/  ENDCOLLECTIVE ;  /* 0x000000000000791b */ /* 0x003fe20003800000 */
.L_x_2063:
        /* <DEDUP_REMOVED lines=9> */
.L_x_2064:
[----:B------:R-:W-:Y:S02]  /*96a0*/  MOV R35, R37 ;  /* 0x0000002500237202 */ /* 0x000fe40000000f00 */
[----:B------:R-:W-:-:S07]  /*96b0*/  MOV R36, R38 ;  /* 0x0000002600247202 */ /* 0x000fce0000000f00 */
[----:B------:R-:W-:Y:S05]  /*96c0*/  WARPSYNC.COLLECTIVE R30, `(.L_x_2065) ;  /* 0x000000001e087348 */ /* 0x000fea0003c00000 */
[----:B------:R0:W1:Y:S02]  /*96d0*/  SHFL.BFLY P2, R38, R35, R32, R33 ;  /* 0x0c00002023267389 */ /* 0x0000640000040021 */
[----:B01----:R-:W-:Y:S01]  /*96e0*/  ENDCOLLECTIVE ;  /* 0x000000000000791b */ /* 0x003fe20003800000 */
.L_x_2065:
[----:B------:R-:W-:Y:S01]  /*96f0*/  FADD.FTZ R36, R39, R36 ;  /* 0x0000002427247221 */ /* 0x000fe20000010000 */
[----:B------:R-:W-:Y:S01]  /*9700*/  HFMA2.MMA R32, -RZ, RZ, 0, 4.76837158203125e-07 ;  /* 0x00000008ff207435 */ /* 0x000fe200000001ff */
[----:B------:R-:W-:Y:S02]  /*9710*/  MOV R35, R23 ;  /* 0x0000001700237202 */ /* 0x000fe40000000f00 */
[----:B------:R-:W-:-:S08]  /*9720*/  MOV R34, R38 ;  /* 0x0000002600227202 */ /* 0x000fd00000000f00 */
[----:B------:R-:W-:Y:S05]  /*9730*/  WARPSYNC.COLLECTIVE R30, `(.L_x_2066) ;  /* 0x000000001e087348 */ /* 0x000fea0003c00000 */
[----:B------:R0:W1:Y:S02]  /*9740*/  SHFL.BFLY P2, R38, R35, R32, R33 ;  /* 0x0c00002023267389 */ /* 0x0000640000040021 */
[----:B01----:R-:W-:Y:S01]  /*9750*/  ENDCOLLECTIVE ;  /* 0x000000000000791b */ /* 0x003fe20003800000 */
.L_x_2066:
[----:B------:R-:W-:Y:S01]  /*9760*/  FADD.FTZ R37, R37, R34 ;  /* 0x0000002225257221 */ /* 0x000fe20000010000 */
[----:B------:R-:W-:Y:S02]  /*9770*/  MOV R35, R26 ;  /* 0x0000001a00237202 */ /* 0x000fe40000000f00 */
[----:B------:R-:W-:-:S07]  /*9780*/  MOV R40, R38 ;  /* 0x0000002600287202 */ /* 0x000fce0000000f00 */
[----:B------:R-:W-:Y:S05]  /*9790*/  WARPSYNC.COLLECTIVE R30, `(.L_x_2067) ;  /* 0x000000001e087348 */ /* 0x000fea0003c00000 */
[----:B------:R0:W1:Y:S02]  /*97a0*/  SHFL.BFLY P2, R38, R35, R32, R33 ;  /* 0x0c00002023267389 */ /* 0x0000640000040021 */
[----:B01----:R-:W-:Y:S01]  /*97b0*/  ENDCOLLECTIVE ;  /* 0x000000000000791b */ /* 0x003fe20003800000 */
.L_x_2067:
        /* <DEDUP_REMOVED lines=12> */
.L_x_2068:
[----:B------:R-:W-:-:S05]  /*9880*/  FADD.FTZ R41, R41, R26 ;  /* 0x0000001a29297221 */ /* 0x000fca0000010000 */
[----:B------:R-:W-:Y:S02]  /*9890*/  MOV R35, R41 ;  /* 0x0000002900237202 */ /* 0x000fe40000000f00 */
[----:B------:R-:W-:-:S07]  /*98a0*/  MOV R43, R38 ;  /* 0x00000026002b7202 */ /* 0x000fce0000000f00 */
[----:B------:R-:W-:Y:S05]  /*98b0*/  WARPSYNC.COLLECTIVE R30, `(.L_x_2069) ;  /* 0x000000001e087348 */ /* 0x000fea0003c00000 */
[----:B------:R0:W1:Y:S02]  /*98c0*/  SHFL.BFLY P2, R38, R35, R32, R33 ;  /* 0x0c00002023267389 */ /* 0x0000640000040021 */
[----:B01----:R-:W-:Y:S01]  /*98d0*/  ENDCOLLECTIVE ;  /* 0x000000000000791b */ /* 0x003fe20003800000 */
.L_x_2069:
        /* <DEDUP_REMOVED lines=9> */
.L_x_2070:
        /* <DEDUP_REMOVED lines=9> */
.L_x_2071:
        /* <DEDUP_REMOVED lines=8> */
.L_x_2072:
[----:B------:R-:W-:-:S05]  /*9a80*/  FADD.FTZ R29, R27, R20 ;  /* 0x000000141b1d7221 */ /* 0x000fca0000010000 */
[----:B------:R-:W-:Y:S02]  /*9a90*/  MOV R35, R29 ;  /* 0x0000001d00237202 */ /* 0x000fe40000000f00 */
[----:B------:R-:W-:-:S07]  /*9aa0*/  MOV R27, R38 ;  /* 0x00000026001b7202 */ /* 0x000fce0000000f00 */
[----:B------:R-:W-:Y:S05]  /*9ab0*/  WARPSYNC.COLLECTIVE R30, `(.L_x_2073) ;  /* 0x000000001e087348 */ /* 0x000fea0003c00000 */
[----:B------:R0:W1:Y:S02]  /*9ac0*/  SHFL.BFLY P2, R38, R35, R32, R33 ;  /* 0x0c00002023267389 */ /* 0x0000640000040021 */
[----:B01----:R-:W-:Y:S01]  /*9ad0*/  ENDCOLLECTIVE ;  /* 0x000000000000791b */ /* 0x003fe20003800000 */
.L_x_2073:
[----:B------:R-:W-:Y:S01]  /*9ae0*/  FADD.FTZ R27, R28, R27 ;  /* 0x0000001b1c1b7221 */ /* 0x000fe20000010000 */
[----:B------:R-:W-:Y:S01]  /*9af0*/  HFMA2.MMA R32, -RZ, RZ, 0, 4.76837158203125e-07 ;  /* 0x00000008ff207435 */ /* 0x000fe200000001ff */
[----:B------:R-:W-:Y:S02]  /*9b00*/  MOV R35, R25 ;  /* 0x0000001900237202 */ /* 0x000fe40000000f00 */
[----:B------:R-:W-:-:S08]  /*9b10*/  MOV R26, R38 ;  /* 0x00000026001a7202 */ /* 0x000fd00000000f00 */
[----:B------:R-:W-:Y:S05]  /*9b20*/  WARPSYNC.COLLECTIVE R30, `(.L_x_2074) ;  /* 0x000000001e087348 */ /* 0x000fea0003c00000 */
[----:B------:R0:W1:Y:S02]  /*9b30*/  SHFL.BFLY P2, R38, R35, R32, R33 ;  /* 0x0c00002023267389 */ /* 0x0000640000040021 */
[----:B01----:R-:W-:Y:S01]  /*9b40*/  ENDCOLLECTIVE ;  /* 0x000000000000791b */ /* 0x003fe20003800000 */
.L_x_2074:
[----:B------:R-:W-:Y:S01]  /*9b50*/  FADD.FTZ R26, R29, R26 ;  /* 0x0000001a1d1a7221 */ /* 0x000fe20000010000 */
[----:B------:R-:W-:Y:S02]  /*9b60*/  MOV R35, R24 ;  /* 0x0000001800237202 */ /* 0x000fe40000000f00 */
[----:B------:R-:W-:-:S07]  /*9b70*/  MOV R42, R38 ;  /* 0x00000026002a7202 */ /* 0x000fce0000000f00 */
[----:B------:R-:W-:Y:S05]  /*9b80*/  WARPSYNC.COLLECTIVE R30, `(.L_x_2075) ;  /* 0x000000001e087348 */ /* 0x000fea0003c00000 */
[----:B------:R0:W1:Y:S02]  /*9b90*/  SHFL.BFLY P2, R38, R35, R32, R33 ;  /* 0x0c00002023267389 */ /* 0x0000640000040021 */
[----:B01----:R-:W-:Y:S01]  /*9ba0*/  ENDCOLLECTIVE ;  /* 0x000000000000791b */ /* 0x003fe20003800000 */
.L_x_2075:
        /* <DEDUP_REMOVED lines=11> */
.L_x_2076:
[----:B------:R-:W-:-:S05]  /*9c60*/  FADD.FTZ R23, R43, R24 ;  /* 0x000000182b177221 */ /* 0x000fca0000010000 */
[----:B------:R-:W-:Y:S02]  /*9c70*/  MOV R35, R23 ;  /* 0x0000001700237202 */ /* 0x000fe40000000f00 */
[----:B------:R-:W-:-:S07]  /*9c80*/  MOV R25, R38 ;  /* 0x0000002600197202 */ /* 0x000fce0000000f00 */
[----:B------:R-:W-:Y:S05]  /*9c90*/  WARPSYNC.COLLECTIVE R30, `(.L_x_2077) ;  /* 0x000000001e087348 */ /* 0x000fea0003c00000 */
[----:B------:R0:W1:Y:S02]  /*9ca0*/  SHFL.BFLY P2, R38, R35, R32, R33 ;  /* 0x0c00002023267389 */ /* 0x0000640000040021 */
[----:B01----:R-:W-:Y:S01]  /*9cb0*/  ENDCOLLECTIVE ;  /* 0x000000000000791b */ /* 0x003fe20003800000 */
.L_x_2077:
        /* <DEDUP_REMOVED lines=12> */
.L_x_2078:
[----:B------:R-:W-:Y:S02]  /*9d80*/  MOV R35, R40 ;  /* 0x0000002800237202 */ /* 0x000fe40000000f00 */
[----:B------:R-:W-:-:S07]  /*9d90*/  MOV R22, R38 ;  /* 0x0000002600167202 */ /* 0x000fce0000000f00 */
[----:B------:R-:W-:Y:S05]  /*9da0*/  WARPSYNC.COLLECTIVE R30, `(.L_x_2079) ;  /* 0x000000001e087348 */ /* 0x000fea0003c00000 */
[----:B------:R0:W1:Y:S02]  /*9db0*/  SHFL.BFLY P2, R38, R35, R32, R33 ;  /* 0x0c00002023267389 */ /* 0x0000640000040021 */
[----:B01----:R-:W-:Y:S01]  /*9dc0*/  ENDCOLLECTIVE ;  /* 0x000000000000791b */ /* 0x003fe20003800000 */
.L_x_2079:
[----:B------:R-:W-:Y:S01]  /*9dd0*/  FADD.FTZ R24, R25, R22 ;  /* 0x0000001619187221 */ /* 0x000fe20000010000 */
[----:B------:R-:W-:-:S04]  /*9de0*/  HFMA2.MMA R32, -RZ, RZ, 0, 5.9604644775390625e-08 ;  /* 0x00000001ff207435 */ /* 0x000fc800000001ff */
[----:B------:R-:W-:Y:S02]  /*9df0*/  MOV R35, R24 ;  /* 0x0000001800237202 */ /* 0x000fe40000000f00 */
[----:B------:R-:W-:-:S07]  /*9e00*/  MOV R23, R38 ;  /* 0x0000002600177202 */ /* 0x000fce0000000f00 */
[----:B------:R-:W-:Y:S05]  /*9e10*/  WARPSYNC.COLLECTIVE R30, `(.L_x_2080) ;  /* 0x000000001e087348 */ /* 0x000fea0003c00000 */
[----:B------:R0:W1:Y:S02]  /*9e20*/  SHFL.BFLY P2, R38, R35, R32, R33 ;  /* 0x0c00002023267389 */ /* 0x0000640000040021 */
[----:B01----:R-:W-:Y:S01]  /*9e30*/  ENDCOLLECTIVE ;  /* 0x000000000000791b */ /* 0x003fe20003800000 */
.L_x_2080:
[----:B------:R-:W-:-:S05]  /*9e40*/  FADD.FTZ R25, R40, R23 ;  /* 0x0000001728197221 */ /* 0x000fca0000010000 */
[----:B------:R-:W-:Y:S02]  /*9e50*/  MOV R35, R25 ;  /* 0x0000001900237202 */ /* 0x000fe40000000f00 */
[----:B------:R-:W-:-:S07]  /*9e60*/  MOV R23, R38 ;  /* 0x0000002600177202 */ /* 0x000fce0000000f00 */
[----:B------:R-:W-:Y:S05]  /*9e70*/  WARPSYNC.COLLECTIVE R30, `(.L_x_2081) ;  /* 0x000000001e087348 */ /* 0x000fea0003c00000 */
[----:B------:R0:W1:Y:S02]  /*9e80*/  SHFL.BFLY P2, R38, R35, R32, R33 ;  /* 0x0c00002023267389 */ /* 0x0000640000040021 */
[----:B01----:R-:W-:Y:S01]  /*9e90*/  ENDCOLLECTIVE ;  /* 0x000000000000791b */ /* 0x003fe20003800000 */
.L_x_2081:
[----:B------:R-:W-:Y:S01]  /*9ea0*/  FADD.FTZ R24, R24, R23 ;  /* 0x0000001718187221 */ /* 0x000fe20000010000 */
[----:B------:R-:W-:-:S04]  /*9eb0*/  @!P0 F2FP.F16.F32.PACK_AB R23, RZ, R26 ;  /* 0x0000001aff17823e */ /* 0x000fc800000000ff */
[----:B------:R-:W-:Y:S01]  /*9ec0*/  @!P0 F2FP.F16.F32.PACK_AB R24, RZ, R24 ;  /* 0x00000018ff18823e */ /* 0x000fe200000000ff */
[----:B------:R-:W-:Y:S01]  /*9ed0*/  HFMA2.MMA R32, -RZ, RZ, 0, 4.76837158203125e-07 ;  /* 0x00000008ff207435 */ /* 0x000fe200000001ff */
[----:B------:R-:W-:Y:S02]  /*9ee0*/  MOV R35, R18 ;  /* 0x0000001200237202 */ /* 0x000fe40000000f00 */
[----:B------:R-:W-:-:S08]  /*9ef0*/  MOV R22, R38 ;  /* 0x0000002600167202 */ /* 0x000fd00000000f00 */
[----:B------:R-:W-:Y:S05]  /*9f00*/  WARPSYNC.COLLECTIVE R30, `(.L_x_2082) ;  /* 0x000000001e087348 */ /* 0x000fea0003c00000 */
[----:B------:R0:W1:Y:S02]  /*9f10*/  SHFL.BFLY P2, R38, R35, R32, R33 ;  /* 0x0c00002023267389 */ /* 0x0000640000040021 */
[----:B01----:R-:W-:Y:S01]  /*9f20*/  ENDCOLLECTIVE ;  /* 0x000000000000791b */ /* 0x003fe20003800000 */
.L_x_2082:
        /* <DEDUP_REMOVED lines=9> */
.L_x_2083:
[----:B------:R-:W-:Y:S01]  /*9fc0*/  FADD.FTZ R21, R21, R18 ;  /* 0x0000001215157221 */ /* 0x000fe20000010000 */
[----:B------:R-:W-:-:S04]  /*9fd0*/  HFMA2.MMA R32, -RZ, RZ, 0, 2.384185791015625e-07 ;  /* 0x00000004ff207435 */ /* 0x000fc800000001ff */
[----:B------:R-:W-:Y:S02]  /*9fe0*/  MOV R35, R21 ;  /* 0x0000001500237202 */ /* 0x000fe40000000f00 */
[----:B------:R-:W-:-:S07]  /*9ff0*/  MOV R20, R38 ;  /* 0x0000002600147202 */ /* 0x000fce0000000f00 */
[----:B------:R-:W-:Y:S05]  /*a000*/  WARPSYNC.COLLECTIVE R30, `(.L_x_2084) ;  /* 0x000000001e087348 */ /* 0x000fea0003c00000 */
[----:B------:R0:W1:Y:S02]  /*a010*/  SHFL.BFLY P2, R38, R35, R32, R33 ;  /* 0x0c00002023267389 */ /* 0x0000640000040021 */
[----:B01----:R-:W-:Y:S01]  /*a020*/  ENDCOLLECTIVE ;  /* 0x000000000000791b */ /* 0x003fe20003800000 */
.L_x_2084:
[----:B------:R-:W-:-:S05]  /*a030*/  FADD.FTZ R42, R20, R19 ;  /* 0x00000013142a7221 */ /* 0x000fca0000010000 */
[----:B------:R-:W-:Y:S02]  /*a040*/  MOV R35, R42 ;  /* 0x0000002a00237202 */ /* 0x000fe40000000f00 */
[----:B------:R-:W-:-:S07]  /*a050*/  MOV R18, R38 ;  /* 0x0000002600127202 */ /* 0x000fce0000000f00 */
[----:B------:R-:W-:Y:S05]  /*a060*/  WARPSYNC.COLLECTIVE R30, `(.L_x_2085) ;  /* 0x000000001e087348 */ /* 0x000fea0003c00000 */
[----:B------:R0:W1:Y:S02]  /*a070*/  SHFL.BFLY P2, R38, R35, R32, R33 ;  /* 0x0c00002023267389 */ /* 0x0000640000040021 */
[----:B01----:R-:W-:Y:S01]  /*a080*/  ENDCOLLECTIVE ;  /* 0x000000000000791b */ /* 0x003fe20003800000 */
.L_x_2085:
        /* <DEDUP_REMOVED lines=9> */
.L_x_2086:
        /* <DEDUP_REMOVED lines=12> */
.L_x_2087:
        /* <DEDUP_REMOVED lines=9> */
.L_x_2088:
[----:B------:R-:W-:-:S05]  /*a270*/  FADD.FTZ R42, R42, R43 ;  /* 0x0000002b2a2a7221 */ /* 0x000fca0000010000 */
[----:B------:R-:W-:Y:S02]  /*a280*/  MOV R35, R42 ;  /* 0x0000002a00237202 */ /* 0x000fe40000000f00 */
[----:B------:R-:W-:-:S07]  /*a290*/  MOV R27, R38 ;  /* 0x00000026001b7202 */ /* 0x000fce0000000f00 */
[----:B------:R-:W-:Y:S05]  /*a2a0*/  WARPSYNC.COLLECTIVE R30, `(.L_x_2089) ;  /* 0x000000001e087348 */ /* 0x000fea0003c00000 */
[----:B------:R0:W1:Y:S02]  /*a2b0*/  SHFL.BFLY P2, R38, R35, R32, R33 ;  /* 0x0c00002023267389 */ /* 0x0000640000040021 */
[----:B01----:R-:W-:Y:S01]  /*a2c0*/  ENDCOLLECTIVE ;  /* 0x000000000000791b */ /* 0x003fe20003800000 */
.L_x_2089:
[----:B------:R-:W-:Y:S01]  /*a2d0*/  FADD.FTZ R22, R40, R27 ;  /* 0x0000001b28167221 */ /* 0x000fe20000010000 */
[----:B------:R-:W-:Y:S06]  /*a2e0*/  BRA `(.L_x_2090) ;  /* 0xffffffe400287947 */ /* 0x000fec000383ffff */
.L_x_2091:
        /* <DEDUP_REMOVED lines=9> */
.L_x_2261:


//--------------------- .text._ZN13group_norm_v214gn_cuda_kernelI6__halfLi480ELi3ELi32ELi60ELi1024ELb0ELi8ELi960ELi960ELi4ELb1ELi2ELb0ELb0ENS_16CompileConditionILi900EEEEEvPT_PKS4_S7_S7_flPfS8_Pj --------------------------
	.section	.text._ZN13group_norm_v214gn_cuda_kernelI6__halfLi480ELi3ELi32ELi60ELi1024ELb0ELi8ELi960ELi960ELi4ELb1ELi2ELb0ELb0ENS_16CompileConditionILi900EEEEEvPT_PKS4_S7_S7_flPfS8_Pj,"ax",@progbits
	.align	128
        .global         _ZN13group_norm_v214gn_cuda_kernelI6__halfLi480ELi3ELi32ELi60ELi1024ELb0ELi8ELi960ELi960ELi4ELb1ELi2ELb0ELb0ENS_16CompileConditionILi900EEEEEvPT_PKS4_S7_S7_flPfS8_Pj
        .type           _ZN13group_norm_v214gn_cuda_kernelI6__halfLi480ELi3ELi32ELi60ELi1024ELb0ELi8ELi960ELi960ELi4ELb1ELi2ELb0ELb0ENS_16CompileConditionILi900EEEEEvPT_PKS4_S7_S7_flPfS8_Pj,@function
        .size           _ZN13group_norm_v214gn_cuda_kernelI6__halfLi480ELi3ELi32ELi60ELi1024ELb0ELi8ELi960ELi960ELi4ELb1ELi2ELb0ELb0ENS_16CompileConditionILi900EEEEEvPT_PKS4_S7_S7_flPfS8_Pj,(.L_x_2262 - _ZN13group_norm_v214gn_cuda_kernelI6__halfLi480ELi3ELi32ELi60ELi1024ELb0ELi8ELi960ELi960ELi4ELb1ELi2ELb0ELb0ENS_16CompileConditionILi900EEEEEvPT_PKS4_S7_S7_flPfS8_Pj)
        .other          _ZN13group_norm_v214gn_cuda_kernelI6__halfLi480ELi3ELi32ELi60ELi1024ELb0ELi8ELi960ELi960ELi4ELb1ELi2ELb0ELb0ENS_16CompileConditionILi900EEEEEvPT_PKS4_S7_S7_flPfS8_Pj,@"STO_CUDA_ENTRY STV_DEFAULT"
_ZN13group_norm_v214gn_cuda_kernelI6__halfLi480ELi3ELi32ELi60ELi1024ELb0ELi8ELi960ELi960ELi4ELb1ELi2ELb0ELb0ENS_16CompileConditionILi900EEEEEvPT_PKS4_S7_S7_flPfS8_Pj:
.text._ZN13group_norm_v214gn_cuda_kernelI6__halfLi480ELi3ELi32ELi60ELi1024ELb0ELi8ELi960ELi960ELi4ELb1ELi2ELb0ELb0ENS_16CompileConditionILi900EEEEEvPT_PKS4_S7_S7_flPfS8_Pj:
        /* <DEDUP_REMOVED lines=10> */
[----:B------:R-:W-:Y:S01]  /*00a0*/  LOP3.LUT R0, R3, 0x1, RZ, 0xc0, !PT ;  /* 0x0000000103007812 */ /* 0x000fe200078ec0ff */
[----:B------:R-:W-:-:S04]  /*00b0*/  UMOV UR4, 0x400 ;  /* 0x0000040000047882 */ /* 0x000fc80000000000 */
        /* <DEDUP_REMOVED lines=14> */
[----:B------:R-:W-:Y:S02]  /*01a0*/  IADD3 R7, R5, R7, RZ ;  /* 0x0000000705077210 */ /* 0x000fe40007ffe0ff */
[C---:B------:R-:W-:Y:S01]  /*01b0*/  LEA R4, R3.reuse, R0, 0x2 ;  /* 0x0000000003047211 */ /* 0x040fe200078e10ff */
[----:B------:R-:W-:-:S04]  /*01c0*/  IMAD R3, R3, 0x18, R8 ;  /* 0x0000001803037824 */ /* 0x000fc800078e0208 */
[----:B------:R-:W-:Y:S01]  /*01d0*/  IMAD.WIDE.U32 R4, R4, -0x77777777, RZ ;  /* 0x8888888904047825 */ /* 0x000fe200078e00ff */
[----:B------:R-:W-:-:S03]  /*01e0*/  LEA R3, R6, R3, 0x3 ;  /* 0x0000000306037211 */ /* 0x000fc600078e18ff */
[----:B------:R-:W-:Y:S01]  /*01f0*/  IMAD R4, R7, 0x3c, -R0 ;  /* 0x0000003c07047824 */ /* 0x000fe200078e0a00 */
[----:B------:R-:W-:Y:S01]  /*0200*/  SHF.L.U32 R7, R10, 0x3, RZ ;  /* 0x000000030a077819 */ /* 0x000fe200000006ff */
[----:B------:R0:W-:Y:S01]  /*0210*/  STL [R1+0x50], R3 ;  /* 0x0000500301007387 */ /* 0x0001e20000100800 */
[----:B------:R-:W-:Y:S02]  /*0220*/  LEA.HI R0, R5, R9, RZ, 0x1b ;  /* 0x0000000905007211 */ /* 0x000fe400078fd8ff */
[C---:B------:R-:W-:Y:S02]  /*0230*/  IADD3 R17, R4.reuse, 0x4, RZ ;  /* 0x0000000404117810 */ /* 0x040fe40007ffe0ff */
[----:B------:R-:W-:Y:S02]  /*0240*/  SHF.R.S32.HI R9, RZ, 0x2, R4 ;  /* 0x00000002ff097819 */ /* 0x000fe40000011404 */
[C---:B------:R-:W-:Y:S02]  /*0250*/  IADD3 R19, R4.reuse, 0x8, RZ ;  /* 0x0000000804137810 */ /* 0x040fe40007ffe0ff */
[----:B------:R-:W-:Y:S01]  /*0260*/  IADD3 R5, R4, 0x34, RZ ;  /* 0x0000003404057810 */ /* 0x000fe20007ffe0ff */
[----:B------:R-:W-:Y:S01]  /*0270*/  IMAD R22, R9, 0x18, R8 ;  /* 0x0000001809167824 */ /* 0x000fe200078e0208 */
[----:B0-----:R-:W-:-:S02]  /*0280*/  LOP3.LUT R3, R7, 0x8, RZ, 0xc0, !PT ;  /* 0x0000000807037812 */ /* 0x001fc400078ec0ff */
[C---:B------:R-:W-:Y:S02]  /*0290*/  IADD3 R7, R4.reuse, 0x30, RZ ;  /* 0x0000003004077810 */ /* 0x040fe40007ffe0ff */
[----:B------:R-:W-:Y:S02]  /*02a0*/  SHF.R.S32.HI R17, RZ, 0x2, R17 ;  /* 0x00000002ff117819 */ /* 0x000fe40000011411 */
[C---:B------:R-:W-:Y:S02]  /*02b0*/  IADD3 R21, R4.reuse, 0xc, RZ ;  /* 0x0000000c04157810 */ /* 0x040fe40007ffe0ff */
[C---:B------:R-:W-:Y:S01]  /*02c0*/  IADD3 R23, R4.reuse, 0x10, RZ ;  /* 0x0000001004177810 */ /* 0x040fe20007ffe0ff */
[----:B------:R-:W-:Y:S01]  /*02d0*/  IMAD R24, R17, 0x18, R8 ;  /* 0x0000001811187824 */ /* 0x000fe200078e0208 */
        /* <DEDUP_REMOVED lines=9> */
[----:B------:R-:W-:Y:S02]  /*0370*/  SHF.R.S32.HI R19, RZ, 0x2, R19 ;  /* 0x00000002ff137819 */ /* 0x000fe40000011413 */
        /* <DEDUP_REMOVED lines=25> */
[----:B------:R-:W-:Y:S01]  /*0510*/  LEA R0, R0, UR5, 0x3 ;  /* 0x0000000500007c11 */ /* 0x000fe2000f8e18ff */
[----:B------:R-:W-:Y:S01]  /*0520*/  IMAD R8, R9, 0x18, R8 ;  /* 0x0000001809087824 */ /* 0x000fe200078e0208 */
[C---:B------:R-:W-:Y:S01]  /*0530*/  IADD3 R9, R3.reuse, R26, RZ ;  /* 0x0000001a03097210 */ /* 0x040fe20007ffe0ff */
        /* <DEDUP_REMOVED lines=25> */
[----:B------:R-:W-:-:S03]  /*06d0*/  HFMA2.MMA R3, -RZ, RZ, 0, 0 ;  /* 0x00000000ff037435 */ /* 0x000fc600000001ff */
[----:B------:R2:W-:Y:S04]  /*06e0*/  STL [R1+0x14], R5 ;  /* 0x0000140501007387 */ /* 0x0005e80000100800 */
[----:B------:R2:W-:Y:S04]  /*06f0*/  STL [R1+0x10], R4 ;  /* 0x0000100401007387 */ /* 0x0005e80000100800 */
[----:B------:R2:W-:Y:S02]  /*0700*/  STL [R1+0x4c], R0 ;  /* 0x00004c0001007387 */ /* 0x0005e40000100800 */
.L_x_2100:
[----:B------:R-:W2:Y:S01]  /*0710*/  S2R R24, SR_TID.X ;  /* 0x0000000000187919 */ /* 0x000ea20000002100 */
[----:B------:R-:W-:Y:S01]  /*0720*/  MOV R13, RZ ;  /* 0x000000ff000d7202 */ /* 0x000fe20000000f00 */
        /* <DEDUP_REMOVED lines=15> */
[----:B------:R-:W-:-:S05]  /*0820*/  IMAD.WIDE.U32 R14, R2, 0x1e0000, R12 ;  /* 0x001e0000020e7825 */ /* 0x000fca00078e000c */
[----:B------:R-:W-:Y:S02]  /*0830*/  IADD3 R0, R15, R5, RZ ;  /* 0x000000050f007210 */ /* 0x000fe40007ffe0ff */
        /* <DEDUP_REMOVED lines=14> */
[----:B------:R-:W-:-:S04]  /*0920*/  IADD3 R6, P0, R6, R14, RZ ;  /* 0x0000000e06067210 */ /* 0x000fc80007f1e0ff */
[----:B------:R-:W-:Y:S02]  /*0930*/  IADD3.X R16, RZ, R0, RZ, P0, !PT ;  /* 0x00000000ff107210 */ /* 0x000fe400007fe4ff */
        /* <DEDUP_REMOVED lines=8> */
[----:B------:R-:W-:Y:S01]  /*09c0*/  STL [R1+0x8], R16 ;  /* 0x0000081001007387 */ /* 0x000fe20000100800 */
[----:B------:R-:W-:Y:S01]  /*09d0*/  SHF.L.U32 R13, R12, 0x1, RZ ;  /* 0x000000010c0d7819 */ /* 0x000fe200000006ff */
[----:B------:R-:W-:-:S03]  /*09e0*/  ULDC.64 UR8, c[0x0][0x220] ;  /* 0x0000880000087ab9 */ /* 0x000fc60000000a00 */
[----:B------:R-:W4:Y:S01]  /*09f0*/  LDG.E.64.CONSTANT R26, desc[UR6][R26.64] ;  /* 0x000000061a1a7981 */ /* 0x000f22000c1e9b00 */
[----:B------:R-:W-:-:S03]  /*0a00*/  IADD3 R14, P0, R13, UR8, RZ ;  /* 0x000000080d0e7c10 */ /* 0x000fc6000ff1e0ff */
[----:B------:R0:W-:Y:S04]  /*0a10*/  STL [R1+0xc], R0 ;  /* 0x00000c0001007387 */ /* 0x0001e80000100800 */
[----:B------:R-:W4:Y:S01]  /*0a20*/  LDL R19, [R1+0x50] ;  /* 0x0000500001137983 */ /* 0x000f220000100800 */
[----:B0-----:R-:W-:Y:S02]  /*0a30*/  SHF.R.U32.HI R0, RZ, 0x1f, R12 ;  /* 0x0000001fff007819 */ /* 0x001fe4000001160c */
[----:B------:R-:W-:Y:S02]  /*0a40*/  IADD3 R12, P1, R13, UR10, RZ ;  /* 0x0000000a0d0c7c10 */ /* 0x000fe4000ff3e0ff */
[C---:B------:R-:W-:Y:S02]  /*0a50*/  IADD3.X R15, R0.reuse, UR9, RZ, P0, !PT ;  /* 0x00000009000f7c10 */ /* 0x040fe400087fe4ff */
[----:B------:R-:W-:-:S04]  /*0a60*/  IADD3.X R13, R0, UR11, RZ, P1, !PT ;  /* 0x0000000b000d7c10 */ /* 0x000fc80008ffe4ff */
[----:B------:R-:W5:Y:S04]  /*0a70*/  LDG.E.64.CONSTANT R14, desc[UR6][R14.64] ;  /* 0x000000060e0e7981 */ /* 0x000f68000c1e9b00 */
[----:B------:R-:W5:Y:S01]  /*0a80*/  LDG.E.64.CONSTANT R12, desc[UR6][R12.64] ;  /* 0x000000060c0c7981 */ /* 0x000f62000c1e9b00 */
[----:B------:R-:W-:Y:S01]  /*0a90*/  ISETP.GT.U32.AND P0, PT, R24, 0x1f, PT ;  /* 0x0000001f1800780c */ /* 0x000fe20003f04070 */
[----:B------:R-:W-:Y:S01]  /*0aa0*/  BSSY B0, `(.L_x_2092) ;  /* 0x0000071000007945 */ /* 0x000fe20003800000 */
[--C-:B--2---:R-:W-:Y:S02]  /*0ab0*/  HADD2.F32 R0, -RZ, R36.reuse.H0_H0 ;  /* 0x20000024ff007230 */ /* 0x104fe40000004100 */
[----:B------:R-:W-:-:S03]  /*0ac0*/  HADD2.F32 R36, -RZ, R36.H1_H1 ;  /* 0x30000024ff247230 */ /* 0x000fc60000004100 */
[----:B------:R-:W-:Y:S01]  /*0ad0*/  FFMA.FTZ R16, R0, R0, RZ ;  /* 0x0000000000107223 */ /* 0x000fe200000100ff */
[----:B------:R-:W-:Y:S01]  /*0ae0*/  FADD.FTZ R17, RZ, R0 ;  /* 0x00000000ff117221 */ /* 0x000fe20000010000 */
[--C-:B------:R-:W-:Y:S02]  /*0af0*/  HADD2.F32 R35, -RZ, R37.reuse.H0_H0 ;  /* 0x20000025ff237230 */ /* 0x100fe40000004100 */
[----:B------:R-:W-:Y:S01]  /*0b00*/  FFMA.FTZ R16, R36, R36, R16 ;  /* 0x0000002424107223 */ /* 0x000fe20000010010 */
[----:B------:R-:W-:Y:S01]  /*0b10*/  FADD.FTZ R17, R17, R36 ;  /* 0x0000002411117221 */ /* 0x000fe20000010000 */
[----:B------:R-:W-:Y:S02]  /*0b20*/  HADD2.F32 R34, -RZ, R37.H1_H1 ;  /* 0x30000025ff227230 */ /* 0x000fe40000004100 */
[----:B------:R-:W-:Y:S01]  /*0b30*/  FFMA.FTZ R16, R35, R35, R16 ;  /* 0x0000002323107223 */ /* 0x000fe20000010010 */
[----:B------:R-:W-:Y:S01]  /*0b40*/  FADD.FTZ R17, R17, R35 ;  /* 0x0000002311117221 */ /* 0x000fe20000010000 */
[----:B---3--:R-:W-:-:S02]  /*0b50*/  HADD2.F32 R33, -RZ, R10.H0_H0 ;  /* 0x2000000aff217230 */ /* 0x008fc40000004100 */
[----:B------:R-:W-:Y:S01]  /*0b60*/  FFMA.FTZ R16, R34, R34, R16 ;  /* 0x0000002222107223 */ /* 0x000fe20000010010 */
[----:B------:R-:W-:Y:S01]  /*0b70*/  FADD.FTZ R17, R17, R34 ;  /* 0x0000002211117221 */ /* 0x000fe20000010000 */
[----:B------:R-:W-:Y:S02]  /*0b80*/  HADD2.F32 R32, -RZ, R10.H1_H1 ;  /* 0x3000000aff207230 */ /* 0x000fe40000004100 */
[----:B------:R-:W-:Y:S01]  /*0b90*/  FFMA.FTZ R16, R33, R33, R16 ;  /* 0x0000002121107223 */ /* 0x000fe20000010010 */
[----:B------:R-:W-:Y:S01]  /*0ba0*/  FADD.FTZ R17, R17, R33 ;  /* 0x0000002111117221 */ /* 0x000fe20000010000 */
[--C-:B------:R-:W-:Y:S02]  /*0bb0*/  HADD2.F32 R31, -RZ, R11.reuse.H0_H0 ;  /* 0x2000000bff1f7230 */ /* 0x100fe40000004100 */
[----:B------:R-:W-:Y:S01]  /*0bc0*/  FFMA.FTZ R16, R32, R32, R16 ;  /* 0x0000002020107223 */ /* 0x000fe20000010010 */
[----:B------:R-:W-:Y:S01]  /*0bd0*/  FADD.FTZ R17, R17, R32 ;  /* 0x0000002011117221 */ /* 0x000fe20000010000 */
[----:B------:R-:W-:-:S02]  /*0be0*/  HADD2.F32 R30, -RZ, R11.H1_H1 ;  /* 0x3000000bff1e7230 */ /* 0x000fc40000004100 */
[----:B------:R-:W-:Y:S01]  /*0bf0*/  FFMA.FTZ R16, R31, R31, R16 ;  /* 0x0000001f1f107223 */ /* 0x000fe20000010010 */
[----:B------:R-:W-:-:S03]  /*0c00*/  FADD.FTZ R17, R17, R31 ;  /* 0x0000001f11117221 */ /* 0x000fc60000010000 */
[----:B------:R-:W-:Y:S01]  /*0c10*/  FFMA.FTZ R16, R30, R30, R16 ;  /* 0x0000001e1e107223 */ /* 0x000fe20000010010 */
[----:B------:R-:W-:Y:S01]  /*0c20*/  FADD.FTZ R17, R17, R30 ;  /* 0x0000001e11117221 */ /* 0x000fe20000010000 */
[--C-:B----4-:R-:W-:Y:S02]  /*0c30*/  HADD2.F32 R29, -RZ, R8.reuse.H0_H0 ;  /* 0x20000008ff1d7230 */ /* 0x110fe40000004100 */
[----:B------:R-:W-:-:S03]  /*0c40*/  HADD2.F32 R28, -RZ, R8.H1_H1 ;  /* 0x30000008ff1c7230 */ /* 0x000fc60000004100 */
[----:B------:R-:W-:Y:S01]  /*0c50*/  FFMA.FTZ R16, R29, R29, R16 ;  /* 0x0000001d1d107223 */ /* 0x000fe20000010010 */
[----:B------:R-:W-:Y:S01]  /*0c60*/  FADD.FTZ R17, R17, R29 ;  /* 0x0000001d11117221 */ /* 0x000fe20000010000 */
[--C-:B------:R-:W-:Y:S02]  /*0c70*/  HADD2.F32 R8, -RZ, R9.reuse.H0_H0 ;  /* 0x20000009ff087230 */ /* 0x100fe40000004100 */
[----:B------:R-:W-:Y:S01]  /*0c80*/  FFMA.FTZ R16, R28, R28, R16 ;  /* 0x0000001c1c107223 */ /* 0x000fe20000010010 */
[----:B------:R-:W-:Y:S01]  /*0c90*/  FADD.FTZ R17, R17, R28 ;  /* 0x0000001c11117221 */ /* 0x000fe20000010000 */
[----:B------:R-:W-:Y:S02]  /*0ca0*/  HADD2.F32 R9, -RZ, R9.H1_H1 ;  /* 0x30000009ff097230 */ /* 0x000fe40000004100 */
[----:B------:R-:W-:Y:S01]  /*0cb0*/  FFMA.FTZ R16, R8, R8, R16 ;  /* 0x0000000808107223 */ /* 0x000fe20000010010 */
[----:B------:R-:W-:Y:S01]  /*0cc0*/  FADD.FTZ R17, R17, R8 ;  /* 0x0000000811117221 */ /* 0x000fe20000010000 */
[----:B------:R-:W-:-:S02]  /*0cd0*/  HADD2.F32 R10, -RZ, R26.H0_H0 ;  /* 0x2000001aff0a7230 */ /* 0x000fc40000004100 */
        /* <DEDUP_REMOVED lines=23> */
[----:B---3--:R-:W2:Y:S04]  /*0e50*/  LDS.64 R18, [R19] ;  /* 0x0000000013127984 */ /* 0x008ea80000000a00 */
[----:B0-----:R-:W3:Y:S01]  /*0e60*/  LDL R25, [R1+0x30] ;  /* 0x0000300001197983 */ /* 0x001ee20000100800 */
[----:B-1----:R-:W-:Y:S01]  /*0e70*/  FADD.FTZ R16, RZ, R16 ;  /* 0x00000010ff107221 */ /* 0x002fe20000010000 */
[----:B------:R-:W-:-:S03]  /*0e80*/  FADD.FTZ R17, RZ, R17 ;  /* 0x00000011ff117221 */ /* 0x000fc60000010000 */
[----:B--2---:R-:W-:Y:S01]  /*0e90*/  FADD.FTZ R18, R16, R18 ;  /* 0x0000001210127221 */ /* 0x004fe20000010000 */
[----:B------:R-:W-:Y:S02]  /*0ea0*/  FADD.FTZ R19, R17, R19 ;  /* 0x0000001311137221 */ /* 0x000fe40000010000 */
[----:B----4-:R0:W1:Y:S04]  /*0eb0*/  LDS.64 R16, [R21] ;  /* 0x0000000015107984 */ /* 0x0100680000000a00 */
[----:B0-----:R-:W2:Y:S01]  /*0ec0*/  LDL R21, [R1+0x2c] ;  /* 0x00002c0001157983 */ /* 0x001ea20000100800 */
[----:B-1----:R-:W-:Y:S01]  /*0ed0*/  FADD.FTZ R18, R18, R16 ;  /* 0x0000001012127221 */ /* 0x002fe20000010000 */
[----:B------:R-:W-:Y:S02]  /*0ee0*/  FADD.FTZ R19, R19, R17 ;  /* 0x0000001113137221 */ /* 0x000fe40000010000 */
[----:B------:R0:W1:Y:S04]  /*0ef0*/  LDS.64 R16, [R20] ;  /* 0x0000000014107984 */ /* 0x0000680000000a00 */
[----:B0-----:R-:W4:Y:S01]  /*0f00*/  LDL R20, [R1+0x28] ;  /* 0x0000280001147983 */ /* 0x001f220000100800 */
[----:B-1----:R-:W-:-:S03]  /*0f10*/  FADD.FTZ R18, R18, R16 ;  /* 0x0000001012127221 */ /* 0x002fc60000010000 */
[----:B------:R-:W3:Y:S01]  /*0f20*/  LDL R16, [R1+0x38] ;  /* 0x0000380001107983 */ /* 0x000ee20000100800 */
[----:B------:R-:W-:-:S03]  /*0f30*/  FADD.FTZ R19, R19, R17 ;  /* 0x0000001113137221 */ /* 0x000fc60000010000 */
[----:B---3--:R-:W0:Y:S02]  /*0f40*/  LDS.64 R16, [R16] ;  /* 0x0000000010107984 */ /* 0x008e240000000a00 */
[----:B0-----:R-:W-:Y:S01]  /*0f50*/  FADD.FTZ R18, R18, R16 ;  /* 0x0000001012127221 */ /* 0x001fe20000010000 */
[----:B------:R-:W-:Y:S02]  /*0f60*/  FADD.FTZ R19, R19, R17 ;  /* 0x0000001113137221 */ /* 0x000fe40000010000 */
[----:B------:R0:W1:Y:S04]  /*0f70*/  LDS.64 R16, [R37] ;  /* 0x0000000025107984 */ /* 0x0000680000000a00 */
[----:B0-----:R-:W3:Y:S01]  /*0f80*/  LDL R37, [R1+0x1c] ;  /* 0x00001c0001257983 */ /* 0x001ee20000100800 */
[----:B-1----:R-:W-:Y:S01]  /*0f90*/  FADD.FTZ R18, R18, R16 ;  /* 0x0000001012127221 */ /* 0x002fe20000010000 */
[----:B------:R-:W-:-:S02]  /*0fa0*/  FADD.FTZ R19, R19, R17 ;  /* 0x0000001113137221 */ /* 0x000fc40000010000 */
[----:B------:R0:W1:Y:S04]  /*0fb0*/  LDS.64 R16, [R25] ;  /* 0x0000000019107984 */ /* 0x0000680000000a00 */
[----:B0-----:R-:W3:Y:S01]  /*0fc0*/  LDL R25, [R1+0x18] ;  /* 0x0000180001197983 */ /* 0x001ee20000100800 */
[----:B-1----:R-:W-:Y:S01]  /*0fd0*/  FADD.FTZ R18, R18, R16 ;  /* 0x0000001012127221 */ /* 0x002fe20000010000 */
[----:B------:R-:W-:Y:S02]  /*0fe0*/  FADD.FTZ R19, R19, R17 ;  /* 0x0000001113137221 */ /* 0x000fe40000010000 */
[----:B--2---:R0:W1:Y:S04]  /*0ff0*/  LDS.64 R16, [R21] ;  /* 0x0000000015107984 */ /* 0x0040680000000a00 */
[----:B0-----:R-:W2:Y:S01]  /*1000*/  LDL R21, [R1+0x14] ;  /* 0x0000140001157983 */ /* 0x001ea20000100800 */
[----:B-1----:R-:W-:Y:S01]  /*1010*/  FADD.FTZ R18, R18, R16 ;  /* 0x0000001012127221 */ /* 0x002fe20000010000 */
[----:B------:R-:W-:-:S02]  /*1020*/  FADD.FTZ R19, R19, R17 ;  /* 0x0000001113137221 */ /* 0x000fc40000010000 */
[----:B----4-:R0:W1:Y:S04]  /*1030*/  LDS.64 R16, [R20] ;  /* 0x0000000014107984 */ /* 0x0100680000000a00 */
[----:B0-----:R-:W4:Y:S01]  /*1040*/  LDL R20, [R1+0x10] ;  /* 0x0000100001147983 */ /* 0x001f220000100800 */
        /* <DEDUP_REMOVED lines=16> */
[----:B--2---:R-:W0:Y:S02]  /*1150*/  LDS.64 R16, [R21] ;  /* 0x0000000015107984 */ /* 0x004e240000000a00 */
[----:B0-----:R-:W-:Y:S01]  /*1160*/  FADD.FTZ R18, R18, R16 ;  /* 0x0000001012127221 */ /* 0x001fe20000010000 */
[----:B------:R-:W-:Y:S02]  /*1170*/  FADD.FTZ R19, R19, R17 ;  /* 0x0000001113137221 */ /* 0x000fe40000010000 */
[----:B----4-:R-:W0:Y:S02]  /*1180*/  LDS.64 R16, [R20] ;  /* 0x0000000014107984 */ /* 0x010e240000000a00 */
[----:B0-----:R-:W-:Y:S01]  /*1190*/  FADD.FTZ R16, R18, R16 ;  /* 0x0000001012107221 */ /* 0x001fe20000010000 */
[----:B------:R-:W-:-:S07]  /*11a0*/  FADD.FTZ R17, R19, R17 ;  /* 0x0000001113117221 */ /* 0x000fce0000010000 */
.L_x_2093:
[----:B------:R-:W-:Y:S05]  /*11b0*/  BSYNC B0 ;  /* 0x0000000000007941 */ /* 0x000fea0003800000 */
.L_x_2092:
[----:B------:R-:W0:Y:S01]  /*11c0*/  SHFL.BFLY PT, R18, R16, 0x1, 0x1f ;  /* 0x0c201f0010127f89 */ /* 0x000e2200000e0000 */
[C---:B------:R-:W-:Y:S02]  /*11d0*/  LOP3.LUT P0, RZ, R24.reuse, 0xffffffe1, RZ, 0xc0, !PT ;  /* 0xffffffe118ff7812 */ /* 0x040fe4000780c0ff */
[----:B------:R-:W-:Y:S01]  /*11e0*/  ISETP.NE.AND P1, PT, R24, RZ, PT ;  /* 0x000000ff1800720c */ /* 0x000fe20003f25270 */
[----:B------:R-:W1:Y:S01]  /*11f0*/  S2R R19, SR_TID.X ;  /* 0x0000000000137919 */ /* 0x000e620000002100 */
[----:B0-----:R-:W-:Y:S02]  /*1200*/  FADD.FTZ R16, R18, R16 ;  /* 0x0000001012107221 */ /* 0x001fe40000010000 */
[----:B------:R-:W0:Y:S01]  /*1210*/  SHFL.BFLY PT, R18, R17, 0x1, 0x1f ;  /* 0x0c201f0011127f89 */ /* 0x000e2200000e0000 */
[----:B-1----:R-:W-:-:S06]  /*1220*/  SHF.R.U32.HI R20, RZ, 0x1, R19 ;  /* 0x00000001ff147819 */ /* 0x002fcc0000011613 */
[----:B------:R-:W1:Y:S01]  /*1230*/  @!P0 LDC R19, c[0x0][0x10] ;  /* 0x00000400ff138b82 */ /* 0x000e620000000800 */
[----:B0-----:R-:W-:Y:S01]  /*1240*/  FADD.FTZ R17, R18, R17 ;  /* 0x0000001112117221 */ /* 0x001fe20000010000 */
[----:B------:R-:W-:-:S06]  /*1250*/  @!P0 SHF.L.U32 R18, R20, 0x7, RZ ;  /* 0x0000000714128819 */ /* 0x000fcc00000006ff */
[----:B------:R-:W0:Y:S01]  /*1260*/  @!P0 LDC.64 R20, c[0x0][0x248] ;  /* 0x00009200ff148b82 */ /* 0x000e220000000a00 */
[----:B------:R-:W-:Y:S01]  /*1270*/  @!P0 LOP3.LUT R18, R18, 0xffffff80, R23, 0xe2, !PT ;  /* 0xffffff8012128812 */ /* 0x000fe200078ee217 */
[----:B-1----:R-:W-:-:S05]  /*1280*/  @!P0 IMAD R19, R19, UR4, R22 ;  /* 0x0000000413138c24 */ /* 0x002fca000f8e0216 */
[----:B------:R-:W-:-:S04]  /*1290*/  @!P0 LEA R18, R19, R18, 0xb ;  /* 0x0000001213128211 */ /* 0x000fc800078e58ff */
[----:B------:R-:W-:-:S05]  /*12a0*/  @!P0 SHF.L.U32 R18, R18, 0x1, RZ ;  /* 0x0000000112128819 */ /* 0x000fca00000006ff */
[----:B0-----:R-:W-:-:S05]  /*12b0*/  @!P0 IMAD.WIDE.U32 R18, R18, 0x4, R20 ;  /* 0x0000000412128825 */ /* 0x001fca00078e0014 */
[----:B------:R0:W-:Y:S01]  /*12c0*/  @!P0 STG.E.64 desc[UR6][R18.64], R16 ;  /* 0x0000001012008986 */ /* 0x0001e2000c101b06 */
[----:B------:R-:W-:Y:S01]  /*12d0*/  BAR.SYNC.DEFER_BLOCKING 0x0 ;  /* 0x0000000000007b1d */ /* 0x000fe20000010000 */
[----:B------:R-:W-:-:S05]  /*12e0*/  ISETP.GT.U32.AND P0, PT, R24, 0xff, PT ;  /* 0x000000ff1800780c */ /* 0x000fca0003f04070 */
        /* <DEDUP_REMOVED lines=10> */
.L_x_2095:
[----:B------:R-:W2:Y:S04]  /*1390*/  LD.E.STRONG.GPU R19, desc[UR6][R16.64] ;  /* 0x0000000610137980 */ /* 0x000ea8000c10f900 */
[----:B--2---:R-:W-:Y:S01]  /*13a0*/  CCTL.IVALL ;  /* 0x00000000ff00798f */ /* 0x004fe20002000000 */
[----:B------:R-:W-:Y:S05]  /*13b0*/  YIELD ;  /* 0x0000000000007946 */ /* 0x000fea0003800000 */
[----:B-----5:R-:W-:-:S04]  /*13c0*/  LOP3.LUT R19, R19, R18, RZ, 0x3c, !PT ;  /* 0x0000001213137212 */ /* 0x020fc800078e3cff */
[----:B------:R-:W-:-:S13]  /*13d0*/  ISETP.GT.AND P1, PT, R19, -0x1, PT ;  /* 0xffffffff1300780c */ /* 0x000fda0003f24270 */
[----:B------:R-:W-:Y:S05]  /*13e0*/  @P1 BRA `(.L_x_2095) ;  /* 0xfffffffc00e81947 */ /* 0x000fea000383ffff */
.L_x_2094:
[----:B------:R-:W-:Y:S05]  /*13f0*/  WARPSYNC.ALL ;  /* 0x0000000000007948 */ /* 0x000fea0003800000 */
[----:B------:R-:W-:Y:S01]  /*1400*/  BAR.SYNC.DEFER_BLOCKING 0x0 ;  /* 0x0000000000007b1d */ /* 0x000fe20000010000 */
[----:B0-----:R-:W-:-:S05]  /*1410*/  CS2R R16, SRZ ;  /* 0x0000000000107805 */ /* 0x001fca000001ff00 */
[----:B------:R-:W-:Y:S04]  /*1420*/  BSSY B0, `(.L_x_2096) ;  /* 0x0000036000007945 */ /* 0x000fe80003800000 */
[----:B------:R-:W-:Y:S05]  /*1430*/  @P0 BRA `(.L_x_2097) ;  /* 0x0000000000d00947 */ /* 0x000fea0003800000 */
[----:B------:R-:W0:Y:S01]  /*1440*/  S2R R19, SR_TID.X ;  /* 0x0000000000137919 */ /* 0x000e220000002100 */
[----:B------:R-:W1:Y:S01]  /*1450*/  LDC R16, c[0x0][0x10] ;  /* 0x00000400ff107b82 */ /* 0x000e620000000800 */
[----:B------:R-:W1:Y:S01]  /*1460*/  S2R R21, SR_CTAID.Y ;  /* 0x0000000000157919 */ /* 0x000e620000002600 */
[----:B------:R2:W-:Y:S06]  /*1470*/  STL.64 [R1+0x58], R2 ;  /* 0x0000580201007387 */ /* 0x0005ec0000100a00 */
[----:B--2---:R-:W2:Y:S01]  /*1480*/  LDC.64 R2, c[0x0][0x248] ;  /* 0x00009200ff027b82 */ /* 0x004ea20000000a00 */
[----:B0-----:R-:W-:-:S02]  /*1490*/  SHF.L.U32 R20, R19, 0x3, RZ ;  /* 0x0000000313147819 */ /* 0x001fc400000006ff */
[----:B------:R-:W-:Y:S01]  /*14a0*/  LOP3.LUT R18, R19, 0xf, RZ, 0xc0, !PT ;  /* 0x0000000f13127812 */ /* 0x000fe200078ec0ff */
[----:B-1----:R-:W-:Y:S01]  /*14b0*/  IMAD R16, R16, UR4, R21 ;  /* 0x0000000410107c24 */ /* 0x002fe2000f8e0215 */
[----:B------:R-:W-:-:S04]  /*14c0*/  LOP3.LUT R17, R20, 0x7fffff80, RZ, 0xc0, !PT ;  /* 0x7fffff8014117812 */ /* 0x000fc800078ec0ff */
[----:B------:R-:W-:-:S04]  /*14d0*/  LEA R16, R16, R17, 0xb ;  /* 0x0000001110107211 */ /* 0x000fc800078e58ff */
        /* <DEDUP_REMOVED lines=19> */
[----:B------:R-:W-:Y:S01]  /*1610*/  FADD.FTZ R37, R21, R19 ;  /* 0x0000001315257221 */ /* 0x000fe20000010000 */
[----:B------:R-:W-:Y:S02]  /*1620*/  IADD3 R20, R24, 0xa0, RZ ;  /* 0x000000a018147810 */ /* 0x000fe40007ffe0ff */
[----:B------:R-:W-:Y:S01]  /*1630*/  FADD.FTZ R16, R16, R18 ;  /* 0x0000001210107221 */ /* 0x000fe20000010000 */
[----:B------:R-:W-:Y:S02]  /*1640*/  IADD3 R18, R24, 0x80, RZ ;  /* 0x0000008018127810 */ /* 0x000fe40007ffe0ff */
[----:B------:R-:W-:-:S04]  /*1650*/  IMAD.WIDE.U32 R20, R20, 0x4, R2 ;  /* 0x0000000414147825 */ /* 0x000fc800078e0002 */
        /* <DEDUP_REMOVED lines=9> */
[----:B------:R-:W-:Y:S01]  /*16f0*/  FADD.FTZ R17, R17, R37 ;  /* 0x0000002511117221 */ /* 0x000fe20000010000 */
[----:B---3--:R-:W-:-:S03]  /*1700*/  FADD.FTZ R16, R18, R16 ;  /* 0x0000001012107221 */ /* 0x008fc60000010000 */
[----:B------:R-:W-:Y:S01]  /*1710*/  FADD.FTZ R17, R19, R17 ;  /* 0x0000001113117221 */ /* 0x000fe20000010000 */
[----:B--2---:R-:W-:-:S03]  /*1720*/  FADD.FTZ R16, R20, R16 ;  /* 0x0000001014107221 */ /* 0x004fc60000010000 */
[----:B------:R-:W-:Y:S01]  /*1730*/  FADD.FTZ R17, R21, R17 ;  /* 0x0000001115117221 */ /* 0x000fe20000010000 */
[----:B----4-:R-:W-:-:S03]  /*1740*/  FADD.FTZ R16, R22, R16 ;  /* 0x0000001016107221 */ /* 0x010fc60000010000 */
[----:B------:R-:W-:Y:S01]  /*1750*/  FADD.FTZ R17, R23, R17 ;  /* 0x0000001117117221 */ /* 0x000fe20000010000 */
[----:B------:R-:W-:-:S03]  /*1760*/  FADD.FTZ R16, R24, R16 ;  /* 0x0000001018107221 */ /* 0x000fc60000010000 */
[----:B0-----:R-:W-:-:S07]  /*1770*/  FADD.FTZ R17, R25, R17 ;  /* 0x0000001119117221 */ /* 0x001fce0000010000 */
.L_x_2097:
[----:B------:R-:W-:Y:S05]  /*1780*/  BSYNC B0 ;  /* 0x0000000000007941 */ /* 0x000fea0003800000 */
.L_x_2096:
[----:B------:R-:W0:Y:S01]  /*1790*/  SHFL.BFLY PT, R19, R16, 0x8, 0x1f ;  /* 0x0d001f0010137f89 */ /* 0x000e2200000e0000 */
[----:B------:R-:W-:Y:S01]  /*17a0*/  ULDC.64 UR8, c[0x0][0x240] ;  /* 0x0000900000087ab9 */ /* 0x000fe20000000a00 */
[----:B------:R-:W-:Y:S01]  /*17b0*/  BSSY B0, `(.L_x_2098) ;  /* 0x000002d000007945 */ /* 0x000fe20003800000 */
[----:B------:R-:W-:Y:S01]  /*17c0*/  ISETP.EQ.U32.AND P1, PT, RZ, UR8, PT ;  /* 0x00000008ff007c0c */ /* 0x000fe2000bf22070 */
[----:B------:R-:W1:Y:S01]  /*17d0*/  SHFL.BFLY PT, R18, R17, 0x8, 0x1f ;  /* 0x0d001f0011127f89 */ /* 0x000e6200000e0000 */
[----:B------:R-:W2:Y:S01]  /*17e0*/  S2R R21, SR_TID.X ;  /* 0x0000000000157919 */ /* 0x000ea20000002100 */
[----:B------:R-:W3:Y:S01]  /*17f0*/  S2R R20, SR_TID.X ;  /* 0x0000000000147919 */ /* 0x000ee20000002100 */
[----:B0-----:R-:W-:Y:S01]  /*1800*/  FADD.FTZ R16, R19, R16 ;  /* 0x0000001013107221 */ /* 0x001fe20000010000 */
[----:B-1----:R-:W-:-:S04]  /*1810*/  FADD.FTZ R18, R18, R17 ;  /* 0x0000001112127221 */ /* 0x002fc80000010000 */
[----:B------:R-:W0:Y:S04]  /*1820*/  SHFL.BFLY PT, R19, R16, 0x4, 0x1f ;  /* 0x0c801f0010137f89 */ /* 0x000e2800000e0000 */
[----:B------:R-:W1:Y:S01]  /*1830*/  SHFL.BFLY PT, R17, R18, 0x4, 0x1f ;  /* 0x0c801f0012117f89 */ /* 0x000e6200000e0000 */
[----:B--2---:R-:W-:Y:S02]  /*1840*/  SHF.R.U32.HI R22, RZ, 0x1, R21 ;  /* 0x00000001ff167819 */ /* 0x004fe40000011615 */
[----:B------:R-:W2:Y:S01]  /*1850*/  S2R R21, SR_CTAID.X ;  /* 0x0000000000157919 */ /* 0x000ea20000002500 */
[----:B---3--:R-:W-:Y:S01]  /*1860*/  LOP3.LUT P0, RZ, R20, 0xffffff0f, RZ, 0xc0, !PT ;  /* 0xffffff0f14ff7812 */ /* 0x008fe2000780c0ff */
        /* <DEDUP_REMOVED lines=9> */
[----:B------:R-:W-:Y:S01]  /*1900*/  @!P0 FMUL.FTZ R16, R16, 1.6276042515528388321e-05 ;  /* 0x3788888910108820 */ /* 0x000fe20000410000 */
[----:B-1----:R-:W-:-:S03]  /*1910*/  FADD.FTZ R17, R18, R17 ;  /* 0x0000001112117221 */ /* 0x002fc60000010000 */
[----:B------:R-:W-:-:S04]  /*1920*/  @!P0 FMUL.FTZ R18, R16, R16 ;  /* 0x0000001010128220 */ /* 0x000fc80000410000 */
[----:B------:R-:W-:Y:S01]  /*1930*/  @!P0 FFMA.FTZ R17, R17, 1.6276042515528388321e-05, -R18 ;  /* 0x3788888911118823 */ /* 0x000fe20000010812 */
[----:B------:R-:W-:-:S04]  /*1940*/  @!P0 LOP3.LUT R18, R22, 0x7ffffff8, RZ, 0xc0, !PT ;  /* 0x7ffffff816128812 */ /* 0x000fc800078ec0ff */
[----:B------:R-:W-:-:S05]  /*1950*/  @!P0 FMNMX.FTZ R17, RZ, R17, !PT ;  /* 0x00000011ff118209 */ /* 0x000fca0007810000 */
[----:B------:R0:W-:Y:S01]  /*1960*/  @!P0 STS.64 [R18+UR5], R16 ;  /* 0x0000001012008988 */ /* 0x0001e20008000a05 */
[----:B------:R-:W-:Y:S01]  /*1970*/  BAR.SYNC.DEFER_BLOCKING 0x0 ;  /* 0x0000000000007b1d */ /* 0x000fe20000010000 */
[----:B--2---:R-:W-:-:S04]  /*1980*/  LOP3.LUT P0, RZ, R21, 0x7f, RZ, 0xc0, !PT ;  /* 0x0000007f15ff7812 */ /* 0x004fc8000780c0ff */
[----:B------:R-:W-:-:S04]  /*1990*/  ISETP.GT.U32.OR P0, PT, R20, 0xf, P0 ;  /* 0x0000000f1400780c */ /* 0x000fc80000704470 */
[----:B------:R-:W-:-:S13]  /*19a0*/  ISETP.EQ.OR.EX P0, PT, RZ, UR9, P0, P1 ;  /* 0x00000009ff007c0c */ /* 0x000fda0008702710 */
[----:B0-----:R-:W-:Y:S05]  /*19b0*/  @P0 BRA `(.L_x_2099) ;  /* 0x0000000000300947 */ /* 0x001fea0003800000 */
[----:B------:R-:W0:Y:S02]  /*19c0*/  S2R R21, SR_CTAID.Y ;  /* 0x0000000000157919 */ /* 0x000e240000002600 */
[----:B0-----:R-:W-:-:S04]  /*19d0*/  SHF.L.U32 R21, R21, 0x4, RZ ;  /* 0x0000000415157819 */ /* 0x001fc800000006ff */
[----:B------:R-:W-:-:S04]  /*19e0*/  LOP3.LUT R21, R21, 0x10, RZ, 0xc0, !PT ;  /* 0x0000001015157812 */ /* 0x000fc800078ec0ff */
[----:B------:R-:W-:Y:S02]  /*19f0*/  IADD3 R17, R21, R20, RZ ;  /* 0x0000001415117210 */ /* 0x000fe40007ffe0ff */
[----:B------:R-:W-:Y:S02]  /*1a00*/  SHF.L.U32 R20, R20, 0x3, RZ ;  /* 0x0000000314147819 */ /* 0x000fe400000006ff */
[----:B------:R-:W-:Y:S02]  /*1a10*/  SHF.R.S32.HI R18, RZ, 0x1f, R17 ;  /* 0x0000001fff127819 */ /* 0x000fe40000011411 */
[----:B-----5:R-:W-:-:S04]  /*1a20*/  LEA R17, P0, R2, R17, 0x5 ;  /* 0x0000001102117211 */ /* 0x020fc800078028ff */
[----:B------:R-:W-:Y:S02]  /*1a30*/  LEA.HI.X R18, R2, R18, R3, 0x5, P0 ;  /* 0x0000001202127211 */ /* 0x000fe400000f2c03 */
[----:B------:R-:W-:-:S04]  /*1a40*/  LEA R16, P0, R17, UR8, 0x3 ;  /* 0x0000000811107c11 */ /* 0x000fc8000f8018ff */
[----:B------:R-:W-:Y:S02]  /*1a50*/  LEA.HI.X R17, R17, UR9, R18, 0x3, P0 ;  /* 0x0000000911117c11 */ /* 0x000fe400080f1c12 */
[----:B------:R-:W0:Y:S04]  /*1a60*/  LDS.64 R18, [R20+UR5] ;  /* 0x0000000514127984 */ /* 0x000e280008000a00 */
[----:B0-----:R0:W-:Y:S03]  /*1a70*/  STG.E.64 desc[UR6][R16.64], R18 ;  /* 0x0000001210007986 */ /* 0x0011e6000c101b06 */
.L_x_2099:
[----:B------:R-:W-:Y:S05]  /*1a80*/  BSYNC B0 ;  /* 0x0000000000007941 */ /* 0x000fea0003800000 */
.L_x_2098:
[----:B0-----:R-:W2:Y:S01]  /*1a90*/  LDL.LU R19, [R1] ;  /* 0x0000000001137983 */ /* 0x001ea20000300800 */
[----:B------:R-:W-:Y:S01]  /*1aa0*/  ULDC.64 UR10, c[0x0][0x210] ;  /* 0x00008400000a7ab9 */ /* 0x000fe20000000a00 */
[----:B------:R-:W-:Y:S02]  /*1ab0*/  ULDC UR8, c[0x0][0x230] ;  /* 0x00008c0000087ab9 */ /* 0x000fe40000000800 */
[----:B------:R-:W3:Y:S01]  /*1ac0*/  LDL R18, [R1+0x4c] ;  /* 0x00004c0001127983 */ /* 0x000ee20000100800 */
[----:B------:R-:W-:Y:S01]  /*1ad0*/  LEA R16, P0, R4, UR10, 0x1 ;  /* 0x0000000a04107c11 */ /* 0x000fe2000f8008ff */
[--C-:B-----5:R-:W-:Y:S02]  /*1ae0*/  HADD2.F32 R20, -RZ, R12.reuse.H0_H0 ;  /* 0x2000000cff147230 */ /* 0x120fe40000004100 */
[----:B------:R-:W-:Y:S01]  /*1af0*/  HADD2.F32 R12, -RZ, R12.H1_H1 ;  /* 0x3000000cff0c7230 */ /* 0x000fe20000004100 */
[----:B------:R-:W4:Y:S01]  /*1b00*/  LDL.LU R37, [R1+0xc] ;  /* 0x00000c0001257983 */ /* 0x000f220000300800 */
[----:B------:R-:W-:-:S02]  /*1b10*/  HADD2.F32 R21, -RZ, R13.H0_H0 ;  /* 0x2000000dff157230 */ /* 0x000fc40000004100 */
[----:B------:R-:W-:Y:S01]  /*1b20*/  HADD2.F32 R13, -RZ, R13.H1_H1 ;  /* 0x3000000dff0d7230 */ /* 0x000fe20000004100 */
[----:B--2---:R-:W-:Y:S02]  /*1b30*/  LEA.HI.X R17, R4, UR11, R19, 0x1, P0 ;  /* 0x0000000b04117c11 */ /* 0x004fe400080f0c13 */
[----:B---3--:R-:W0:Y:S02]  /*1b40*/  LDS.64 R18, [R18] ;  /* 0x0000000012127984 */ /* 0x008e240000000a00 */
[----:B0-----:R-:W-:Y:S01]  /*1b50*/  FADD.FTZ R4, R19, UR8 ;  /* 0x0000000813047e21 */ /* 0x001fe20008010000 */
[--C-:B------:R-:W-:Y:S01]  /*1b60*/  FADD.FTZ R0, R0, -R18.reuse ;  /* 0x8000001200007221 */ /* 0x100fe20000010000 */
[--C-:B------:R-:W-:Y:S01]  /*1b70*/  FADD.FTZ R36, R36, -R18.reuse ;  /* 0x8000001224247221 */ /* 0x100fe20000010000 */
[--C-:B------:R-:W-:Y:S02]  /*1b80*/  HADD2.F32 R19, -RZ, R14.reuse.H0_H0 ;  /* 0x2000000eff137230 */ /* 0x100fe40000004100 */
[--C-:B------:R-:W-:Y:S01]  /*1b90*/  FADD.FTZ R35, R35, -R18.reuse ;  /* 0x8000001223237221 */ /* 0x100fe20000010000 */
[----:B------:R-:W-:Y:S01]  /*1ba0*/  FADD.FTZ R34, R34, -R18 ;  /* 0x8000001222227221 */ /* 0x000fe20000010000 */
[----:B------:R-:W0:Y:S01]  /*1bb0*/  MUFU.RSQ R4, R4 ;  /* 0x0000000400047308 */ /* 0x000e220000001400 */
[----:B------:R-:W-:-:S02]  /*1bc0*/  HADD2.F32 R14, -RZ, R14.H1_H1 ;  /* 0x3000000eff0e7230 */ /* 0x000fc40000004100 */
        /* <DEDUP_REMOVED lines=10> */
[----:B------:R-:W-:Y:S01]  /*1c70*/  ULDC.64 UR8, c[0x0][0x238] ;  /* 0x00008e0000087ab9 */ /* 0x000fe20000000a00 */
[----:B0-----:R-:W-:Y:S01]  /*1c80*/  FMUL.FTZ R0, R0, R4 ;  /* 0x0000000400007220 */ /* 0x001fe20000410000 */
[----:B------:R-:W-:-:S03]  /*1c90*/  FMUL.FTZ R36, R4, R36 ;  /* 0x0000002404247220 */ /* 0x000fc60000410000 */
[----:B------:R-:W-:Y:S01]  /*1ca0*/  FFMA.FTZ R0, R0, R19, R20 ;  /* 0x0000001300007223 */ /* 0x000fe20000010014 */
[----:B------:R-:W-:-:S05]  /*1cb0*/  FFMA.FTZ R36, R36, R14, R12 ;  /* 0x0000000e24247223 */ /* 0x000fca000001000c */
[----:B------:R-:W-:Y:S01]  /*1cc0*/  F2FP.F16.F32.PACK_AB R0, R36, R0 ;  /* 0x000000002400723e */ /* 0x000fe200000000ff */
[C---:B------:R-:W-:Y:S01]  /*1cd0*/  FMUL.FTZ R35, R4.reuse, R35 ;  /* 0x0000002304237220 */ /* 0x040fe20000410000 */
[----:B------:R-:W-:Y:S01]  /*1ce0*/  FMUL.FTZ R34, R4, R34 ;  /* 0x0000002204227220 */ /* 0x000fe20000410000 */
[----:B------:R-:W2:Y:S04]  /*1cf0*/  LDL.LU R36, [R1+0x8] ;  /* 0x0000080001247983 */ /* 0x000ea80000300800 */
[----:B------:R0:W-:Y:S02]  /*1d00*/  STG.E.U16 desc[UR6][R16.64], R0 ;  /* 0x0000000010007986 */ /* 0x0001e4000c101506 */
[----:B0-----:R-:W-:-:S05]  /*1d10*/  PRMT R0, R0, 0x7632, R0 ;  /* 0x0000763200007816 */ /* 0x001fca0000000000 */
[----:B------:R0:W-:Y:S02]  /*1d20*/  STG.E.U16 desc[UR6][R16.64+0x2], R0 ;  /* 0x0000020010007986 */ /* 0x0001e4000c101506 */
[--C-:B0-----:R-:W-:Y:S02]  /*1d30*/  HADD2.F32 R0, -RZ, R15.reuse.H0_H0 ;  /* 0x2000000fff007230 */ /* 0x101fe40000004100 */
[----:B------:R-:W-:-:S03]  /*1d40*/  HADD2.F32 R15, -RZ, R15.H1_H1 ;  /* 0x3000000fff0f7230 */ /* 0x000fc60000004100 */
[----:B------:R-:W-:Y:S02]  /*1d50*/  FFMA.FTZ R35, R35, R0, R21 ;  /* 0x0000000023237223 */ /* 0x000fe40000010015 */
[----:B------:R-:W-:-:S05]  /*1d60*/  FFMA.FTZ R34, R34, R15, R13 ;  /* 0x0000000f22227223 */ /* 0x000fca000001000d */
[----:B------:R-:W-:Y:S02]  /*1d70*/  F2FP.F16.F32.PACK_AB R34, R34, R35 ;  /* 0x000000232222723e */ /* 0x000fe400000000ff */
[----:B------:R-:W3:Y:S02]  /*1d80*/  LDL.LU R35, [R1+0x4] ;  /* 0x0000040001237983 */ /* 0x000ee40000300800 */
[----:B------:R-:W-:Y:S01]  /*1d90*/  PRMT R22, R34, 0x7632, R22 ;  /* 0x0000763222167816 */ /* 0x000fe20000000016 */
[C---:B------:R-:W-:Y:S01]  /*1da0*/  FMUL.FTZ R23, R4.reuse, R29 ;  /* 0x0000001d04177220 */ /* 0x040fe20000410000 */
[----:B------:R-:W-:-:S03]  /*1db0*/  FMUL.FTZ R10, R4, R10 ;  /* 0x0000000a040a7220 */ /* 0x000fc60000410000 */
[----:B------:R0:W-:Y:S01]  /*1dc0*/  STG.E.U16 desc[UR6][R16.64+0x6], R22 ;  /* 0x0000061610007986 */ /* 0x0001e2000c101506 */
[----:B------:R-:W-:Y:S01]  /*1dd0*/  FFMA.FTZ R23, R19, R23, R20 ;  /* 0x0000001713177223 */ /* 0x000fe20000010014 */
[C---:B------:R-:W-:Y:S01]  /*1de0*/  FMUL.FTZ R32, R4.reuse, R32 ;  /* 0x0000002004207220 */ /* 0x040fe20000410000 */
[C---:B------:R-:W-:Y:S01]  /*1df0*/  FMUL.FTZ R31, R4.reuse, R31 ;  /* 0x0000001f041f7220 */ /* 0x040fe20000410000 */
[C---:B------:R-:W-:Y:S01]  /*1e00*/  FMUL.FTZ R30, R4.reuse, R30 ;  /* 0x0000001e041e7220 */ /* 0x040fe20000410000 */
[----:B0-----:R-:W-:-:S04]  /*1e10*/  FMUL.FTZ R22, R4, R33 ;  /* 0x0000002104167220 */ /* 0x001fc80000410000 */
[C-C-:B------:R-:W-:Y:S01]  /*1e20*/  FFMA.FTZ R22, R19.reuse, R22, R20.reuse ;  /* 0x0000001613167223 */ /* 0x140fe20000010014 */
[----:B------:R-:W-:Y:S01]  /*1e30*/  FFMA.FTZ R19, R19, R10, R20 ;  /* 0x0000000a13137223 */ /* 0x000fe20000010014 */
[--C-:B------:R-:W-:Y:S01]  /*1e40*/  FADD.FTZ R20, R8, -R18.reuse ;  /* 0x8000001208147221 */ /* 0x100fe20000010000 */
[----:B------:R-:W-:Y:S01]  /*1e50*/  FADD.FTZ R18, R27, -R18 ;  /* 0x800000121b127221 */ /* 0x000fe20000010000 */
[--C-:B------:R-:W-:Y:S01]  /*1e60*/  FFMA.FTZ R32, R14, R32, R12.reuse ;  /* 0x000000200e207223 */ /* 0x100fe2000001000c */
        /* <DEDUP_REMOVED lines=10> */
[----:B------:R-:W-:Y:S01]  /*1f10*/  F2FP.F16.F32.PACK_AB R22, R32, R22 ;  /* 0x000000162016723e */ /* 0x000fe200000000ff */
[----:B------:R-:W-:Y:S01]  /*1f20*/  FFMA.FTZ R20, R0, R20, R21 ;  /* 0x0000001400147223 */ /* 0x000fe20000010015 */
[----:B------:R-:W-:Y:S01]  /*1f30*/  F2FP.F16.F32.PACK_AB R30, R30, R31 ;  /* 0x0000001f1e1e723e */ /* 0x000fe200000000ff */
[C---:B------:R-:W-:Y:S01]  /*1f40*/  FFMA.FTZ R24, R15.reuse, R24, R13 ;  /* 0x000000180f187223 */ /* 0x040fe2000001000d */
[----:B------:R-:W-:Y:S01]  /*1f50*/  FFMA.FTZ R25, R14, R25, R12 ;  /* 0x000000190e197223 */ /* 0x000fe2000001000c */
[----:B------:R-:W-:Y:S01]  /*1f60*/  FFMA.FTZ R26, R0, R26, R21 ;  /* 0x0000001a001a7223 */ /* 0x000fe20000010015 */
[----:B------:R-:W-:Y:S01]  /*1f70*/  FFMA.FTZ R18, R15, R18, R13 ;  /* 0x000000120f127223 */ /* 0x000fe2000001000d */
[----:B------:R-:W-:Y:S01]  /*1f80*/  PRMT R0, R22, 0x7632, R0 ;  /* 0x0000763216007816 */ /* 0x000fe20000000000 */
[----:B------:R0:W-:Y:S01]  /*1f90*/  STG.E.U16 desc[UR6][R16.64+0x4], R34 ;  /* 0x0000042210007986 */ /* 0x0001e2000c101506 */
[----:B------:R-:W-:-:S02]  /*1fa0*/  PRMT R4, R30, 0x7632, R4 ;  /* 0x000076321e047816 */ /* 0x000fc40000000004 */
[----:B------:R-:W-:Y:S02]  /*1fb0*/  F2FP.F16.F32.PACK_AB R23, R28, R23 ;  /* 0x000000171c17723e */ /* 0x000fe400000000ff */
[----:B------:R-:W-:Y:S02]  /*1fc0*/  F2FP.F16.F32.PACK_AB R20, R24, R20 ;  /* 0x000000141814723e */ /* 0x000fe400000000ff */
[----:B------:R-:W-:Y:S02]  /*1fd0*/  F2FP.F16.F32.PACK_AB R19, R25, R19 ;  /* 0x000000131913723e */ /* 0x000fe400000000ff */
[----:B------:R-:W-:Y:S02]  /*1fe0*/  F2FP.F16.F32.PACK_AB R18, R18, R26 ;  /* 0x0000001a1212723e */ /* 0x000fe400000000ff */
[----:B0-----:R-:W-:-:S04]  /*1ff0*/  LEA R16, P1, R7, UR10, 0x1 ;  /* 0x0000000a07107c11 */ /* 0x001fc8000f8208ff */
[----:B----4-:R-:W-:Y:S01]  /*2000*/  LEA.HI.X R17, R7, UR11, R37, 0x1, P1 ;  /* 0x0000000b07117c11 */ /* 0x010fe200088f0c25 */
[----:B------:R-:W-:Y:S01]  /*2010*/  ULOP3.LUT UR4, UR4, 0x1, URZ, 0x3c, !UPT ;  /* 0x0000000104047892 */ /* 0x000fe2000f8e3c3f */
[----:B---3--:R-:W-:Y:S02]  /*2020*/  LEA.HI.X R9, R5, UR11, R35, 0x1, P0 ;  /* 0x0000000b05097c11 */ /* 0x008fe400080f0c23 */
[C---:B------:R-:W-:Y:S02]  /*2030*/  LEA R10, P0, R6.reuse, UR10, 0x1 ;  /* 0x0000000a060a7c11 */ /* 0x040fe4000f8008ff */
[----:B------:R-:W-:Y:S01]  /*2040*/  PRMT R5, R23, 0x7632, R5 ;  /* 0x0000763217057816 */ /* 0x000fe20000000005 */
[----:B------:R-:W-:Y:S01]  /*2050*/  STG.E.U16 desc[UR6][R8.64], R22 ;  /* 0x0000001608007986 */ /* 0x000fe2000c101506 */
[----:B--2---:R-:W-:Y:S02]  /*2060*/  LEA.HI.X R11, R6, UR11, R36, 0x1, P0 ;  /* 0x0000000b060b7c11 */ /* 0x004fe400080f0c24 */
[----:B------:R-:W-:Y:S01]  /*2070*/  PRMT R6, R20, 0x7632, R6 ;  /* 0x0000763214067816 */ /* 0x000fe20000000006 */
[----:B------:R0:W-:Y:S01]  /*2080*/  STG.E.U16 desc[UR6][R8.64+0x2], R0 ;  /* 0x0000020008007986 */ /* 0x0001e2000c101506 */
[----:B------:R-:W-:-:S03]  /*2090*/  IADD3 R2, P0, R2, 0x1, RZ ;  /* 0x0000000102027810 */ /* 0x000fc60007f1e0ff */
[----:B------:R-:W-:Y:S04]  /*20a0*/  STG.E.U16 desc[UR6][R8.64+0x4], R30 ;  /* 0x0000041e08007986 */ /* 0x000fe8000c101506 */
[----:B------:R1:W-:Y:S01]  /*20b0*/  STG.E.U16 desc[UR6][R8.64+0x6], R4 ;  /* 0x0000060408007986 */ /* 0x0003e2000c101506 */
[----:B0-----:R-:W-:-:S03]  /*20c0*/  PRMT R0, R18, 0x7632, R0 ;  /* 0x0000763212007816 */ /* 0x001fc60000000000 */
[----:B------:R0:W-:Y:S01]  /*20d0*/  STG.E.U16 desc[UR6][R10.64], R23 ;  /* 0x000000170a007986 */ /* 0x0001e2000c101506 */
[----:B------:R-:W-:Y:S02]  /*20e0*/  IADD3.X R3, RZ, R3, RZ, P0, !PT ;  /* 0x00000003ff037210 */ /* 0x000fe400007fe4ff */
[----:B-1----:R-:W-:Y:S01]  /*20f0*/  PRMT R8, R19, 0x7632, R8 ;  /* 0x0000763213087816 */ /* 0x002fe20000000008 */
[----:B------:R0:W-:Y:S01]  /*2100*/  STG.E.U16 desc[UR6][R10.64+0x2], R5 ;  /* 0x000002050a007986 */ /* 0x0001e2000c101506 */
[----:B------:R-:W-:-:S03]  /*2110*/  ISETP.GE.U32.AND P0, PT, R2, UR8, PT ;  /* 0x0000000802007c0c */ /* 0x000fc6000bf06070 */
[----:B------:R0:W-:Y:S04]  /*2120*/  STG.E.U16 desc[UR6][R10.64+0x4], R20 ;  /* 0x000004140a007986 */ /* 0x0001e8000c101506 */
[----:B------:R0:W-:Y:S04]  /*2130*/  STG.E.U16 desc[UR6][R10.64+0x6], R6 ;  /* 0x000006060a007986 */ /* 0x0001e8000c101506 */
[----:B------:R0:W-:Y:S04]  /*2140*/  STG.E.U16 desc[UR6][R16.64], R19 ;  /* 0x0000001310007986 */ /* 0x0001e8000c101506 */
[----:B------:R0:W-:Y:S04]  /*2150*/  STG.E.U16 desc[UR6][R16.64+0x2], R8 ;  /* 0x0000020810007986 */ /* 0x0001e8000c101506 */
[----:B------:R0:W-:Y:S04]  /*2160*/  STG.E.U16 desc[UR6][R16.64+0x4], R18 ;  /* 0x0000041210007986 */ /* 0x0001e8000c101506 */
[----:B------:R0:W-:Y:S01]  /*2170*/  STG.E.U16 desc[UR6][R16.64+0x6], R0 ;  /* 0x0000060010007986 */ /* 0x0001e2000c101506 */
[----:B------:R-:W-:-:S13]  /*2180*/  ISETP.GE.AND.EX P0, PT, R3, UR9, PT, P0 ;  /* 0x0000000903007c0c */ /* 0x000fda000bf06300 */
[----:B0-----:R-:W-:Y:S05]  /*2190*/  @!P0 BRA `(.L_x_2100) ;  /* 0xffffffe4005c8947 */ /* 0x001fea000383ffff */
[----:B------:R-:W-:Y:S05]  /*21a0*/  EXIT ;  /* 0x000000000000794d */ /* 0x000fea0003800000 */
.L_x_2101:
        /* <DEDUP_REMOVED lines=13> */
.L_x_2262:


//--------------------- .text._ZN13group_norm_v214gn_cuda_kernelI6__halfLi480ELi1ELi32ELi60ELi1024ELb0ELi16ELi960ELi960ELi4ELb1ELi2ELb0ELb0ENS_16CompileConditionILi900EEEEEvPT_PKS4_S7_S7_flPfS8_Pj --------------------------
	.section	.text._ZN13group_norm_v214gn_cuda_kernelI6__halfLi480ELi1ELi32ELi60ELi1024ELb0ELi16ELi960ELi960ELi4ELb1ELi2ELb0ELb0ENS_16CompileConditionILi900EEEEEvPT_PKS4_S7_S7_flPfS8_Pj,"ax",@progbits
	.align	128
        .global         _ZN13group_norm_v214gn_cuda_kernelI6__halfLi480ELi1ELi32ELi60ELi1024ELb0ELi16ELi960ELi960ELi4ELb1ELi2ELb0ELb0ENS_16CompileConditionILi900EEEEEvPT_PKS4_S7_S7_flPfS8_Pj
        .type           _ZN13group_norm_v214gn_cuda_kernelI6__halfLi480ELi1ELi32ELi60ELi1024ELb0ELi16ELi960ELi960ELi4ELb1ELi2ELb0ELb0ENS_16CompileConditionILi900EEEEEvPT_PKS4_S7_S7_flPfS8_Pj,@function
        .size           _ZN13group_norm_v214gn_cuda_kernelI6__halfLi480ELi1ELi32ELi60ELi1024ELb0ELi16ELi960ELi960ELi4ELb1ELi2ELb0ELb0ENS_16CompileConditionILi900EEEEEvPT_PKS4_S7_S7_flPfS8_Pj,(.L_x_2263 - _ZN13group_norm_v214gn_cuda_kernelI6__halfLi480ELi1ELi32ELi60ELi1024ELb0ELi16ELi960ELi960ELi4ELb1ELi2ELb0ELb0ENS_16CompileConditionILi900EEEEEvPT_PKS4_S7_S7_flPfS8_Pj)
        .other          _ZN13group_norm_v214gn_cuda_kernelI6__halfLi480ELi1ELi32ELi60ELi1024ELb0ELi16ELi960ELi960ELi4ELb1ELi2ELb0ELb0ENS_16CompileConditionILi900EEEEEvPT_PKS4_S7_S7_flPfS8_Pj,@"STO_CUDA_ENTRY STV_DEFAULT"
_ZN13group_norm_v214gn_cuda_kernelI6__halfLi480ELi1ELi32ELi60ELi1024ELb0ELi16ELi960ELi960ELi4ELb1ELi2ELb0ELb0ENS_16CompileConditionILi900EEEEEvPT_PKS4_S7_S7_flPfS8_Pj:
.text._ZN13group_norm_v214gn_cuda_kernelI6__halfLi480ELi1ELi32ELi60ELi1024ELb0ELi16ELi960ELi960ELi4ELb1ELi2ELb0ELb0ENS_16CompileConditionILi900EEEEEvPT_PKS4_S7_S7_flPfS8_Pj:
        /* <DEDUP_REMOVED lines=12> */
[----:B------:R-:W-:Y:S01]  /*00c0*/  MOV R20, 0x7fffffc1 ;  /* 0x7fffffc100147802 */ /* 0x000fe20000000f00 */
[----:B------:R-:W-:Y:S01]  /*00d0*/  HFMA2.MMA R45, -RZ, RZ, 0, 0 ;  /* 0x00000000ff2d7435 */ /* 0x000fe200000001ff */
[----:B------:R-:W-:Y:S01]  /*00e0*/  ULDC.64 UR8, c[0x0][0x208] ;  /* 0x0000820000087ab9 */ /* 0x000fe20000000a00 */
[----:B------:R-:W-:Y:S01]  /*00f0*/  IMAD R0, R0, 0x3c0, RZ ;  /* 0x000003c000007824 */ /* 0x000fe200078e02ff */
[----:B------:R-:W3:Y:S01]  /*0100*/  LDC.64 R118, c[0x0][0x250] ;  /* 0x00009400ff767b82 */ /* 0x000ee20000000a00 */
[----:B-1----:R-:W-:-:S02]  /*0110*/  ULEA UR6, UR5, UR4, 0x18 ;  /* 0x0000000405067291 */ /* 0x002fc4000f8ec03f */
[----:B------:R-:W-:-:S04]  /*0120*/  UIADD3 UR4, UR4, 0x1680, URZ ;  /* 0x0000168004047890 */ /* 0x000fc8000fffe03f */
[----:B------:R-:W-:Y:S01]  /*0130*/  MOV R24, UR6 ;  /* 0x0000000600187c02 */ /* 0x000fe20008000f00 */
[----:B0-----:R-:W-:Y:S01]  /*0140*/  IMAD.WIDE.U32 R2, R79, -0x77777777, RZ ;  /* 0x888888894f027825 */ /* 0x001fe200078e00ff */
[C---:B------:R-:W-:Y:S01]  /*0150*/  SHF.L.U32 R2, R80.reuse, 0x4, RZ ;  /* 0x0000000450027819 */ /* 0x040fe200000006ff */
[----:B------:R-:W-:Y:S01]  /*0160*/  ULDC.64 UR6, c[0x0][0x240] ;  /* 0x0000900000067ab9 */ /* 0x000fe20000000a00 */
[----:B------:R-:W-:Y:S01]  /*0170*/  SHF.R.U32.HI R4, RZ, 0x1, R79 ;  /* 0x00000001ff047819 */ /* 0x000fe2000001164f */
[----:B------:R-:W-:Y:S01]  /*0180*/  ULEA UR5, UR5, UR4, 0x18 ;  /* 0x0000000405057291 */ /* 0x000fe2000f8ec03f */
[----:B------:R-:W-:Y:S01]  /*0190*/  SHF.R.U32.HI R6, RZ, 0x7, R3 ;  /* 0x00000007ff067819 */ /* 0x000fe20000011603 */
[----:B---3--:R-:W-:Y:S01]  /*01a0*/  IMAD.WIDE.U32 R118, R80, 0x4, R118 ;  /* 0x0000000450767825 */ /* 0x008fe200078e0076 */
[----:B------:R-:W-:Y:S01]  /*01b0*/  LOP3.LUT R22, R2, 0x10, RZ, 0xc0, !PT ;  /* 0x0000001002167812 */ /* 0x000fe200078ec0ff */
[----:B------:R-:W-:Y:S01]  /*01c0*/  UMOV UR4, URZ ;  /* 0x0000003f00047c82 */ /* 0x000fe20008000000 */
[----:B--2---:R-:W-:Y:S01]  /*01d0*/  ISETP.NE.AND P1, PT, R78, RZ, PT ;  /* 0x000000ff4e00720c */ /* 0x004fe20003f25270 */
[----:B------:R-:W-:Y:S01]  /*01e0*/  IMAD R3, R6, -0xf0, R79 ;  /* 0xffffff1006037824 */ /* 0x000fe200078e024f */
[----:B------:R-:W-:-:S02]  /*01f0*/  IADD3 R5, R4, R22, RZ ;  /* 0x0000001604057210 */ /* 0x000fc40007ffe0ff */
[C---:B------:R-:W-:Y:S01]  /*0200*/  LOP3.LUT P0, RZ, R78.reuse, 0x3f, RZ, 0xc0, !PT ;  /* 0x0000003f4eff7812 */ /* 0x040fe2000780c0ff */
[C---:B------:R-:W-:Y:S01]  /*0210*/  IMAD R77, R3.reuse, 0x18, R24 ;  /* 0x00000018034d7824 */ /* 0x040fe200078e0218 */
[----:B------:R-:W-:Y:S01]  /*0220*/  LEA R2, R3, R0, 0x2 ;  /* 0x0000000003027211 */ /* 0x000fe200078e10ff */
[----:B------:R-:W-:Y:S01]  /*0230*/  IMAD R5, R5, 0x3c, -R0 ;  /* 0x0000003c05057824 */ /* 0x000fe200078e0a00 */
[----:B------:R-:W-:Y:S02]  /*0240*/  LOP3.LUT R78, R78, 0x3f, RZ, 0xc0, !PT ;  /* 0x0000003f4e4e7812 */ /* 0x000fe400078ec0ff */
[----:B------:R-:W-:Y:S01]  /*0250*/  IADD3 R8, RZ, -R22, RZ ;  /* 0x80000016ff087210 */ /* 0x000fe20007ffe0ff */
[----:B------:R-:W-:Y:S01]  /*0260*/  IMAD.WIDE.U32 R2, R2, -0x77777777, RZ ;  /* 0x8888888902027825 */ /* 0x000fe200078e00ff */
[----:B------:R-:W-:Y:S02]  /*0270*/  SHF.L.U32 R7, R4, 0x6, RZ ;  /* 0x0000000604077819 */ /* 0x000fe400000006ff */
[----:B------:R-:W-:-:S02]  /*0280*/  MOV R2, R8 ;  /* 0x0000000800027202 */ /* 0x000fc40000000f00 */
[----:B------:R-:W-:Y:S02]  /*0290*/  LOP3.LUT R78, R7, 0xffffffc0, R78, 0xe2, !PT ;  /* 0xffffffc0074e7812 */ /* 0x000fe400078ee24e */
[----:B------:R-:W-:Y:S02]  /*02a0*/  LEA R77, R6, R77, 0x3 ;  /* 0x0000004d064d7211 */ /* 0x000fe400078e18ff */
        /* <DEDUP_REMOVED lines=39> */
[--C-:B------:R-:W-:Y:S01]  /*0520*/  IMAD R30, R15, 0x18, R24.reuse ;  /* 0x000000180f1e7824 */ /* 0x100fe200078e0218 */
[----:B------:R-:W-:Y:S01]  /*0530*/  LEA.HI R2, R3, R2, RZ, 0x1b ;  /* 0x0000000203027211 */ /* 0x000fe200078fd8ff */
[--C-:B------:R-:W-:Y:S01]  /*0540*/  IMAD R16, R16, 0x18, R24.reuse ;  /* 0x0000001810107824 */ /* 0x100fe200078e0218 */
[----:B------:R-:W-:Y:S01]  /*0550*/  SHF.R.S32.HI R5, RZ, 0x2, R5 ;  /* 0x00000002ff057819 */ /* 0x000fe20000011405 */
[----:B------:R-:W-:Y:S01]  /*0560*/  IMAD R26, R17, 0x18, R24 ;  /* 0x00000018111a7824 */ /* 0x000fe200078e0218 */
[----:B------:R-:W-:-:S02]  /*0570*/  SHF.L.U32 R3, R79, 0x3, RZ ;  /* 0x000000034f037819 */ /* 0x000fc400000006ff */
[----:B------:R-:W-:Y:S01]  /*0580*/  ISETP.EQ.U32.AND P2, PT, RZ, UR6, PT ;  /* 0x00000006ff007c0c */ /* 0x000fe2000bf42070 */
[----:B------:R-:W-:Y:S01]  /*0590*/  IMAD R24, R5, 0x18, R24 ;  /* 0x0000001805187824 */ /* 0x000fe200078e0218 */
[----:B------:R-:W-:Y:S02]  /*05a0*/  LOP3.LUT R3, R3, 0x8, RZ, 0xc0, !PT ;  /* 0x0000000803037812 */ /* 0x000fe400078ec0ff */
[----:B------:R-:W-:Y:S02]  /*05b0*/  ISETP.GT.U32.OR P0, PT, R79, 0xf, P0 ;  /* 0x0000000f4f00780c */ /* 0x000fe40000704470 */
[----:B------:R-:W-:Y:S02]  /*05c0*/  IADD3 R22, R22, R79, RZ ;  /* 0x0000004f16167210 */ /* 0x000fe40007ffe0ff */
        /* <DEDUP_REMOVED lines=14> */
[----:B------:R-:W-:Y:S02]  /*06b0*/  IADD3 R24, R3, R24, RZ ;  /* 0x0000001803187210 */ /* 0x000fe40007ffe0ff */
[----:B------:R-:W-:Y:S02]  /*06c0*/  ISETP.EQ.OR.EX P0, PT, RZ, UR7, P0, P2 ;  /* 0x00000007ff007c0c */ /* 0x000fe40008702720 */
[----:B------:R-:W-:Y:S02]  /*06d0*/  SEL R20, R20, 0x1, !P1 ;  /* 0x0000000114147807 */ /* 0x000fe40004800000 */
[----:B------:R-:W-:Y:S02]  /*06e0*/  SHF.R.S32.HI R18, RZ, 0x1f, R22 ;  /* 0x0000001fff127819 */ /* 0x000fe40000011416 */
[----:B------:R-:W-:-:S07]  /*06f0*/  LEA R16, R2, UR5, 0x3 ;  /* 0x0000000502107c11 */ /* 0x000fce000f8e18ff */
.L_x_2110:
[----:B------:R-:W0:Y:S01]  /*0700*/  S2UR UR6, SR_CTAID.X ;  /* 0x00000000000679c3 */ /* 0x000e220000002500 */
[----:B--2---:R-:W-:Y:S01]  /*0710*/  IMAD.WIDE.U32 R2, R79, -0x77777777, RZ ;  /* 0x888888894f027825 */ /* 0x004fe200078e00ff */
[----:B------:R-:W-:Y:S01]  /*0720*/  MOV R53, RZ ;  /* 0x000000ff00357202 */ /* 0x000fe20000000f00 */
[----:B------:R-:W-:Y:S02]  /*0730*/  ULDC.64 UR10, c[0x0][0x228] ;  /* 0x00008a00000a7ab9 */ /* 0x000fe40000000a00 */
[----:B------:R-:W-:Y:S01]  /*0740*/  IMAD R5, R45, 0x1e0000, RZ ;  /* 0x001e00002d057824 */ /* 0x000fe200078e02ff */
[----:B------:R-:W-:Y:S02]  /*0750*/  SHF.R.U32.HI R2, RZ, 0x7, R3 ;  /* 0x00000007ff027819 */ /* 0x000fe40000011603 */
[----:B------:R-:W-:-:S03]  /*0760*/  LOP3.LUT R3, R80, 0x1, RZ, 0xc0, !PT ;  /* 0x0000000150037812 */ /* 0x000fc600078ec0ff */
[----:B------:R-:W-:-:S04]  /*0770*/  IMAD R52, R2, -0xf0, R79 ;  /* 0xffffff1002347824 */ /* 0x000fc800078e024f */
[----:B------:R-:W-:-:S05]  /*0780*/  IMAD R52, R3, 0xf0, R52 ;  /* 0x000000f003347824 */ /* 0x000fca00078e0234 */
[----:B------:R-:W-:Y:S01]  /*0790*/  SHF.L.U32 R52, R52, 0x2, RZ ;  /* 0x0000000234347819 */ /* 0x000fe200000006ff */
[----:B0-----:R-:W-:-:S04]  /*07a0*/  USHF.L.U32 UR6, UR6, 0x4, URZ ;  /* 0x0000000406067899 */ /* 0x001fc8000800063f */
[----:B------:R-:W-:Y:S01]  /*07b0*/  IMAD.WIDE.U32 R54, R47, 0x1e0000, R52 ;  /* 0x001e00002f367825 */ /* 0x000fe200078e0034 */
[----:B------:R-:W-:-:S06]  /*07c0*/  ULOP3.LUT UR6, UR6, 0x3f0, URZ, 0xc0, !UPT ;  /* 0x000003f006067892 */ /* 0x000fcc000f8ec03f */
[----:B------:R-:W-:Y:S01]  /*07d0*/  IADD3 R0, R2, UR6, RZ ;  /* 0x0000000602007c10 */ /* 0x000fe2000fffe0ff */
[----:B------:R-:W-:-:S04]  /*07e0*/  ULDC.64 UR6, c[0x0][0x218] ;  /* 0x0000860000067ab9 */ /* 0x000fc80000000a00 */
        /* <DEDUP_REMOVED lines=61> */
[----:B------:R-:W0:Y:S08]  /*0bc0*/  @!P1 LDC R123, c[0x0][0x10] ;  /* 0x00000400ff7b9b82 */ /* 0x000e300000000800 */
[----:B------:R-:W1:Y:S01]  /*0bd0*/  @!P1 LDC.64 R120, c[0x0][0x248] ;  /* 0x00009200ff789b82 */ /* 0x000e620000000a00 */
[--C-:B--2---:R-:W-:Y:S02]  /*0be0*/  HADD2.F32 R3, -RZ, R68.reuse.H0_H0 ;  /* 0x20000044ff037230 */ /* 0x104fe40000004100 */
[----:B------:R-:W-:-:S02]  /*0bf0*/  HADD2.F32 R27, -RZ, R68.H1_H1 ;  /* 0x30000044ff1b7230 */ /* 0x000fc40000004100 */
[--C-:B------:R-:W-:Y:S02]  /*0c00*/  HADD2.F32 R25, -RZ, R69.reuse.H0_H0 ;  /* 0x20000045ff197230 */ /* 0x100fe40000004100 */
[----:B------:R-:W-:Y:S01]  /*0c10*/  FFMA.FTZ R70, R3, R3, RZ ;  /* 0x0000000303467223 */ /* 0x000fe200000100ff */
[----:B------:R-:W-:Y:S01]  /*0c20*/  FADD.FTZ R68, RZ, R3 ;  /* 0x00000003ff447221 */ /* 0x000fe20000010000 */
[----:B------:R-:W-:Y:S02]  /*0c30*/  HADD2.F32 R23, -RZ, R69.H1_H1 ;  /* 0x30000045ff177230 */ /* 0x000fe40000004100 */
[----:B------:R-:W-:Y:S01]  /*0c40*/  FFMA.FTZ R70, R27, R27, R70 ;  /* 0x0000001b1b467223 */ /* 0x000fe20000010046 */
[----:B------:R-:W-:-:S03]  /*0c50*/  FADD.FTZ R68, R68, R27 ;  /* 0x0000001b44447221 */ /* 0x000fc60000010000 */
[----:B------:R-:W-:Y:S01]  /*0c60*/  FFMA.FTZ R70, R25, R25, R70 ;  /* 0x0000001919467223 */ /* 0x000fe20000010046 */
[----:B------:R-:W-:Y:S01]  /*0c70*/  FADD.FTZ R68, R68, R25 ;  /* 0x0000001944447221 */ /* 0x000fe20000010000 */
[--C-:B---3--:R-:W-:Y:S02]  /*0c80*/  HADD2.F32 R21, -RZ, R66.reuse.H0_H0 ;  /* 0x20000042ff157230 */ /* 0x108fe40000004100 */
        /* <DEDUP_REMOVED lines=11> */
[--C-:B----4-:R-:W-:Y:S02]  /*0d40*/  HADD2.F32 R13, -RZ, R64.reuse.H0_H0 ;  /* 0x20000040ff0d7230 */ /* 0x110fe40000004100 */
[----:B------:R-:W-:Y:S01]  /*0d50*/  FFMA.FTZ R70, R15, R15, R70 ;  /* 0x0000000f0f467223 */ /* 0x000fe20000010046 */
[----:B------:R-:W-:Y:S01]  /*0d60*/  FADD.FTZ R68, R68, R15 ;  /* 0x0000000f44447221 */ /* 0x000fe20000010000 */
[----:B------:R-:W-:-:S02]  /*0d70*/  HADD2.F32 R11, -RZ, R64.H1_H1 ;  /* 0x30000040ff0b7230 */ /* 0x000fc40000004100 */
        /* <DEDUP_REMOVED lines=41> */
[----:B------:R-:W-:Y:S01]  /*1010*/  HADD2.F32 R103, -RZ, R59.H1_H1 ;  /* 0x3000003bff677230 */ /* 0x000fe20000004100 */
[----:B------:R-:W-:Y:S01]  /*1020*/  CS2R R58, SRZ ;  /* 0x00000000003a7805 */ /* 0x000fe2000001ff00 */
        /* <DEDUP_REMOVED lines=25> */
[----:B------:R-:W-:-:S03]  /*11c0*/  FADD.FTZ R50, R68, R113 ;  /* 0x0000007144327221 */ /* 0x000fc60000010000 */
[----:B------:R-:W-:Y:S01]  /*11d0*/  FFMA.FTZ R51, R117, R117, R70 ;  /* 0x0000007575337223 */ /* 0x000fe20000010046 */
[----:B------:R-:W-:-:S05]  /*11e0*/  FADD.FTZ R50, R50, R117 ;  /* 0x0000007532327221 */ /* 0x000fca0000010000 */
[----:B------:R2:W-:Y:S01]  /*11f0*/  STS.64 [R77], R50 ;  /* 0x000000324d007388 */ /* 0x0005e20000000a00 */
[----:B------:R-:W-:Y:S06]  /*1200*/  BAR.SYNC.DEFER_BLOCKING 0x0 ;  /* 0x0000000000007b1d */ /* 0x000fec0000010000 */
[----:B01----:R-:W-:Y:S05]  /*1210*/  @P2 BRA `(.L_x_2103) ;  /* 0x0000000000b42947 */ /* 0x003fea0003800000 */
[----:B--2---:R-:W0:Y:S04]  /*1220*/  LDS.64 R50, [R76] ;  /* 0x000000004c327984 */ /* 0x004e280000000a00 */
[----:B------:R-:W1:Y:S04]  /*1230*/  LDS.64 R74, [R49] ;  /* 0x00000000314a7984 */ /* 0x000e680000000a00 */
[----:B------:R-:W2:Y:S04]  /*1240*/  LDS.64 R56, [R48] ;  /* 0x0000000030387984 */ /* 0x000ea80000000a00 */
[----:B------:R-:W3:Y:S04]  /*1250*/  LDS.64 R58, [R46] ;  /* 0x000000002e3a7984 */ /* 0x000ee80000000a00 */
[----:B------:R-:W4:Y:S04]  /*1260*/  LDS.64 R60, [R44] ;  /* 0x000000002c3c7984 */ /* 0x000f280000000a00 */
[----:B------:R-:W4:Y:S04]  /*1270*/  LDS.64 R62, [R42] ;  /* 0x000000002a3e7984 */ /* 0x000f280000000a00 */
[----:B------:R-:W4:Y:S04]  /*1280*/  LDS.64 R64, [R40] ;  /* 0x0000000028407984 */ /* 0x000f280000000a00 */
[----:B------:R-:W4:Y:S04]  /*1290*/  LDS.64 R66, [R38] ;  /* 0x0000000026427984 */ /* 0x000f280000000a00 */
[----:B------:R-:W4:Y:S04]  /*12a0*/  LDS.64 R68, [R36] ;  /* 0x0000000024447984 */ /* 0x000f280000000a00 */
[----:B------:R-:W4:Y:S01]  /*12b0*/  LDS.64 R70, [R34] ;  /* 0x0000000022467984 */ /* 0x000f220000000a00 */
[----:B0-----:R-:W-:-:S03]  /*12c0*/  FADD.FTZ R125, RZ, R50 ;  /* 0x00000032ff7d7221 */ /* 0x001fc60000010000 */
[----:B------:R-:W0:Y:S01]  /*12d0*/  LDS.64 R72, [R32] ;  /* 0x0000000020487984 */ /* 0x000e220000000a00 */
[----:B------:R-:W-:Y:S01]  /*12e0*/  FADD.FTZ R82, RZ, R51 ;  /* 0x00000033ff527221 */ /* 0x000fe20000010000 */
[----:B-1----:R-:W-:Y:S02]  /*12f0*/  FADD.FTZ R125, R125, R74 ;  /* 0x0000004a7d7d7221 */ /* 0x002fe40000010000 */
[----:B------:R-:W1:Y:S01]  /*1300*/  LDS.64 R50, [R30] ;  /* 0x000000001e327984 */ /* 0x000e620000000a00 */
[----:B------:R-:W-:Y:S01]  /*1310*/  FADD.FTZ R82, R82, R75 ;  /* 0x0000004b52527221 */ /* 0x000fe20000010000 */
[----:B--2---:R-:W-:Y:S02]  /*1320*/  FADD.FTZ R125, R125, R56 ;  /* 0x000000387d7d7221 */ /* 0x004fe40000010000 */
[----:B------:R-:W2:Y:S01]  /*1330*/  LDS.64 R74, [R28] ;  /* 0x000000001c4a7984 */ /* 0x000ea20000000a00 */
[----:B------:R-:W-:Y:S01]  /*1340*/  FADD.FTZ R82, R82, R57 ;  /* 0x0000003952527221 */ /* 0x000fe20000010000 */
[----:B---3--:R-:W-:-:S02]  /*1350*/  FADD.FTZ R125, R125, R58 ;  /* 0x0000003a7d7d7221 */ /* 0x008fc40000010000 */
[----:B------:R-:W3:Y:S01]  /*1360*/  LDS.64 R56, [R26] ;  /* 0x000000001a387984 */ /* 0x000ee20000000a00 */
[----:B------:R-:W-:Y:S01]  /*1370*/  FADD.FTZ R82, R82, R59 ;  /* 0x0000003b52527221 */ /* 0x000fe20000010000 */
[----:B----4-:R-:W-:Y:S02]  /*1380*/  FADD.FTZ R125, R125, R60 ;  /* 0x0000003c7d7d7221 */ /* 0x010fe40000010000 */
[----:B------:R-:W4:Y:S01]  /*1390*/  LDS.64 R58, [R24] ;  /* 0x00000000183a7984 */ /* 0x000f220000000a00 */
        /* <DEDUP_REMOVED lines=13> */
[----:B-1----:R-:W-:-:S03]  /*1470*/  FADD.FTZ R125, R125, R50 ;  /* 0x000000327d7d7221 */ /* 0x002fc60000010000 */
[----:B------:R-:W-:Y:S01]  /*1480*/  FADD.FTZ R82, R82, R51 ;  /* 0x0000003352527221 */ /* 0x000fe20000010000 */
[----:B--2---:R-:W-:-:S03]  /*1490*/  FADD.FTZ R125, R125, R74 ;  /* 0x0000004a7d7d7221 */ /* 0x004fc60000010000 */
[----:B------:R-:W-:Y:S01]  /*14a0*/  FADD.FTZ R82, R82, R75 ;  /* 0x0000004b52527221 */ /* 0x000fe20000010000 */
[----:B---3--:R-:W-:-:S03]  /*14b0*/  FADD.FTZ R125, R125, R56 ;  /* 0x000000387d7d7221 */ /* 0x008fc60000010000 */
[----:B------:R-:W-:Y:S01]  /*14c0*/  FADD.FTZ R82, R82, R57 ;  /* 0x0000003952527221 */ /* 0x000fe20000010000 */
[----:B----4-:R-:W-:-:S03]  /*14d0*/  FADD.FTZ R58, R125, R58 ;  /* 0x0000003a7d3a7221 */ /* 0x010fc60000010000 */
[----:B------:R-:W-:-:S07]  /*14e0*/  FADD.FTZ R59, R82, R59 ;  /* 0x0000003b523b7221 */ /* 0x000fce0000010000 */
.L_x_2103:
[----:B------:R-:W-:Y:S05]  /*14f0*/  BSYNC B0 ;  /* 0x0000000000007941 */ /* 0x000fea0003800000 */
.L_x_2102:
[----:B--2---:R-:W0:Y:S01]  /*1500*/  SHFL.BFLY PT, R51, R58, 0x1, 0x1f ;  /* 0x0c201f003a337f89 */ /* 0x004e2200000e0000 */
[----:B------:R-:W-:Y:S01]  /*1510*/  @!P1 IMAD R123, R123, UR4, R80 ;  /* 0x000000047b7b9c24 */ /* 0x000fe2000f8e0250 */
[C---:B------:R-:W-:Y:S02]  /*1520*/  ISETP.NE.AND P3, PT, R79.reuse, RZ, PT ;  /* 0x000000ff4f00720c */ /* 0x040fe40003f65270 */
[----:B------:R-:W1:Y:S01]  /*1530*/  SHFL.BFLY PT, R56, R59, 0x1, 0x1f ;  /* 0x0c201f003b387f89 */ /* 0x000e6200000e0000 */
[----:B------:R-:W-:Y:S02]  /*1540*/  ISETP.GT.U32.AND P2, PT, R79, 0xff, PT ;  /* 0x000000ff4f00780c */ /* 0x000fe40003f44070 */
[----:B------:R-:W-:Y:S02]  /*1550*/  @!P1 LEA R123, R123, R78, 0xa ;  /* 0x0000004e7b7b9211 */ /* 0x000fe400078e50ff */
[----:B------:R-:W-:Y:S02]  /*1560*/  MOV R62, RZ ;  /* 0x000000ff003e7202 */ /* 0x000fe40000000f00 */
[----:B------:R-:W-:-:S05]  /*1570*/  @!P1 SHF.L.U32 R123, R123, 0x1, RZ ;  /* 0x000000017b7b9819 */ /* 0x000fca00000006ff */
[----:B------:R-:W-:-:S04]  /*1580*/  @!P1 IMAD.WIDE.U32 R120, R123, 0x4, R120 ;  /* 0x000000047b789825 */ /* 0x000fc800078e0078 */
[----:B0-----:R-:W-:Y:S01]  /*1590*/  FADD.FTZ R50, R51, R58 ;  /* 0x0000003a33327221 */ /* 0x001fe20000010000 */
[----:B-1----:R-:W-:Y:S01]  /*15a0*/  FADD.FTZ R51, R56, R59 ;  /* 0x0000003b38337221 */ /* 0x002fe20000010000 */
[----:B------:R-:W-:-:S04]  /*15b0*/  HFMA2.MMA R56, -RZ, RZ, 0, 0 ;  /* 0x00000000ff387435 */ /* 0x000fc800000001ff */
[----:B------:R0:W-:Y:S01]  /*15c0*/  @!P1 STG.E.64 desc[UR8][R120.64], R50 ;  /* 0x0000003278009986 */ /* 0x0001e2000c101b08 */
[----:B------:R-:W-:Y:S06]  /*15d0*/  BAR.SYNC.DEFER_BLOCKING 0x0 ;  /* 0x0000000000007b1d */ /* 0x000fec0000010000 */
[----:B------:R-:W-:Y:S05]  /*15e0*/  @P3 BRA `(.L_x_2104) ;  /* 0x0000000000283947 */ /* 0x000fea0003800000 */
[----:B------:R-:W-:Y:S06]  /*15f0*/  MEMBAR.ALL.GPU ;  /* 0x0000000000007992 */ /* 0x000fec000000a000 */
[----:B------:R-:W-:-:S00]  /*1600*/  ERRBAR ;  /* 0x00000000000079ab */ /* 0x000fc00000000000 */
[----:B------:R-:W-:Y:S06]  /*1610*/  CGAERRBAR ;  /* 0x00000000000075ab */ /* 0x000fec0000000000 */
[----:B0-----:R0:W5:Y:S02]  /*1620*/  ATOM.E.ADD.STRONG.GPU PT, R50, desc[UR8][R118.64], R20 ;  /* 0x000000147632798a */ /* 0x00116400081ee1c8 */
.L_x_2105:
[----:B------:R-:W2:Y:S04]  /*1630*/  LD.E.STRONG.GPU R51, desc[UR8][R118.64] ;  /* 0x0000000876337980 */ /* 0x000ea8000c10f900 */
[----:B--2---:R-:W-:Y:S01]  /*1640*/  CCTL.IVALL ;  /* 0x00000000ff00798f */ /* 0x004fe20002000000 */
[----:B------:R-:W-:Y:S05]  /*1650*/  YIELD ;  /* 0x0000000000007946 */ /* 0x000fea0003800000 */
[----:B-----5:R-:W-:-:S04]  /*1660*/  LOP3.LUT R51, R51, R50, RZ, 0x3c, !PT ;  /* 0x0000003233337212 */ /* 0x020fc800078e3cff */
[----:B------:R-:W-:-:S13]  /*1670*/  ISETP.GT.AND P1, PT, R51, -0x1, PT ;  /* 0xffffffff3300780c */ /* 0x000fda0003f24270 */
[----:B------:R-:W-:Y:S05]  /*1680*/  @P1 BRA `(.L_x_2105) ;  /* 0xfffffffc00e81947 */ /* 0x000fea000383ffff */
.L_x_2104:
[----:B------:R-:W-:Y:S05]  /*1690*/  WARPSYNC.ALL ;  /* 0x0000000000007948 */ /* 0x000fea0003800000 */
[----:B------:R-:W-:Y:S06]  /*16a0*/  BAR.SYNC.DEFER_BLOCKING 0x0 ;  /* 0x0000000000007b1d */ /* 0x000fec0000010000 */
[----:B------:R-:W-:Y:S04]  /*16b0*/  BSSY B0, `(.L_x_2106) ;  /* 0x000001e000007945 */ /* 0x000fe80003800000 */
[----:B------:R-:W-:Y:S05]  /*16c0*/  @P2 BRA `(.L_x_2107) ;  /* 0x0000000000702947 */ /* 0x000fea0003800000 */
[----:B------:R-:W1:Y:S01]  /*16d0*/  LDC R57, c[0x0][0x10] ;  /* 0x00000400ff397b82 */ /* 0x000e620000000800 */
[----:B0-----:R-:W-:-:S04]  /*16e0*/  SHF.L.U32 R51, R79, 0x2, RZ ;  /* 0x000000024f337819 */ /* 0x001fc800000006ff */
[----:B------:R-:W-:-:S03]  /*16f0*/  LOP3.LUT R51, R51, 0x7fffffc0, RZ, 0xc0, !PT ;  /* 0x7fffffc033337812 */ /* 0x000fc600078ec0ff */
[----:B------:R-:W0:Y:S01]  /*1700*/  LDC.64 R60, c[0x0][0x248] ;  /* 0x00009200ff3c7b82 */ /* 0x000e220000000a00 */
[----:B-1----:R-:W-:Y:S01]  /*1710*/  IMAD R50, R57, UR4, R80 ;  /* 0x0000000439327c24 */ /* 0x002fe2000f8e0250 */
[----:B------:R-:W-:-:S04]  /*1720*/  LOP3.LUT R57, R79, 0xf, RZ, 0xc0, !PT ;  /* 0x0000000f4f397812 */ /* 0x000fc800078ec0ff */
[----:B------:R-:W-:-:S04]  /*1730*/  LEA R50, R50, R51, 0xa ;  /* 0x0000003332327211 */ /* 0x000fc800078e50ff */
        /* <DEDUP_REMOVED lines=21> */
.L_x_2107:
[----:B------:R-:W-:Y:S05]  /*1890*/  BSYNC B0 ;  /* 0x0000000000007941 */ /* 0x000fea0003800000 */
.L_x_2106:
[----:B0-----:R-:W0:Y:S01]  /*18a0*/  SHFL.BFLY PT, R51, R62, 0x8, 0x1f ;  /* 0x0d001f003e337f89 */ /* 0x001e2200000e0000 */
[----:B------:R-:W-:Y:S01]  /*18b0*/  LOP3.LUT P1, RZ, R79, 0xffffff0f, RZ, 0xc0, !PT ;  /* 0xffffff0f4fff7812 */ /* 0x000fe2000782c0ff */
        /* <DEDUP_REMOVED lines=19> */
[----:B------:R-:W-:-:S04]  /*19f0*/  @!P1 SHF.R.U32.HI R56, RZ, 0x1, R79 ;  /* 0x00000001ff389819 */ /* 0x000fc8000001164f */
[----:B------:R-:W-:Y:S02]  /*1a00*/  @!P1 LOP3.LUT R56, R56, 0x7ffffff8, RZ, 0xc0, !PT ;  /* 0x7ffffff838389812 */ /* 0x000fe400078ec0ff */
[----:B------:R-:W-:-:S05]  /*1a10*/  @!P1 FMNMX.FTZ R51, RZ, R51, !PT ;  /* 0x00000033ff339209 */ /* 0x000fca0007810000 */
[----:B------:R0:W-:Y:S01]  /*1a20*/  @!P1 STS.64 [R56+UR5], R50 ;  /* 0x0000003238009988 */ /* 0x0001e20008000a05 */
[----:B------:R-:W-:Y:S06]  /*1a30*/  BAR.SYNC.DEFER_BLOCKING 0x0 ;  /* 0x0000000000007b1d */ /* 0x000fec0000010000 */
[----:B------:R-:W-:Y:S05]  /*1a40*/  @P0 BRA `(.L_x_2109) ;  /* 0x0000000000200947 */ /* 0x000fea0003800000 */
[----:B0-----:R-:W-:Y:S01]  /*1a50*/  LEA R50, R79, UR5, 0x3 ;  /* 0x000000054f327c11 */ /* 0x001fe2000f8e18ff */
[----:B------:R-:W-:Y:S01]  /*1a60*/  ULDC.64 UR6, c[0x0][0x240] ;  /* 0x0000900000067ab9 */ /* 0x000fe20000000a00 */
[----:B------:R-:W-:-:S04]  /*1a70*/  LEA R57, P1, R47, R22, 0x5 ;  /* 0x000000162f397211 */ /* 0x000fc800078228ff */
[----:B------:R-:W0:Y:S01]  /*1a80*/  LDS.64 R50, [R50] ;  /* 0x0000000032327984 */ /* 0x000e220000000a00 */
[----:B------:R-:W-:Y:S02]  /*1a90*/  LEA.HI.X R58, R47, R18, R45, 0x5, P1 ;  /* 0x000000122f3a7211 */ /* 0x000fe400008f2c2d */
[----:B------:R-:W-:-:S04]  /*1aa0*/  LEA R56, P1, R57, UR6, 0x3 ;  /* 0x0000000639387c11 */ /* 0x000fc8000f8218ff */
[----:B------:R-:W-:-:S05]  /*1ab0*/  LEA.HI.X R57, R57, UR7, R58, 0x3, P1 ;  /* 0x0000000739397c11 */ /* 0x000fca00088f1c3a */
[----:B0-----:R1:W-:Y:S04]  /*1ac0*/  STG.E.64 desc[UR8][R56.64], R50 ;  /* 0x0000003238007986 */ /* 0x0013e8000c101b08 */
.L_x_2109:
[----:B------:R-:W-:Y:S05]  /*1ad0*/  BSYNC B0 ;  /* 0x0000000000007941 */ /* 0x000fea0003800000 */
.L_x_2108:
[----:B01----:R-:W0:Y:S01]  /*1ae0*/  LDS.64 R50, [R16] ;  /* 0x0000000010327984 */ /* 0x003e220000000a00 */
[----:B------:R-:W-:Y:S01]  /*1af0*/  ULDC.64 UR6, c[0x0][0x210] ;  /* 0x0000840000067ab9 */ /* 0x000fe20000000a00 */
[--C-:B-----5:R-:W-:Y:S01]  /*1b00*/  HADD2.F32 R72, -RZ, R53.reuse.H0_H0 ;  /* 0x20000035ff487230 */ /* 0x120fe20000004100 */
[----:B------:R-:W-:Y:S01]  /*1b10*/  LEA R60, P1, R43, UR6, 0x1 ;  /* 0x000000062b3c7c11 */ /* 0x000fe2000f8208ff */
[----:B------:R-:W-:Y:S01]  /*1b20*/  HADD2.F32 R53, -RZ, R53.H1_H1 ;  /* 0x30000035ff357230 */ /* 0x000fe20000004100 */
[----:B------:R-:W-:Y:S01]  /*1b30*/  LEA R58, P2, R41, UR6, 0x1 ;  /* 0x00000006293a7c11 */ /* 0x000fe2000f8408ff */
[----:B------:R-:W-:Y:S01]  /*1b40*/  HADD2.F32 R74, -RZ, R55.H1_H1 ;  /* 0x30000037ff4a7230 */ /* 0x000fe20000004100 */
[----:B------:R-:W-:Y:S01]  /*1b50*/  LEA.HI.X R61, R43, UR7, R14, 0x1, P1 ;  /* 0x000000072b3d7c11 */ /* 0x000fe200088f0c0e */
[----:B------:R-:W-:Y:S01]  /*1b60*/  ULOP3.LUT UR4, UR4, 0x1, URZ, 0x3c, !UPT ;  /* 0x0000000104047892 */ /* 0x000fe2000f8e3c3f */
[----:B------:R-:W-:Y:S02]  /*1b70*/  LEA.HI.X R59, R41, UR7, R12, 0x1, P2 ;  /* 0x00000007293b7c11 */ /* 0x000fe400090f0c0c */
[----:B------:R-:W-:-:S02]  /*1b80*/  LEA R56, P3, R39, UR6, 0x1 ;  /* 0x0000000627387c11 */ /* 0x000fc4000f8608ff */
[----:B------:R-:W-:Y:S02]  /*1b90*/  LEA R62, P1, R37, UR6, 0x1 ;  /* 0x00000006253e7c11 */ /* 0x000fe4000f8208ff */
[----:B------:R-:W-:Y:S02]  /*1ba0*/  LEA R64, P2, R35, UR6, 0x1 ;  /* 0x0000000623407c11 */ /* 0x000fe4000f8408ff */
[----:B------:R-:W-:Y:S02]  /*1bb0*/  LEA.HI.X R57, R39, UR7, R10, 0x1, P3 ;  /* 0x0000000727397c11 */ /* 0x000fe400098f0c0a */
[----:B------:R-:W-:Y:S02]  /*1bc0*/  LEA.HI.X R63, R37, UR7, R8, 0x1, P1 ;  /* 0x00000007253f7c11 */ /* 0x000fe400088f0c08 */
[----:B------:R-:W-:Y:S02]  /*1bd0*/  LEA.HI.X R65, R35, UR7, R6, 0x1, P2 ;  /* 0x0000000723417c11 */ /* 0x000fe400090f0c06 */
[----:B------:R-:W-:-:S02]  /*1be0*/  LEA R68, P3, R33, UR6, 0x1 ;  /* 0x0000000621447c11 */ /* 0x000fc4000f8608ff */
[----:B------:R-:W-:Y:S02]  /*1bf0*/  LEA R66, P1, R31, UR6, 0x1 ;  /* 0x000000061f427c11 */ /* 0x000fe4000f8208ff */
[----:B------:R-:W-:Y:S01]  /*1c00*/  LEA R70, P2, R29, UR6, 0x1 ;  /* 0x000000061d467c11 */ /* 0x000fe2000f8408ff */
[----:B------:R-:W-:Y:S01]  /*1c10*/  ULDC UR6, c[0x0][0x230] ;  /* 0x00008c0000067ab9 */ /* 0x000fe20000000800 */
[----:B------:R-:W-:Y:S02]  /*1c20*/  LEA.HI.X R67, R31, UR7, R2, 0x1, P1 ;  /* 0x000000071f437c11 */ /* 0x000fe400088f0c02 */
[----:B------:R-:W-:Y:S02]  /*1c30*/  LEA.HI.X R69, R33, UR7, R4, 0x1, P3 ;  /* 0x0000000721457c11 */ /* 0x000fe400098f0c04 */
[----:B------:R-:W-:Y:S02]  /*1c40*/  LEA.HI.X R71, R29, UR7, R0, 0x1, P2 ;  /* 0x000000071d477c11 */ /* 0x000fe400090f0c00 */
[----:B------:R-:W-:-:S04]  /*1c50*/  IADD3 R47, P1, R47, 0x1, RZ ;  /* 0x000000012f2f7810 */ /* 0x000fc80007f3e0ff */
[----:B------:R-:W-:Y:S01]  /*1c60*/  IADD3.X R45, RZ, R45, RZ, P1, !PT ;  /* 0x0000002dff2d7210 */ /* 0x000fe20000ffe4ff */
[----:B0-----:R-:W-:Y:S01]  /*1c70*/  FADD.FTZ R8, R51, UR6 ;  /* 0x0000000633087e21 */ /* 0x001fe20008010000 */
[--C-:B------:R-:W-:Y:S01]  /*1c80*/  FADD.FTZ R3, R3, -R50.reuse ;  /* 0x8000003203037221 */ /* 0x100fe20000010000 */
[--C-:B------:R-:W-:Y:S01]  /*1c90*/  FADD.FTZ R21, R21, -R50.reuse ;  /* 0x8000003215157221 */ /* 0x100fe20000010000 */
[--C-:B------:R-:W-:Y:S01]  /*1ca0*/  FADD.FTZ R17, R17, -R50.reuse ;  /* 0x8000003211117221 */ /* 0x100fe20000010000 */
[--C-:B------:R-:W-:Y:S01]  /*1cb0*/  FADD.FTZ R15, R15, -R50.reuse ;  /* 0x800000320f0f7221 */ /* 0x100fe20000010000 */
[--C-:B------:R-:W-:Y:S01]  /*1cc0*/  FADD.FTZ R31, R13, -R50.reuse ;  /* 0x800000320d1f7221 */ /* 0x100fe20000010000 */
[----:B------:R-:W0:Y:S01]  /*1cd0*/  MUFU.RSQ R8, R8 ;  /* 0x0000000800087308 */ /* 0x000e220000001400 */
        /* <DEDUP_REMOVED lines=27> */
[----:B------:R-:W-:-:S02]  /*1e90*/  HADD2.F32 R19, -RZ, R52.H0_H0 ;  /* 0x20000034ff137230 */ /* 0x000fc40000004100 */
[----:B0-----:R-:W-:Y:S01]  /*1ea0*/  FMUL.FTZ R12, R3, R8 ;  /* 0x00000008030c7220 */ /* 0x001fe20000410000 */
[----:B------:R-:W-:Y:S02]  /*1eb0*/  HADD2.F32 R50, -RZ, R54.H0_H0 ;  /* 0x20000036ff327230 */ /* 0x000fe40000004100 */
        /* <DEDUP_REMOVED lines=39> */
[----:B------:R-:W-:-:S02]  /*2130*/  HADD2.F32 R52, -RZ, R52.H1_H1 ;  /* 0x30000034ff347230 */ /* 0x000fc40000004100 */
[--C-:B------:R-:W-:Y:S01]  /*2140*/  FFMA.FTZ R4, R4, R53, R74.reuse ;  /* 0x0000003504047223 */ /* 0x100fe2000001004a */
[----:B------:R-:W-:Y:S02]  /*2150*/  HADD2.F32 R19, -RZ, R54.H1_H1 ;  /* 0x30000036ff137230 */ /* 0x000fe40000004100 */
[C-C-:B------:R-:W-:Y:S01]  /*2160*/  FFMA.FTZ R2, R53.reuse, R2, R74.reuse ;  /* 0x0000000235027223 */ /* 0x140fe2000001004a */
[----:B------:R-:W-:Y:S02]  /*2170*/  HADD2.F32 R23, -RZ, R55.H0_H0 ;  /* 0x20000037ff177230 */ /* 0x000fe40000004100 */
[C-C-:B------:R-:W-:Y:S01]  /*2180*/  FFMA.FTZ R5, R53.reuse, R5, R74.reuse ;  /* 0x0000000535057223 */ /* 0x140fe2000001004a */
[--C-:B------:R-:W-:Y:S01]  /*2190*/  FFMA.FTZ R7, R53, R7, R74.reuse ;  /* 0x0000000735077223 */ /* 0x100fe2000001004a */
[--C-:B------:R-:W-:Y:S01]  /*21a0*/  FFMA.FTZ R54, R11, R52, R19.reuse ;  /* 0x000000340b367223 */ /* 0x100fe20000010013 */
[----:B------:R-:W-:Y:S01]  /*21b0*/  FFMA.FTZ R82, R52, R29, R19 ;  /* 0x0000001d34527223 */ /* 0x000fe20000010013 */
[--C-:B------:R-:W-:Y:S01]  /*21c0*/  FFMA.FTZ R25, R3, R72, R23.reuse ;  /* 0x0000004803197223 */ /* 0x100fe20000010017 */
[C-C-:B------:R-:W-:Y:S01]  /*21d0*/  FFMA.FTZ R29, R72.reuse, R9, R23.reuse ;  /* 0x00000009481d7223 */ /* 0x140fe20000010017 */
[----:B------:R-:W-:Y:S01]  /*21e0*/  FFMA.FTZ R6, R72, R6, R23 ;  /* 0x0000000648067223 */ /* 0x000fe20000010017 */
[----:B------:R-:W-:Y:S01]  /*21f0*/  F2FP.F16.F32.PACK_AB R21, R54, R21 ;  /* 0x000000153615723e */ /* 0x000fe200000000ff */
[----:B------:R-:W-:Y:S01]  /*2200*/  FFMA.FTZ R9, R53, R0, R74 ;  /* 0x0000000035097223 */ /* 0x000fe2000001004a */
[--C-:B------:R-:W-:Y:S01]  /*2210*/  FFMA.FTZ R84, R52, R84, R19.reuse ;  /* 0x0000005434547223 */ /* 0x100fe20000010013 */
[----:B------:R-:W-:Y:S01]  /*2220*/  F2FP.F16.F32.PACK_AB R25, R4, R25 ;  /* 0x000000190419723e */ /* 0x000fe200000000ff */
[----:B------:R-:W-:Y:S01]  /*2230*/  FFMA.FTZ R86, R52, R86, R19 ;  /* 0x0000005634567223 */ /* 0x000fe20000010013 */
[----:B------:R-:W-:Y:S01]  /*2240*/  PRMT R0, R21, 0x7632, R0 ;  /* 0x0000763215007816 */ /* 0x000fe20000000000 */
[----:B------:R-:W-:Y:S01]  /*2250*/  FFMA.FTZ R88, R72, R88, R23 ;  /* 0x0000005848587223 */ /* 0x000fe20000010017 */
[----:B------:R-:W-:Y:S01]  /*2260*/  F2FP.F16.F32.PACK_AB R27, R82, R27 ;  /* 0x0000001b521b723e */ /* 0x000fe200000000ff */
[----:B------:R-:W-:Y:S01]  /*2270*/  FFMA.FTZ R31, R52, R90, R19 ;  /* 0x0000005a341f7223 */ /* 0x000fe20000010013 */
[----:B------:R-:W-:Y:S01]  /*2280*/  F2FP.F16.F32.PACK_AB R6, R9, R6 ;  /* 0x000000060906723e */ /* 0x000fe200000000ff */
[--C-:B------:R-:W-:Y:S01]  /*2290*/  FFMA.FTZ R92, R72, R92, R23.reuse ;  /* 0x0000005c485c7223 */ /* 0x100fe20000010017 */
[----:B------:R-:W-:Y:S01]  /*22a0*/  F2FP.F16.F32.PACK_AB R17, R84, R17 ;  /* 0x000000115411723e */ /* 0x000fe200000000ff */
[C-C-:B------:R-:W-:Y:S01]  /*22b0*/  FFMA.FTZ R96, R72.reuse, R96, R23.reuse ;  /* 0x0000006048607223 */ /* 0x140fe20000010017 */
[C-C-:B------:R-:W-:Y:S01]  /*22c0*/  FFMA.FTZ R100, R72.reuse, R100, R23.reuse ;  /* 0x0000006448647223 */ /* 0x140fe20000010017 */
[----:B------:R-:W-:Y:S01]  /*22d0*/  FFMA.FTZ R3, R72, R104, R23 ;  /* 0x0000006848037223 */ /* 0x000fe20000010017 */
[----:B------:R-:W-:Y:S01]  /*22e0*/  F2FP.F16.F32.PACK_AB R29, R2, R29 ;  /* 0x0000001d021d723e */ /* 0x000fe200000000ff */
[----:B------:R-:W-:Y:S01]  /*22f0*/  FFMA.FTZ R23, R53, R10, R74 ;  /* 0x0000000a35177223 */ /* 0x000fe2000001004a */
[----:B------:R-:W-:Y:S01]  /*2300*/  PRMT R4, R25, 0x7632, R4 ;  /* 0x0000763219047816 */ /* 0x000fe20000000004 */
[----:B------:R0:W-:Y:S01]  /*2310*/  STG.E.U16 desc[UR8][R60.64+0x2], R0 ;  /* 0x000002003c007986 */ /* 0x0001e2000c101508 */
[----:B------:R-:W-:Y:S01]  /*2320*/  PRMT R9, R27, 0x7632, R9 ;  /* 0x000076321b097816 */ /* 0x000fe20000000009 */
[--C-:B------:R-:W-:Y:S01]  /*2330*/  FFMA.FTZ R50, R52, R94, R19.reuse ;  /* 0x0000005e34327223 */ /* 0x100fe20000010013 */
[----:B------:R-:W-:Y:S01]  /*2340*/  PRMT R10, R6, 0x7632, R10 ;  /* 0x00007632060a7816 */ /* 0x000fe2000000000a */
[--C-:B------:R-:W-:Y:S01]  /*2350*/  FFMA.FTZ R11, R52, R98, R19.reuse ;  /* 0x00000062340b7223 */ /* 0x100fe20000010013 */
[----:B------:R-:W-:Y:S01]  /*2360*/  F2FP.F16.F32.PACK_AB R15, R86, R15 ;  /* 0x0000000f560f723e */ /* 0x000fe200000000ff */
[----:B------:R-:W-:Y:S01]  /*2370*/  FFMA.FTZ R111, R53, R111, R74 ;  /* 0x0000006f356f7223 */ /* 0x000fe2000001004a */
[----:B------:R-:W-:Y:S01]  /*2380*/  PRMT R2, R29, 0x7632, R2 ;  /* 0x000076321d027816 */ /* 0x000fe20000000002 */
[----:B------:R-:W-:Y:S01]  /*2390*/  STG.E.U16 desc[UR8][R60.64], R21 ;  /* 0x000000153c007986 */ /* 0x000fe2000c101508 */
[----:B------:R-:W-:Y:S01]  /*23a0*/  F2FP.F16.F32.PACK_AB R88, R5, R88 ;  /* 0x000000580558723e */ /* 0x000fe200000000ff */
[----:B------:R-:W-:Y:S01]  /*23b0*/  FFMA.FTZ R19, R52, R102, R19 ;  /* 0x0000006634137223 */ /* 0x000fe20000010013 */
[----:B------:R-:W-:Y:S01]  /*23c0*/  F2FP.F16.F32.PACK_AB R14, R31, R14 ;  /* 0x0000000e1f0e723e */ /* 0x000fe200000000ff */
[----:B------:R-:W-:Y:S01]  /*23d0*/  STG.E.U16 desc[UR8][R60.64+0x4], R25 ;  /* 0x000004193c007986 */ /* 0x000fe2000c101508 */
[----:B0-----:R-:W-:Y:S01]  /*23e0*/  PRMT R0, R17, 0x7632, R0 ;  /* 0x0000763211007816 */ /* 0x001fe20000000000 */
[----:B------:R-:W-:Y:S01]  /*23f0*/  FFMA.FTZ R74, R53, R117, R74 ;  /* 0x00000075354a7223 */ /* 0x000fe2000001004a */
[----:B------:R-:W-:Y:S01]  /*2400*/  F2FP.F16.F32.PACK_AB R92, R7, R92 ;  /* 0x0000005c075c723e */ /* 0x000fe200000000ff */
[----:B------:R0:W-:Y:S01]  /*2410*/  STG.E.U16 desc[UR8][R60.64+0x6], R4 ;  /* 0x000006043c007986 */ /* 0x0001e2000c101508 */
[----:B------:R-:W-:Y:S01]  /*2420*/  PRMT R31, R88, 0x7632, R31 ;  /* 0x00007632581f7816 */ /* 0x000fe2000000001f */
[----:B------:R-:W-:Y:S01]  /*2430*/  ULDC.64 UR6, c[0x0][0x238] ;  /* 0x00008e0000067ab9 */ /* 0x000fe20000000a00 */
[----:B------:R-:W-:Y:S01]  /*2440*/  F2FP.F16.F32.PACK_AB R13, R50, R13 ;  /* 0x0000000d320d723e */ /* 0x000fe200000000ff */
[----:B------:R-:W-:Y:S01]  /*2450*/  STG.E.U16 desc[UR8][R58.64], R27 ;  /* 0x0000001b3a007986 */ /* 0x000fe2000c101508 */
[----:B------:R-:W-:-:S02]  /*2460*/  F2FP.F16.F32.PACK_AB R96, R23, R96 ;  /* 0x000000601760723e */ /* 0x000fc400000000ff */
[----:B------:R-:W-:Y:S01]  /*2470*/  F2FP.F16.F32.PACK_AB R8, R11, R8 ;  /* 0x000000080b08723e */ /* 0x000fe200000000ff */
[----:B------:R-:W-:Y:S01]  /*2480*/  STG.E.U16 desc[UR8][R58.64+0x2], R9 ;  /* 0x000002093a007986 */ /* 0x000fe2000c101508 */
[----:B------:R-:W-:Y:S02]  /*2490*/  F2FP.F16.F32.PACK_AB R100, R111, R100 ;  /* 0x000000646f64723e */ /* 0x000fe400000000ff */
[----:B------:R-:W-:Y:S01]  /*24a0*/  F2FP.F16.F32.PACK_AB R12, R19, R12 ;  /* 0x0000000c130c723e */ /* 0x000fe200000000ff */
[----:B------:R-:W-:Y:S01]  /*24b0*/  STG.E.U16 desc[UR8][R58.64+0x4], R6 ;  /* 0x000004063a007986 */ /* 0x000fe2000c101508 */
[----:B0-----:R-:W-:Y:S02]  /*24c0*/  PRMT R4, R15, 0x7632, R4 ;  /* 0x000076320f047816 */ /* 0x001fe40000000004 */
[----:B------:R-:W-:Y:S01]  /*24d0*/  F2FP.F16.F32.PACK_AB R3, R74, R3 ;  /* 0x000000034a03723e */ /* 0x000fe200000000ff */
[----:B------:R-:W-:Y:S01]  /*24e0*/  STG.E.U16 desc[UR8][R58.64+0x6], R10 ;  /* 0x0000060a3a007986 */ /* 0x000fe2000c101508 */
[----:B------:R-:W-:-:S02]  /*24f0*/  PRMT R5, R96, 0x7632, R5 ;  /* 0x0000763260057816 */ /* 0x000fc40000000005 */
[----:B------:R-:W-:Y:S01]  /*2500*/  PRMT R33, R8, 0x7632, R33 ;  /* 0x0000763208217816 */ /* 0x000fe20000000021 */
[----:B------:R0:W-:Y:S01]  /*2510*/  STG.E.U16 desc[UR8][R56.64+0x2], R0 ;  /* 0x0000020038007986 */ /* 0x0001e2000c101508 */
[----:B------:R-:W-:Y:S02]  /*2520*/  PRMT R35, R12, 0x7632, R35 ;  /* 0x000076320c237816 */ /* 0x000fe40000000023 */
[----:B------:R-:W-:Y:S01]  /*2530*/  ISETP.GE.U32.AND P1, PT, R47, UR6, PT ;  /* 0x000000062f007c0c */ /* 0x000fe2000bf26070 */
[----:B------:R1:W-:Y:S03]  /*2540*/  STG.E.U16 desc[UR8][R56.64+0x6], R2 ;  /* 0x0000060238007986 */ /* 0x0003e6000c101508 */
[----:B------:R-:W-:Y:S01]  /*2550*/  ISETP.GE.AND.EX P1, PT, R45, UR7, PT, P1 ;  /* 0x000000072d007c0c */ /* 0x000fe2000bf26310 */
[----:B------:R-:W-:Y:S01]  /*2560*/  STG.E.U16 desc[UR8][R56.64], R17 ;  /* 0x0000001138007986 */ /* 0x000fe2000c101508 */
[----:B0-----:R-:W-:-:S03]  /*2570*/  PRMT R0, R14, 0x7632, R0 ;  /* 0x000076320e007816 */ /* 0x001fc60000000000 */
[----:B------:R-:W-:Y:S01]  /*2580*/  STG.E.U16 desc[UR8][R56.64+0x4], R29 ;  /* 0x0000041d38007986 */ /* 0x000fe2000c101508 */
[----:B-1----:R-:W-:-:S03]  /*2590*/  PRMT R2, R92, 0x7632, R2 ;  /* 0x000076325c027816 */ /* 0x002fc60000000002 */
[----:B------:R-:W-:Y:S04]  /*25a0*/  STG.E.U16 desc[UR8][R62.64], R15 ;  /* 0x0000000f3e007986 */ /* 0x000fe8000c101508 */
[----:B------:R0:W-:Y:S04]  /*25b0*/  STG.E.U16 desc[UR8][R62.64+0x2], R4 ;  /* 0x000002043e007986 */ /* 0x0001e8000c101508 */
[----:B------:R-:W-:Y:S04]  /*25c0*/  STG.E.U16 desc[UR8][R62.64+0x4], R88 ;  /* 0x000004583e007986 */ /* 0x000fe8000c101508 */
[----:B------:R-:W-:Y:S04]  /*25d0*/  STG.E.U16 desc[UR8][R62.64+0x6], R31 ;  /* 0x0000061f3e007986 */ /* 0x000fe8000c101508 */
[----:B------:R1:W-:Y:S01]  /*25e0*/  STG.E.U16 desc[UR8][R64.64+0x2], R0 ;  /* 0x0000020040007986 */ /* 0x0003e2000c101508 */
[----:B0-----:R-:W-:-:S03]  /*25f0*/  PRMT R4, R13, 0x7632, R4 ;  /* 0x000076320d047816 */ /* 0x001fc60000000004 */
[----:B------:R0:W-:Y:S04]  /*2600*/  STG.E.U16 desc[UR8][R64.64+0x6], R2 ;  /* 0x0000060240007986 */ /* 0x0001e8000c101508 */
[----:B------:R2:W-:Y:S01]  /*2610*/  STG.E.U16 desc[UR8][R64.64], R14 ;  /* 0x0000000e40007986 */ /* 0x0005e2000c101508 */
[----:B-1----:R-:W-:-:S03]  /*2620*/  PRMT R0, R100, 0x7632, R0 ;  /* 0x0000763264007816 */ /* 0x002fc60000000000 */
        /* <DEDUP_REMOVED lines=16> */
.L_x_2111:
        /* <DEDUP_REMOVED lines=13> */
.L_x_2263:


//--------------------- .text._ZN13group_norm_v214gn_cuda_kernelI6__halfLi480ELi3ELi32ELi60ELi1024ELb0ELi16ELi960ELi960ELi4ELb1ELi5ELb0ELb0ENS_16CompileConditionILi900EEEEEvPT_PKS4_S7_S7_flPfS8_Pj --------------------------
	.section	.text._ZN13group_norm_v214gn_cuda_kernelI6__halfLi480ELi3ELi32ELi60ELi1024ELb0ELi16ELi960ELi960ELi4ELb1ELi5ELb0ELb0ENS_16CompileConditionILi900EEEEEvPT_PKS4_S7_S7_flPfS8_Pj,"ax",@progbits
	.align	128
        .global         _ZN13group_norm_v214gn_cuda_kernelI6__halfLi480ELi3ELi32ELi60ELi1024ELb0ELi16ELi960ELi960ELi4ELb1ELi5ELb0ELb0ENS_16CompileConditionILi900EEEEEvPT_PKS4_S7_S7_flPfS8_Pj
        .type           _ZN13group_norm_v214gn_cuda_kernelI6__halfLi480ELi3ELi32ELi60ELi1024ELb0ELi16ELi960ELi960ELi4ELb1ELi5ELb0ELb0ENS_16CompileConditionILi900EEEEEvPT_PKS4_S7_S7_flPfS8_Pj,@function
        .size           _ZN13group_norm_v214gn_cuda_kernelI6__halfLi480ELi3ELi32ELi60ELi1024ELb0ELi16ELi960ELi960ELi4ELb1ELi5ELb0ELb0ENS_16CompileConditionILi900EEEEEvPT_PKS4_S7_S7_flPfS8_Pj,(.L_x_2264 - _ZN13group_norm_v214gn_cuda_kernelI6__halfLi480ELi3ELi32ELi60ELi1024ELb0ELi16ELi960ELi960ELi4ELb1ELi5ELb0ELb0ENS_16CompileConditionILi900EEEEEvPT_PKS4_S7_S7_flPfS8_Pj)
        .other          _ZN13group_norm_v214gn_cuda_kernelI6__halfLi480ELi3ELi32ELi60ELi1024ELb0ELi16ELi960ELi960ELi4ELb1ELi5ELb0ELb0ENS_16CompileConditionILi900EEEEEvPT_PKS4_S7_S7_flPfS8_Pj,@"STO_CUDA_ENTRY STV_DEFAULT"
_ZN13group_norm_v214gn_cuda_kernelI6__halfLi480ELi3ELi32ELi60ELi1024ELb0ELi16ELi960ELi960ELi4ELb1ELi5ELb0ELb0ENS_16CompileConditionILi900EEEEEvPT_PKS4_S7_S7_flPfS8_Pj:
.text._ZN13group_norm_v214gn_cuda_kernelI6__halfLi480ELi3ELi32ELi60ELi1024ELb0ELi16ELi960ELi960ELi4ELb1ELi5ELb0ELb0ENS_16CompileConditionILi900EEEEEvPT_PKS4_S7_S7_flPfS8_Pj:
        /* <DEDUP_REMOVED lines=12> */
[----:B------:R-:W-:Y:S01]  /*00c0*/  UMOV UR9, UR7 ;  /* 0x0000000700097c82 */ /* 0x000fe20008000000 */
[----:B------:R-:W-:Y:S01]  /*00d0*/  UMOV UR5, URZ ;  /* 0x0000003f00057c82 */ /* 0x000fe20008000000 */
[----:B------:R-:W1:Y:S01]  /*00e0*/  S2R R5, SR_CgaCtaId ;  /* 0x0000000000057919 */ /* 0x000e620000008800 */
[----:B------:R-:W-:Y:S01]  /*00f0*/  UMOV UR4, URZ ;  /* 0x0000003f00047c82 */ /* 0x000fe20008000000 */
[----:B------:R-:W-:Y:S01]  /*0100*/  ULDC.64 UR14, c[0x0][0x208] ;  /* 0x00008200000e7ab9 */ /* 0x000fe20000000a00 */
[----:B0-----:R-:W-:-:S05]  /*0110*/  IMAD.WIDE.U32 R2, R4, -0x77777777, RZ ;  /* 0x8888888904027825 */ /* 0x001fca00078e00ff */
[----:B------:R-:W-:Y:S02]  /*0120*/  SHF.R.U32.HI R7, RZ, 0x7, R3 ;  /* 0x00000007ff077819 */ /* 0x000fe40000011603 */
[----:B-1----:R-:W-:-:S03]  /*0130*/  LEA R3, R5, R0, 0x18 ;  /* 0x0000000005037211 */ /* 0x002fc600078ec0ff */
[----:B------:R-:W-:-:S04]  /*0140*/  IMAD R0, R7, -0xf0, R4 ;  /* 0xffffff1007007824 */ /* 0x000fc800078e0204 */
[----:B------:R-:W-:-:S05]  /*0150*/  IMAD R0, R0, 0x18, R3 ;  /* 0x0000001800007824 */ /* 0x000fca00078e0203 */
[----:B------:R-:W-:-:S05]  /*0160*/  LEA R0, R7, R0, 0x3 ;  /* 0x0000000007007211 */ /* 0x000fca00078e18ff */
[----:B------:R0:W-:Y:S02]  /*0170*/  STL [R1+0x54], R0 ;  /* 0x0000540001007387 */ /* 0x0001e40000100800 */
.L_x_2124:
[----:B---3--:R-:W1:Y:S01]  /*0180*/  S2R R25, SR_TID.X ;  /* 0x0000000000197919 */ /* 0x008e620000002100 */
[----:B------:R-:W-:Y:S01]  /*0190*/  ULOP3.LUT UR16, UR9, 0x1, URZ, 0xc0, !UPT ;  /* 0x0000000109107892 */ /* 0x000fe2000f8ec03f */
[----:B------:R-:W2:Y:S01]  /*01a0*/  LDC.64 R14, c[0x0][0x220] ;  /* 0x00008800ff0e7b82 */ /* 0x000ea20000000a00 */
[----:B------:R-:W-:Y:S01]  /*01b0*/  USHF.R.U64 UR17, UR9, 0x1, UR5 ;  /* 0x0000000109117899 */ /* 0x000fe20008001205 */
[----:B0-----:R-:W0:Y:S01]  /*01c0*/  S2R R0, SR_CTAID.X ;  /* 0x0000000000007919 */ /* 0x001e220000002500 */
[----:B------:R-:W-:Y:S02]  /*01d0*/  UIMAD UR8, UR16, 0x3c0, URZ ;  /* 0x000003c0100878a4 */ /* 0x000fe4000f8e023f */
[----:B------:R-:W-:Y:S02]  /*01e0*/  USHF.R.U32.HI UR6, URZ, 0x1, UR5 ;  /* 0x000000013f067899 */ /* 0x000fe40008011605 */
[----:B------:R-:W-:Y:S01]  /*01f0*/  MOV R7, UR17 ;  /* 0x0000001100077c02 */ /* 0x000fe20008000f00 */
[----:B------:R-:W-:Y:S01]  /*0200*/  ULDC.64 UR12, c[0x0][0x218] ;  /* 0x00008600000c7ab9 */ /* 0x000fe20000000a00 */
[----:B------:R-:W-:Y:S01]  /*0210*/  UIMAD UR11, UR6, 0x1e0000, URZ ;  /* 0x001e0000060b78a4 */ /* 0x000fe2000f8e023f */
[----:B-1----:R-:W-:Y:S01]  /*0220*/  IMAD.WIDE.U32 R2, R25, -0x77777777, RZ ;  /* 0x8888888919027825 */ /* 0x002fe200078e00ff */
[----:B0-----:R-:W-:-:S04]  /*0230*/  SHF.L.U32 R0, R0, 0x4, RZ ;  /* 0x0000000400007819 */ /* 0x001fc800000006ff */
[----:B------:R-:W-:Y:S02]  /*0240*/  SHF.R.U32.HI R3, RZ, 0x7, R3 ;  /* 0x00000007ff037819 */ /* 0x000fe40000011603 */
[----:B------:R-:W-:-:S03]  /*0250*/  LOP3.LUT R0, R0, 0x3f0, RZ, 0xc0, !PT ;  /* 0x000003f000007812 */ /* 0x000fc600078ec0ff */
[----:B------:R-:W-:Y:S01]  /*0260*/  IMAD R31, R3, -0xf0, R25 ;  /* 0xffffff10031f7824 */ /* 0x000fe200078e0219 */
[----:B------:R-:W-:-:S04]  /*0270*/  IADD3 R0, R0, R3, RZ ;  /* 0x0000000300007210 */ /* 0x000fc80007ffe0ff */
[----:B------:R-:W-:Y:S01]  /*0280*/  LEA R16, R31, UR8, 0x2 ;  /* 0x000000081f107c11 */ /* 0x000fe2000f8e10ff */
[----:B------:R-:W-:-:S03]  /*0290*/  IMAD R2, R0, 0x780, RZ ;  /* 0x0000078000027824 */ /* 0x000fc600078e02ff */
[--C-:B------:R-:W-:Y:S02]  /*02a0*/  SHF.R.S32.HI R17, RZ, 0x1f, R16.reuse ;  /* 0x0000001fff117819 */ /* 0x100fe40000011410 */
[----:B------:R-:W-:Y:S01]  /*02b0*/  IADD3 R9, R2, 0xf00, RZ ;  /* 0x00000f0002097810 */ /* 0x000fe20007ffe0ff */
        /* <DEDUP_REMOVED lines=9> */
[C---:B------:R-:W-:Y:S02]  /*0350*/  LEA R8, P0, R3.reuse, UR12, 0x1 ;  /* 0x0000000c03087c11 */ /* 0x040fe4000f8008ff */
        /* <DEDUP_REMOVED lines=31> */
[----:B------:R-:W-:-:S06]  /*0550*/  LEA.HI.X R21, R3, UR13, R10, 0x1, P0 ;  /* 0x0000000d03157c11 */ /* 0x000fcc00080f0c0a */
[----:B------:R-:W4:Y:S01]  /*0560*/  LDG.E.64.CONSTANT R20, desc[UR14][R20.64] ;  /* 0x0000000e14147981 */ /* 0x000f22000c1e9b00 */
[----:B------:R-:W-:-:S04]  /*0570*/  IADD3 R6, P0, R11, R6, RZ ;  /* 0x000000060b067210 */ /* 0x000fc80007f1e0ff */
[----:B------:R-:W-:Y:S02]  /*0580*/  IADD3.X R3, RZ, R0, RZ, P0, !PT ;  /* 0x00000000ff037210 */ /* 0x000fe400007fe4ff */
[----:B------:R-:W-:-:S04]  /*0590*/  LEA R18, P0, R6, UR12, 0x1 ;  /* 0x0000000c06127c11 */ /* 0x000fc8000f8008ff */
[----:B------:R-:W-:Y:S02]  /*05a0*/  LEA.HI.X R19, R6, UR13, R3, 0x1, P0 ;  /* 0x0000000d06137c11 */ /* 0x000fe400080f0c03 */
[----:B------:R-:W0:Y:S01]  /*05b0*/  LDC.64 R6, c[0x0][0x228] ;  /* 0x00008a00ff067b82 */ /* 0x000e220000000a00 */
[----:B--2---:R-:W-:-:S03]  /*05c0*/  IMAD.WIDE R14, R16, 0x2, R14 ;  /* 0x00000002100e7825 */ /* 0x004fc600078e020e */
[----:B------:R-:W2:Y:S04]  /*05d0*/  LDG.E.64.CONSTANT R18, desc[UR14][R18.64] ;  /* 0x0000000e12127981 */ /* 0x000ea8000c1e9b00 */
[----:B------:R-:W5:Y:S01]  /*05e0*/  LDG.E.64.CONSTANT R14, desc[UR14][R14.64] ;  /* 0x0000000e0e0e7981 */ /* 0x000f62000c1e9b00 */
[----:B0-----:R-:W-:-:S06]  /*05f0*/  IMAD.WIDE R16, R16, 0x2, R6 ;  /* 0x0000000210107825 */ /* 0x001fcc00078e0206 */
[----:B------:R-:W5:Y:S01]  /*0600*/  LDG.E.64.CONSTANT R16, desc[UR14][R16.64] ;  /* 0x0000000e10107981 */ /* 0x000f62000c1e9b00 */
[--C-:B---3--:R-:W-:Y:S02]  /*0610*/  HADD2.F32 R0, -RZ, R4.reuse.H0_H0 ;  /* 0x20000004ff007230 */ /* 0x108fe40000004100 */
        /* <DEDUP_REMOVED lines=9> */
[----:B----4-:R-:W-:-:S02]  /*06b0*/  HADD2.F32 R6, -RZ, R8.H0_H0 ;  /* 0x20000008ff067230 */ /* 0x010fc40000004100 */
        /* <DEDUP_REMOVED lines=41> */
[----:B------:R-:W-:Y:S02]  /*0950*/  HADD2.F32 R27, -RZ, R29.H0_H0 ;  /* 0x2000001dff1b7230 */ /* 0x000fe40000004100 */
[----:B------:R-:W-:Y:S01]  /*0960*/  FFMA.FTZ R13, R28, R28, R13 ;  /* 0x0000001c1c0d7223 */ /* 0x000fe2000001000d */
[----:B------:R-:W-:Y:S01]  /*0970*/  FADD.FTZ R24, R24, R28 ;  /* 0x0000001c18187221 */ /* 0x000fe20000010000 */
[----:B------:R0:W-:Y:S02]  /*0980*/  STL [R1], R26 ;  /* 0x0000001a01007387 */ /* 0x0001e40000100800 */
[----:B------:R-:W-:Y:S01]  /*0990*/  FFMA.FTZ R13, R27, R27, R13 ;  /* 0x0000001b1b0d7223 */ /* 0x000fe2000001000d */
[----:B------:R-:W-:Y:S01]  /*09a0*/  FADD.FTZ R24, R24, R27 ;  /* 0x0000001b18187221 */ /* 0x000fe20000010000 */
[----:B------:R-:W-:-:S02]  /*09b0*/  HADD2.F32 R12, -RZ, R22.H0_H0 ;  /* 0x20000016ff0c7230 */ /* 0x000fc40000004100 */
[----:B0-----:R-:W-:Y:S02]  /*09c0*/  HADD2.F32 R26, -RZ, R29.H1_H1 ;  /* 0x3000001dff1a7230 */ /* 0x001fe40000004100 */
[----:B------:R-:W-:-:S03]  /*09d0*/  HADD2.F32 R30, -RZ, R22.H1_H1 ;  /* 0x30000016ff1e7230 */ /* 0x000fc60000004100 */
[----:B------:R-:W-:Y:S01]  /*09e0*/  FFMA.FTZ R13, R26, R26, R13 ;  /* 0x0000001a1a0d7223 */ /* 0x000fe2000001000d */
[----:B------:R-:W-:Y:S01]  /*09f0*/  FADD.FTZ R24, R24, R26 ;  /* 0x0000001a18187221 */ /* 0x000fe20000010000 */
[----:B------:R0:W-:Y:S02]  /*0a00*/  STL [R1+0x4], R27 ;  /* 0x0000041b01007387 */ /* 0x0001e40000100800 */
[----:B------:R-:W-:Y:S01]  /*0a10*/  FFMA.FTZ R13, R12, R12, R13 ;  /* 0x0000000c0c0d7223 */ /* 0x000fe2000001000d */
[----:B------:R-:W-:Y:S01]  /*0a20*/  FADD.FTZ R22, R24, R12 ;  /* 0x0000000c18167221 */ /* 0x000fe20000010000 */
[----:B------:R1:W-:Y:S02]  /*0a30*/  STL [R1+0x10], R26 ;  /* 0x0000101a01007387 */ /* 0x0003e40000100800 */
[----:B------:R-:W-:Y:S01]  /*0a40*/  FFMA.FTZ R13, R30, R30, R13 ;  /* 0x0000001e1e0d7223 */ /* 0x000fe2000001000d */
[----:B------:R-:W-:Y:S01]  /*0a50*/  FADD.FTZ R22, R22, R30 ;  /* 0x0000001e16167221 */ /* 0x000fe20000010000 */
[----:B0-----:R-:W-:-:S02]  /*0a60*/  HADD2.F32 R27, -RZ, R23.H0_H0 ;  /* 0x20000017ff1b7230 */ /* 0x001fc40000004100 */
[----:B-1----:R-:W-:-:S03]  /*0a70*/  HADD2.F32 R26, -RZ, R23.H1_H1 ;  /* 0x30000017ff1a7230 */ /* 0x002fc60000004100 */
[----:B------:R-:W-:Y:S01]  /*0a80*/  FFMA.FTZ R23, R27, R27, R13 ;  /* 0x0000001b1b177223 */ /* 0x000fe2000001000d */
[----:B------:R-:W-:Y:S01]  /*0a90*/  FADD.FTZ R22, R22, R27 ;  /* 0x0000001b16167221 */ /* 0x000fe20000010000 */
[----:B------:R-:W-:Y:S01]  /*0aa0*/  STL [R1+0x24], R27 ;  /* 0x0000241b01007387 */ /* 0x000fe20000100800 */
[--C-:B------:R-:W-:Y:S02]  /*0ab0*/  HADD2.F32 R13, -RZ, R20.reuse.H0_H0 ;  /* 0x20000014ff0d7230 */ /* 0x100fe40000004100 */
[----:B------:R-:W-:Y:S01]  /*0ac0*/  FFMA.FTZ R23, R26, R26, R23 ;  /* 0x0000001a1a177223 */ /* 0x000fe20000010017 */
[----:B------:R-:W-:Y:S01]  /*0ad0*/  FADD.FTZ R22, R22, R26 ;  /* 0x0000001a16167221 */ /* 0x000fe20000010000 */
[----:B------:R0:W-:Y:S02]  /*0ae0*/  STL [R1+0x20], R26 ;  /* 0x0000201a01007387 */ /* 0x0001e40000100800 */
[----:B0-----:R-:W-:Y:S02]  /*0af0*/  HADD2.F32 R26, -RZ, R20.H1_H1 ;  /* 0x30000014ff1a7230 */ /* 0x001fe40000004100 */
[----:B------:R-:W-:-:S03]  /*0b00*/  FFMA.FTZ R20, R13, R13, R23 ;  /* 0x0000000d0d147223 */ /* 0x000fc60000010017 */
[----:B------:R2:W-:Y:S04]  /*0b10*/  STL [R1+0x1c], R26 ;  /* 0x00001c1a01007387 */ /* 0x0005e80000100800 */
[----:B------:R-:W3:Y:S01]  /*0b20*/  LDL R23, [R1+0x54] ;  /* 0x0000540001177983 */ /* 0x000ee20000100800 */
[----:B------:R-:W-:Y:S01]  /*0b30*/  FADD.FTZ R22, R22, R13 ;  /* 0x0000000d16167221 */ /* 0x000fe20000010000 */
[--C-:B------:R-:W-:Y:S02]  /*0b40*/  HADD2.F32 R24, -RZ, R21.reuse.H0_H0 ;  /* 0x20000015ff187230 */ /* 0x100fe40000004100 */
[----:B------:R-:W-:Y:S01]  /*0b50*/  FFMA.FTZ R20, R26, R26, R20 ;  /* 0x0000001a1a147223 */ /* 0x000fe20000010014 */
[----:B------:R-:W-:Y:S01]  /*0b60*/  FADD.FTZ R22, R22, R26 ;  /* 0x0000001a16167221 */ /* 0x000fe20000010000 */
[----:B------:R-:W-:-:S02]  /*0b70*/  HADD2.F32 R27, -RZ, R21.H1_H1 ;  /* 0x30000015ff1b7230 */ /* 0x000fc40000004100 */
[----:B------:R-:W-:Y:S01]  /*0b80*/  FFMA.FTZ R20, R24, R24, R20 ;  /* 0x0000001818147223 */ /* 0x000fe20000010014 */
[----:B------:R-:W-:Y:S01]  /*0b90*/  FADD.FTZ R21, R22, R24 ;  /* 0x0000001816157221 */ /* 0x000fe20000010000 */
[----:B------:R0:W-:Y:S01]  /*0ba0*/  STL [R1+0x28], R24 ;  /* 0x0000281801007387 */ /* 0x0001e20000100800 */
[--C-:B--2---:R-:W-:Y:S02]  /*0bb0*/  HADD2.F32 R26, -RZ, R18.reuse.H0_H0 ;  /* 0x20000012ff1a7230 */ /* 0x104fe40000004100 */
[----:B------:R-:W-:Y:S01]  /*0bc0*/  FFMA.FTZ R20, R27, R27, R20 ;  /* 0x0000001b1b147223 */ /* 0x000fe20000010014 */
[--C-:B------:R-:W-:Y:S01]  /*0bd0*/  HADD2.F32 R22, -RZ, R19.reuse.H0_H0 ;  /* 0x20000013ff167230 */ /* 0x100fe20000004100 */
[----:B------:R-:W-:Y:S01]  /*0be0*/  STL [R1+0x3c], R27 ;  /* 0x00003c1b01007387 */ /* 0x000fe20000100800 */
[----:B0-----:R-:W-:Y:S02]  /*0bf0*/  HADD2.F32 R24, -RZ, R18.H1_H1 ;  /* 0x30000012ff187230 */ /* 0x001fe40000004100 */
[----:B------:R-:W-:Y:S01]  /*0c00*/  FADD.FTZ R18, R21, R27 ;  /* 0x0000001b15127221 */ /* 0x000fe20000010000 */
[----:B------:R-:W-:-:S02]  /*0c10*/  HADD2.F32 R21, -RZ, R19.H1_H1 ;  /* 0x30000013ff157230 */ /* 0x000fc40000004100 */
[----:B------:R-:W-:Y:S01]  /*0c20*/  FFMA.FTZ R20, R26, R26, R20 ;  /* 0x0000001a1a147223 */ /* 0x000fe20000010014 */
[----:B------:R-:W-:Y:S01]  /*0c30*/  STL [R1+0x34], R24 ;  /* 0x0000341801007387 */ /* 0x000fe20000100800 */
[----:B------:R-:W-:-:S03]  /*0c40*/  FADD.FTZ R18, R18, R26 ;  /* 0x0000001a12127221 */ /* 0x000fc60000010000 */
[----:B------:R-:W-:Y:S01]  /*0c50*/  STL [R1+0x2c], R22 ;  /* 0x00002c1601007387 */ /* 0x000fe20000100800 */
[----:B------:R-:W-:-:S03]  /*0c60*/  FFMA.FTZ R20, R24, R24, R20 ;  /* 0x0000001818147223 */ /* 0x000fc60000010014 */
[----:B------:R-:W-:Y:S01]  /*0c70*/  STL [R1+0x30], R21 ;  /* 0x0000301501007387 */ /* 0x000fe20000100800 */
[----:B------:R-:W-:Y:S01]  /*0c80*/  FADD.FTZ R18, R18, R24 ;  /* 0x0000001812127221 */ /* 0x000fe20000010000 */
[----:B------:R-:W-:Y:S01]  /*0c90*/  ISETP.GT.U32.AND P0, PT, R25, 0x1f, PT ;  /* 0x0000001f1900780c */ /* 0x000fe20003f04070 */
[----:B------:R-:W-:Y:S02]  /*0ca0*/  FFMA.FTZ R19, R22, R22, R20 ;  /* 0x0000001616137223 */ /* 0x000fe40000010014 */
[----:B------:R-:W-:Y:S02]  /*0cb0*/  FADD.FTZ R18, R18, R22 ;  /* 0x0000001612127221 */ /* 0x000fe40000010000 */
[----:B------:R-:W-:Y:S02]  /*0cc0*/  FFMA.FTZ R19, R21, R21, R19 ;  /* 0x0000001515137223 */ /* 0x000fe40000010013 */
[----:B------:R-:W-:Y:S01]  /*0cd0*/  FADD.FTZ R18, R18, R21 ;  /* 0x0000001512127221 */ /* 0x000fe20000010000 */
[----:B------:R-:W-:Y:S04]  /*0ce0*/  BSSY B0, `(.L_x_2112) ;  /* 0x0000095000007945 */ /* 0x000fe80003800000 */
[----:B---3--:R0:W-:Y:S02]  /*0cf0*/  STS.64 [R23], R18 ;  /* 0x0000001217007388 */ /* 0x0081e40000000a00 */
[----:B0-----:R-:W-:Y:S01]  /*0d00*/  CS2R R18, SRZ ;  /* 0x0000000000127805 */ /* 0x001fe2000001ff00 */
[----:B------:R-:W-:Y:S06]  /*0d10*/  BAR.SYNC.DEFER_BLOCKING 0x0 ;  /* 0x0000000000007b1d */ /* 0x000fec0000010000 */
[----:B------:R-:W-:Y:S05]  /*0d20*/  @P0 BRA `(.L_x_2113) ;  /* 0x0000000800400947 */ /* 0x000fea0003800000 */
[----:B------:R-:W0:Y:S01]  /*0d30*/  S2R R19, SR_CgaCtaId ;  /* 0x0000000000137919 */ /* 0x000e220000008800 */
[----:B------:R-:W-:Y:S01]  /*0d40*/  USHF.L.U32 UR6, UR9, 0x4, URZ ;  /* 0x0000000409067899 */ /* 0x000fe2000800063f */
[----:B------:R-:W-:Y:S01]  /*0d50*/  HFMA2.MMA R18, -RZ, RZ, 0, 3.5762786865234375e-06 ;  /* 0x0000003cff127435 */ /* 0x000fe200000001ff */
[----:B------:R-:W-:Y:S02]  /*0d60*/  MOV R23, 0x400 ;  /* 0x0000040000177802 */ /* 0x000fe40000000f00 */
[----:B------:R-:W-:Y:S01]  /*0d70*/  ULOP3.LUT UR6, UR6, 0x10, URZ, 0xc0, !UPT ;  /* 0x0000001006067892 */ /* 0x000fe2000f8ec03f */
[----:B------:R-:W-:-:S04]  /*0d80*/  SHF.L.U32 R29, R25, 0x3, RZ ;  /* 0x00000003191d7819 */ /* 0x000fc800000006ff */
[----:B------:R-:W-:Y:S02]  /*0d90*/  LOP3.LUT R29, R29, 0x8, RZ, 0xc0, !PT ;  /* 0x000000081d1d7812 */ /* 0x000fe400078ec0ff */
[----:B------:R-:W-:-:S05]  /*0da0*/  LEA.HI R22, R25, UR6, RZ, 0x1f ;  /* 0x0000000619167c11 */ /* 0x000fca000f8ff8ff */
[----:B------:R-:W-:-:S05]  /*0db0*/  IMAD R22, R22, R18, -UR8 ;  /* 0x8000000816167e24 */ /* 0x000fca000f8e0212 */
[----:B------:R-:W-:Y:S02]  /*0dc0*/  SHF.R.S32.HI R18, RZ, 0x1f, R22 ;  /* 0x0000001fff127819 */ /* 0x000fe40000011416 */
[----:B------:R-:W-:Y:S02]  /*0dd0*/  IADD3 R25, R22, 0x2c, RZ ;  /* 0x0000002c16197810 */ /* 0x000fe40007ffe0ff */
[----:B------:R-:W-:Y:S02]  /*0de0*/  LEA.HI R18, R18, R22, RZ, 0x2 ;  /* 0x0000001612127211 */ /* 0x000fe400078f10ff */
[----:B------:R-:W-:Y:S02]  /*0df0*/  IADD3 R24, R22, 0x30, RZ ;  /* 0x0000003016187810 */ /* 0x000fe40007ffe0ff */
[----:B------:R-:W-:Y:S02]  /*0e00*/  SHF.R.S32.HI R18, RZ, 0x2, R18 ;  /* 0x00000002ff127819 */ /* 0x000fe40000011412 */
[----:B0-----:R-:W-:-:S02]  /*0e10*/  LEA R23, R19, R23, 0x18 ;  /* 0x0000001713177211 */ /* 0x001fc400078ec0ff */
        /* <DEDUP_REMOVED lines=106> */
[----:B------:R-:W-:Y:S01]  /*14c0*/  IADD3 R18, R29, R18, RZ ;  /* 0x000000121d127210 */ /* 0x000fe20007ffe0ff */
[----:B------:R-:W-:Y:S01]  /*14d0*/  IMAD R19, R19, 0x18, R23 ;  /* 0x0000001813137824 */ /* 0x000fe200078e0217 */
[----:B------:R-:W-:Y:S02]  /*14e0*/  SHF.R.S32.HI R22, RZ, 0x2, R22 ;  /* 0x00000002ff167819 */ /* 0x000fe40000011416 */
[----:B------:R-:W-:-:S02]  /*14f0*/  IADD3 R25, R29, R25, RZ ;  /* 0x000000191d197210 */ /* 0x000fc40007ffe0ff */
[C---:B------:R-:W-:Y:S01]  /*1500*/  IADD3 R24, R29.reuse, R24, RZ ;  /* 0x000000181d187210 */ /* 0x040fe20007ffe0ff */
[----:B------:R-:W-:Y:S01]  /*1510*/  IMAD R22, R22, 0x18, R23 ;  /* 0x0000001816167824 */ /* 0x000fe200078e0217 */
[C---:B------:R-:W-:Y:S02]  /*1520*/  IADD3 R23, R29.reuse, R19, RZ ;  /* 0x000000131d177210 */ /* 0x040fe40007ffe0ff */
[----:B------:R-:W0:Y:S02]  /*1530*/  LDS.64 R18, [R18] ;  /* 0x0000000012127984 */ /* 0x000e240000000a00 */
        /* <DEDUP_REMOVED lines=15> */
.L_x_2113:
[----:B------:R-:W-:Y:S05]  /*1630*/  BSYNC B0 ;  /* 0x0000000000007941 */ /* 0x000fea0003800000 */
.L_x_2112:
[----:B------:R-:W0:Y:S01]  /*1640*/  S2R R22, SR_TID.X ;  /* 0x0000000000167919 */ /* 0x000e220000002100 */
[----:B------:R-:W-:Y:S01]  /*1650*/  BSSY B0, `(.L_x_2114) ;  /* 0x0000015000007945 */ /* 0x000fe20003800000 */
[----:B------:R-:W1:Y:S04]  /*1660*/  SHFL.BFLY PT, R21, R18, 0x1, 0x1f ;  /* 0x0c201f0012157f89 */ /* 0x000e6800000e0000 */
[----:B------:R-:W2:Y:S01]  /*1670*/  SHFL.BFLY PT, R20, R19, 0x1, 0x1f ;  /* 0x0c201f0013147f89 */ /* 0x000ea200000e0000 */
[----:B------:R-:W3:Y:S01]  /*1680*/  S2R R24, SR_CTAID.X ;  /* 0x0000000000187919 */ /* 0x000ee20000002500 */
[----:B-1----:R-:W-:Y:S01]  /*1690*/  FADD.FTZ R18, R21, R18 ;  /* 0x0000001215127221 */ /* 0x002fe20000010000 */
[----:B0-----:R-:W-:Y:S01]  /*16a0*/  LOP3.LUT P0, RZ, R22, 0xffffffe1, RZ, 0xc0, !PT ;  /* 0xffffffe116ff7812 */ /* 0x001fe2000780c0ff */
[----:B--2---:R-:W-:Y:S01]  /*16b0*/  FADD.FTZ R19, R20, R19 ;  /* 0x0000001314137221 */ /* 0x004fe20000010000 */
[----:B------:R-:W-:-:S02]  /*16c0*/  ISETP.NE.AND P1, PT, R22, RZ, PT ;  /* 0x000000ff1600720c */ /* 0x000fc40003f25270 */
[----:B------:R-:W-:-:S09]  /*16d0*/  ISETP.GT.U32.AND P2, PT, R22, 0xff, PT ;  /* 0x000000ff1600780c */ /* 0x000fd20003f44070 */
[----:B---3--:R-:W-:Y:S05]  /*16e0*/  @P0 BRA `(.L_x_2115) ;  /* 0x00000000002c0947 */ /* 0x008fea0003800000 */
[----:B------:R-:W-:Y:S01]  /*16f0*/  SHF.R.U32.HI R20, RZ, 0x1, R22 ;  /* 0x00000001ff147819 */ /* 0x000fe20000011616 */
[----:B------:R-:W-:Y:S01]  /*1700*/  ULDC UR6, c[0x0][0x10] ;  /* 0x0000040000067ab9 */ /* 0x000fe20000000800 */
[----:B------:R-:W0:Y:S01]  /*1710*/  LDC.64 R22, c[0x0][0x248] ;  /* 0x00009200ff167b82 */ /* 0x000e220000000a00 */
        /* <DEDUP_REMOVED lines=8> */
.L_x_2115:
[----:B------:R-:W-:Y:S05]  /*17a0*/  BSYNC B0 ;  /* 0x0000000000007941 */ /* 0x000fea0003800000 */
.L_x_2114:
[----:B------:R-:W-:Y:S06]  /*17b0*/  BAR.SYNC.DEFER_BLOCKING 0x0 ;  /* 0x0000000000007b1d */ /* 0x000fec0000010000 */
[----:B------:R-:W-:Y:S05]  /*17c0*/  @P1 BRA `(.L_x_2116) ;  /* 0x0000000000401947 */ /* 0x000fea0003800000 */
[----:B0-----:R-:W0:Y:S01]  /*17d0*/  LDC.64 R20, c[0x0][0x250] ;  /* 0x00009400ff147b82 */ /* 0x001e220000000a00 */
[----:B------:R-:W-:Y:S02]  /*17e0*/  MOV R18, UR7 ;  /* 0x0000000700127c02 */ /* 0x000fe40008000f00 */
[----:B------:R-:W-:-:S03]  /*17f0*/  ISETP.NE.AND P0, PT, R24, RZ, PT ;  /* 0x000000ff1800720c */ /* 0x000fc60003f05270 */
[----:B0-----:R-:W-:Y:S01]  /*1800*/  IMAD.WIDE.U32 R18, R18, 0x4, R20 ;  /* 0x0000000412127825 */ /* 0x001fe200078e0014 */
[----:B------:R-:W-:-:S04]  /*1810*/  MOV R20, 0x7fffffc1 ;  /* 0x7fffffc100147802 */ /* 0x000fc80000000f00 */
[----:B------:R-:W-:Y:S01]  /*1820*/  SEL R20, R20, 0x1, !P0 ;  /* 0x0000000114147807 */ /* 0x000fe20004000000 */
[----:B------:R-:W-:Y:S06]  /*1830*/  MEMBAR.ALL.GPU ;  /* 0x0000000000007992 */ /* 0x000fec000000a000 */
[----:B------:R-:W-:-:S00]  /*1840*/  ERRBAR ;  /* 0x00000000000079ab */ /* 0x000fc00000000000 */
[----:B------:R-:W-:Y:S06]  /*1850*/  CGAERRBAR ;  /* 0x00000000000075ab */ /* 0x000fec0000000000 */
[----:B------:R0:W5:Y:S02]  /*1860*/  ATOM.E.ADD.STRONG.GPU PT, R20, desc[UR14][R18.64], R20 ;  /* 0x000000141214798a */ /* 0x00016400081ee1ce */
.L_x_2117:
[----:B------:R-:W2:Y:S04]  /*1870*/  LD.E.STRONG.GPU R21, desc[UR14][R18.64] ;  /* 0x0000000e12157980 */ /* 0x000ea8000c10f900 */
[----:B--2---:R-:W-:Y:S01]  /*1880*/  CCTL.IVALL ;  /* 0x00000000ff00798f */ /* 0x004fe20002000000 */
[----:B------:R-:W-:Y:S05]  /*1890*/  YIELD ;  /* 0x0000000000007946 */ /* 0x000fea0003800000 */
[----:B-----5:R-:W-:-:S04]  /*18a0*/  LOP3.LUT R21, R21, R20, RZ, 0x3c, !PT ;  /* 0x0000001415157212 */ /* 0x020fc800078e3cff */
[----:B------:R-:W-:-:S13]  /*18b0*/  ISETP.GT.AND P0, PT, R21, -0x1, PT ;  /* 0xffffffff1500780c */ /* 0x000fda0003f04270 */
[----:B------:R-:W-:Y:S05]  /*18c0*/  @P0 BRA `(.L_x_2117) ;  /* 0xfffffffc00e80947 */ /* 0x000fea000383ffff */
.L_x_2116:
[----:B------:R-:W1:Y:S01]  /*18d0*/  S2R R27, SR_TID.X ;  /* 0x00000000001b7919 */ /* 0x000e620000002100 */
[----:B------:R-:W-:Y:S05]  /*18e0*/  WARPSYNC.ALL ;  /* 0x0000000000007948 */ /* 0x000fea0003800000 */
[----:B------:R-:W-:Y:S01]  /*18f0*/  BAR.SYNC.DEFER_BLOCKING 0x0 ;  /* 0x0000000000007b1d */ /* 0x000fe20000010000 */
[----:B------:R-:W-:Y:S01]  /*1900*/  HFMA2.MMA R23, -RZ, RZ, 0, 0 ;  /* 0x00000000ff177435 */ /* 0x000fe200000001ff */
[----:B0-----:R-:W-:-:S04]  /*1910*/  MOV R18, RZ ;  /* 0x000000ff00127202 */ /* 0x001fc80000000f00 */
[----:B------:R-:W-:Y:S04]  /*1920*/  BSSY B0, `(.L_x_2118) ;  /* 0x0000021000007945 */ /* 0x000fe80003800000 */
[----:B------:R-:W-:Y:S05]  /*1930*/  @P2 BRA `(.L_x_2119) ;  /* 0x00000000007c2947 */ /* 0x000fea0003800000 */
[----:B------:R-:W-:Y:S01]  /*1940*/  ULDC UR6, c[0x0][0x10] ;  /* 0x0000040000067ab9 */ /* 0x000fe20000000800 */
[----:B------:R0:W-:Y:S01]  /*1950*/  STL.64 [R1+0x60], R2 ;  /* 0x0000600201007387 */ /* 0x0001e20000100a00 */
[----:B------:R-:W-:Y:S01]  /*1960*/  UIMAD UR6, UR6, UR4, UR7 ;  /* 0x00000004060672a4 */ /* 0x000fe2000f8e0207 */
[----:B-1----:R-:W-:-:S04]  /*1970*/  SHF.L.U32 R19, R27, 0x2, RZ ;  /* 0x000000021b137819 */ /* 0x002fc800000006ff */
        /* <DEDUP_REMOVED lines=27> */
.L_x_2119:
[----:B------:R-:W-:Y:S05]  /*1b30*/  BSYNC B0 ;  /* 0x0000000000007941 */ /* 0x000fea0003800000 */
.L_x_2118:
        /* <DEDUP_REMOVED lines=21> */
[----:B------:R-:W-:Y:S01]  /*1c90*/  UMOV UR6, 0x400 ;  /* 0x0000040000067882 */ /* 0x000fe20000000000 */
[----:B------:R-:W-:Y:S01]  /*1ca0*/  SHF.R.U32.HI R20, RZ, 0x1, R27 ;  /* 0x00000001ff147819 */ /* 0x000fe2000001161b */
[----:B------:R-:W-:Y:S01]  /*1cb0*/  UIADD3 UR6, UR6, 0x1680, URZ ;  /* 0x0000168006067890 */ /* 0x000fe2000fffe03f */
[----:B------:R-:W-:Y:S02]  /*1cc0*/  FMUL.FTZ R19, R18, R18 ;  /* 0x0000001212137220 */ /* 0x000fe40000410000 */
[----:B------:R-:W-:Y:S02]  /*1cd0*/  LOP3.LUT R20, R20, 0x7ffffff8, RZ, 0xc0, !PT ;  /* 0x7ffffff814147812 */ /* 0x000fe400078ec0ff */
[----:B------:R-:W-:-:S05]  /*1ce0*/  FFMA.FTZ R19, R21, 1.6276042515528388321e-05, -R19 ;  /* 0x3788888915137823 */ /* 0x000fca0000010813 */
[----:B------:R-:W-:Y:S01]  /*1cf0*/  FMNMX.FTZ R19, RZ, R19, !PT ;  /* 0x00000013ff137209 */ /* 0x000fe20007810000 */
[----:B0-----:R-:W-:-:S09]  /*1d00*/  ULEA UR6, UR8, UR6, 0x18 ;  /* 0x0000000608067291 */ /* 0x001fd2000f8ec03f */
[----:B------:R0:W-:Y:S03]  /*1d10*/  STS.64 [R20+UR6], R18 ;  /* 0x0000001214007988 */ /* 0x0001e60008000a06 */
.L_x_2121:
[----:B------:R-:W-:Y:S05]  /*1d20*/  BSYNC B0 ;  /* 0x0000000000007941 */ /* 0x000fea0003800000 */
.L_x_2120:
[----:B0-----:R-:W0:Y:S01]  /*1d30*/  S2R R18, SR_CTAID.X ;  /* 0x0000000000127919 */ /* 0x001e220000002500 */
[----:B------:R-:W-:Y:S01]  /*1d40*/  ULDC.64 UR20, c[0x0][0x240] ;  /* 0x0000900000147ab9 */ /* 0x000fe20000000a00 */
[----:B------:R-:W-:Y:S01]  /*1d50*/  BSSY B0, `(.L_x_2122) ;  /* 0x0000018000007945 */ /* 0x000fe20003800000 */
[----:B------:R-:W-:Y:S01]  /*1d60*/  BAR.SYNC.DEFER_BLOCKING 0x0 ;  /* 0x0000000000007b1d */ /* 0x000fe20000010000 */
[----:B------:R-:W-:Y:S02]  /*1d70*/  ISETP.EQ.U32.AND P1, PT, RZ, UR20, PT ;  /* 0x00000014ff007c0c */ /* 0x000fe4000bf22070 */
[----:B0-----:R-:W-:-:S04]  /*1d80*/  LOP3.LUT P0, RZ, R18, 0x3f, RZ, 0xc0, !PT ;  /* 0x0000003f12ff7812 */ /* 0x001fc8000780c0ff */
[----:B------:R-:W-:-:S04]  /*1d90*/  ISETP.GT.U32.OR P0, PT, R27, 0xf, P0 ;  /* 0x0000000f1b00780c */ /* 0x000fc80000704470 */
[----:B------:R-:W-:-:S13]  /*1da0*/  ISETP.EQ.OR.EX P0, PT, RZ, UR21, P0, P1 ;  /* 0x00000015ff007c0c */ /* 0x000fda0008702710 */
[----:B------:R-:W-:Y:S05]  /*1db0*/  @P0 BRA `(.L_x_2123) ;  /* 0x0000000000440947 */ /* 0x000fea0003800000 */
[----:B------:R-:W0:Y:S01]  /*1dc0*/  S2UR UR13, SR_CgaCtaId ;  /* 0x00000000000d79c3 */ /* 0x000e220000008800 */
[----:B------:R-:W-:Y:S02]  /*1dd0*/  USHF.L.U32 UR6, UR9, 0x4, URZ ;  /* 0x0000000409067899 */ /* 0x000fe4000800063f */
[----:B------:R-:W-:Y:S02]  /*1de0*/  USHF.L.U64.HI UR8, UR9, 0x4, UR5 ;  /* 0x0000000409087899 */ /* 0x000fe40008010205 */
[----:B------:R-:W-:Y:S02]  /*1df0*/  ULOP3.LUT UR19, UR6, 0x10, URZ, 0xc0, !UPT ;  /* 0x0000001006137892 */ /* 0x000fe4000f8ec03f */
[----:B------:R-:W-:Y:S01]  /*1e00*/  ULOP3.LUT UR6, UR6, 0xffffffe0, URZ, 0xc0, !UPT ;  /* 0xffffffe006067892 */ /* 0x000fe2000f8ec03f */
[----:B------:R-:W-:Y:S01]  /*1e10*/  UMOV UR12, 0x400 ;  /* 0x00000400000c7882 */ /* 0x000fe20000000000 */
[----:B------:R-:W-:Y:S02]  /*1e20*/  ULOP3.LUT UR8, UR8, 0x1fffffff, URZ, 0xc0, !UPT ;  /* 0x1fffffff08087892 */ /* 0x000fe4000f8ec03f */
[----:B------:R-:W-:Y:S01]  /*1e30*/  IADD3 R20, R27, UR19, RZ ;  /* 0x000000131b147c10 */ /* 0x000fe2000fffe0ff */
[----:B------:R-:W-:-:S03]  /*1e40*/  UIADD3 UR12, UR12, 0x1680, URZ ;  /* 0x000016800c0c7890 */ /* 0x000fc6000fffe03f */
[----:B------:R-:W-:-:S04]  /*1e50*/  IADD3 R19, P0, R20, UR6, RZ ;  /* 0x0000000614137c10 */ /* 0x000fc8000ff1e0ff */
[----:B------:R-:W-:Y:S02]  /*1e60*/  LEA.HI.X.SX32 R20, R20, UR8, 0x1, P0 ;  /* 0x0000000814147c11 */ /* 0x000fe400080f0eff */
[----:B------:R-:W-:Y:S01]  /*1e70*/  LEA R18, P0, R19, UR20, 0x3 ;  /* 0x0000001413127c11 */ /* 0x000fe2000f8018ff */
[----:B0-----:R-:W-:-:S03]  /*1e80*/  ULEA UR12, UR13, UR12, 0x18 ;  /* 0x0000000c0d0c7291 */ /* 0x001fc6000f8ec03f */
[----:B------:R-:W-:-:S03]  /*1e90*/  LEA.HI.X R19, R19, UR21, R20, 0x3, P0 ;  /* 0x0000001513137c11 */ /* 0x000fc600080f1c14 */
[----:B------:R-:W-:-:S06]  /*1ea0*/  LEA R20, R27, UR12, 0x3 ;  /* 0x0000000c1b147c11 */ /* 0x000fcc000f8e18ff */
[----:B------:R-:W0:Y:S04]  /*1eb0*/  LDS.64 R20, [R20] ;  /* 0x0000000014147984 */ /* 0x000e280000000a00 */
[----:B0-----:R0:W-:Y:S02]  /*1ec0*/  STG.E.64 desc[UR14][R18.64], R20 ;  /* 0x0000001412007986 */ /* 0x0011e4000c101b0e */
.L_x_2123:
[----:B------:R-:W-:Y:S05]  /*1ed0*/  BSYNC B0 ;  /* 0x0000000000007941 */ /* 0x000fea0003800000 */
.L_x_2122:
[----:B------:R-:W1:Y:S01]  /*1ee0*/  S2UR UR12, SR_CgaCtaId ;  /* 0x00000000000c79c3 */ /* 0x000e620000008800 */
[----:B0-----:R-:W-:Y:S01]  /*1ef0*/  MOV R18, UR16 ;  /* 0x0000001000127c02 */ /* 0x001fe20008000f00 */
[----:B------:R-:W-:Y:S01]  /*1f00*/  USHF.L.U32 UR6, UR9, 0x4, URZ ;  /* 0x0000000409067899 */ /* 0x000fe2000800063f */
[----:B------:R-:W-:Y:S01]  /*1f10*/  MOV R22, UR17 ;  /* 0x0000001100167c02 */ /* 0x000fe20008000f00 */
[----:B------:R-:W-:Y:S01]  /*1f20*/  UMOV UR8, 0x400 ;  /* 0x0000040000087882 */ /* 0x000fe20000000000 */
[----:B-----5:R-:W-:Y:S01]  /*1f30*/  IADD3 R23, R2, 0x6900, RZ ;  /* 0x0000690002177810 */ /* 0x020fe20007ffe0ff */
[----:B------:R-:W-:Y:S01]  /*1f40*/  IMAD R18, R18, 0xf0, R31 ;  /* 0x000000f012127824 */ /* 0x000fe200078e021f */
[----:B------:R-:W-:Y:S01]  /*1f50*/  ULOP3.LUT UR6, UR6, 0x10, URZ, 0xc0, !UPT ;  /* 0x0000001006067892 */ /* 0x000fe2000f8ec03f */
[C---:B------:R-:W-:Y:S01]  /*1f60*/  IADD3 R25, R2.reuse, 0x4b00, RZ ;  /* 0x00004b0002197810 */ /* 0x040fe20007ffe0ff */
[----:B------:R-:W-:Y:S01]  /*1f70*/  UIADD3 UR8, UR8, 0x1680, URZ ;  /* 0x0000168008087890 */ /* 0x000fe2000fffe03f */
[----:B------:R-:W-:-:S02]  /*1f80*/  IADD3 R27, R2, 0x5a00, RZ ;  /* 0x00005a00021b7810 */ /* 0x000fc40007ffe0ff */
[----:B------:R-:W-:Y:S02]  /*1f90*/  SHF.L.U32 R18, R18, 0x2, RZ ;  /* 0x0000000212127819 */ /* 0x000fe400000006ff */
[----:B------:R-:W-:Y:S01]  /*1fa0*/  IADD3 R19, RZ, -UR6, RZ ;  /* 0x80000006ff137c10 */ /* 0x000fe2000fffe0ff */
[----:B------:R-:W-:Y:S01]  /*1fb0*/  ULDC UR6, c[0x0][0x230] ;  /* 0x00008c0000067ab9 */ /* 0x000fe20000000800 */
[----:B------:R-:W-:Y:S01]  /*1fc0*/  IADD3 R24, R2, 0x1e00, RZ ;  /* 0x00001e0002187810 */ /* 0x000fe20007ffe0ff */
[----:B------:R-:W-:Y:S01]  /*1fd0*/  IMAD.WIDE.U32 R20, R18, -0x77777777, RZ ;  /* 0x8888888912147825 */ /* 0x000fe200078e00ff */
[----:B------:R-:W-:-:S04]  /*1fe0*/  IADD3 R29, R2, 0x2d00, RZ ;  /* 0x00002d00021d7810 */ /* 0x000fc80007ffe0ff */
[----:B------:R-:W-:Y:S01]  /*1ff0*/  LEA.HI R19, R21, R19, RZ, 0x1b ;  /* 0x0000001315137211 */ /* 0x000fe200078fd8ff */
[----:B-1----:R-:W-:-:S03]  /*2000*/  ULEA UR8, UR12, UR8, 0x18 ;  /* 0x000000080c087291 */ /* 0x002fc6000f8ec03f */
[----:B------:R-:W-:-:S03]  /*2010*/  ULDC.64 UR12, c[0x0][0x210] ;  /* 0x00008400000c7ab9 */ /* 0x000fc60000000a00 */
[----:B------:R-:W-:-:S05]  /*2020*/  LEA R19, R19, UR8, 0x3 ;  /* 0x0000000813137c11 */ /* 0x000fca000f8e18ff */
[----:B------:R0:W1:Y:S02]  /*2030*/  LDS.64 R20, [R19] ;  /* 0x0000000013147984 */ /* 0x0000640000000a00 */
[----:B0-----:R-:W-:-:S03]  /*2040*/  SHF.R.S32.HI R19, RZ, 0x1f, R18 ;  /* 0x0000001fff137819 */ /* 0x001fc60000011412 */
[----:B------:R-:W-:-:S03]  /*2050*/  IMAD.WIDE.U32 R18, R22, 0x1e0000, R18 ;  /* 0x001e000016127825 */ /* 0x000fc600078e0012 */
[----:B------:R-:W-:Y:S02]  /*2060*/  IADD3 R22, P1, R23, R18, RZ ;  /* 0x0000001217167210 */ /* 0x000fe40007f3e0ff */
[----:B------:R-:W-:-:S03]  /*2070*/  IADD3 R19, R19, UR11, RZ ;  /* 0x0000000b13137c10 */ /* 0x000fc6000fffe0ff */
[----:B------:R0:W-:Y:S02]  /*2080*/  STL [R1+0x18], R22 ;  /* 0x0000181601007387 */ /* 0x0001e40000100800 */
[-C--:B0-----:R-:W-:Y:S02]  /*2090*/  IADD3 R22, P0, R27, R18.reuse, RZ ;  /* 0x000000121b167210 */ /* 0x081fe40007f1e0ff */
[----:B------:R-:W-:Y:S01]  /*20a0*/  IADD3 R27, R2, 0xf00, RZ ;  /* 0x00000f00021b7810 */ /* 0x000fe20007ffe0ff */
[----:B-1----:R-:W-:Y:S01]  /*20b0*/  FADD.FTZ R23, R21, UR6 ;  /* 0x0000000615177e21 */ /* 0x002fe20008010000 */
[-C--:B------:R-:W-:Y:S01]  /*20c0*/  IADD3 R21, P2, R25, R18.reuse, RZ ;  /* 0x0000001219157210 */ /* 0x080fe20007f5e0ff */
[--C-:B------:R-:W-:Y:S01]  /*20d0*/  FADD.FTZ R6, R6, -R20.reuse ;  /* 0x8000001406067221 */ /* 0x100fe20000010000 */
[-C--:B------:R-:W-:Y:S01]  /*20e0*/  IADD3 R25, P6, R24, R18.reuse, RZ ;  /* 0x0000001218197210 */ /* 0x080fe20007fde0ff */
[--C-:B------:R-:W-:Y:S01]  /*20f0*/  FADD.FTZ R9, R9, -R20.reuse ;  /* 0x8000001409097221 */ /* 0x100fe20000010000 */
[----:B------:R-:W-:Y:S01]  /*2100*/  IADD3 R24, R2, 0x3c00, RZ ;  /* 0x00003c0002187810 */ /* 0x000fe20007ffe0ff */
[----:B------:R-:W0:Y:S01]  /*2110*/  MUFU.RSQ R23, R23 ;  /* 0x0000001700177308 */ /* 0x000e220000001400 */
[----:B------:R-:W-:Y:S01]  /*2120*/  STL [R1+0x88], R21 ;  /* 0x0000881501007387 */ /* 0x000fe20000100800 */
[----:B------:R-:W-:Y:S01]  /*2130*/  IADD3.X R31, RZ, R19, RZ, P6, !PT ;  /* 0x00000013ff1f7210 */ /* 0x000fe200037fe4ff */
[--C-:B------:R-:W-:Y:S01]  /*2140*/  FADD.FTZ R0, R0, -R20.reuse ;  /* 0x8000001400007221 */ /* 0x100fe20000010000 */
[-C--:B------:R-:W-:Y:S01]  /*2150*/  IADD3 R24, P3, R24, R18.reuse, RZ ;  /* 0x0000001218187210 */ /* 0x080fe20007f7e0ff */
[----:B------:R1:W-:Y:S01]  /*2160*/  STL [R1+0x14], R22 ;  /* 0x0000141601007387 */ /* 0x0003e20000100800 */
[-C--:B------:R-:W-:Y:S01]  /*2170*/  IADD3 R2, P6, R2, R18.reuse, RZ ;  /* 0x0000001202027210 */ /* 0x080fe20007fde0ff */
[--C-:B------:R-:W-:Y:S01]  /*2180*/  FADD.FTZ R10, R10, -R20.reuse ;  /* 0x800000140a0a7221 */ /* 0x100fe20000010000 */
[--C-:B------:R-:W-:Y:S01]  /*2190*/  FADD.FTZ R11, R11, -R20.reuse ;  /* 0x800000140b0b7221 */ /* 0x100fe20000010000 */
[--C-:B------:R-:W-:Y:S01]  /*21a0*/  FADD.FTZ R12, R12, -R20.reuse ;  /* 0x800000140c0c7221 */ /* 0x100fe20000010000 */
[----:B------:R2:W-:Y:S01]  /*21b0*/  STL [R1+0x8c], R24 ;  /* 0x00008c1801007387 */ /* 0x0005e20000100800 */
[--C-:B------:R-:W-:Y:S01]  /*21c0*/  FADD.FTZ R13, R13, -R20.reuse ;  /* 0x800000140d0d7221 */ /* 0x100fe20000010000 */
[----:B------:R-:W-:Y:S01]  /*21d0*/  FADD.FTZ R26, R26, -R20 ;  /* 0x800000141a1a7221 */ /* 0x000fe20000010000 */
[----:B-1----:R-:W-:-:S02]  /*21e0*/  IADD3 R22, P4, R29, R18, RZ ;  /* 0x000000121d167210 */ /* 0x002fc40007f9e0ff */
[----:B------:R-:W-:Y:S01]  /*21f0*/  IADD3 R29, P5, R27, R18, RZ ;  /* 0x000000121b1d7210 */ /* 0x000fe20007fbe0ff */
[----:B------:R-:W-:Y:S02]  /*2200*/  HADD2.F32 R27, -RZ, R14.H0_H0 ;  /* 0x2000000eff1b7230 */ /* 0x000fe40000004100 */
[C---:B0-----:R-:W-:Y:S01]  /*2210*/  FMUL.FTZ R6, R23.reuse, R6 ;  /* 0x0000000617067220 */ /* 0x041fe20000410000 */
[----:B------:R-:W-:Y:S02]  /*2220*/  HADD2.F32 R18, -RZ, R16.H0_H0 ;  /* 0x20000010ff127230 */ /* 0x000fe40000004100 */
[C---:B------:R-:W-:Y:S01]  /*2230*/  FMUL.FTZ R9, R23.reuse, R9 ;  /* 0x0000000917097220 */ /* 0x040fe20000410000 */
[----:B------:R-:W-:Y:S01]  /*2240*/  FMUL.FTZ R0, R0, R23 ;  /* 0x0000001700007220 */ /* 0x000fe20000410000 */
[C---:B------:R-:W-:Y:S01]  /*2250*/  FMUL.FTZ R10, R23.reuse, R10 ;  /* 0x0000000a170a7220 */ /* 0x040fe20000410000 */
[----:B------:R-:W-:Y:S01]  /*2260*/  FMUL.FTZ R11, R23, R11 ;  /* 0x0000000b170b7220 */ /* 0x000fe20000410000 */
[C-C-:B------:R-:W-:Y:S01]  /*2270*/  FFMA.FTZ R21, R27.reuse, R6, R18.reuse ;  /* 0x000000061b157223 */ /* 0x140fe20000010012 */
[--C-:B------:R-:W-:Y:S01]  /*2280*/  FFMA.FTZ R6, R27, R9, R18.reuse ;  /* 0x000000091b067223 */ /* 0x100fe20000010012 */
[----:B------:R-:W-:Y:S01]  /*2290*/  FMUL.FTZ R12, R23, R12 ;  /* 0x0000000c170c7220 */ /* 0x000fe20000410000 */
[--C-:B--2---:R-:W-:Y:S01]  /*22a0*/  FFMA.FTZ R24, R0, R27, R18.reuse ;  /* 0x0000001b00187223 */ /* 0x104fe20000010012 */
[C-C-:B------:R-:W-:Y:S01]  /*22b0*/  FFMA.FTZ R9, R27.reuse, R10, R18.reuse ;  /* 0x0000000a1b097223 */ /* 0x140fe20000010012 */
[----:B------:R-:W-:Y:S01]  /*22c0*/  FFMA.FTZ R0, R27, R11, R18 ;  /* 0x0000000b1b007223 */ /* 0x000fe20000010012 */
[----:B------:R0:W-:Y:S01]  /*22d0*/  STL [R1+0x4c], R6 ;  /* 0x00004c0601007387 */ /* 0x0001e20000100800 */
[C---:B------:R-:W-:Y:S01]  /*22e0*/  FMUL.FTZ R13, R23.reuse, R13 ;  /* 0x0000000d170d7220 */ /* 0x040fe20000410000 */
[----:B------:R-:W-:-:S02]  /*22f0*/  FMUL.FTZ R26, R23, R26 ;  /* 0x0000001a171a7220 */ /* 0x000fc40000410000 */
[----:B------:R1:W-:Y:S04]  /*2300*/  STL [R1+0x50], R9 ;  /* 0x0000500901007387 */ /* 0x0003e80000100800 */
[----:B------:R2:W-:Y:S01]  /*2310*/  STL [R1+0x48], R0 ;  /* 0x0000480001007387 */ /* 0x0005e20000100800 */
[C-C-:B0-----:R-:W-:Y:S01]  /*2320*/  FFMA.FTZ R6, R27.reuse, R12, R18.reuse ;  /* 0x0000000c1b067223 */ /* 0x141fe20000010012 */
[----:B-1----:R-:W-:-:S04]  /*2330*/  FFMA.FTZ R9, R27, R13, R18 ;  /* 0x0000000d1b097223 */ /* 0x002fc80000010012 */
[----:B------:R0:W-:Y:S01]  /*2340*/  STL [R1+0x44], R6 ;  /* 0x0000440601007387 */ /* 0x0001e20000100800 */
[----:B--2---:R-:W-:-:S03]  /*2350*/  FFMA.FTZ R0, R27, R26, R18 ;  /* 0x0000001a1b007223 */ /* 0x004fc60000010012 */
[----:B0-----:R-:W2:Y:S01]  /*2360*/  LDL.LU R6, [R1] ;  /* 0x0000000001067983 */ /* 0x001ea20000300800 */
[----:B------:R-:W-:Y:S02]  /*2370*/  HADD2.F32 R14, -RZ, R14.H1_H1 ;  /* 0x3000000eff0e7230 */ /* 0x000fe40000004100 */
[----:B------:R-:W-:Y:S01]  /*2380*/  HADD2.F32 R16, -RZ, R16.H1_H1 ;  /* 0x30000010ff107230 */ /* 0x000fe20000004100 */
[----:B------:R0:W-:Y:S04]  /*2390*/  STL [R1+0x40], R9 ;  /* 0x0000400901007387 */ /* 0x0001e80000100800 */
[----:B------:R1:W-:Y:S01]  /*23a0*/  STL [R1+0x38], R0 ;  /* 0x0000380001007387 */ /* 0x0003e20000100800 */
[----:B0-----:R-:W-:Y:S01]  /*23b0*/  FADD.FTZ R9, R4, -R20 ;  /* 0x8000001404097221 */ /* 0x001fe20000010000 */
[----:B-1----:R-:W-:-:S02]  /*23c0*/  IADD3.X R0, RZ, R19, RZ, P6, !PT ;  /* 0x00000013ff007210 */ /* 0x002fc400037fe4ff */
[----:B------:R-:W-:-:S04]  /*23d0*/  LEA R26, P6, R2, UR12, 0x1 ;  /* 0x0000000c021a7c11 */ /* 0x000fc8000f8c08ff */
[----:B------:R-:W-:Y:S01]  /*23e0*/  LEA.HI.X R27, R2, UR13, R0, 0x1, P6 ;  /* 0x0000000d021b7c11 */ /* 0x000fe2000b0f0c00 */
[----:B------:R-:W-:Y:S01]  /*23f0*/  FADD.FTZ R2, R3, -R20 ;  /* 0x8000001403027221 */ /* 0x000fe20000010000 */
[----:B------:R-:W-:Y:S02]  /*2400*/  IADD3.X R0, RZ, R19, RZ, P5, !PT ;  /* 0x00000013ff007210 */ /* 0x000fe40002ffe4ff */
[----:B------:R-:W-:Y:S02]  /*2410*/  LEA R12, P5, R29, UR12, 0x1 ;  /* 0x0000000c1d0c7c11 */ /* 0x000fe4000f8a08ff */
[----:B------:R-:W-:Y:S02]  /*2420*/  LEA R10, P6, R25, UR12, 0x1 ;  /* 0x0000000c190a7c11 */ /* 0x000fe4000f8c08ff */
[----:B------:R-:W-:Y:S01]  /*2430*/  LEA.HI.X R13, R29, UR13, R0, 0x1, P5 ;  /* 0x0000000d1d0d7c11 */ /* 0x000fe2000a8f0c00 */
[----:B------:R-:W-:Y:S01]  /*2440*/  STL [R1+0x64], R12 ;  /* 0x0000640c01007387 */ /* 0x000fe20000100800 */
[----:B------:R-:W-:Y:S01]  /*2450*/  LEA.HI.X R11, R25, UR13, R31, 0x1, P6 ;  /* 0x0000000d190b7c11 */ /* 0x000fe2000b0f0c1f */
[--C-:B------:R-:W-:Y:S01]  /*2460*/  FADD.FTZ R25, R8, -R20.reuse ;  /* 0x8000001408197221 */ /* 0x100fe20000010000 */
[--C-:B------:R-:W-:Y:S01]  /*2470*/  FADD.FTZ R29, R5, -R20.reuse ;  /* 0x80000014051d7221 */ /* 0x100fe20000010000 */
[----:B------:R-:W-:Y:S01]  /*2480*/  STL [R1+0x84], R12 ;  /* 0x0000840c01007387 */ /* 0x000fe20000100800 */
[----:B------:R-:W-:-:S03]  /*2490*/  FADD.FTZ R31, R7, -R20 ;  /* 0x80000014071f7221 */ /* 0x000fc60000010000 */
[----:B------:R-:W-:Y:S04]  /*24a0*/  STL [R1+0x60], R13 ;  /* 0x0000600d01007387 */ /* 0x000fe80000100800 */
[----:B------:R0:W-:Y:S04]  /*24b0*/  STL [R1+0x80], R13 ;  /* 0x0000800d01007387 */ /* 0x0001e80000100800 */
[----:B------:R-:W-:Y:S04]  /*24c0*/  STL [R1+0x68], R10 ;  /* 0x0000680a01007387 */ /* 0x000fe80000100800 */
[----:B------:R1:W-:Y:S04]  /*24d0*/  STL [R1+0x58], R11 ;  /* 0x0000580b01007387 */ /* 0x0003e80000100800 */
[----:B------:R-:W3:Y:S01]  /*24e0*/  LDL.LU R8, [R1+0x4] ;  /* 0x0000040001087983 */ /* 0x000ee20000300800 */
[--C-:B0-----:R-:W-:Y:S01]  /*24f0*/  FADD.FTZ R13, R34, -R20.reuse ;  /* 0x80000014220d7221 */ /* 0x101fe20000010000 */
[--C-:B-1----:R-:W-:Y:S01]  /*2500*/  FADD.FTZ R11, R35, -R20.reuse ;  /* 0x80000014230b7221 */ /* 0x102fe20000010000 */
[----:B--2---:R-:W-:-:S02]  /*2510*/  FADD.FTZ R18, R6, -R20 ;  /* 0x8000001406127221 */ /* 0x004fc40000010000 */
[----:B------:R-:W2:Y:S04]  /*2520*/  LDL.LU R6, [R1+0x10] ;  /* 0x0000100001067983 */ /* 0x000ea80000300800 */
[----:B------:R-:W4:Y:S04]  /*2530*/  LDL.LU R5, [R1+0x24] ;  /* 0x0000240001057983 */ /* 0x000f280000300800 */
[----:B------:R-:W4:Y:S04]  /*2540*/  LDL.LU R4, [R1+0x20] ;  /* 0x0000200001047983 */ /* 0x000f280000300800 */
[----:B------:R-:W4:Y:S04]  /*2550*/  LDL.LU R0, [R1+0x1c] ;  /* 0x00001c0001007983 */ /* 0x000f280000300800 */
[----:B------:R-:W4:Y:S04]  /*2560*/  LDL.LU R3, [R1+0x28] ;  /* 0x0000280001037983 */ /* 0x000f280000300800 */
[----:B------:R-:W4:Y:S04]  /*2570*/  LDL.LU R7, [R1+0x34] ;  /* 0x0000340001077983 */ /* 0x000f280000300800 */
[----:B------:R-:W4:Y:S04]  /*2580*/  LDL.LU R34, [R1+0x30] ;  /* 0x0000300001227983 */ /* 0x000f280000300800 */
[----:B------:R0:W-:Y:S04]  /*2590*/  STL [R1+0xc], R11 ;  /* 0x00000c0b01007387 */ /* 0x0001e80000100800 */
[----:B------:R1:W-:Y:S01]  /*25a0*/  STL [R1], R13 ;  /* 0x0000000d01007387 */ /* 0x0003e20000100800 */
[----:B0-----:R-:W-:-:S03]  /*25b0*/  FADD.FTZ R11, R33, -R20 ;  /* 0x80000014210b7221 */ /* 0x001fc60000010000 */
[----:B------:R-:W4:Y:S01]  /*25c0*/  LDL.LU R33, [R1+0x2c] ;  /* 0x00002c0001217983 */ /* 0x000f220000300800 */
[----:B-1----:R-:W-:-:S03]  /*25d0*/  FADD.FTZ R13, R32, -R20 ;  /* 0x80000014200d7221 */ /* 0x002fc60000010000 */
[----:B------:R3:W-:Y:S04]  /*25e0*/  STL [R1+0x8], R11 ;  /* 0x0000080b01007387 */ /* 0x0007e80000100800 */
[----:B------:R-:W4:Y:S01]  /*25f0*/  LDL.LU R32, [R1+0x3c] ;  /* 0x00003c0001207983 */ /* 0x000f220000300800 */
[--C-:B---3--:R-:W-:Y:S01]  /*2600*/  FADD.FTZ R11, R8, -R20.reuse ;  /* 0x80000014080b7221 */ /* 0x108fe20000010000 */
[----:B------:R-:W-:Y:S01]  /*2610*/  FMUL.FTZ R8, R23, R2 ;  /* 0x0000000217087220 */ /* 0x000fe20000410000 */
[----:B------:R-:W-:-:S03]  /*2620*/  FADD.FTZ R10, R37, -R20 ;  /* 0x80000014250a7221 */ /* 0x000fc60000010000 */
[----:B------:R-:W-:Y:S01]  /*2630*/  FFMA.FTZ R8, R8, R14, R16 ;  /* 0x0000000e08087223 */ /* 0x000fe20000010010 */
[--C-:B------:R-:W-:Y:S01]  /*2640*/  FADD.FTZ R12, R36, -R20.reuse ;  /* 0x80000014240c7221 */ /* 0x100fe20000010000 */
[--C-:B------:R-:W-:Y:S01]  /*2650*/  FADD.FTZ R37, R28, -R20.reuse ;  /* 0x800000141c257221 */ /* 0x100fe20000010000 */
[--C-:B--2---:R-:W-:Y:S01]  /*2660*/  FADD.FTZ R35, R6, -R20.reuse ;  /* 0x8000001406237221 */ /* 0x104fe20000010000 */
[--C-:B------:R-:W-:Y:S01]  /*2670*/  FADD.FTZ R6, R30, -R20.reuse ;  /* 0x800000141e067221 */ /* 0x100fe20000010000 */
[--C-:B----4-:R-:W-:Y:S01]  /*2680*/  FADD.FTZ R5, R5, -R20.reuse ;  /* 0x8000001405057221 */ /* 0x110fe20000010000 */
[--C-:B------:R-:W-:Y:S01]  /*2690*/  FADD.FTZ R4, R4, -R20.reuse ;  /* 0x8000001404047221 */ /* 0x100fe20000010000 */
[--C-:B------:R-:W-:Y:S01]  /*26a0*/  FADD.FTZ R0, R0, -R20.reuse ;  /* 0x8000001400007221 */ /* 0x100fe20000010000 */
[--C-:B------:R-:W-:Y:S01]  /*26b0*/  FADD.FTZ R3, R3, -R20.reuse ;  /* 0x8000001403037221 */ /* 0x100fe20000010000 */
[--C-:B------:R-:W-:Y:S01]  /*26c0*/  FADD.FTZ R7, R7, -R20.reuse ;  /* 0x8000001407077221 */ /* 0x100fe20000010000 */
[--C-:B------:R-:W-:Y:S01]  /*26d0*/  FADD.FTZ R30, R33, -R20.reuse ;  /* 0x80000014211e7221 */ /* 0x100fe20000010000 */
[--C-:B------:R-:W-:Y:S01]  /*26e0*/  FADD.FTZ R2, R32, -R20.reuse ;  /* 0x8000001420027221 */ /* 0x100fe20000010000 */
[----:B------:R-:W-:Y:S01]  /*26f0*/  FADD.FTZ R32, R34, -R20 ;  /* 0x8000001422207221 */ /* 0x000fe20000010000 */
[----:B------:R-:W-:-:S02]  /*2700*/  F2FP.F16.F32.PACK_AB R20, R8, R24 ;  /* 0x000000180814723e */ /* 0x000fc400000000ff */
[----:B------:R-:W2:Y:S01]  /*2710*/  LDL.LU R24, [R1+0x8c] ;  /* 0x00008c0001187983 */ /* 0x000ea20000300800 */
[C---:B------:R-:W-:Y:S01]  /*2720*/  FMUL.FTZ R34, R23.reuse, R31 ;  /* 0x0000001f17227220 */ /* 0x040fe20000410000 */
[--C-:B------:R-:W-:Y:S02]  /*2730*/  HADD2.F32 R31, -RZ, R15.reuse.H0_H0 ;  /* 0x2000000fff1f7230 */ /* 0x100fe40000004100 */
[----:B------:R-:W-:Y:S02]  /*2740*/  HADD2.F32 R33, -RZ, R15.H1_H1 ;  /* 0x3000000fff217230 */ /* 0x000fe40000004100 */
[--C-:B------:R-:W-:Y:S02]  /*2750*/  HADD2.F32 R15, -RZ, R17.reuse.H0_H0 ;  /* 0x20000011ff0f7230 */ /* 0x100fe40000004100 */
[----:B------:R-:W-:Y:S01]  /*2760*/  FFMA.FTZ R34, R14, R34, R16 ;  /* 0x000000220e227223 */ /* 0x000fe20000010010 */
[----:B------:R-:W-:Y:S02]  /*2770*/  HADD2.F32 R17, -RZ, R17.H1_H1 ;  /* 0x30000011ff117230 */ /* 0x000fe40000004100 */
[C---:B------:R-:W-:Y:S01]  /*2780*/  FMUL.FTZ R28, R23.reuse, R9 ;  /* 0x00000009171c7220 */ /* 0x040fe20000410000 */
[----:B------:R-:W-:Y:S01]  /*2790*/  FMUL.FTZ R29, R23, R29 ;  /* 0x0000001d171d7220 */ /* 0x000fe20000410000 */
[----:B------:R-:W-:-:S02]  /*27a0*/  IADD3.X R9, RZ, R19, RZ, P4, !PT ;  /* 0x00000013ff097210 */ /* 0x000fc400027fe4ff */
[----:B------:R-:W-:Y:S01]  /*27b0*/  FFMA.FTZ R28, R28, R31, R15 ;  /* 0x0000001f1c1c7223 */ /* 0x000fe2000001000f */
[----:B------:R-:W-:Y:S01]  /*27c0*/  FFMA.FTZ R29, R29, R33, R17 ;  /* 0x000000211d1d7223 */ /* 0x000fe20000010011 */
[----:B------:R-:W-:Y:S02]  /*27d0*/  LEA R8, P4, R22, UR12, 0x1 ;  /* 0x0000000c16087c11 */ /* 0x000fe4000f8808ff */
[----:B------:R-:W-:Y:S02]  /*27e0*/  F2FP.F16.F32.PACK_AB R34, R34, R21 ;  /* 0x000000152222723e */ /* 0x000fe400000000ff */
[----:B------:R-:W-:Y:S01]  /*27f0*/  LEA.HI.X R9, R22, UR13, R9, 0x1, P4 ;  /* 0x0000000d16097c11 */ /* 0x000fe2000a0f0c09 */
[----:B------:R-:W3:Y:S01]  /*2800*/  LDL.LU R21, [R1+0x88] ;  /* 0x0000880001157983 */ /* 0x000ee20000300800 */
[----:B------:R-:W-:Y:S02]  /*2810*/  F2FP.F16.F32.PACK_AB R22, R29, R28 ;  /* 0x0000001c1d16723e */ /* 0x000fe400000000ff */
[----:B------:R-:W-:Y:S01]  /*2820*/  IADD3.X R29, RZ, R19, RZ, P3, !PT ;  /* 0x00000013ff1d7210 */ /* 0x000fe20001ffe4ff */
[----:B------:R0:W-:Y:S04]  /*2830*/  STL [R1+0x74], R34 ;  /* 0x0000742201007387 */ /* 0x0001e80000100800 */
[----:B0-----:R-:W4:Y:S04]  /*2840*/  LDL.LU R34, [R1+0x8] ;  /* 0x0000080001227983 */ /* 0x001f280000300800 */
[----:B------:R0:W-:Y:S04]  /*2850*/  STL [R1+0x70], R8 ;  /* 0x0000700801007387 */ /* 0x0001e80000100800 */
[----:B0-----:R-:W4:Y:S04]  /*2860*/  LDL.LU R8, [R1] ;  /* 0x0000000001087983 */ /* 0x001f280000300800 */
[----:B------:R0:W-:Y:S04]  /*2870*/  STL [R1+0x6c], R9 ;  /* 0x00006c0901007387 */ /* 0x0001e80000100800 */
[----:B0-----:R-:W4:Y:S01]  /*2880*/  LDL.LU R9, [R1+0xc] ;  /* 0x00000c0001097983 */ /* 0x001f220000300800 */
[----:B--2---:R-:W-:-:S05]  /*2890*/  LEA R28, P3, R24, UR12, 0x1 ;  /* 0x0000000c181c7c11 */ /* 0x004fca000f8608ff */
[----:B------:R0:W-:Y:S01]  /*28a0*/  STL [R1+0x7c], R28 ;  /* 0x00007c1c01007387 */ /* 0x0001e20000100800 */
[----:B------:R-:W-:-:S03]  /*28b0*/  LEA.HI.X R29, R24, UR13, R29, 0x1, P3 ;  /* 0x0000000d181d7c11 */ /* 0x000fc600098f0c1d */
[----:B0-----:R-:W2:Y:S04]  /*28c0*/  LDL.LU R28, [R1+0x18] ;  /* 0x00001800011c7983 */ /* 0x001ea80000300800 */
[----:B------:R0:W-:Y:S04]  /*28d0*/  STL [R1+0x78], R29 ;  /* 0x0000781d01007387 */ /* 0x0001e80000100800 */
[----:B0-----:R-:W4:Y:S01]  /*28e0*/  LDL.LU R29, [R1+0x14] ;  /* 0x00001400011d7983 */ /* 0x001f220000300800 */
[----:B------:R-:W-:Y:S01]  /*28f0*/  PRMT R36, R20, 0x7610, R36 ;  /* 0x0000761014247816 */ /* 0x000fe20000000024 */
[C---:B------:R-:W-:Y:S01]  /*2900*/  FMUL.FTZ R25, R23.reuse, R25 ;  /* 0x0000001917197220 */ /* 0x040fe20000410000 */
[----:B------:R-:W-:-:S03]  /*2910*/  FMUL.FTZ R24, R23, R18 ;  /* 0x0000001217187220 */ /* 0x000fc60000410000 */
[----:B------:R0:W-:Y:S01]  /*2920*/  STG.E.U16 desc[UR14][R26.64], R36 ;  /* 0x000000241a007986 */ /* 0x0001e2000c10150e */
[----:B------:R-:W-:Y:S01]  /*2930*/  FFMA.FTZ R24, R33, R24, R17 ;  /* 0x0000001821187223 */ /* 0x000fe20000010011 */
[----:B------:R-:W-:Y:S01]  /*2940*/  PRMT R20, R20, 0x7632, R20 ;  /* 0x0000763214147816 */ /* 0x000fe20000000014 */
[----:B0-----:R-:W-:Y:S01]  /*2950*/  FFMA.FTZ R36, R31, R25, R15 ;  /* 0x000000191f247223 */ /* 0x001fe2000001000f */
[----:B------:R-:W-:-:S04]  /*2960*/  IADD3.X R25, RZ, R19, RZ, P1, !PT ;  /* 0x00000013ff197210 */ /* 0x000fc80000ffe4ff */
[----:B------:R-:W-:Y:S01]  /*2970*/  F2FP.F16.F32.PACK_AB R36, R24, R36 ;  /* 0x000000241824723e */ /* 0x000fe200000000ff */
[----:B------:R3:W-:Y:S01]  /*2980*/  STG.E.U16 desc[UR14][R26.64+0x2], R20 ;  /* 0x000002141a007986 */ /* 0x0007e2000c10150e */
[-C--:B------:R-:W-:Y:S01]  /*2990*/  IADD3.X R18, RZ, R19.reuse, RZ, P2, !PT ;  /* 0x00000013ff127210 */ /* 0x080fe200017fe4ff */
[----:B------:R-:W-:Y:S01]  /*29a0*/  FMUL.FTZ R10, R23, R10 ;  /* 0x0000000a170a7220 */ /* 0x000fe20000410000 */
[----:B------:R-:W-:Y:S02]  /*29b0*/  IADD3.X R19, RZ, R19, RZ, P0, !PT ;  /* 0x00000013ff137210 */ /* 0x000fe400007fe4ff */
[----:B---3--:R-:W-:-:S04]  /*29c0*/  LEA R20, P2, R21, UR12, 0x1 ;  /* 0x0000000c15147c11 */ /* 0x008fc8000f8408ff */
[----:B------:R-:W-:Y:S01]  /*29d0*/  LEA.HI.X R21, R21, UR13, R18, 0x1, P2 ;  /* 0x0000000d15157c11 */ /* 0x000fe200090f0c12 */
        /* <DEDUP_REMOVED lines=8> */
[----:B------:R-:W-:Y:S01]  /*2a60*/  FFMA.FTZ R7, R14, R7, R16 ;  /* 0x000000070e077223 */ /* 0x000fe20000010010 */
[----:B--2---:R-:W-:-:S04]  /*2a70*/  LEA R24, P1, R28, UR12, 0x1 ;  /* 0x0000000c1c187c11 */ /* 0x004fc8000f8208ff */
[----:B------:R-:W-:Y:S01]  /*2a80*/  LEA.HI.X R25, R28, UR13, R25, 0x1, P1 ;  /* 0x0000000d1c197c11 */ /* 0x000fe200088f0c19 */
[C---:B----4-:R-:W-:Y:S01]  /*2a90*/  FMUL.FTZ R28, R23.reuse, R9 ;  /* 0x00000009171c7220 */ /* 0x050fe20000410000 */
[C---:B------:R-:W-:Y:S01]  /*2aa0*/  FMUL.FTZ R9, R23.reuse, R8 ;  /* 0x0000000817097220 */ /* 0x040fe20000410000 */
[C---:B------:R-:W-:Y:S01]  /*2ab0*/  FMUL.FTZ R8, R23.reuse, R34 ;  /* 0x0000002217087220 */ /* 0x040fe20000410000 */
[----:B------:R-:W-:-:S04]  /*2ac0*/  FMUL.FTZ R34, R23, R35 ;  /* 0x0000002317227220 */ /* 0x000fc80000410000 */
[----:B------:R-:W-:Y:S02]  /*2ad0*/  MOV R35, R8 ;  /* 0x0000000800237202 */ /* 0x000fe40000000f00 */
[----:B------:R-:W-:Y:S01]  /*2ae0*/  LEA R18, P0, R29, UR12, 0x1 ;  /* 0x0000000c1d127c11 */ /* 0x000fe2000f8008ff */
[C---:B------:R-:W-:Y:S01]  /*2af0*/  FMUL.FTZ R8, R23.reuse, R4 ;  /* 0x0000000417087220 */ /* 0x040fe20000410000 */
[----:B------:R-:W-:Y:S01]  /*2b00*/  MOV R4, R9 ;  /* 0x0000000900047202 */ /* 0x000fe20000000f00 */
[----:B------:R-:W-:Y:S01]  /*2b10*/  FMUL.FTZ R9, R23, R2 ;  /* 0x0000000217097220 */ /* 0x000fe20000410000 */
[----:B------:R-:W-:Y:S01]  /*2b20*/  LEA.HI.X R19, R29, UR13, R19, 0x1, P0 ;  /* 0x0000000d1d137c11 */ /* 0x000fe200080f0c13 */
[C---:B------:R-:W-:Y:S01]  /*2b30*/  FMUL.FTZ R29, R23.reuse, R13 ;  /* 0x0000000d171d7220 */ /* 0x040fe20000410000 */
[----:B------:R-:W-:Y:S01]  /*2b40*/  MOV R2, R10 ;  /* 0x0000000a00027202 */ /* 0x000fe20000000f00 */
[C---:B------:R-:W-:Y:S01]  /*2b50*/  FMUL.FTZ R13, R23.reuse, R11 ;  /* 0x0000000b170d7220 */ /* 0x040fe20000410000 */
[----:B------:R-:W-:Y:S01]  /*2b60*/  FMUL.FTZ R10, R23, R32 ;  /* 0x00000020170a7220 */ /* 0x000fe20000410000 */
[----:B------:R-:W2:Y:S01]  /*2b70*/  LDL.LU R11, [R1+0x4c] ;  /* 0x00004c00010b7983 */ /* 0x000ea20000300800 */
[----:B------:R-:W-:Y:S01]  /*2b80*/  MOV R32, R12 ;  /* 0x0000000c00207202 */ /* 0x000fe20000000f00 */
[C-C-:B------:R-:W-:Y:S01]  /*2b90*/  FFMA.FTZ R2, R14.reuse, R2, R16.reuse ;  /* 0x000000020e027223 */ /* 0x140fe20000010010 */
[----:B------:R-:W-:Y:S01]  /*2ba0*/  FFMA.FTZ R4, R14, R4, R16 ;  /* 0x000000040e047223 */ /* 0x000fe20000010010 */
[----:B------:R-:W3:Y:S01]  /*2bb0*/  LDL.LU R12, [R1+0x84] ;  /* 0x00008400010c7983 */ /* 0x000ee20000300800 */
[----:B------:R-:W-:-:S03]  /*2bc0*/  FFMA.FTZ R14, R31, R13, R15 ;  /* 0x0000000d1f0e7223 */ /* 0x000fc6000001000f */
[----:B------:R-:W4:Y:S01]  /*2bd0*/  LDL.LU R13, [R1+0x80] ;  /* 0x00008000010d7983 */ /* 0x000f220000300800 */
[C---:B------:R-:W-:Y:S01]  /*2be0*/  FMUL.FTZ R5, R23.reuse, R5 ;  /* 0x0000000517057220 */ /* 0x040fe20000410000 */
[C---:B------:R-:W-:Y:S01]  /*2bf0*/  FMUL.FTZ R3, R23.reuse, R3 ;  /* 0x0000000317037220 */ /* 0x040fe20000410000 */
[----:B------:R-:W-:Y:S01]  /*2c00*/  FMUL.FTZ R30, R23, R30 ;  /* 0x0000001e171e7220 */ /* 0x000fe20000410000 */
[C-C-:B------:R-:W-:Y:S01]  /*2c10*/  FFMA.FTZ R16, R31.reuse, R35, R15.reuse ;  /* 0x000000231f107223 */ /* 0x140fe2000001000f */
[----:B------:R-:W-:Y:S01]  /*2c20*/  FFMA.FTZ R23, R31, R32, R15 ;  /* 0x000000201f177223 */ /* 0x000fe2000001000f */
[----:B------:R-:W-:Y:S01]  /*2c30*/  FFMA.FTZ R35, R33, R28, R17 ;  /* 0x0000001c21237223 */ /* 0x000fe20000010011 */
[C-C-:B------:R-:W-:Y:S01]  /*2c40*/  FFMA.FTZ R5, R31.reuse, R5, R15.reuse ;  /* 0x000000051f057223 */ /* 0x140fe2000001000f */
[C-C-:B------:R-:W-:Y:S01]  /*2c50*/  FFMA.FTZ R3, R31.reuse, R3, R15.reuse ;  /* 0x000000031f037223 */ /* 0x140fe2000001000f */
[----:B------:R-:W-:Y:S01]  /*2c60*/  FFMA.FTZ R30, R31, R30, R15 ;  /* 0x0000001e1f1e7223 */ /* 0x000fe2000001000f */
[----:B------:R-:W2:Y:S01]  /*2c70*/  LDL.LU R28, [R1+0x7c] ;  /* 0x00007c00011c7983 */ /* 0x000ea20000300800 */
[C-C-:B------:R-:W-:Y:S01]  /*2c80*/  FFMA.FTZ R32, R33.reuse, R29, R17.reuse ;  /* 0x0000001d21207223 */ /* 0x140fe20000010011 */
[C-C-:B------:R-:W-:Y:S01]  /*2c90*/  FFMA.FTZ R31, R33.reuse, R34, R17.reuse ;  /* 0x00000022211f7223 */ /* 0x140fe20000010011 */
[----:B------:R-:W-:Y:S01]  /*2ca0*/  FFMA.FTZ R15, R33, R8, R17 ;  /* 0x00000008210f7223 */ /* 0x000fe20000010011 */
[----:B------:R-:W2:Y:S04]  /*2cb0*/  LDL.LU R29, [R1+0x78] ;  /* 0x00007800011d7983 */ /* 0x000ea80000300800 */
[----:B------:R-:W2:Y:S04]  /*2cc0*/  LDL.LU R34, [R1+0x74] ;  /* 0x0000740001227983 */ /* 0x000ea80000300800 */
[----:B------:R-:W2:Y:S01]  /*2cd0*/  LDL.LU R8, [R1+0x70] ;  /* 0x0000700001087983 */ /* 0x000ea20000300800 */
[----:B---3--:R-:W-:-:S02]  /*2ce0*/  PRMT R12, R22, 0x7610, R12 ;  /* 0x00007610160c7816 */ /* 0x008fc4000000000c */
[----:B----4-:R-:W-:Y:S01]  /*2cf0*/  PRMT R13, R22, 0x7632, R13 ;  /* 0x00007632160d7816 */ /* 0x010fe2000000000d */
[C-C-:B------:R-:W-:Y:S01]  /*2d00*/  FFMA.FTZ R22, R33.reuse, R9, R17.reuse ;  /* 0x0000000921167223 */ /* 0x140fe20000010011 */
[----:B------:R-:W-:Y:S01]  /*2d10*/  FFMA.FTZ R17, R33, R10, R17 ;  /* 0x0000000a21117223 */ /* 0x000fe20000010011 */
[----:B------:R-:W3:Y:S04]  /*2d20*/  LDL.LU R9, [R1+0x6c] ;  /* 0x00006c0001097983 */ /* 0x000ee80000300800 */
[----:B------:R-:W4:Y:S04]  /*2d30*/  LDL.LU R10, [R1+0x68] ;  /* 0x00006800010a7983 */ /* 0x000f280000300800 */
[----:B------:R-:W3:Y:S04]  /*2d40*/  LDL.LU R33, [R1+0x48] ;  /* 0x0000480001217983 */ /* 0x000ee80000300800 */
[----:B------:R0:W-:Y:S04]  /*2d50*/  STG.E.U16 desc[UR14][R26.64+0x4], R12 ;  /* 0x0000040c1a007986 */ /* 0x0001e8000c10150e */
[----:B------:R1:W-:Y:S04]  /*2d60*/  STG.E.U16 desc[UR14][R26.64+0x6], R13 ;  /* 0x0000060d1a007986 */ /* 0x0003e8000c10150e */
[----:B0-----:R-:W4:Y:S04]  /*2d70*/  LDL.LU R12, [R1+0x64] ;  /* 0x00006400010c7983 */ /* 0x001f280000300800 */
[----:B-1----:R-:W4:Y:S01]  /*2d80*/  LDL.LU R13, [R1+0x60] ;  /* 0x00006000010d7983 */ /* 0x002f220000300800 */
[----:B--2---:R-:W-:-:S02]  /*2d90*/  PRMT R26, R34, 0x7632, R26 ;  /* 0x00007632221a7816 */ /* 0x004fc4000000001a */
[----:B------:R-:W-:Y:S01]  /*2da0*/  F2FP.F16.F32.PACK_AB R2, R2, R11 ;  /* 0x0000000b0202723e */ /* 0x000fe200000000ff */
[----:B----4-:R0:W-:Y:S04]  /*2db0*/  STG.E.U16 desc[UR14][R12.64], R34 ;  /* 0x000000220c007986 */ /* 0x0101e8000c10150e */
[----:B0-----:R-:W2:Y:S04]  /*2dc0*/  LDL.LU R34, [R1+0x50] ;  /* 0x0000500001227983 */ /* 0x001ea80000300800 */
[----:B------:R-:W4:Y:S01]  /*2dd0*/  LDL.LU R11, [R1+0x58] ;  /* 0x00005800010b7983 */ /* 0x000f220000300800 */
[----:B---3--:R-:W-:-:S03]  /*2de0*/  F2FP.F16.F32.PACK_AB R37, R37, R33 ;  /* 0x000000212525723e */ /* 0x008fc600000000ff */
[----:B------:R0:W-:Y:S04]  /*2df0*/  STG.E.U16 desc[UR14][R12.64+0x2], R26 ;  /* 0x0000021a0c007986 */ /* 0x0001e8000c10150e */
[----:B0-----:R-:W3:Y:S01]  /*2e00*/  LDL.LU R26, [R1+0x44] ;  /* 0x00004400011a7983 */ /* 0x001ee20000300800 */
[----:B--2---:R-:W-:-:S03]  /*2e10*/  F2FP.F16.F32.PACK_AB R4, R4, R34 ;  /* 0x000000220404723e */ /* 0x004fc600000000ff */
[----:B------:R-:W2:Y:S04]  /*2e20*/  LDL.LU R34, [R1+0x40] ;  /* 0x0000400001227983 */ /* 0x000ea80000300800 */
[----:B------:R-:W2:Y:S01]  /*2e30*/  LDL.LU R33, [R1+0x38] ;  /* 0x0000380001217983 */ /* 0x000ea20000300800 */
[----:B------:R-:W-:Y:S02]  /*2e40*/  PRMT R27, R36, 0x7632, R27 ;  /* 0x00007632241b7816 */ /* 0x000fe4000000001b */
[----:B------:R-:W-:Y:S01]  /*2e50*/  F2FP.F16.F32.PACK_AB R23, R35, R23 ;  /* 0x000000172317723e */ /* 0x000fe200000000ff */
[----:B------:R-:W-:Y:S01]  /*2e60*/  STG.E.U16 desc[UR14][R12.64+0x4], R36 ;  /* 0x000004240c007986 */ /* 0x000fe2000c10150e */
[----:B------:R-:W-:-:S03]  /*2e70*/  F2FP.F16.F32.PACK_AB R16, R32, R16 ;  /* 0x000000102010723e */ /* 0x000fc600000000ff */
[----:B------:R0:W-:Y:S01]  /*2e80*/  STG.E.U16 desc[UR14][R12.64+0x6], R27 ;  /* 0x0000061b0c007986 */ /* 0x0001e2000c10150e */
[----:B------:R-:W-:-:S03]  /*2e90*/  F2FP.F16.F32.PACK_AB R14, R31, R14 ;  /* 0x0000000e1f0e723e */ /* 0x000fc600000000ff */
[----:B----4-:R1:W-:Y:S01]  /*2ea0*/  STG.E.U16 desc[UR14][R10.64], R2 ;  /* 0x000000020a007986 */ /* 0x0103e2000c10150e */
[----:B0-----:R-:W-:Y:S02]  /*2eb0*/  PRMT R12, R2, 0x7632, R12 ;  /* 0x00007632020c7816 */ /* 0x001fe4000000000c */
[----:B------:R-:W-:Y:S01]  /*2ec0*/  PRMT R13, R23, 0x7632, R13 ;  /* 0x00007632170d7816 */ /* 0x000fe2000000000d */
[----:B------:R-:W-:Y:S01]  /*2ed0*/  STG.E.U16 desc[UR14][R10.64+0x4], R23 ;  /* 0x000004170a007986 */ /* 0x000fe2000c10150e */
[----:B-1----:R-:W-:-:S03]  /*2ee0*/  PRMT R2, R16, 0x7632, R2 ;  /* 0x0000763210027816 */ /* 0x002fc60000000002 */
[----:B------:R-:W-:Y:S04]  /*2ef0*/  STG.E.U16 desc[UR14][R10.64+0x2], R12 ;  /* 0x0000020c0a007986 */ /* 0x000fe8000c10150e */
[----:B------:R0:W-:Y:S01]  /*2f00*/  STG.E.U16 desc[UR14][R10.64+0x6], R13 ;  /* 0x0000060d0a007986 */ /* 0x0001e2000c10150e */
[----:B------:R-:W-:-:S03]  /*2f10*/  F2FP.F16.F32.PACK_AB R5, R15, R5 ;  /* 0x000000050f05723e */ /* 0x000fc600000000ff */
[----:B------:R1:W-:Y:S01]  /*2f20*/  STG.E.U16 desc[UR14][R8.64], R4 ;  /* 0x0000000408007986 */ /* 0x0003e2000c10150e */
[----:B---3--:R-:W-:Y:S02]  /*2f30*/  F2FP.F16.F32.PACK_AB R6, R6, R26 ;  /* 0x0000001a0606723e */ /* 0x008fe400000000ff */
[----:B0-----:R-:W-:Y:S01]  /*2f40*/  PRMT R11, R4, 0x7632, R11 ;  /* 0x00007632040b7816 */ /* 0x001fe2000000000b */
[----:B------:R-:W-:Y:S01]  /*2f50*/  STG.E.U16 desc[UR14][R8.64+0x4], R16 ;  /* 0x0000041008007986 */ /* 0x000fe2000c10150e */
[----:B------:R-:W-:Y:S02]  /*2f60*/  F2FP.F16.F32.PACK_AB R3, R22, R3 ;  /* 0x000000031603723e */ /* 0x000fe400000000ff */
[----:B-1----:R-:W-:Y:S01]  /*2f70*/  PRMT R4, R14, 0x7632, R4 ;  /* 0x000076320e047816 */ /* 0x002fe20000000004 */
[----:B------:R-:W-:Y:S01]  /*2f80*/  STG.E.U16 desc[UR14][R8.64+0x2], R11 ;  /* 0x0000020b08007986 */ /* 0x000fe2000c10150e */
[----:B------:R-:W-:-:S03]  /*2f90*/  UIADD3 UR6, UP0, UR9, 0x5, URZ ;  /* 0x0000000509067890 */ /* 0x000fc6000ff1e03f */
[----:B------:R0:W-:Y:S01]  /*2fa0*/  STG.E.U16 desc[UR14][R8.64+0x6], R2 ;  /* 0x0000060208007986 */ /* 0x0001e2000c10150e */
[----:B------:R-:W-:Y:S01]  /*2fb0*/  F2FP.F16.F32.PACK_AB R17, R17, R30 ;  /* 0x0000001e1111723e */ /* 0x000fe200000000ff */
[----:B------:R-:W-:Y:S01]  /*2fc0*/  UIADD3.X UR5, URZ, UR5, URZ, UP0, !UPT ;  /* 0x000000053f057290 */ /* 0x000fe200087fe43f */
[----:B------:R-:W-:Y:S01]  /*2fd0*/  PRMT R10, R6, 0x7632, R10 ;  /* 0x00007632060a7816 */ /* 0x000fe2000000000a */
[----:B------:R-:W-:Y:S01]  /*2fe0*/  STG.E.U16 desc[UR14][R28.64], R37 ;  /* 0x000000251c007986 */ /* 0x000fe2000c10150e */
[----:B------:R-:W-:Y:S01]  /*2ff0*/  UISETP.GE.U32.AND UP0, UPT, UR6, UR18, UPT ;  /* 0x000000120600728c */ /* 0x000fe2000bf06070 */
[----:B0-----:R-:W-:Y:S02]  /*3000*/  PRMT R9, R37, 0x7632, R9 ;  /* 0x0000763225097816 */ /* 0x001fe40000000009 */
[----:B------:R-:W-:Y:S01]  /*3010*/  PRMT R2, R5, 0x7632, R2 ;  /* 0x0000763205027816 */ /* 0x000fe20000000002 */
[----:B------:R-:W-:Y:S04]  /*3020*/  STG.E.U16 desc[UR14][R28.64+0x4], R14 ;  /* 0x0000040e1c007986 */ /* 0x000fe8000c10150e */
[----:B------:R-:W-:Y:S04]  /*3030*/  STG.E.U16 desc[UR14][R28.64+0x2], R9 ;  /* 0x000002091c007986 */ /* 0x000fe8000c10150e */
        /* <DEDUP_REMOVED lines=9> */
[----:B------:R3:W-:Y:S01]  /*30d0*/  STG.E.U16 desc[UR14][R18.64+0x6], R4 ;  /* 0x0000060412007986 */ /* 0x0007e2000c10150e */
[----:B------:R-:W-:Y:S01]  /*30e0*/  PLOP3.LUT P0, PT, PT, PT, UP0, 0x80, 0x0 ;  /* 0x000000000000781c */ /* 0x000fe20003f0f008 */
[----:B------:R-:W-:Y:S01]  /*30f0*/  ULOP3.LUT UR4, UR4, 0x1, URZ, 0x3c, !UPT ;  /* 0x0000000104047892 */ /* 0x000fe2000f8e3c3f */
[----:B------:R-:W-:Y:S01]  /*3100*/  UMOV UR9, UR6 ;  /* 0x0000000600097c82 */ /* 0x000fe20008000000 */
[----:B--2---:R-:W-:-:S02]  /*3110*/  F2FP.F16.F32.PACK_AB R0, R0, R34 ;  /* 0x000000220000723e */ /* 0x004fc400000000ff */
[----:B------:R-:W-:Y:S02]  /*3120*/  F2FP.F16.F32.PACK_AB R7, R7, R33 ;  /* 0x000000210707723e */ /* 0x000fe400000000ff */
        /* <DEDUP_REMOVED lines=10> */
.L_x_2125:
        /* <DEDUP_REMOVED lines=11> */
.L_x_2264:


//--------------------- .text._ZN13group_norm_v214gn_cuda_kernelI6__halfLi480ELi1ELi32ELi60ELi1024ELb0ELi32ELi960ELi960ELi4ELb1ELi4ELb0ELb0ENS_16CompileConditionILi900EEEEEvPT_PKS4_S7_S7_flPfS8_Pj --------------------------
	.section	.text._ZN13group_norm_v214gn_cuda_kernelI6__halfLi480ELi1ELi32ELi60ELi1024ELb0ELi32ELi960ELi960ELi4ELb1ELi4ELb0ELb0ENS_16CompileConditionILi900EEEEEvPT_PKS4_S7_S7_flPfS8_Pj,"ax",@progbits
	.align	128
        .global         _ZN13group_norm_v214gn_cuda_kernelI6__halfLi480ELi1ELi32ELi60ELi1024ELb0ELi32ELi960ELi960ELi4ELb1ELi4ELb0ELb0ENS_16CompileConditionILi900EEEEEvPT_PKS4_S7_S7_flPfS8_Pj
        .type           _ZN13group_norm_v214gn_cuda_kernelI6__halfLi480ELi1ELi32ELi60ELi1024ELb0ELi32ELi960ELi960ELi4ELb1ELi4ELb0ELb0ENS_16CompileConditionILi900EEEEEvPT_PKS4_S7_S7_flPfS8_Pj,@function
        .size           _ZN13group_norm_v214gn_cuda_kernelI6__halfLi480ELi1ELi32ELi60ELi1024ELb0ELi32ELi960ELi960ELi4ELb1ELi4ELb0ELb0ENS_16CompileConditionILi900EEEEEvPT_PKS4_S7_S7_flPfS8_Pj,(.L_x_2265 - _ZN13group_norm_v214gn_cuda_kernelI6__halfLi480ELi1ELi32ELi60ELi1024ELb0ELi32ELi960ELi960ELi4ELb1ELi4ELb0ELb0ENS_16CompileConditionILi900EEEEEvPT_PKS4_S7_S7_flPfS8_Pj)
        .other          _ZN13group_norm_v214gn_cuda_kernelI6__halfLi480ELi1ELi32ELi60ELi1024ELb0ELi32ELi960ELi960ELi4ELb1ELi4ELb0ELb0ENS_16CompileConditionILi900EEEEEvPT_PKS4_S7_S7_flPfS8_Pj,@"STO_CUDA_ENTRY STV_DEFAULT"
_ZN13group_norm_v214gn_cuda_kernelI6__halfLi480ELi1ELi32ELi60ELi1024ELb0ELi32ELi960ELi960ELi4ELb1ELi4ELb0ELb0ENS_16CompileConditionILi900EEEEEvPT_PKS4_S7_S7_flPfS8_Pj:
.text._ZN13group_norm_v214gn_cuda_kernelI6__halfLi480ELi1ELi32ELi60ELi1024ELb0ELi32ELi960ELi960ELi4ELb1ELi4ELb0ELb0ENS_16CompileConditionILi900EEEEEvPT_PKS4_S7_S7_flPfS8_Pj:
        /* <DEDUP_REMOVED lines=12> */
[----:B------:R-:W-:Y:S01]  /*00c0*/  ULOP3.LUT UR5, UR11, 0x1, URZ, 0xc0, !UPT ;  /* 0x000000010b057892 */ /* 0x000fe2000f8ec03f */
[----:B------:R-:W2:Y:S01]  /*00d0*/  S2R R0, SR_CTAID.X ;  /* 0x0000000000007919 */ /* 0x000ea20000002500 */
[----:B------:R-:W-:Y:S02]  /*00e0*/  USHF.L.U32 UR6, UR11, 0x4, URZ ;  /* 0x000000040b067899 */ /* 0x000fe4000800063f */
[----:B------:R-:W-:Y:S02]  /*00f0*/  UIMAD UR5, UR5, 0x3c0, URZ ;  /* 0x000003c0050578a4 */ /* 0x000fe4000f8e023f */
[----:B------:R-:W-:Y:S01]  /*0100*/  ULOP3.LUT UR9, UR6, 0x10, URZ, 0xc0, !UPT ;  /* 0x0000001006097892 */ /* 0x000fe2000f8ec03f */
[----:B------:R-:W-:-:S03]  /*0110*/  ULDC.64 UR12, c[0x0][0x240] ;  /* 0x00009000000c7ab9 */ /* 0x000fc60000000a00 */
[----:B------:R-:W-:Y:S02]  /*0120*/  MOV R6, UR5 ;  /* 0x0000000500067c02 */ /* 0x000fe40008000f00 */
[----:B------:R-:W-:Y:S02]  /*0130*/  IADD3 R8, RZ, -UR9, RZ ;  /* 0x80000009ff087c10 */ /* 0x000fe4000fffe0ff */
        /* <DEDUP_REMOVED lines=16> */
[----:B------:R-:W-:-:S02]  /*0240*/  SHF.L.U32 R9, R3, 0x5, RZ ;  /* 0x0000000503097819 */ /* 0x000fc400000006ff */
[----:B------:R-:W-:Y:S01]  /*0250*/  IADD3 R5, R3, UR9, RZ ;  /* 0x0000000903057c10 */ /* 0x000fe2000fffe0ff */
[C---:B------:R-:W-:Y:S01]  /*0260*/  IMAD R4, R2.reuse, 0x18, R19 ;  /* 0x0000001802047824 */ /* 0x040fe200078e0213 */
[----:B------:R-:W-:Y:S02]  /*0270*/  LOP3.LUT R0, R9, 0xffffffe0, R0, 0xe2, !PT ;  /* 0xffffffe009007812 */ /* 0x000fe400078ee200 */
[----:B------:R-:W-:Y:S01]  /*0280*/  LEA R3, R2, UR5, 0x2 ;  /* 0x0000000502037c11 */ /* 0x000fe2000f8e10ff */
[----:B------:R-:W-:Y:S01]  /*0290*/  IMAD R5, R5, 0x3c, -R6 ;  /* 0x0000003c05057824 */ /* 0x000fe200078e0a06 */
[----:B------:R-:W-:Y:S01]  /*02a0*/  ISETP.GT.U32.OR P0, PT, R110, 0xf, P0 ;  /* 0x0000000f6e00780c */ /* 0x000fe20000704470 */
[----:B------:R0:W-:Y:S01]  /*02b0*/  STL [R1+0x4], R0 ;  /* 0x0000040001007387 */ /* 0x0001e20000100800 */
[----:B------:R-:W-:Y:S01]  /*02c0*/  UMOV UR5, URZ ;  /* 0x0000003f00057c82 */ /* 0x000fe20008000000 */
[----:B------:R-:W-:Y:S01]  /*02d0*/  IMAD.WIDE.U32 R2, R3, -0x77777777, RZ ;  /* 0x8888888903027825 */ /* 0x000fe200078e00ff */
[----:B------:R-:W-:-:S02]  /*02e0*/  MOV R2, R8 ;  /* 0x0000000800027202 */ /* 0x000fc40000000f00 */
[----:B------:R-:W-:Y:S02]  /*02f0*/  IADD3 R6, R5, 0x8, RZ ;  /* 0x0000000805067810 */ /* 0x000fe40007ffe0ff */
[----:B------:R-:W-:Y:S02]  /*0300*/  LEA.HI R2, R3, R2, RZ, 0x1b ;  /* 0x0000000203027211 */ /* 0x000fe400078fd8ff */
[----:B------:R-:W-:Y:S02]  /*0310*/  SHF.L.U32 R3, R110, 0x3, RZ ;  /* 0x000000036e037819 */ /* 0x000fe400000006ff */
[----:B0-----:R-:W-:Y:S02]  /*0320*/  LEA R0, R7, R4, 0x3 ;  /* 0x0000000407007211 */ /* 0x001fe400078e18ff */
[----:B------:R-:W-:Y:S02]  /*0330*/  LOP3.LUT R3, R3, 0x8, RZ, 0xc0, !PT ;  /* 0x0000000803037812 */ /* 0x000fe400078ec0ff */
[C---:B------:R-:W-:Y:S01]  /*0340*/  IADD3 R4, R5.reuse, 0x4, RZ ;  /* 0x0000000405047810 */ /* 0x040fe20007ffe0ff */
[----:B------:R0:W-:Y:S01]  /*0350*/  STL [R1+0x8], R0 ;  /* 0x0000080001007387 */ /* 0x0001e20000100800 */
[----:B------:R-:W-:-:S02]  /*0360*/  IADD3 R7, R5, 0xc, RZ ;  /* 0x0000000c05077810 */ /* 0x000fc40007ffe0ff */
[C---:B------:R-:W-:Y:S02]  /*0370*/  IADD3 R8, R5.reuse, 0x10, RZ ;  /* 0x0000001005087810 */ /* 0x040fe40007ffe0ff */
[C---:B------:R-:W-:Y:S02]  /*0380*/  IADD3 R9, R5.reuse, 0x14, RZ ;  /* 0x0000001405097810 */ /* 0x040fe40007ffe0ff */
[C---:B------:R-:W-:Y:S02]  /*0390*/  IADD3 R10, R5.reuse, 0x18, RZ ;  /* 0x00000018050a7810 */ /* 0x040fe40007ffe0ff */
[C---:B------:R-:W-:Y:S02]  /*03a0*/  IADD3 R11, R5.reuse, 0x1c, RZ ;  /* 0x0000001c050b7810 */ /* 0x040fe40007ffe0ff */
[----:B0-----:R-:W-:Y:S02]  /*03b0*/  SHF.R.S32.HI R0, RZ, 0x2, R5 ;  /* 0x00000002ff007819 */ /* 0x001fe40000011405 */
[----:B------:R-:W-:-:S02]  /*03c0*/  IADD3 R12, R5, 0x20, RZ ;  /* 0x00000020050c7810 */ /* 0x000fc40007ffe0ff */
[C---:B------:R-:W-:Y:S01]  /*03d0*/  IADD3 R13, R5.reuse, 0x24, RZ ;  /* 0x00000024050d7810 */ /* 0x040fe20007ffe0ff */
[----:B------:R-:W-:Y:S01]  /*03e0*/  IMAD R0, R0, 0x18, R19 ;  /* 0x0000001800007824 */ /* 0x000fe200078e0213 */
[C---:B------:R-:W-:Y:S02]  /*03f0*/  IADD3 R14, R5.reuse, 0x28, RZ ;  /* 0x00000028050e7810 */ /* 0x040fe40007ffe0ff */
[C---:B------:R-:W-:Y:S02]  /*0400*/  IADD3 R15, R5.reuse, 0x2c, RZ ;  /* 0x0000002c050f7810 */ /* 0x040fe40007ffe0ff */
[----:B------:R-:W-:Y:S02]  /*0410*/  IADD3 R125, R0, R3, RZ ;  /* 0x00000003007d7210 */ /* 0x000fe40007ffe0ff */
[----:B------:R-:W-:Y:S02]  /*0420*/  LEA R0, R2, UR8, 0x3 ;  /* 0x0000000802007c11 */ /* 0x000fe4000f8e18ff */
[----:B------:R-:W-:-:S02]  /*0430*/  IADD3 R16, R5, 0x30, RZ ;  /* 0x0000003005107810 */ /* 0x000fc40007ffe0ff */
[C---:B------:R-:W-:Y:S01]  /*0440*/  IADD3 R17, R5.reuse, 0x34, RZ ;  /* 0x0000003405117810 */ /* 0x040fe20007ffe0ff */
[----:B------:R0:W-:Y:S01]  /*0450*/  STL [R1], R0 ;  /* 0x0000000001007387 */ /* 0x0001e20000100800 */
[----:B------:R-:W-:Y:S02]  /*0460*/  IADD3 R5, R5, 0x38, RZ ;  /* 0x0000003805057810 */ /* 0x000fe40007ffe0ff */
[----:B------:R-:W-:Y:S02]  /*0470*/  SHF.R.S32.HI R4, RZ, 0x2, R4 ;  /* 0x00000002ff047819 */ /* 0x000fe40000011404 */
[----:B------:R-:W-:Y:S02]  /*0480*/  SHF.R.S32.HI R6, RZ, 0x2, R6 ;  /* 0x00000002ff067819 */ /* 0x000fe40000011406 */
        /* <DEDUP_REMOVED lines=23> */
[--C-:B------:R-:W-:Y:S01]  /*0600*/  IMAD R16, R16, 0x18, R19.reuse ;  /* 0x0000001810107824 */ /* 0x100fe200078e0213 */
[----:B------:R-:W-:Y:S01]  /*0610*/  IADD3 R124, R3, R4, RZ ;  /* 0x00000004037c7210 */ /* 0x000fe20007ffe0ff */
[--C-:B------:R-:W-:Y:S01]  /*0620*/  IMAD R112, R17, 0x18, R19.reuse ;  /* 0x0000001811707824 */ /* 0x100fe200078e0213 */
[----:B------:R-:W-:Y:S01]  /*0630*/  IADD3 R123, R3, R6, RZ ;  /* 0x00000006037b7210 */ /* 0x000fe20007ffe0ff */
        /* <DEDUP_REMOVED lines=12> */
[----:B------:R-:W-:Y:S02]  /*0700*/  IADD3 R111, R3, R18, RZ ;  /* 0x00000012036f7210 */ /* 0x000fe40007ffe0ff */
[----:B------:R-:W-:-:S02]  /*0710*/  SHF.R.S32.HI R3, RZ, 0x1f, R106 ;  /* 0x0000001fff037819 */ /* 0x000fc4000001146a */
[----:B------:R-:W-:Y:S01]  /*0720*/  ISETP.EQ.OR.EX P0, PT, RZ, UR13, P0, P1 ;  /* 0x0000000dff007c0c */ /* 0x000fe20008702710 */
[----:B0-----:R-:W-:-:S12]  /*0730*/  ULDC.64 UR12, c[0x0][0x208] ;  /* 0x00008200000c7ab9 */ /* 0x001fd80000000a00 */
.L_x_2132:
        /* <DEDUP_REMOVED lines=8> */
[----:B------:R-:W-:Y:S01]  /*07c0*/  MOV R5, UR9 ;  /* 0x0000000900057c02 */ /* 0x000fe20008000f00 */
        /* <DEDUP_REMOVED lines=10> */
[----:B------:R-:W-:-:S03]  /*0870*/  IADD3 R104, R17, UR9, RZ ;  /* 0x0000000911687c10 */ /* 0x000fc6000fffe0ff */
        /* <DEDUP_REMOVED lines=98> */
[----:B------:R-:W-:Y:S01]  /*0ea0*/  LOP3.LUT P2, RZ, R110, 0xffffffe1, RZ, 0xc0, !PT ;  /* 0xffffffe16eff7812 */ /* 0x000fe2000784c0ff */
[--C-:B---3--:R-:W-:Y:S02]  /*0eb0*/  HADD2.F32 R0, -RZ, R30.reuse.H0_H0 ;  /* 0x2000001eff007230 */ /* 0x108fe40000004100 */
[----:B------:R-:W-:Y:S02]  /*0ec0*/  HADD2.F32 R88, -RZ, R30.H1_H1 ;  /* 0x3000001eff587230 */ /* 0x000fe40000004100 */
[--C-:B------:R-:W-:Y:S02]  /*0ed0*/  HADD2.F32 R87, -RZ, R31.reuse.H0_H0 ;  /* 0x2000001fff577230 */ /* 0x100fe40000004100 */
[----:B------:R-:W-:Y:S01]  /*0ee0*/  FFMA.FTZ R35, R0, R0, RZ ;  /* 0x0000000000237223 */ /* 0x000fe200000100ff */
[----:B------:R-:W-:Y:S01]  /*0ef0*/  FADD.FTZ R17, RZ, R0 ;  /* 0x00000000ff117221 */ /* 0x000fe20000010000 */
[----:B------:R-:W-:-:S02]  /*0f00*/  HADD2.F32 R86, -RZ, R31.H1_H1 ;  /* 0x3000001fff567230 */ /* 0x000fc40000004100 */
[----:B------:R-:W-:Y:S01]  /*0f10*/  FFMA.FTZ R34, R88, R88, R35 ;  /* 0x0000005858227223 */ /* 0x000fe20000010023 */
[----:B------:R-:W-:-:S03]  /*0f20*/  FADD.FTZ R30, R17, R88 ;  /* 0x00000058111e7221 */ /* 0x000fc60000010000 */
[----:B------:R-:W-:Y:S01]  /*0f30*/  FFMA.FTZ R31, R87, R87, R34 ;  /* 0x00000057571f7223 */ /* 0x000fe20000010022 */
[----:B------:R-:W-:Y:S01]  /*0f40*/  FADD.FTZ R17, R30, R87 ;  /* 0x000000571e117221 */ /* 0x000fe20000010000 */
[--C-:B----4-:R-:W-:Y:S02]  /*0f50*/  HADD2.F32 R85, -RZ, R26.reuse.H0_H0 ;  /* 0x2000001aff557230 */ /* 0x110fe40000004100 */
        /* <DEDUP_REMOVED lines=11> */
[--C-:B-----5:R-:W-:Y:S02]  /*1010*/  HADD2.F32 R81, -RZ, R22.reuse.H0_H0 ;  /* 0x20000016ff517230 */ /* 0x120fe40000004100 */
        /* <DEDUP_REMOVED lines=11> */
[----:B--2---:R-:W-:-:S02]  /*10d0*/  HADD2.F32 R77, -RZ, R18.H0_H0 ;  /* 0x20000012ff4d7230 */ /* 0x004fc40000004100 */
        /* <DEDUP_REMOVED lines=152> */
[----:B------:R-:W-:Y:S01]  /*1a60*/  HADD2.F32 R73, -RZ, R63.H1_H1 ;  /* 0x3000003fff497230 */ /* 0x000fe20000004100 */
[----:B------:R-:W-:Y:S01]  /*1a70*/  SHF.L.U32 R61, R60, 0x1, RZ ;  /* 0x000000013c3d7819 */ /* 0x000fe200000006ff */
[----:B------:R-:W-:Y:S01]  /*1a80*/  FFMA.FTZ R64, R71, R71, R64 ;  /* 0x0000004747407223 */ /* 0x000fe20000010040 */
[----:B------:R-:W-:-:S02]  /*1a90*/  FADD.FTZ R62, R62, R71 ;  /* 0x000000473e3e7221 */ /* 0x000fc40000010000 */
[----:B------:R-:W-:Y:S01]  /*1aa0*/  IADD3 R66, P3, R61, UR14, RZ ;  /* 0x0000000e3d427c10 */ /* 0x000fe2000ff7e0ff */
[----:B------:R-:W-:Y:S01]  /*1ab0*/  FFMA.FTZ R63, R73, R73, R64 ;  /* 0x00000049493f7223 */ /* 0x000fe20000010040 */
[----:B------:R-:W-:Y:S01]  /*1ac0*/  FADD.FTZ R62, R62, R73 ;  /* 0x000000493e3e7221 */ /* 0x000fe20000010000 */
[----:B------:R-:W-:Y:S02]  /*1ad0*/  SHF.R.U32.HI R64, RZ, 0x1f, R60 ;  /* 0x0000001fff407819 */ /* 0x000fe4000001163c */
[----:B------:R-:W-:Y:S02]  /*1ae0*/  IADD3 R60, P4, R61, UR16, RZ ;  /* 0x000000103d3c7c10 */ /* 0x000fe4000ff9e0ff */
[----:B------:R0:W-:Y:S02]  /*1af0*/  STS.64 [R67], R62 ;  /* 0x0000003e43007388 */ /* 0x0001e40000000a00 */
[C---:B------:R-:W-:Y:S02]  /*1b00*/  IADD3.X R61, R64.reuse, UR17, RZ, P4, !PT ;  /* 0x00000011403d7c10 */ /* 0x040fe4000a7fe4ff */
[----:B0-----:R-:W-:-:S02]  /*1b10*/  IADD3.X R67, R64, UR15, RZ, P3, !PT ;  /* 0x0000000f40437c10 */ /* 0x001fc40009ffe4ff */
[----:B------:R-:W-:Y:S01]  /*1b20*/  CS2R R62, SRZ ;  /* 0x00000000003e7805 */ /* 0x000fe2000001ff00 */
[----:B------:R-:W-:Y:S06]  /*1b30*/  BAR.SYNC.DEFER_BLOCKING 0x0 ;  /* 0x0000000000007b1d */ /* 0x000fec0000010000 */
[----:B------:R-:W-:Y:S05]  /*1b40*/  @P1 BRA `(.L_x_2127) ;  /* 0x0000000000b41947 */ /* 0x000fea0003800000 */
[----:B------:R-:W0:Y:S04]  /*1b50*/  LDS.64 R62, [R125] ;  /* 0x000000007d3e7984 */ /* 0x000e280000000a00 */
[----:B------:R-:W1:Y:S01]  /*1b60*/  LDS.64 R64, [R124] ;  /* 0x000000007c407984 */ /* 0x000e620000000a00 */
[----:B0-----:R-:W-:Y:S01]  /*1b70*/  FADD.FTZ R62, RZ, R62 ;  /* 0x0000003eff3e7221 */ /* 0x001fe20000010000 */
[----:B------:R-:W-:-:S03]  /*1b80*/  FADD.FTZ R63, RZ, R63 ;  /* 0x0000003fff3f7221 */ /* 0x000fc60000010000 */
[----:B-1----:R-:W-:Y:S01]  /*1b90*/  FADD.FTZ R64, R62, R64 ;  /* 0x000000403e407221 */ /* 0x002fe20000010000 */
        /* <DEDUP_REMOVED lines=40> */
.L_x_2127:
[----:B------:R-:W-:Y:S05]  /*1e20*/  BSYNC B0 ;  /* 0x0000000000007941 */ /* 0x000fea0003800000 */
.L_x_2126:
[----:B------:R-:W0:Y:S01]  /*1e30*/  @!P2 LDC R64, c[0x0][0x10] ;  /* 0x00000400ff40ab82 */ /* 0x000e220000000800 */
[----:B------:R-:W-:Y:S01]  /*1e40*/  MOV R105, UR4 ;  /* 0x0000000400697c02 */ /* 0x000fe20008000f00 */
[----:B------:R-:W1:Y:S06]  /*1e50*/  SHFL.BFLY PT, R65, R62, 0x1, 0x1f ;  /* 0x0c201f003e417f89 */ /* 0x000e6c00000e0000 */
[----:B------:R-:W2:Y:S01]  /*1e60*/  @!P2 LDC.64 R108, c[0x0][0x248] ;  /* 0x00009200ff6cab82 */ /* 0x000ea20000000a00 */
[----:B0-----:R-:W-:Y:S02]  /*1e70*/  @!P2 IMAD R64, R64, R105, UR11 ;  /* 0x0000000b4040ae24 */ /* 0x001fe4000f8e0269 */
[----:B------:R-:W3:Y:S01]  /*1e80*/  LDL R105, [R1+0x4] ;  /* 0x0000040001697983 */ /* 0x000ee20000100800 */
[----:B------:R-:W-:Y:S01]  /*1e90*/  ISETP.GT.U32.AND P1, PT, R110, 0xff, PT ;  /* 0x000000ff6e00780c */ /* 0x000fe20003f24070 */
[----:B-1----:R-:W-:-:S02]  /*1ea0*/  FADD.FTZ R62, R65, R62 ;  /* 0x0000003e413e7221 */ /* 0x002fc40000010000 */
[----:B------:R-:W0:Y:S02]  /*1eb0*/  SHFL.BFLY PT, R107, R63, 0x1, 0x1f ;  /* 0x0c201f003f6b7f89 */ /* 0x000e2400000e0000 */
[----:B0-----:R-:W-:Y:S01]  /*1ec0*/  FADD.FTZ R63, R107, R63 ;  /* 0x0000003f6b3f7221 */ /* 0x001fe20000010000 */
[----:B---3--:R-:W-:-:S07]  /*1ed0*/  @!P2 LEA R64, R64, R105, 0x9 ;  /* 0x000000694040a211 */ /* 0x008fce00078e48ff */
[----:B------:R-:W0:Y:S01]  /*1ee0*/  @!P1 LDC R105, c[0x0][0x10] ;  /* 0x00000400ff699b82 */ /* 0x000e220000000800 */
[----:B------:R-:W-:-:S05]  /*1ef0*/  @!P2 SHF.L.U32 R64, R64, 0x1, RZ ;  /* 0x000000014040a819 */ /* 0x000fca00000006ff */
[----:B--2---:R-:W-:Y:S01]  /*1f00*/  @!P2 IMAD.WIDE.U32 R64, R64, 0x4, R108 ;  /* 0x000000044040a825 */ /* 0x004fe200078e006c */
[----:B------:R-:W-:-:S04]  /*1f10*/  MOV R108, UR4 ;  /* 0x00000004006c7c02 */ /* 0x000fc80008000f00 */
[----:B------:R1:W-:Y:S01]  /*1f20*/  @!P2 STG.E.64 desc[UR12][R64.64], R62 ;  /* 0x0000003e4000a986 */ /* 0x0003e2000c101b0c */
[----:B------:R-:W-:Y:S01]  /*1f30*/  BAR.SYNC.DEFER_BLOCKING 0x0 ;  /* 0x0000000000007b1d */ /* 0x000fe20000010000 */
[----:B------:R-:W-:Y:S01]  /*1f40*/  ISETP.NE.AND P2, PT, R110, RZ, PT ;  /* 0x000000ff6e00720c */ /* 0x000fe20003f45270 */
[----:B0-----:R-:W-:-:S12]  /*1f50*/  @!P1 IMAD R105, R105, R108, UR11 ;  /* 0x0000000b69699e24 */ /* 0x001fd8000f8e026c */
[----:B-1----:R-:W-:Y:S05]  /*1f60*/  @P2 BRA `(.L_x_2128) ;  /* 0x0000000000442947 */ /* 0x002fea0003800000 */
        /* <DEDUP_REMOVED lines=9> */
.L_x_2129:
        /* <DEDUP_REMOVED lines=8> */
.L_x_2128:
[----:B------:R-:W0:Y:S01]  /*2080*/  @!P1 LDC.64 R64, c[0x0][0x248] ;  /* 0x00009200ff409b82 */ /* 0x000e220000000a00 */
[----:B------:R-:W-:Y:S01]  /*2090*/  @!P1 SHF.L.U32 R62, R110, 0x1, RZ ;  /* 0x000000016e3e9819 */ /* 0x000fe200000006ff */
[----:B------:R-:W-:Y:S05]  /*20a0*/  WARPSYNC.ALL ;  /* 0x0000000000007948 */ /* 0x000fea0003800000 */
[----:B------:R-:W-:Y:S01]  /*20b0*/  @!P1 LOP3.LUT R62, R62, 0x7fffffe0, RZ, 0xc0, !PT ;  /* 0x7fffffe03e3e9812 */ /* 0x000fe200078ec0ff */
[----:B------:R-:W5:Y:S01]  /*20c0*/  LDG.E.64.CONSTANT R66, desc[UR12][R66.64] ;  /* 0x0000000c42427981 */ /* 0x000f62000c1e9b00 */
[----:B------:R-:W-:Y:S02]  /*20d0*/  @!P1 LOP3.LUT R63, R110, 0xf, RZ, 0xc0, !PT ;  /* 0x0000000f6e3f9812 */ /* 0x000fe400078ec0ff */
[----:B------:R-:W-:Y:S01]  /*20e0*/  @!P1 LEA R62, R105, R62, 0x9 ;  /* 0x0000003e693e9211 */ /* 0x000fe200078e48ff */
[----:B------:R-:W5:Y:S03]  /*20f0*/  LDG.E.64.CONSTANT R60, desc[UR12][R60.64] ;  /* 0x0000000c3c3c7981 */ /* 0x000f66000c1e9b00 */
[----:B------:R-:W-:-:S04]  /*2100*/  @!P1 IADD3 R62, R62, R63, RZ ;  /* 0x0000003f3e3e9210 */ /* 0x000fc80007ffe0ff */
[----:B------:R-:W-:-:S04]  /*2110*/  @!P1 SHF.L.U32 R63, R62, 0x1, RZ ;  /* 0x000000013e3f9819 */ /* 0x000fc800000006ff */
[C---:B------:R-:W-:Y:S01]  /*2120*/  @!P1 IADD3 R105, R63.reuse, 0x20, RZ ;  /* 0x000000203f699810 */ /* 0x040fe20007ffe0ff */
[--C-:B0-----:R-:W-:Y:S01]  /*2130*/  @!P1 IMAD.WIDE.U32 R62, R63, 0x4, R64.reuse ;  /* 0x000000043f3e9825 */ /* 0x101fe200078e0040 */
[----:B------:R-:W-:Y:S03]  /*2140*/  BAR.SYNC.DEFER_BLOCKING 0x0 ;  /* 0x0000000000007b1d */ /* 0x000fe60000010000 */
[----:B------:R-:W-:-:S03]  /*2150*/  @!P1 IMAD.WIDE.U32 R64, R105, 0x4, R64 ;  /* 0x0000000469409825 */ /* 0x000fc600078e0040 */
[----:B------:R-:W2:Y:S04]  /*2160*/  @!P1 LDG.E.64 R62, desc[UR12][R62.64] ;  /* 0x0000000c3e3e9981 */ /* 0x000ea8000c1e1b00 */
[----:B------:R-:W3:Y:S01]  /*2170*/  @!P1 LDG.E.64 R64, desc[UR12][R64.64] ;  /* 0x0000000c40409981 */ /* 0x000ee2000c1e1b00 */
[----:B------:R-:W-:Y:S01]  /*2180*/  HFMA2.MMA R105, -RZ, RZ, 0, 0 ;  /* 0x00000000ff697435 */ /* 0x000fe200000001ff */
[----:B------:R-:W-:Y:S01]  /*2190*/  MOV R107, RZ ;  /* 0x000000ff006b7202 */ /* 0x000fe20000000f00 */
[----:B------:R-:W-:Y:S01]  /*21a0*/  BSSY B0, `(.L_x_2130) ;  /* 0x000002b000007945 */ /* 0x000fe20003800000 */
[----:B--2---:R-:W-:Y:S01]  /*21b0*/  @!P1 FADD.FTZ R62, RZ, R62 ;  /* 0x0000003eff3e9221 */ /* 0x004fe20000010000 */
[----:B------:R-:W-:-:S03]  /*21c0*/  @!P1 FADD.FTZ R108, RZ, R63 ;  /* 0x0000003fff6c9221 */ /* 0x000fc60000010000 */
[----:B---3--:R-:W-:Y:S01]  /*21d0*/  @!P1 FADD.FTZ R105, R64, R62 ;  /* 0x0000003e40699221 */ /* 0x008fe20000010000 */
        /* <DEDUP_REMOVED lines=19> */
[----:B------:R-:W-:Y:S01]  /*2310*/  @!P1 FMUL.FTZ R105, R62, R62 ;  /* 0x0000003e3e699220 */ /* 0x000fe20000410000 */
[----:B------:R-:W-:-:S03]  /*2320*/  @!P1 SHF.R.U32.HI R65, RZ, 0x1, R110 ;  /* 0x00000001ff419819 */ /* 0x000fc6000001166e */
[----:B------:R-:W-:Y:S01]  /*2330*/  @!P1 FFMA.FTZ R63, R108, 1.6276042515528388321e-05, -R105 ;  /* 0x378888896c3f9823 */ /* 0x000fe20000010869 */
[----:B------:R-:W-:-:S04]  /*2340*/  @!P1 LOP3.LUT R65, R65, 0x7ffffff8, RZ, 0xc0, !PT ;  /* 0x7ffffff841419812 */ /* 0x000fc800078ec0ff */
[----:B------:R-:W-:-:S05]  /*2350*/  @!P1 FMNMX.FTZ R63, RZ, R63, !PT ;  /* 0x0000003fff3f9209 */ /* 0x000fca0007810000 */
[----:B------:R0:W-:Y:S01]  /*2360*/  @!P1 STS.64 [R65+UR8], R62 ;  /* 0x0000003e41009988 */ /* 0x0001e20008000a08 */
[----:B------:R-:W-:Y:S06]  /*2370*/  BAR.SYNC.DEFER_BLOCKING 0x0 ;  /* 0x0000000000007b1d */ /* 0x000fec0000010000 */
[----:B------:R-:W-:Y:S05]  /*2380*/  @P0 BRA `(.L_x_2131) ;  /* 0x0000000000300947 */ /* 0x000fea0003800000 */
[----:B0-----:R-:W-:Y:S01]  /*2390*/  MOV R63, UR10 ;  /* 0x0000000a003f7c02 */ /* 0x001fe20008000f00 */
[----:B------:R-:W-:Y:S01]  /*23a0*/  ULDC.64 UR14, c[0x0][0x240] ;  /* 0x00009000000e7ab9 */ /* 0x000fe20000000a00 */
[----:B------:R-:W-:Y:S02]  /*23b0*/  SHF.R.S32.HI R107, RZ, 0x1f, R106 ;  /* 0x0000001fff6b7819 */ /* 0x000fe4000001146a */
[----:B------:R-:W-:Y:S02]  /*23c0*/  LEA R63, P1, R63, R106, 0x5 ;  /* 0x0000006a3f3f7211 */ /* 0x000fe400078228ff */
[----:B------:R-:W-:Y:S02]  /*23d0*/  MOV R64, UR10 ;  /* 0x0000000a00407c02 */ /* 0x000fe40008000f00 */
[----:B------:R-:W-:-:S04]  /*23e0*/  MOV R65, UR5 ;  /* 0x0000000500417c02 */ /* 0x000fc80008000f00 */
[----:B------:R-:W-:Y:S02]  /*23f0*/  LEA.HI.X R64, R64, R107, R65, 0x5, P1 ;  /* 0x0000006b40407211 */ /* 0x000fe400008f2c41 */
[----:B------:R-:W-:-:S04]  /*2400*/  LEA R62, P1, R63, UR14, 0x3 ;  /* 0x0000000e3f3e7c11 */ /* 0x000fc8000f8218ff */
[----:B------:R-:W-:Y:S02]  /*2410*/  LEA.HI.X R63, R63, UR15, R64, 0x3, P1 ;  /* 0x0000000f3f3f7c11 */ /* 0x000fe400088f1c40 */
[----:B------:R-:W-:-:S06]  /*2420*/  LEA R64, R110, UR8, 0x3 ;  /* 0x000000086e407c11 */ /* 0x000fcc000f8e18ff */
[----:B------:R-:W0:Y:S04]  /*2430*/  LDS.64 R64, [R64] ;  /* 0x0000000040407984 */ /* 0x000e280000000a00 */
[----:B0-----:R1:W-:Y:S02]  /*2440*/  STG.E.64 desc[UR12][R62.64], R64 ;  /* 0x000000403e007986 */ /* 0x0013e4000c101b0c */
.L_x_2131:
[----:B------:R-:W-:Y:S05]  /*2450*/  BSYNC B0 ;  /* 0x0000000000007941 */ /* 0x000fea0003800000 */
.L_x_2130:
[----:B-1----:R-:W2:Y:S01]  /*2460*/  LDL R64, [R1] ;  /* 0x0000000001407983 */ /* 0x002ea20000100800 */
[----:B------:R-:W-:Y:S01]  /*2470*/  ULDC UR9, c[0x0][0x230] ;  /* 0x00008c0000097ab9 */ /* 0x000fe20000000800 */
[----:B------:R-:W-:Y:S01]  /*2480*/  ULDC.64 UR14, c[0x0][0x210] ;  /* 0x00008400000e7ab9 */ /* 0x000fe20000000a00 */
[----:B------:R-:W-:Y:S01]  /*2490*/  UIADD3 UR10, UP0, UR10, 0x2, URZ ;  /* 0x000000020a0a7890 */ /* 0x000fe2000ff1e03f */
[C---:B0-----:R-:W-:Y:S01]  /*24a0*/  LEA R62, P1, R70.reuse, UR14, 0x1 ;  /* 0x0000000e463e7c11 */ /* 0x041fe2000f8208ff */
[----:B------:R-:W-:Y:S02]  /*24b0*/  ULOP3.LUT UR4, UR4, 0x1, URZ, 0x3c, !UPT ;  /* 0x0000000104047892 */ /* 0x000fe4000f8e3c3f */
[----:B------:R-:W-:Y:S01]  /*24c0*/  UIADD3.X UR5, URZ, UR5, URZ, UP0, !UPT ;  /* 0x000000053f057290 */ /* 0x000fe200087fe43f */
[----:B------:R-:W-:Y:S01]  /*24d0*/  LEA.HI.X R63, R70, UR15, R89, 0x1, P1 ;  /* 0x0000000f463f7c11 */ /* 0x000fe200088f0c59 */
[--C-:B-----5:R-:W-:Y:S02]  /*24e0*/  HADD2.F32 R89, -RZ, R66.reuse.H0_H0 ;  /* 0x20000042ff597230 */ /* 0x120fe40000004100 */
[----:B------:R-:W-:Y:S01]  /*24f0*/  HADD2.F32 R66, -RZ, R66.H1_H1 ;  /* 0x30000042ff427230 */ /* 0x000fe20000004100 */
[----:B--2---:R-:W0:Y:S02]  /*2500*/  LDS.64 R64, [R64] ;  /* 0x0000000040407984 */ /* 0x004e240000000a00 */
[----:B0-----:R-:W-:Y:S01]  /*2510*/  FADD.FTZ R65, R65, UR9 ;  /* 0x0000000941417e21 */ /* 0x001fe20008010000 */
[--C-:B------:R-:W-:Y:S01]  /*2520*/  FADD.FTZ R0, R0, -R64.reuse ;  /* 0x8000004000007221 */ /* 0x100fe20000010000 */
[----:B------:R-:W-:Y:S01]  /*2530*/  FADD.FTZ R70, R88, -R64 ;  /* 0x8000004058467221 */ /* 0x000fe20000010000 */
[----:B------:R-:W-:-:S02]  /*2540*/  HADD2.F32 R88, -RZ, R60.H0_H0 ;  /* 0x2000003cff587230 */ /* 0x000fc40000004100 */
[--C-:B------:R-:W-:Y:S01]  /*2550*/  FADD.FTZ R87, R87, -R64.reuse ;  /* 0x8000004057577221 */ /* 0x100fe20000010000 */
[----:B------:R-:W-:Y:S01]  /*2560*/  HADD2.F32 R60, -RZ, R60.H1_H1 ;  /* 0x3000003cff3c7230 */ /* 0x000fe20000004100 */
        /* <DEDUP_REMOVED lines=18> */
[----:B------:R-:W-:Y:S01]  /*2690*/  FMUL.FTZ R107, R65, R70 ;  /* 0x00000046416b7220 */ /* 0x000fe20000410000 */
[----:B------:R-:W-:-:S02]  /*26a0*/  HADD2.F32 R70, -RZ, R61.H0_H0 ;  /* 0x2000003dff467230 */ /* 0x000fc40000004100 */
[----:B------:R-:W-:Y:S01]  /*26b0*/  FMUL.FTZ R87, R65, R87 ;  /* 0x0000005741577220 */ /* 0x000fe20000410000 */
[----:B------:R-:W-:Y:S01]  /*26c0*/  FFMA.FTZ R105, R105, R89, R88 ;  /* 0x0000005969697223 */ /* 0x000fe20000010058 */
[----:B------:R-:W-:Y:S01]  /*26d0*/  FFMA.FTZ R0, R107, R66, R60 ;  /* 0x000000426b007223 */ /* 0x000fe2000001003c */
[----:B------:R-:W-:Y:S02]  /*26e0*/  HADD2.F32 R61, -RZ, R61.H1_H1 ;  /* 0x3000003dff3d7230 */ /* 0x000fe40000004100 */
[C---:B------:R-:W-:Y:S01]  /*26f0*/  FMUL.FTZ R86, R65.reuse, R86 ;  /* 0x0000005641567220 */ /* 0x040fe20000410000 */
[C---:B------:R-:W-:Y:S01]  /*2700*/  FMUL.FTZ R17, R65.reuse, R17 ;  /* 0x0000001141117220 */ /* 0x040fe20000410000 */
[C---:B------:R-:W-:Y:S01]  /*2710*/  FMUL.FTZ R21, R65.reuse, R21 ;  /* 0x0000001541157220 */ /* 0x040fe20000410000 */
[----:B------:R-:W-:Y:S01]  /*2720*/  F2FP.F16.F32.PACK_AB R105, R0, R105 ;  /* 0x000000690069723e */ /* 0x000fe200000000ff */
[--C-:B------:R-:W-:Y:S02]  /*2730*/  HADD2.F32 R0, -RZ, R67.reuse.H0_H0 ;  /* 0x20000043ff007230 */ /* 0x100fe40000004100 */
[----:B------:R-:W-:Y:S01]  /*2740*/  FMUL.FTZ R25, R65, R25 ;  /* 0x0000001941197220 */ /* 0x000fe20000410000 */
[----:B------:R-:W-:Y:S01]  /*2750*/  HADD2.F32 R67, -RZ, R67.H1_H1 ;  /* 0x30000043ff437230 */ /* 0x000fe20000004100 */
[----:B------:R-:W-:Y:S01]  /*2760*/  PRMT R107, R105, 0x7632, R107 ;  /* 0x00007632696b7816 */ /* 0x000fe2000000006b */
[----:B------:R0:W-:Y:S01]  /*2770*/  STG.E.U16 desc[UR12][R62.64], R105 ;  /* 0x000000693e007986 */ /* 0x0001e2000c10150c */
[----:B------:R-:W-:Y:S01]  /*2780*/  FFMA.FTZ R87, R87, R0, R70 ;  /* 0x0000000057577223 */ /* 0x000fe20000010046 */
[C---:B------:R-:W-:Y:S01]  /*2790*/  FMUL.FTZ R29, R65.reuse, R29 ;  /* 0x0000001d411d7220 */ /* 0x040fe20000410000 */
[----:B------:R-:W-:Y:S01]  /*27a0*/  FFMA.FTZ R86, R86, R67, R61 ;  /* 0x0000004356567223 */ /* 0x000fe2000001003d */
[----:B------:R1:W-:Y:S01]  /*27b0*/  STG.E.U16 desc[UR12][R62.64+0x2], R107 ;  /* 0x0000026b3e007986 */ /* 0x0003e2000c10150c */
[C---:B------:R-:W-:Y:S01]  /*27c0*/  FMUL.FTZ R33, R65.reuse, R33 ;  /* 0x0000002141217220 */ /* 0x040fe20000410000 */
[C---:B------:R-:W-:Y:S01]  /*27d0*/  FMUL.FTZ R37, R65.reuse, R37 ;  /* 0x0000002541257220 */ /* 0x040fe20000410000 */
[C---:B------:R-:W-:Y:S01]  /*27e0*/  FMUL.FTZ R85, R65.reuse, R85 ;  /* 0x0000005541557220 */ /* 0x040fe20000410000 */
[----:B------:R-:W-:Y:S01]  /*27f0*/  F2FP.F16.F32.PACK_AB R87, R86, R87 ;  /* 0x000000575657723e */ /* 0x000fe200000000ff */
[C---:B------:R-:W-:Y:S01]  /*2800*/  FMUL.FTZ R81, R65.reuse, R81 ;  /* 0x0000005141517220 */ /* 0x040fe20000410000 */
[C---:B------:R-:W-:Y:S01]  /*2810*/  FMUL.FTZ R108, R65.reuse, R57 ;  /* 0x00000039416c7220 */ /* 0x040fe20000410000 */
[----:B------:R-:W-:Y:S01]  /*2820*/  FMUL.FTZ R109, R65, R68 ;  /* 0x00000044416d7220 */ /* 0x000fe20000410000 */
[----:B------:R-:W-:Y:S01]  /*2830*/  PRMT R86, R87, 0x7632, R86 ;  /* 0x0000763257567816 */ /* 0x000fe20000000056 */
[----:B------:R2:W-:Y:S01]  /*2840*/  STG.E.U16 desc[UR12][R62.64+0x4], R87 ;  /* 0x000004573e007986 */ /* 0x0005e2000c10150c */
[C---:B0-----:R-:W-:Y:S01]  /*2850*/  FMUL.FTZ R105, R65.reuse, R49 ;  /* 0x0000003141697220 */ /* 0x041fe20000410000 */
[--C-:B------:R-:W-:Y:S01]  /*2860*/  FADD.FTZ R22, R22, -R64.reuse ;  /* 0x8000004016167221 */ /* 0x100fe20000010000 */
[C---:B-1----:R-:W-:Y:S01]  /*2870*/  FMUL.FTZ R107, R65.reuse, R53 ;  /* 0x00000035416b7220 */ /* 0x042fe20000410000 */
[----:B------:R0:W-:Y:S01]  /*2880*/  STG.E.U16 desc[UR12][R62.64+0x6], R86 ;  /* 0x000006563e007986 */ /* 0x0001e2000c10150c */
[--C-:B------:R-:W-:Y:S01]  /*2890*/  FADD.FTZ R26, R26, -R64.reuse ;  /* 0x800000401a1a7221 */ /* 0x100fe20000010000 */
[--C-:B------:R-:W-:Y:S01]  /*28a0*/  FADD.FTZ R30, R30, -R64.reuse ;  /* 0x800000401e1e7221 */ /* 0x100fe20000010000 */
[--C-:B------:R-:W-:Y:S01]  /*28b0*/  FADD.FTZ R34, R34, -R64.reuse ;  /* 0x8000004022227221 */ /* 0x100fe20000010000 */
[--C-:B------:R-:W-:Y:S01]  /*28c0*/  FADD.FTZ R38, R38, -R64.reuse ;  /* 0x8000004026267221 */ /* 0x100fe20000010000 */
[--C-:B------:R-:W-:Y:S01]  /*28d0*/  FADD.FTZ R84, R84, -R64.reuse ;  /* 0x8000004054547221 */ /* 0x100fe20000010000 */
[--C-:B------:R-:W-:Y:S01]  /*28e0*/  FADD.FTZ R80, R80, -R64.reuse ;  /* 0x8000004050507221 */ /* 0x100fe20000010000 */
[--C-:B------:R-:W-:Y:S01]  /*28f0*/  FADD.FTZ R76, R76, -R64.reuse ;  /* 0x800000404c4c7221 */ /* 0x100fe20000010000 */
[C---:B--2---:R-:W-:Y:S01]  /*2900*/  FMUL.FTZ R87, R65.reuse, R45 ;  /* 0x0000002d41577220 */ /* 0x044fe20000410000 */
[--C-:B------:R-:W-:Y:S01]  /*2910*/  FADD.FTZ R18, R18, -R64.reuse ;  /* 0x8000004012127221 */ /* 0x100fe20000010000 */
[--C-:B------:R-:W-:Y:S01]  /*2920*/  FADD.FTZ R42, R42, -R64.reuse ;  /* 0x800000402a2a7221 */ /* 0x100fe20000010000 */
[--C-:B------:R-:W-:Y:S01]  /*2930*/  FADD.FTZ R46, R46, -R64.reuse ;  /* 0x800000402e2e7221 */ /* 0x100fe20000010000 */
[C---:B0-----:R-:W-:Y:S01]  /*2940*/  FMUL.FTZ R63, R65.reuse, R77 ;  /* 0x0000004d413f7220 */ /* 0x041fe20000410000 */
[----:B------:R-:W-:Y:S01]  /*2950*/  FMUL.FTZ R86, R65, R41 ;  /* 0x0000002941567220 */ /* 0x000fe20000410000 */
[--C-:B------:R-:W-:Y:S01]  /*2960*/  FADD.FTZ R50, R50, -R64.reuse ;  /* 0x8000004032327221 */ /* 0x100fe20000010000 */
[--C-:B------:R-:W-:Y:S01]  /*2970*/  FADD.FTZ R54, R54, -R64.reuse ;  /* 0x8000004036367221 */ /* 0x100fe20000010000 */
[--C-:B------:R-:W-:Y:S01]  /*2980*/  FADD.FTZ R59, R59, -R64.reuse ;  /* 0x800000403b3b7221 */ /* 0x100fe20000010000 */
        /* <DEDUP_REMOVED lines=31> */
[----:B------:R-:W-:Y:S01]  /*2b80*/  FADD.FTZ R19, R19, -R64 ;  /* 0x8000004013137221 */ /* 0x000fe20000010000 */
[C-C-:B------:R-:W-:Y:S01]  /*2b90*/  FFMA.FTZ R59, R66.reuse, R22, R60.reuse ;  /* 0x00000016423b7223 */ /* 0x140fe2000001003c */
[C-C-:B------:R-:W-:Y:S01]  /*2ba0*/  FFMA.FTZ R54, R66.reuse, R26, R60.reuse ;  /* 0x0000001a42367223 */ /* 0x140fe2000001003c */
[C-C-:B------:R-:W-:Y:S01]  /*2bb0*/  FFMA.FTZ R50, R66.reuse, R30, R60.reuse ;  /* 0x0000001e42327223 */ /* 0x140fe2000001003c */
[C-C-:B------:R-:W-:Y:S01]  /*2bc0*/  FFMA.FTZ R46, R66.reuse, R34, R60.reuse ;  /* 0x00000022422e7223 */ /* 0x140fe2000001003c */
[C---:B------:R-:W-:Y:S01]  /*2bd0*/  FFMA.FTZ R42, R66.reuse, R38, R60 ;  /* 0x00000026422a7223 */ /* 0x040fe2000001003c */
        /* <DEDUP_REMOVED lines=22> */
[----:B------:R-:W-:Y:S01]  /*2d40*/  FFMA.FTZ R60, R66, R105, R60 ;  /* 0x00000069423c7223 */ /* 0x000fe2000001003c */
        /* <DEDUP_REMOVED lines=31> */
[----:B------:R-:W-:Y:S01]  /*2f40*/  LEA R70, P1, R2, UR14, 0x1 ;  /* 0x0000000e02467c11 */ /* 0x000fe2000f8208ff */
[--C-:B------:R-:W-:Y:S01]  /*2f50*/  FADD.FTZ R109, R74, -R64.reuse ;  /* 0x800000404a6d7221 */ /* 0x100fe20000010000 */
[--C-:B------:R-:W-:Y:S01]  /*2f60*/  FADD.FTZ R107, R82, -R64.reuse ;  /* 0x80000040526b7221 */ /* 0x100fe20000010000 */
[----:B------:R-:W-:Y:S01]  /*2f70*/  FADD.FTZ R108, R78, -R64 ;  /* 0x800000404e6c7221 */ /* 0x000fe20000010000 */
[----:B------:R-:W-:Y:S01]  /*2f80*/  LEA.HI.X R71, R2, UR15, R90, 0x1, P1 ;  /* 0x0000000f02477c11 */ /* 0x000fe200088f0c5a */
[--C-:B------:R-:W-:Y:S01]  /*2f90*/  FADD.FTZ R20, R20, -R64.reuse ;  /* 0x8000004014147221 */ /* 0x100fe20000010000 */
[----:B------:R-:W-:Y:S01]  /*2fa0*/  LEA R2, P1, R3, UR14, 0x1 ;  /* 0x0000000e03027c11 */ /* 0x000fe2000f8208ff */
[----:B------:R-:W-:Y:S01]  /*2fb0*/  FMUL.FTZ R108, R65, R108 ;  /* 0x0000006c416c7220 */ /* 0x000fe20000410000 */
[----:B------:R-:W-:Y:S01]  /*2fc0*/  LEA R90, P2, R16, UR14, 0x1 ;  /* 0x0000000e105a7c11 */ /* 0x000fe2000f8408ff */
[--C-:B------:R-:W-:Y:S01]  /*2fd0*/  FADD.FTZ R24, R24, -R64.reuse ;  /* 0x8000004018187221 */ /* 0x100fe20000010000 */
[----:B------:R-:W-:Y:S01]  /*2fe0*/  LEA.HI.X R3, R3, UR15, R91, 0x1, P1 ;  /* 0x0000000f03037c11 */ /* 0x000fe200088f0c5b */
[--C-:B------:R-:W-:Y:S01]  /*2ff0*/  FADD.FTZ R28, R28, -R64.reuse ;  /* 0x800000401c1c7221 */ /* 0x100fe20000010000 */
[----:B------:R-:W-:Y:S01]  /*3000*/  LEA R74, P1, R4, UR14, 0x1 ;  /* 0x0000000e044a7c11 */ /* 0x000fe2000f8208ff */
[--C-:B------:R-:W-:Y:S01]  /*3010*/  FADD.FTZ R32, R32, -R64.reuse ;  /* 0x8000004020207221 */ /* 0x100fe20000010000 */
[--C-:B------:R-:W-:Y:S01]  /*3020*/  FADD.FTZ R36, R36, -R64.reuse ;  /* 0x8000004024247221 */ /* 0x100fe20000010000 */
[----:B------:R-:W-:Y:S01]  /*3030*/  FADD.FTZ R40, R40, -R64 ;  /* 0x8000004028287221 */ /* 0x000fe20000010000 */
[----:B------:R-:W-:Y:S01]  /*3040*/  LEA.HI.X R75, R4, UR15, R92, 0x1, P1 ;  /* 0x0000000f044b7c11 */ /* 0x000fe200088f0c5c */
[----:B------:R-:W-:Y:S01]  /*3050*/  FMUL.FTZ R92, R65, R107 ;  /* 0x0000006b415c7220 */ /* 0x000fe20000410000 */
[C---:B------:R-:W-:Y:S01]  /*3060*/  LEA R4, P1, R5.reuse, UR14, 0x1 ;  /* 0x0000000e05047c11 */ /* 0x040fe2000f8208ff */
[--C-:B------:R-:W-:Y:S01]  /*3070*/  FADD.FTZ R44, R44, -R64.reuse ;  /* 0x800000402c2c7221 */ /* 0x100fe20000010000 */
[--C-:B------:R-:W-:Y:S01]  /*3080*/  FADD.FTZ R48, R48, -R64.reuse ;  /* 0x8000004030307221 */ /* 0x100fe20000010000 */
[--C-:B------:R-:W-:Y:S01]  /*3090*/  FADD.FTZ R52, R52, -R64.reuse ;  /* 0x8000004034347221 */ /* 0x100fe20000010000 */
[----:B------:R-:W-:Y:S01]  /*30a0*/  LEA.HI.X R5, R5, UR15, R93, 0x1, P1 ;  /* 0x0000000f05057c11 */ /* 0x000fe200088f0c5d */
[--C-:B------:R-:W-:Y:S01]  /*30b0*/  FADD.FTZ R56, R56, -R64.reuse ;  /* 0x8000004038387221 */ /* 0x100fe20000010000 */
[C---:B------:R-:W-:Y:S01]  /*30c0*/  LEA R78, P1, R6.reuse, UR14, 0x1 ;  /* 0x0000000e064e7c11 */ /* 0x040fe2000f8208ff */
[--C-:B------:R-:W-:Y:S01]  /*30d0*/  FADD.FTZ R69, R69, -R64.reuse ;  /* 0x8000004045457221 */ /* 0x100fe20000010000 */
[----:B------:R-:W-:Y:S01]  /*30e0*/  FADD.FTZ R64, R73, -R64 ;  /* 0x8000004049407221 */ /* 0x000fe20000010000 */
[C-C-:B------:R-:W-:Y:S01]  /*30f0*/  FFMA.FTZ R108, R67.reuse, R108, R61.reuse ;  /* 0x0000006c436c7223 */ /* 0x140fe2000001003d */
[----:B------:R-:W-:Y:S01]  /*3100*/  LEA.HI.X R79, R6, UR15, R94, 0x1, P1 ;  /* 0x0000000f064f7c11 */ /* 0x000fe200088f0c5e */
[--C-:B------:R-:W-:Y:S01]  /*3110*/  FFMA.FTZ R94, R67, R92, R61.reuse ;  /* 0x0000005c435e7223 */ /* 0x100fe2000001003d */
[----:B------:R-:W-:Y:S01]  /*3120*/  LEA.HI.X R91, R16, UR15, R104, 0x1, P2 ;  /* 0x0000000f105b7c11 */ /* 0x000fe200090f0c68 */
        /* <DEDUP_REMOVED lines=14> */
[----:B------:R-:W-:Y:S01]  /*3210*/  LEA R6, P1, R7, UR14, 0x1 ;  /* 0x0000000e07067c11 */ /* 0x000fe2000f8208ff */
[C-C-:B------:R-:W-:Y:S01]  /*3220*/  FFMA.FTZ R16, R67.reuse, R16, R61.reuse ;  /* 0x0000001043107223 */ /* 0x140fe2000001003d */
[----:B------:R-:W-:Y:S01]  /*3230*/  F2FP.F16.F32.PACK_AB R19, R94, R19 ;  /* 0x000000135e13723e */ /* 0x000fe200000000ff */
[C-C-:B------:R-:W-:Y:S01]  /*3240*/  FFMA.FTZ R20, R67.reuse, R20, R61.reuse ;  /* 0x0000001443147223 */ /* 0x140fe2000001003d */
[----:B------:R-:W-:Y:S01]  /*3250*/  F2FP.F16.F32.PACK_AB R68, R80, R68 ;  /* 0x000000445044723e */ /* 0x000fe200000000ff */
[C-C-:B------:R-:W-:Y:S01]  /*3260*/  FFMA.FTZ R24, R67.reuse, R24, R61.reuse ;  /* 0x0000001843187223 */ /* 0x140fe2000001003d */
[----:B------:R-:W-:Y:S01]  /*3270*/  F2FP.F16.F32.PACK_AB R23, R108, R23 ;  /* 0x000000176c17723e */ /* 0x000fe200000000ff */
        /* <DEDUP_REMOVED lines=11> */
[----:B------:R-:W-:Y:S01]  /*3330*/  PRMT R48, R18, 0x7632, R48 ;  /* 0x0000763212307816 */ /* 0x000fe20000000030 */
[----:B------:R0:W-:Y:S01]  /*3340*/  STG.E.U16 desc[UR12][R70.64], R18 ;  /* 0x0000001246007986 */ /* 0x0001e2000c10150c */
[----:B------:R-:W-:-:S02]  /*3350*/  PRMT R52, R19, 0x7632, R52 ;  /* 0x0000763213347816 */ /* 0x000fc40000000034 */
[----:B------:R-:W-:Y:S01]  /*3360*/  LEA R82, P1, R8, UR14, 0x1 ;  /* 0x0000000e08527c11 */ /* 0x000fe2000f8208ff */
[----:B------:R-:W-:Y:S01]  /*3370*/  STG.E.U16 desc[UR12][R70.64+0x2], R48 ;  /* 0x0000023046007986 */ /* 0x000fe2000c10150c */
[----:B------:R-:W-:Y:S02]  /*3380*/  PRMT R64, R68, 0x7632, R64 ;  /* 0x0000763244407816 */ /* 0x000fe40000000040 */
[----:B------:R-:W-:Y:S01]  /*3390*/  F2FP.F16.F32.PACK_AB R63, R76, R63 ;  /* 0x0000003f4c3f723e */ /* 0x000fe200000000ff */
[----:B------:R1:W-:Y:S01]  /*33a0*/  STG.E.U16 desc[UR12][R70.64+0x4], R19 ;  /* 0x0000041346007986 */ /* 0x0003e2000c10150c */
[----:B------:R-:W-:Y:S02]  /*33b0*/  LEA.HI.X R83, R8, UR15, R96, 0x1, P1 ;  /* 0x0000000f08537c11 */ /* 0x000fe400088f0c60 */
[----:B------:R-:W-:Y:S01]  /*33c0*/  LEA R8, P1, R9, UR14, 0x1 ;  /* 0x0000000e09087c11 */ /* 0x000fe2000f8208ff */
[----:B------:R-:W-:Y:S01]  /*33d0*/  STG.E.U16 desc[UR12][R70.64+0x6], R52 ;  /* 0x0000063446007986 */ /* 0x000fe2000c10150c */
[----:B0-----:R-:W-:-:S02]  /*33e0*/  PRMT R18, R23, 0x7632, R18 ;  /* 0x0000763217127816 */ /* 0x001fc40000000012 */
[----:B------:R-:W-:Y:S01]  /*33f0*/  F2FP.F16.F32.PACK_AB R16, R16, R27 ;  /* 0x0000001b1010723e */ /* 0x000fe200000000ff */
[----:B------:R-:W-:Y:S01]  /*3400*/  STG.E.U16 desc[UR12][R2.64], R68 ;  /* 0x0000004402007986 */ /* 0x000fe2000c10150c */
[----:B------:R-:W-:Y:S02]  /*3410*/  F2FP.F16.F32.PACK_AB R62, R72, R62 ;  /* 0x0000003e483e723e */ /* 0x000fe400000000ff */
[----:B------:R-:W-:Y:S01]  /*3420*/  F2FP.F16.F32.PACK_AB R20, R20, R31 ;  /* 0x0000001f1414723e */ /* 0x000fe200000000ff */
[----:B------:R-:W-:Y:S01]  /*3430*/  STG.E.U16 desc[UR12][R2.64+0x2], R64 ;  /* 0x0000024002007986 */ /* 0x000fe2000c10150c */
[----:B------:R-:W-:Y:S02]  /*3440*/  F2FP.F16.F32.PACK_AB R57, R59, R57 ;  /* 0x000000393b39723e */ /* 0x000fe400000000ff */
[----:B------:R-:W-:Y:S01]  /*3450*/  LEA.HI.X R9, R9, UR15, R97, 0x1, P1 ;  /* 0x0000000f09097c11 */ /* 0x000fe200088f0c61 */
[----:B------:R-:W-:Y:S01]  /*3460*/  STG.E.U16 desc[UR12][R2.64+0x4], R23 ;  /* 0x0000041702007986 */ /* 0x000fe2000c10150c */
[----:B-1----:R-:W-:-:S02]  /*3470*/  PRMT R19, R16, 0x7632, R19 ;  /* 0x0000763210137816 */ /* 0x002fc40000000013 */
[----:B------:R-:W-:Y:S01]  /*3480*/  LEA R84, P1, R10, UR14, 0x1 ;  /* 0x0000000e0a547c11 */ /* 0x000fe2000f8208ff */
[----:B------:R0:W-:Y:S01]  /*3490*/  STG.E.U16 desc[UR12][R2.64+0x6], R18 ;  /* 0x0000061202007986 */ /* 0x0001e2000c10150c */
[----:B------:R-:W-:Y:S02]  /*34a0*/  F2FP.F16.F32.PACK_AB R24, R24, R35 ;  /* 0x000000231818723e */ /* 0x000fe400000000ff */
[----:B------:R-:W-:Y:S01]  /*34b0*/  F2FP.F16.F32.PACK_AB R53, R54, R53 ;  /* 0x000000353635723e */ /* 0x000fe200000000ff */
[----:B------:R-:W-:Y:S01]  /*34c0*/  STG.E.U16 desc[UR12][R74.64], R63 ;  /* 0x0000003f4a007986 */ /* 0x000fe2000c10150c */
[----:B------:R-:W-:Y:S02]  /*34d0*/  F2FP.F16.F32.PACK_AB R28, R28, R39 ;  /* 0x000000271c1c723e */ /* 0x000fe400000000ff */
[----:B------:R-:W-:Y:S01]  /*34e0*/  LEA.HI.X R85, R10, UR15, R98, 0x1, P1 ;  /* 0x0000000f0a557c11 */ /* 0x000fe200088f0c62 */
[----:B------:R-:W-:Y:S01]  /*34f0*/  STG.E.U16 desc[UR12][R74.64+0x4], R16 ;  /* 0x000004104a007986 */ /* 0x000fe2000c10150c */
[----:B------:R-:W-:-:S02]  /*3500*/  F2FP.F16.F32.PACK_AB R49, R50, R49 ;  /* 0x000000313231723e */ /* 0x000fc400000000ff */
[----:B------:R-:W-:Y:S01]  /*3510*/  LEA R10, P1, R11, UR14, 0x1 ;  /* 0x0000000e0b0a7c11 */ /* 0x000fe2000f8208ff */
[----:B------:R-:W-:Y:S01]  /*3520*/  STG.E.U16 desc[UR12][R74.64+0x6], R19 ;  /* 0x000006134a007986 */ /* 0x000fe2000c10150c */
[----:B0-----:R-:W-:Y:S02]  /*3530*/  PRMT R3, R63, 0x7632, R3 ;  /* 0x000076323f037816 */ /* 0x001fe40000000003 */
[----:B------:R-:W-:Y:S02]  /*3540*/  PRMT R2, R62, 0x7632, R2 ;  /* 0x000076323e027816 */ /* 0x000fe40000000002 */
[----:B------:R-:W-:Y:S01]  /*3550*/  PRMT R18, R20, 0x7632, R18 ;  /* 0x0000763214127816 */ /* 0x000fe20000000012 */
[----:B------:R0:W-:Y:S01]  /*3560*/  STG.E.U16 desc[UR12][R74.64+0x2], R3 ;  /* 0x000002034a007986 */ /* 0x0001e2000c10150c */
[----:B------:R-:W-:Y:S02]  /*3570*/  F2FP.F16.F32.PACK_AB R32, R32, R43 ;  /* 0x0000002b2020723e */ /* 0x000fe400000000ff */
[----:B------:R-:W-:Y:S01]  /*3580*/  LEA.HI.X R11, R11, UR15, R99, 0x1, P1 ;  /* 0x0000000f0b0b7c11 */ /* 0x000fe200088f0c63 */
[----:B------:R-:W-:Y:S01]  /*3590*/  STG.E.U16 desc[UR12][R4.64], R62 ;  /* 0x0000003e04007986 */ /* 0x000fe2000c10150c */
[----:B------:R-:W-:-:S02]  /*35a0*/  F2FP.F16.F32.PACK_AB R45, R46, R45 ;  /* 0x0000002d2e2d723e */ /* 0x000fc400000000ff */
[----:B------:R-:W-:Y:S01]  /*35b0*/  F2FP.F16.F32.PACK_AB R36, R36, R47 ;  /* 0x0000002f2424723e */ /* 0x000fe200000000ff */
[----:B------:R1:W-:Y:S01]  /*35c0*/  STG.E.U16 desc[UR12][R4.64+0x2], R2 ;  /* 0x0000020204007986 */ /* 0x0003e2000c10150c */
[----:B------:R-:W-:Y:S02]  /*35d0*/  LEA R86, P1, R12, UR14, 0x1 ;  /* 0x0000000e0c567c11 */ /* 0x000fe4000f8208ff */
[----:B------:R-:W-:Y:S01]  /*35e0*/  F2FP.F16.F32.PACK_AB R40, R40, R51 ;  /* 0x000000332828723e */ /* 0x000fe200000000ff */
[----:B------:R-:W-:Y:S01]  /*35f0*/  STG.E.U16 desc[UR12][R4.64+0x4], R20 ;  /* 0x0000041404007986 */ /* 0x000fe2000c10150c */
[----:B0-----:R-:W-:Y:S02]  /*3600*/  PRMT R3, R57, 0x7632, R3 ;  /* 0x0000763239037816 */ /* 0x001fe40000000003 */
[----:B------:R-:W-:Y:S01]  /*3610*/  LEA.HI.X R87, R12, UR15, R100, 0x1, P1 ;  /* 0x0000000f0c577c11 */ /* 0x000fe200088f0c64 */
[----:B------:R0:W-:Y:S01]  /*3620*/  STG.E.U16 desc[UR12][R4.64+0x6], R18 ;  /* 0x0000061204007986 */ /* 0x0001e2000c10150c */
[----:B------:R-:W-:-:S02]  /*3630*/  F2FP.F16.F32.PACK_AB R41, R42, R41 ;  /* 0x000000292a29723e */ /* 0x000fc400000000ff */
[----:B------:R-:W-:Y:S01]  /*3640*/  LEA R12, P1, R13, UR14, 0x1 ;  /* 0x0000000e0d0c7c11 */ /* 0x000fe2000f8208ff */
[----:B------:R2:W-:Y:S01]  /*3650*/  STG.E.U16 desc[UR12][R78.64+0x2], R3 ;  /* 0x000002034e007986 */ /* 0x0005e2000c10150c */
[----:B-1----:R-:W-:Y:S02]  /*3660*/  PRMT R2, R53, 0x7632, R2 ;  /* 0x0000763235027816 */ /* 0x002fe40000000002 */
[----:B------:R-:W-:Y:S01]  /*3670*/  F2FP.F16.F32.PACK_AB R37, R38, R37 ;  /* 0x000000252625723e */ /* 0x000fe200000000ff */
[----:B------:R-:W-:Y:S01]  /*3680*/  STG.E.U16 desc[UR12][R78.64], R57 ;  /* 0x000000394e007986 */ /* 0x000fe2000c10150c */
[----:B------:R-:W-:Y:S02]  /*3690*/  F2FP.F16.F32.PACK_AB R44, R44, R55 ;  /* 0x000000372c2c723e */ /* 0x000fe400000000ff */
[----:B------:R-:W-:Y:S01]  /*36a0*/  F2FP.F16.F32.PACK_AB R58, R65, R58 ;  /* 0x0000003a413a723e */ /* 0x000fe200000000ff */
[----:B------:R-:W-:Y:S01]  /*36b0*/  STG.E.U16 desc[UR12][R78.64+0x4], R24 ;  /* 0x000004184e007986 */ /* 0x000fe2000c10150c */
[----:B0-----:R-:W-:-:S02]  /*36c0*/  PRMT R5, R24, 0x7632, R5 ;  /* 0x0000763218057816 */ /* 0x001fc40000000005 */
[----:B------:R-:W-:Y:S02]  /*36d0*/  PRMT R4, R28, 0x7632, R4 ;  /* 0x000076321c047816 */ /* 0x000fe40000000004 */
[----:B--2---:R-:W-:Y:S01]  /*36e0*/  PRMT R3, R49, 0x7632, R3 ;  /* 0x0000763231037816 */ /* 0x004fe20000000003 */
[----:B------:R0:W-:Y:S01]  /*36f0*/  STG.E.U16 desc[UR12][R78.64+0x6], R5 ;  /* 0x000006054e007986 */ /* 0x0001e2000c10150c */
[----:B------:R-:W-:Y:S02]  /*3700*/  PRMT R42, R41, 0x7632, R42 ;  /* 0x00007632292a7816 */ /* 0x000fe4000000002a */
[----:B------:R-:W-:Y:S01]  /*3710*/  LEA.HI.X R13, R13, UR15, R101, 0x1, P1 ;  /* 0x0000000f0d0d7c11 */ /* 0x000fe200088f0c65 */
[----:B------:R-:W-:Y:S01]  /*3720*/  STG.E.U16 desc[UR12][R6.64], R53 ;  /* 0x0000003506007986 */ /* 0x000fe2000c10150c */
[----:B------:R-:W-:Y:S02]  /*3730*/  LEA R88, P1, R14, UR14, 0x1 ;  /* 0x0000000e0e587c11 */ /* 0x000fe4000f8208ff */
[----:B------:R-:W-:Y:S01]  /*3740*/  F2FP.F16.F32.PACK_AB R33, R34, R33 ;  /* 0x000000212221723e */ /* 0x000fe200000000ff */
[----:B------:R1:W-:Y:S01]  /*3750*/  STG.E.U16 desc[UR12][R6.64+0x2], R2 ;  /* 0x0000020206007986 */ /* 0x0003e2000c10150c */
[----:B------:R-:W-:-:S02]  /*3760*/  F2FP.F16.F32.PACK_AB R29, R30, R29 ;  /* 0x0000001d1e1d723e */ /* 0x000fc400000000ff */
[----:B------:R-:W-:Y:S01]  /*3770*/  F2FP.F16.F32.PACK_AB R66, R69, R66 ;  /* 0x000000424542723e */ /* 0x000fe200000000ff */
[----:B------:R-:W-:Y:S01]  /*3780*/  STG.E.U16 desc[UR12][R6.64+0x4], R28 ;  /* 0x0000041c06007986 */ /* 0x000fe2000c10150c */
[----:B0-----:R-:W-:Y:S02]  /*3790*/  PRMT R5, R32, 0x7632, R5 ;  /* 0x0000763220057816 */ /* 0x001fe40000000005 */
[----:B------:R-:W-:Y:S01]  /*37a0*/  F2FP.F16.F32.PACK_AB R56, R56, R81 ;  /* 0x000000513838723e */ /* 0x000fe200000000ff */
[----:B------:R0:W-:Y:S01]  /*37b0*/  STG.E.U16 desc[UR12][R6.64+0x6], R4 ;  /* 0x0000060406007986 */ /* 0x0001e2000c10150c */
[----:B------:R-:W-:Y:S02]  /*37c0*/  LEA.HI.X R89, R14, UR15, R102, 0x1, P1 ;  /* 0x0000000f0e597c11 */ /* 0x000fe400088f0c66 */
[----:B------:R-:W-:Y:S01]  /*37d0*/  PRMT R43, R33, 0x7632, R43 ;  /* 0x00007632212b7816 */ /* 0x000fe2000000002b */
[----:B------:R2:W-:Y:S01]  /*37e0*/  STG.E.U16 desc[UR12][R82.64+0x2], R3 ;  /* 0x0000020352007986 */ /* 0x0005e2000c10150c */
[----:B-1----:R-:W-:-:S02]  /*37f0*/  PRMT R2, R36, 0x7632, R2 ;  /* 0x0000763224027816 */ /* 0x002fc40000000002 */
[----:B------:R-:W-:Y:S01]  /*3800*/  LEA R14, P1, R15, UR14, 0x1 ;  /* 0x0000000e0f0e7c11 */ /* 0x000fe2000f8208ff */
[----:B------:R-:W-:Y:S01]  /*3810*/  STG.E.U16 desc[UR12][R82.64], R49 ;  /* 0x0000003152007986 */ /* 0x000fe2000c10150c */
[----:B------:R-:W-:Y:S02]  /*3820*/  F2FP.F16.F32.PACK_AB R25, R26, R25 ;  /* 0x000000191a19723e */ /* 0x000fe400000000ff */
[----:B------:R-:W-:Y:S01]  /*3830*/  F2FP.F16.F32.PACK_AB R21, R22, R21 ;  /* 0x000000151615723e */ /* 0x000fe200000000ff */
[----:B------:R-:W-:Y:S01]  /*3840*/  STG.E.U16 desc[UR12][R82.64+0x4], R32 ;  /* 0x0000042052007986 */ /* 0x000fe2000c10150c */
[----:B0-----:R-:W-:Y:S02]  /*3850*/  PRMT R4, R45, 0x7632, R4 ;  /* 0x000076322d047816 */ /* 0x001fe40000000004 */
[----:B------:R-:W-:Y:S01]  /*3860*/  PRMT R6, R29, 0x7632, R6 ;  /* 0x000076321d067816 */ /* 0x000fe20000000006 */
[----:B------:R0:W-:Y:S01]  /*3870*/  STG.E.U16 desc[UR12][R82.64+0x6], R5 ;  /* 0x0000060552007986 */ /* 0x0001e2000c10150c */
[----:B--2---:R-:W-:-:S02]  /*3880*/  PRMT R3, R40, 0x7632, R3 ;  /* 0x0000763228037816 */ /* 0x004fc40000000003 */
[----:B------:R-:W-:Y:S01]  /*3890*/  F2FP.F16.F32.PACK_AB R92, R92, R105 ;  /* 0x000000695c5c723e */ /* 0x000fe200000000ff */
[----:B------:R1:W-:Y:S01]  /*38a0*/  STG.E.U16 desc[UR12][R8.64], R45 ;  /* 0x0000002d08007986 */ /* 0x0003e2000c10150c */
[----:B------:R-:W-:Y:S02]  /*38b0*/  F2FP.F16.F32.PACK_AB R17, R60, R17 ;  /* 0x000000113c11723e */ /* 0x000fe400000000ff */
[----:B------:R-:W-:Y:S01]  /*38c0*/  F2FP.F16.F32.PACK_AB R0, R61, R0 ;  /* 0x000000003d00723e */ /* 0x000fe200000000ff */
[----:B------:R-:W-:Y:S01]  /*38d0*/  STG.E.U16 desc[UR12][R8.64+0x2], R4 ;  /* 0x0000020408007986 */ /* 0x000fe2000c10150c */
[----:B------:R-:W-:Y:S01]  /*38e0*/  LEA.HI.X R15, R15, UR15, R103, 0x1, P1 ;  /* 0x0000000f0f0f7c11 */ /* 0x000fe200088f0c67 */
[----:B------:R-:W-:Y:S01]  /*38f0*/  ULDC.64 UR14, c[0x0][0x238] ;  /* 0x00008e00000e7ab9 */ /* 0x000fe20000000a00 */
[----:B------:R-:W-:Y:S01]  /*3900*/  PRMT R7, R21, 0x7632, R7 ;  /* 0x0000763215077816 */ /* 0x000fe20000000007 */
[----:B------:R-:W-:Y:S01]  /*3910*/  STG.E.U16 desc[UR12][R8.64+0x4], R36 ;  /* 0x0000042408007986 */ /* 0x000fe2000c10150c */
[----:B0-----:R-:W-:Y:S01]  /*3920*/  PRMT R5, R37, 0x7632, R5 ;  /* 0x0000763225057816 */ /* 0x001fe20000000005 */
[----:B------:R-:W-:-:S02]  /*3930*/  UISETP.GE.U32.AND UP0, UPT, UR10, UR14, UPT ;  /* 0x0000000e0a00728c */ /* 0x000fc4000bf06070 */
[----:B------:R0:W-:Y:S01]  /*3940*/  STG.E.U16 desc[UR12][R8.64+0x6], R2 ;  /* 0x0000060208007986 */ /* 0x0001e2000c10150c */
[----:B-1----:R-:W-:Y:S01]  /*3950*/  PRMT R45, R17, 0x7632, R45 ;  /* 0x00007632112d7816 */ /* 0x002fe2000000002d */
[----:B------:R-:W-:Y:S02]  /*3960*/  UISETP.GE.AND.EX UP0, UPT, UR5, UR15, UPT, UP0 ;  /* 0x0000000f0500728c */ /* 0x000fe4000bf06300 */
[----:B------:R1:W-:Y:S04]  /*3970*/  STG.E.U16 desc[UR12][R84.64+0x6], R3 ;  /* 0x0000060354007986 */ /* 0x0003e8000c10150c */
[----:B------:R-:W-:Y:S01]  /*3980*/  STG.E.U16 desc[UR12][R84.64], R41 ;  /* 0x0000002954007986 */ /* 0x000fe2000c10150c */
[----:B------:R-:W-:Y:S02]  /*3990*/  PLOP3.LUT P1, PT, PT, PT, UP0, 0x80, 0x0 ;  /* 0x000000000000781c */ /* 0x000fe40003f2f008 */
[----:B0-----:R-:W-:Y:S01]  /*39a0*/  PRMT R2, R44, 0x7632, R2 ;  /* 0x000076322c027816 */ /* 0x001fe20000000002 */
[----:B------:R-:W-:Y:S01]  /*39b0*/  STG.E.U16 desc[UR12][R84.64+0x2], R42 ;  /* 0x0000022a54007986 */ /* 0x000fe2000c10150c */
[----:B-1----:R-:W-:-:S03]  /*39c0*/  PRMT R3, R58, 0x7632, R3 ;  /* 0x000076323a037816 */ /* 0x002fc60000000003 */
[----:B------:R-:W-:Y:S04]  /*39d0*/  STG.E.U16 desc[UR12][R84.64+0x4], R40 ;  /* 0x0000042854007986 */ /* 0x000fe8000c10150c */
[----:B------:R-:W-:Y:S04]  /*39e0*/  STG.E.U16 desc[UR12][R10.64], R37 ;  /* 0x000000250a007986 */ /* 0x000fe8000c10150c */
[----:B------:R-:W-:Y:S04]  /*39f0*/  STG.E.U16 desc[UR12][R10.64+0x2], R5 ;  /* 0x000002050a007986 */ /* 0x000fe8000c10150c */
[----:B------:R0:W-:Y:S04]  /*3a00*/  STG.E.U16 desc[UR12][R10.64+0x4], R44 ;  /* 0x0000042c0a007986 */ /* 0x0001e8000c10150c */
[----:B------:R1:W-:Y:S04]  /*3a10*/  STG.E.U16 desc[UR12][R10.64+0x6], R2 ;  /* 0x000006020a007986 */ /* 0x0003e8000c10150c */
[----:B------:R2:W-:Y:S04]  /*3a20*/  STG.E.U16 desc[UR12][R86.64+0x6], R3 ;  /* 0x0000060356007986 */ /* 0x0005e8000c10150c */
[----:B------:R-:W-:Y:S01]  /*3a30*/  STG.E.U16 desc[UR12][R86.64], R33 ;  /* 0x0000002156007986 */ /* 0x000fe2000c10150c */
[----:B0-----:R-:W-:-:S02]  /*3a40*/  PRMT R44, R25, 0x7632, R44 ;  /* 0x00007632192c7816 */ /* 0x001fc4000000002c */
[----:B-1----:R-:W-:Y:S01]  /*3a50*/  PRMT R2, R66, 0x7632, R2 ;  /* 0x0000763242027816 */ /* 0x002fe20000000002 */
[----:B------:R-:W-:Y:S01]  /*3a60*/  STG.E.U16 desc[UR12][R86.64+0x2], R43 ;  /* 0x0000022b56007986 */ /* 0x000fe2000c10150c */
[----:B--2---:R-:W-:-:S03]  /*3a70*/  PRMT R3, R56, 0x7632, R3 ;  /* 0x0000763238037816 */ /* 0x004fc60000000003 */
        /* <DEDUP_REMOVED lines=21> */
.L_x_2133:
        /* <DEDUP_REMOVED lines=11> */
.L_x_2265:


//--------------------- .text._ZN13group_norm_v214gn_cuda_kernelI6__halfLi480ELi1ELi32ELi60ELi1024ELb0ELi64ELi960ELi960ELi4ELb1ELi9ELb0ELb0ENS_16CompileConditionILi900EEEEEvPT_PKS4_S7_S7_flPfS8_Pj --------------------------
	.section	.text._ZN13group_norm_v214gn_cuda_kernelI6__halfLi480ELi1ELi32ELi60ELi1024ELb0ELi64ELi960ELi960ELi4ELb1ELi9ELb0ELb0ENS_16CompileConditionILi900EEEEEvPT_PKS4_S7_S7_flPfS8_Pj,"ax",@progbits
	.align	128
        .global         _ZN13group_norm_v214gn_cuda_kernelI6__halfLi480ELi1ELi32ELi60ELi1024ELb0ELi64ELi960ELi960ELi4ELb1ELi9ELb0ELb0ENS_16CompileConditionILi900EEEEEvPT_PKS4_S7_S7_flPfS8_Pj
        .type           _ZN13group_norm_v214gn_cuda_kernelI6__halfLi480ELi1ELi32ELi60ELi1024ELb0ELi64ELi960ELi960ELi4ELb1ELi9ELb0ELb0ENS_16CompileConditionILi900EEEEEvPT_PKS4_S7_S7_flPfS8_Pj,@function
        .size           _ZN13group_norm_v214gn_cuda_kernelI6__halfLi480ELi1ELi32ELi60ELi1024ELb0ELi64ELi960ELi960ELi4ELb1ELi9ELb0ELb0ENS_16CompileConditionILi900EEEEEvPT_PKS4_S7_S7_flPfS8_Pj,(.L_x_2266 - _ZN13group_norm_v214gn_cuda_kernelI6__halfLi480ELi1ELi32ELi60ELi1024ELb0ELi64ELi960ELi960ELi4ELb1ELi9ELb0ELb0ENS_16CompileConditionILi900EEEEEvPT_PKS4_S7_S7_flPfS8_Pj)
        .other          _ZN13group_norm_v214gn_cuda_kernelI6__halfLi480ELi1ELi32ELi60ELi1024ELb0ELi64ELi960ELi960ELi4ELb1ELi9ELb0ELb0ENS_16CompileConditionILi900EEEEEvPT_PKS4_S7_S7_flPfS8_Pj,@"STO_CUDA_ENTRY STV_DEFAULT"
_ZN13group_norm_v214gn_cuda_kernelI6__halfLi480ELi1ELi32ELi60ELi1024ELb0ELi64ELi960ELi960ELi4ELb1ELi9ELb0ELb0ENS_16CompileConditionILi900EEEEEvPT_PKS4_S7_S7_flPfS8_Pj:
.text._ZN13group_norm_v214gn_cuda_kernelI6__halfLi480ELi1ELi32ELi60ELi1024ELb0ELi64ELi960ELi960ELi4ELb1ELi9ELb0ELb0ENS_16CompileConditionILi900EEEEEvPT_PKS4_S7_S7_flPfS8_Pj:
        /* <DEDUP_REMOVED lines=10> */
[----:B------:R-:W0:Y:S01]  /*00a0*/  S2R R0, SR_CTAID.X ;  /* 0x0000000000007919 */ /* 0x000e220000002500 */
[----:B------:R-:W-:Y:S01]  /*00b0*/  ULDC.64 UR8, c[0x0][0x240] ;  /* 0x0000900000087ab9 */ /* 0x000fe20000000a00 */
[----:B------:R-:W-:Y:S01]  /*00c0*/  UMOV UR10, UR4 ;  /* 0x00000004000a7c82 */ /* 0x000fe20008000000 */
[----:B------:R-:W-:Y:S01]  /*00d0*/  ISETP.EQ.U32.AND P1, PT, RZ, UR8, PT ;  /* 0x00000008ff007c0c */ /* 0x000fe2000bf22070 */
[----:B------:R-:W1:Y:S01]  /*00e0*/  S2R R2, SR_TID.X ;  /* 0x0000000000027919 */ /* 0x000e620000002100 */
[----:B------:R-:W-:Y:S01]  /*00f0*/  ULDC.64 UR6, c[0x0][0x250] ;  /* 0x0000940000067ab9 */ /* 0x000fe20000000a00 */
[----:B------:R-:W-:Y:S01]  /*0100*/  UMOV UR5, URZ ;  /* 0x0000003f00057c82 */ /* 0x000fe20008000000 */
[----:B------:R-:W-:Y:S01]  /*0110*/  ULEA UR6, UP0, UR10, UR6, 0x2 ;  /* 0x000000060a067291 */ /* 0x000fe2000f80103f */
[----:B------:R-:W-:Y:S01]  /*0120*/  UMOV UR4, URZ ;  /* 0x0000003f00047c82 */ /* 0x000fe20008000000 */
[----:B------:R-:W-:Y:S02]  /*0130*/  ULDC.64 UR14, c[0x0][0x208] ;  /* 0x00008200000e7ab9 */ /* 0x000fe40000000a00 */
[----:B------:R-:W-:Y:S01]  /*0140*/  ULEA.HI.X UR7, UR10, UR7, UR5, 0x2, UP0 ;  /* 0x000000070a077291 */ /* 0x000fe200080f1405 */
[----:B0-----:R-:W-:-:S04]  /*0150*/  LOP3.LUT P0, R0, R0, 0xf, RZ, 0xc0, !PT ;  /* 0x0000000f00007812 */ /* 0x001fc8000780c0ff */
[----:B-1----:R-:W-:Y:S02]  /*0160*/  ISETP.GT.U32.OR P0, PT, R2, 0xf, P0 ;  /* 0x0000000f0200780c */ /* 0x002fe40000704470 */
[----:B------:R-:W-:Y:S02]  /*0170*/  SHF.R.U32.HI R2, RZ, 0x1, R2 ;  /* 0x00000001ff027819 */ /* 0x000fe40000011602 */
[----:B------:R-:W-:Y:S02]  /*0180*/  ISETP.EQ.OR.EX P0, PT, RZ, UR9, P0, P1 ;  /* 0x00000009ff007c0c */ /* 0x000fe40008702710 */
[----:B------:R-:W-:Y:S02]  /*0190*/  SHF.L.U32 R3, R2, 0x4, RZ ;  /* 0x0000000402037819 */ /* 0x000fe400000006ff */
[----:B------:R-:W-:Y:S02]  /*01a0*/  P2R R2, PR, RZ, 0x1 ;  /* 0x00000001ff027803 */ /* 0x000fe40000000000 */
[----:B------:R-:W-:-:S03]  /*01b0*/  LOP3.LUT R0, R3, 0xfffffff0, R0, 0xe2, !PT ;  /* 0xfffffff003007812 */ /* 0x000fc600078ee200 */
[----:B------:R0:W-:Y:S04]  /*01c0*/  STL [R1+0x1ac], R2 ;  /* 0x0001ac0201007387 */ /* 0x0001e80000100800 */
[----:B------:R0:W-:Y:S02]  /*01d0*/  STL [R1+0x1b0], R0 ;  /* 0x0001b00001007387 */ /* 0x0001e40000100800 */
.L_x_2140:
[----:B------:R-:W0:Y:S01]  /*01e0*/  S2R R125, SR_TID.X ;  /* 0x00000000007d7919 */ /* 0x000e220000002100 */
[----:B-1----:R-:W1:Y:S01]  /*01f0*/  S2UR UR22, SR_CTAID.X ;  /* 0x00000000001679c3 */ /* 0x002e620000002500 */
[----:B------:R-:W-:Y:S02]  /*0200*/  ULOP3.LUT UR16, UR10, 0x1, URZ, 0xc0, !UPT ;  /* 0x000000010a107892 */ /* 0x000fe4000f8ec03f */
[----:B------:R-:W-:Y:S02]  /*0210*/  USHF.R.U64 UR19, UR10, 0x1, UR5 ;  /* 0x000000010a137899 */ /* 0x000fe40008001205 */
[----:B------:R-:W-:Y:S02]  /*0220*/  UIMAD UR18, UR16, 0x3c0, URZ ;  /* 0x000003c0101278a4 */ /* 0x000fe4000f8e023f */
[----:B------:R-:W-:Y:S01]  /*0230*/  USHF.R.U32.HI UR9, URZ, 0x1, UR5 ;  /* 0x000000013f097899 */ /* 0x000fe20008011605 */
[----:B------:R-:W2:Y:S01]  /*0240*/  LDC.64 R114, c[0x0][0x220] ;  /* 0x00008800ff727b82 */ /* 0x000ea20000000a00 */
[----:B------:R-:W-:Y:S01]  /*0250*/  MOV R35, UR19 ;  /* 0x0000001300237c02 */ /* 0x000fe20008000f00 */
[----:B------:R-:W-:Y:S01]  /*0260*/  ULDC.64 UR12, c[0x0][0x218] ;  /* 0x00008600000c7ab9 */ /* 0x000fe20000000a00 */
[----:B------:R-:W-:-:S05]  /*0270*/  UIMAD UR9, UR9, 0x1e0000, URZ ;  /* 0x001e0000090978a4 */ /* 0x000fca000f8e023f */
[----:B------:R-:W3:Y:S01]  /*0280*/  LDC.64 R112, c[0x0][0x228] ;  /* 0x00008a00ff707b82 */ /* 0x000ee20000000a00 */
[----:B-1----:R-:W-:-:S04]  /*0290*/  USHF.L.U32 UR8, UR22, 0x6, URZ ;  /* 0x0000000616087899 */ /* 0x002fc8000800063f */
[----:B------:R-:W-:Y:S01]  /*02a0*/  ULOP3.LUT UR8, UR8, 0x3c0, URZ, 0xc0, !UPT ;  /* 0x000003c008087892 */ /* 0x000fe2000f8ec03f */
[----:B0-----:R-:W-:-:S05]  /*02b0*/  IMAD.WIDE.U32 R2, R125, -0x77777777, RZ ;  /* 0x888888897d027825 */ /* 0x001fca00078e00ff */
[----:B------:R-:W-:-:S04]  /*02c0*/  SHF.R.U32.HI R2, RZ, 0x7, R3 ;  /* 0x00000007ff027819 */ /* 0x000fc80000011603 */
[C---:B------:R-:W-:Y:S01]  /*02d0*/  IADD3 R74, R2.reuse, UR8, RZ ;  /* 0x00000008024a7c10 */ /* 0x040fe2000fffe0ff */
[----:B------:R-:W-:-:S04]  /*02e0*/  IMAD R117, R2, -0xf0, R125 ;  /* 0xffffff1002757824 */ /* 0x000fc800078e027d */
[----:B------:R-:W-:Y:S01]  /*02f0*/  IMAD R74, R74, 0x780, RZ ;  /* 0x000007804a4a7824 */ /* 0x000fe200078e02ff */
[----:B------:R-:W-:-:S04]  /*0300*/  LEA R60, R117, UR18, 0x2 ;  /* 0x00000012753c7c11 */ /* 0x000fc8000f8e10ff */
[--C-:B------:R-:W-:Y:S02]  /*0310*/  SHF.R.S32.HI R61, RZ, 0x1f, R60.reuse ;  /* 0x0000001fff3d7819 */ /* 0x100fe4000001143c */
[----:B------:R-:W-:Y:S01]  /*0320*/  IADD3 R0, R74, 0xf00, RZ ;  /* 0x00000f004a007810 */ /* 0x000fe20007ffe0ff */
[----:B------:R-:W-:-:S04]  /*0330*/  IMAD.WIDE.U32 R34, R35, 0x1e0000, R60 ;  /* 0x001e000023227825 */ /* 0x000fc800078e003c */
[----:B------:R0:W-:Y:S01]  /*0340*/  STL [R1+0xd4], R0 ;  /* 0x0000d40001007387 */ /* 0x0001e20000100800 */
[----:B------:R-:W-:Y:S02]  /*0350*/  IADD3 R44, R35, UR9, RZ ;  /* 0x00000009232c7c10 */ /* 0x000fe4000fffe0ff */
[----:B------:R-:W-:-:S04]  /*0360*/  IADD3 R2, P0, R74, R34, RZ ;  /* 0x000000224a027210 */ /* 0x000fc80007f1e0ff */
[----:B------:R-:W-:Y:S02]  /*0370*/  IADD3.X R3, RZ, R44, RZ, P0, !PT ;  /* 0x0000002cff037210 */ /* 0x000fe400007fe4ff */
[----:B------:R-:W-:Y:S02]  /*0380*/  LEA R30, P0, R2, UR12, 0x1 ;  /* 0x0000000c021e7c11 */ /* 0x000fe4000f8008ff */
[----:B0-----:R-:W-:Y:S02]  /*0390*/  IADD3 R0, P1, R0, R34, RZ ;  /* 0x0000002200007210 */ /* 0x001fe40007f3e0ff */
[----:B------:R-:W-:Y:S02]  /*03a0*/  LEA.HI.X R31, R2, UR13, R3, 0x1, P0 ;  /* 0x0000000d021f7c11 */ /* 0x000fe400080f0c03 */
[----:B------:R-:W-:Y:S02]  /*03b0*/  IADD3.X R3, RZ, R44, RZ, P1, !PT ;  /* 0x0000002cff037210 */ /* 0x000fe40000ffe4ff */
[----:B------:R-:W-:-:S02]  /*03c0*/  LEA R104, P0, R0, UR12, 0x1 ;  /* 0x0000000c00687c11 */ /* 0x000fc4000f8008ff */
[----:B------:R-:W4:Y:S01]  /*03d0*/  LDG.E.64.CONSTANT R30, desc[UR14][R30.64] ;  /* 0x0000000e1e1e7981 */ /* 0x000f22000c1e9b00 */
[----:B------:R-:W-:Y:S02]  /*03e0*/  IADD3 R4, R74, 0x1e00, RZ ;  /* 0x00001e004a047810 */ /* 0x000fe40007ffe0ff */
[----:B------:R-:W-:Y:S02]  /*03f0*/  LEA.HI.X R105, R0, UR13, R3, 0x1, P0 ;  /* 0x0000000d00697c11 */ /* 0x000fe400080f0c03 */
[----:B------:R-:W-:Y:S01]  /*0400*/  IADD3 R0, P0, R4, R34, RZ ;  /* 0x0000002204007210 */ /* 0x000fe20007f1e0ff */
[----:B------:R-:W-:Y:S04]  /*0410*/  STL [R1+0xc8], R4 ;  /* 0x0000c80401007387 */ /* 0x000fe80000100800 */
[----:B------:R-:W5:Y:S01]  /*0420*/  LDG.E.64.CONSTANT R104, desc[UR14][R104.64] ;  /* 0x0000000e68687981 */ /* 0x000f62000c1e9b00 */
[----:B------:R-:W-:-:S02]  /*0430*/  IADD3.X R3, RZ, R44, RZ, P0, !PT ;  /* 0x0000002cff037210 */ /* 0x000fc400007fe4ff */
[----:B------:R-:W-:Y:S02]  /*0440*/  LEA R26, P0, R0, UR12, 0x1 ;  /* 0x0000000c001a7c11 */ /* 0x000fe4000f8008ff */
[----:B------:R-:W-:Y:S02]  /*0450*/  IADD3 R2, R74, 0x2d00, RZ ;  /* 0x00002d004a027810 */ /* 0x000fe40007ffe0ff */
[----:B------:R-:W-:Y:S02]  /*0460*/  LEA.HI.X R27, R0, UR13, R3, 0x1, P0 ;  /* 0x0000000d001b7c11 */ /* 0x000fe400080f0c03 */
[----:B------:R-:W-:Y:S01]  /*0470*/  IADD3 R0, P0, R2, R34, RZ ;  /* 0x0000002202007210 */ /* 0x000fe20007f1e0ff */
[----:B------:R0:W-:Y:S04]  /*0480*/  STL [R1+0xc0], R2 ;  /* 0x0000c00201007387 */ /* 0x0001e80000100800 */
[----:B------:R-:W2:Y:S01]  /*0490*/  LDG.E.64.CONSTANT R26, desc[UR14][R26.64] ;  /* 0x0000000e1a1a7981 */ /* 0x000ea2000c1e9b00 */
[----:B------:R-:W-:-:S02]  /*04a0*/  IADD3.X R3, RZ, R44, RZ, P0, !PT ;  /* 0x0000002cff037210 */ /* 0x000fc400007fe4ff */
[----:B------:R-:W-:Y:S02]  /*04b0*/  LEA R22, P0, R0, UR12, 0x1 ;  /* 0x0000000c00167c11 */ /* 0x000fe4000f8008ff */
[----:B0-----:R-:W-:Y:S02]  /*04c0*/  IADD3 R2, R74, 0x3c00, RZ ;  /* 0x00003c004a027810 */ /* 0x001fe40007ffe0ff */
[----:B------:R-:W-:Y:S02]  /*04d0*/  LEA.HI.X R23, R0, UR13, R3, 0x1, P0 ;  /* 0x0000000d00177c11 */ /* 0x000fe400080f0c03 */
[----:B------:R-:W-:Y:S01]  /*04e0*/  IADD3 R0, P0, R2, R34, RZ ;  /* 0x0000002202007210 */ /* 0x000fe20007f1e0ff */
[----:B------:R0:W-:Y:S04]  /*04f0*/  STL [R1+0xbc], R2 ;  /* 0x0000bc0201007387 */ /* 0x0001e80000100800 */
[----:B------:R-:W3:Y:S01]  /*0500*/  LDG.E.64.CONSTANT R22, desc[UR14][R22.64] ;  /* 0x0000000e16167981 */ /* 0x000ee2000c1e9b00 */
        /* <DEDUP_REMOVED lines=12> */
[----:B------:R0:W-:Y:S03]  /*05d0*/  STL [R1+0xb4], R2 ;  /* 0x0000b40201007387 */ /* 0x0001e60000100800 */
[----:B------:R-:W-:Y:S01]  /*05e0*/  IADD3.X R3, RZ, R44, RZ, P0, !PT ;  /* 0x0000002cff037210 */ /* 0x000fe200007fe4ff */
[----:B------:R-:W3:Y:S01]  /*05f0*/  LDG.E.64.CONSTANT R14, desc[UR14][R14.64] ;  /* 0x0000000e0e0e7981 */ /* 0x000ee2000c1e9b00 */
        /* <DEDUP_REMOVED lines=8> */
[----:B------:R-:W-:Y:S02]  /*0680*/  LEA.HI.X R7, R0, UR13, R3, 0x1, P0 ;  /* 0x0000000d00077c11 */ /* 0x000fe400080f0c03 */
[----:B0-----:R-:W-:-:S04]  /*0690*/  IADD3 R2, R74, 0x7800, RZ ;  /* 0x000078004a027810 */ /* 0x001fc80007ffe0ff */
[----:B------:R-:W3:Y:S01]  /*06a0*/  LDG.E.64.CONSTANT R6, desc[UR14][R6.64] ;  /* 0x0000000e06067981 */ /* 0x000ee2000c1e9b00 */
[----:B------:R-:W-:-:S03]  /*06b0*/  IADD3 R0, P0, R2, R34, RZ ;  /* 0x0000002202007210 */ /* 0x000fc60007f1e0ff */
[----:B------:R0:W-:Y:S01]  /*06c0*/  STL [R1+0x54], R2 ;  /* 0x0000540201007387 */ /* 0x0001e20000100800 */
[----:B------:R-:W-:Y:S02]  /*06d0*/  IADD3.X R3, RZ, R44, RZ, P0, !PT ;  /* 0x0000002cff037210 */ /* 0x000fe400007fe4ff */
[----:B------:R-:W-:Y:S02]  /*06e0*/  IADD3 R4, R74, 0x8700, RZ ;  /* 0x000087004a047810 */ /* 0x000fe40007ffe0ff */
        /* <DEDUP_REMOVED lines=38> */
[----:B------:R-:W-:Y:S01]  /*0950*/  IADD3 R119, R74, 0xe100, RZ ;  /* 0x0000e1004a777810 */ /* 0x000fe20007ffe0ff */
[----:B------:R0:W-:Y:S04]  /*0960*/  STL [R1+0x38], R4 ;  /* 0x0000380401007387 */ /* 0x0001e80000100800 */
[----:B------:R-:W3:Y:S01]  /*0970*/  LDG.E.64.CONSTANT R24, desc[UR14][R24.64] ;  /* 0x0000000e18187981 */ /* 0x000ee2000c1e9b00 */
[----:B0-----:R-:W-:-:S04]  /*0980*/  IADD3 R4, P0, R119, R34, RZ ;  /* 0x0000002277047210 */ /* 0x001fc80007f1e0ff */
        /* <DEDUP_REMOVED lines=13> */
[C---:B------:R-:W-:Y:S01]  /*0a60*/  LEA R12, P1, R13.reuse, UR12, 0x1 ;  /* 0x0000000c0d0c7c11 */ /* 0x040fe2000f8208ff */
[----:B------:R0:W-:Y:S03]  /*0a70*/  STL [R1+0xcc], R8 ;  /* 0x0000cc0801007387 */ /* 0x0001e60000100800 */
[----:B------:R-:W-:Y:S01]  /*0a80*/  LEA.HI.X R13, R13, UR13, R50, 0x1, P1 ;  /* 0x0000000d0d0d7c11 */ /* 0x000fe200088f0c32 */
[----:B------:R1:W-:Y:S05]  /*0a90*/  STL [R1+0xc4], R9 ;  /* 0x0000c40901007387 */ /* 0x0003ea0000100800 */
[----:B------:R-:W3:Y:S01]  /*0aa0*/  LDG.E.64.CONSTANT R12, desc[UR14][R12.64] ;  /* 0x0000000e0c0c7981 */ /* 0x000ee2000c1e9b00 */
[----:B0-----:R-:W-:-:S04]  /*0ab0*/  IADD3 R8, R74, 0x10e00, RZ ;  /* 0x00010e004a087810 */ /* 0x001fc80007ffe0ff */
[----:B-1----:R-:W-:Y:S01]  /*0ac0*/  IADD3 R9, P2, R8, R34, RZ ;  /* 0x0000002208097210 */ /* 0x002fe20007f5e0ff */
[----:B------:R0:W-:Y:S03]  /*0ad0*/  STL [R1+0xd0], R8 ;  /* 0x0000d00801007387 */ /* 0x0001e60000100800 */
[----:B------:R-:W-:Y:S02]  /*0ae0*/  IADD3.X R48, RZ, R44, RZ, P2, !PT ;  /* 0x0000002cff307210 */ /* 0x000fe400017fe4ff */
[----:B0-----:R-:W-:-:S04]  /*0af0*/  LEA R8, P2, R9, UR12, 0x1 ;  /* 0x0000000c09087c11 */ /* 0x001fc8000f8408ff */
[----:B------:R-:W-:Y:S02]  /*0b00*/  LEA.HI.X R9, R9, UR13, R48, 0x1, P2 ;  /* 0x0000000d09097c11 */ /* 0x000fe400090f0c30 */
[C---:B------:R-:W-:Y:S02]  /*0b10*/  IADD3 R120, R74.reuse, 0x11d00, RZ ;  /* 0x00011d004a787810 */ /* 0x040fe40007ffe0ff */
[----:B------:R-:W-:Y:S02]  /*0b20*/  IADD3 R118, R74, 0x12c00, RZ ;  /* 0x00012c004a767810 */ /* 0x000fe40007ffe0ff */
[----:B------:R-:W3:Y:S01]  /*0b30*/  LDG.E.64.CONSTANT R8, desc[UR14][R8.64] ;  /* 0x0000000e08087981 */ /* 0x000ee2000c1e9b00 */
[-C--:B------:R-:W-:Y:S02]  /*0b40*/  IADD3 R5, P3, R120, R34.reuse, RZ ;  /* 0x0000002278057210 */ /* 0x080fe40007f7e0ff */
[----:B------:R-:W-:Y:S02]  /*0b50*/  IADD3 R0, P0, R118, R34, RZ ;  /* 0x0000002276007210 */ /* 0x000fe40007f1e0ff */
[----:B------:R-:W-:-:S02]  /*0b60*/  IADD3.X R46, RZ, R44, RZ, P3, !PT ;  /* 0x0000002cff2e7210 */ /* 0x000fc40001ffe4ff */
[C---:B------:R-:W-:Y:S02]  /*0b70*/  LEA R4, P3, R5.reuse, UR12, 0x1 ;  /* 0x0000000c05047c11 */ /* 0x040fe4000f8608ff */
[----:B------:R-:W-:Y:S02]  /*0b80*/  IADD3.X R35, RZ, R44, RZ, P0, !PT ;  /* 0x0000002cff237210 */ /* 0x000fe400007fe4ff */
[C---:B------:R-:W-:Y:S02]  /*0b90*/  LEA R38, P0, R0.reuse, UR12, 0x1 ;  /* 0x0000000c00267c11 */ /* 0x040fe4000f8008ff */
[----:B------:R-:W-:Y:S02]  /*0ba0*/  LEA.HI.X R5, R5, UR13, R46, 0x1, P3 ;  /* 0x0000000d05057c11 */ /* 0x000fe400098f0c2e */
[----:B------:R-:W-:Y:S01]  /*0bb0*/  LEA.HI.X R39, R0, UR13, R35, 0x1, P0 ;  /* 0x0000000d00277c11 */ /* 0x000fe200080f0c23 */
[--C-:B----4-:R-:W-:Y:S02]  /*0bc0*/  HADD2.F32 R0, -RZ, R30.reuse.H0_H0 ;  /* 0x2000001eff007230 */ /* 0x110fe40000004100 */
[----:B------:R-:W-:Y:S01]  /*0bd0*/  HADD2.F32 R109, -RZ, R30.H1_H1 ;  /* 0x3000001eff6d7230 */ /* 0x000fe20000004100 */
[----:B------:R-:W4:Y:S02]  /*0be0*/  LDG.E.64.CONSTANT R4, desc[UR14][R4.64] ;  /* 0x0000000e04047981 */ /* 0x000f24000c1e9b00 */
[----:B------:R-:W-:Y:S01]  /*0bf0*/  FFMA.FTZ R46, R0, R0, RZ ;  /* 0x00000000002e7223 */ /* 0x000fe200000100ff */
[----:B------:R-:W-:Y:S01]  /*0c00*/  IADD3 R45, R74, 0x16800, RZ ;  /* 0x000168004a2d7810 */ /* 0x000fe20007ffe0ff */
[----:B------:R-:W-:-:S02]  /*0c10*/  HADD2.F32 R70, -RZ, R31.H0_H0 ;  /* 0x2000001fff467230 */ /* 0x000fc40000004100 */
[----:B------:R-:W-:Y:S01]  /*0c20*/  FADD.FTZ R30, RZ, R0 ;  /* 0x00000000ff1e7221 */ /* 0x000fe20000010000 */
[----:B------:R-:W-:Y:S01]  /*0c30*/  FFMA.FTZ R46, R109, R109, R46 ;  /* 0x0000006d6d2e7223 */ /* 0x000fe2000001002e */
[----:B------:R-:W-:Y:S01]  /*0c40*/  IADD3 R56, P0, R45, R34, RZ ;  /* 0x000000222d387210 */ /* 0x000fe20007f1e0ff */
[----:B------:R-:W-:Y:S02]  /*0c50*/  HADD2.F32 R108, -RZ, R31.H1_H1 ;  /* 0x3000001fff6c7230 */ /* 0x000fe40000004100 */
[----:B------:R-:W-:Y:S01]  /*0c60*/  FADD.FTZ R30, R30, R109 ;  /* 0x0000006d1e1e7221 */ /* 0x000fe20000010000 */
[----:B------:R-:W-:Y:S01]  /*0c70*/  FFMA.FTZ R45, R70, R70, R46 ;  /* 0x00000046462d7223 */ /* 0x000fe2000001002e */
[C---:B------:R-:W-:Y:S01]  /*0c80*/  IADD3 R35, R74.reuse, 0x14a00, RZ ;  /* 0x00014a004a237810 */ /* 0x040fe20007ffe0ff */
[----:B-----5:R-:W-:Y:S01]  /*0c90*/  HADD2.F32 R107, -RZ, R104.H0_H0 ;  /* 0x20000068ff6b7230 */ /* 0x020fe20000004100 */
[----:B------:R-:W-:Y:S01]  /*0ca0*/  IADD3 R59, R74, 0x13b00, RZ ;  /* 0x00013b004a3b7810 */ /* 0x000fe20007ffe0ff */
[----:B------:R-:W-:Y:S01]  /*0cb0*/  FADD.FTZ R31, R30, R70 ;  /* 0x000000461e1f7221 */ /* 0x000fe20000010000 */
[----:B------:R-:W-:Y:S01]  /*0cc0*/  IADD3 R57, R74, 0x15900, RZ ;  /* 0x000159004a397810 */ /* 0x000fe20007ffe0ff */
[----:B------:R-:W-:Y:S01]  /*0cd0*/  FFMA.FTZ R30, R108, R108, R45 ;  /* 0x0000006c6c1e7223 */ /* 0x000fe2000001002d */
[----:B------:R-:W-:-:S02]  /*0ce0*/  IADD3 R55, R74, 0x17700, RZ ;  /* 0x000177004a377810 */ /* 0x000fc40007ffe0ff */
[C---:B------:R-:W-:Y:S01]  /*0cf0*/  IADD3 R47, R74.reuse, 0x18600, RZ ;  /* 0x000186004a2f7810 */ /* 0x040fe20007ffe0ff */
[----:B------:R-:W-:Y:S01]  /*0d00*/  HADD2.F32 R106, -RZ, R104.H1_H1 ;  /* 0x30000068ff6a7230 */ /* 0x000fe20000004100 */
[-C--:B------:R-:W-:Y:S01]  /*0d10*/  IADD3 R58, P4, R35, R34.reuse, RZ ;  /* 0x00000022233a7210 */ /* 0x080fe20007f9e0ff */
[----:B------:R-:W-:Y:S01]  /*0d20*/  FADD.FTZ R46, R31, R108 ;  /* 0x0000006c1f2e7221 */ /* 0x000fe20000010000 */
[----:B------:R-:W-:Y:S01]  /*0d30*/  IADD3 R49, R74, 0x1a400, RZ ;  /* 0x0001a4004a317810 */ /* 0x000fe20007ffe0ff */
[----:B------:R-:W5:Y:S01]  /*0d40*/  LDG.E.64.CONSTANT R38, desc[UR14][R38.64] ;  /* 0x0000000e26267981 */ /* 0x000f62000c1e9b00 */
[-C--:B------:R-:W-:Y:S01]  /*0d50*/  IADD3 R59, P3, R59, R34.reuse, RZ ;  /* 0x000000223b3b7210 */ /* 0x080fe20007f7e0ff */
[----:B------:R-:W-:Y:S01]  /*0d60*/  FFMA.FTZ R45, R107, R107, R30 ;  /* 0x0000006b6b2d7223 */ /* 0x000fe2000001001e */
[-C--:B------:R-:W-:Y:S02]  /*0d70*/  IADD3 R57, P5, R57, R34.reuse, RZ ;  /* 0x0000002239397210 */ /* 0x080fe40007fbe0ff */
[----:B------:R-:W-:-:S02]  /*0d80*/  IADD3 R55, P1, R55, R34, RZ ;  /* 0x0000002237377210 */ /* 0x000fc40007f3e0ff */
[C---:B------:R-:W-:Y:S02]  /*0d90*/  IADD3 R53, R74.reuse, 0x19500, RZ ;  /* 0x000195004a357810 */ /* 0x040fe40007ffe0ff */
[C---:B------:R-:W-:Y:S02]  /*0da0*/  IADD3 R51, R74.reuse, 0x1b300, RZ ;  /* 0x0001b3004a337810 */ /* 0x040fe40007ffe0ff */
[C---:B------:R-:W-:Y:S02]  /*0db0*/  IADD3 R61, R74.reuse, 0x1c200, RZ ;  /* 0x0001c2004a3d7810 */ /* 0x040fe40007ffe0ff */
[----:B------:R-:W-:Y:S02]  /*0dc0*/  IADD3 R63, R74, 0x1d100, RZ ;  /* 0x0001d1004a3f7810 */ /* 0x000fe40007ffe0ff */
[----:B------:R-:W-:Y:S01]  /*0dd0*/  IADD3 R54, P2, R47, R34, RZ ;  /* 0x000000222f367210 */ /* 0x000fe20007f5e0ff */
[----:B------:R-:W-:Y:S01]  /*0de0*/  HADD2.F32 R69, -RZ, R105.H0_H0 ;  /* 0x20000069ff457230 */ /* 0x000fe20000004100 */
[-C--:B------:R-:W-:Y:S01]  /*0df0*/  IADD3.X R68, RZ, R44.reuse, RZ, P4, !PT ;  /* 0x0000002cff447210 */ /* 0x080fe200027fe4ff */
[----:B------:R-:W-:Y:S01]  /*0e00*/  FADD.FTZ R31, R46, R107 ;  /* 0x0000006b2e1f7221 */ /* 0x000fe20000010000 */
[----:B------:R-:W-:Y:S01]  /*0e10*/  IADD3.X R67, RZ, R44, RZ, P3, !PT ;  /* 0x0000002cff437210 */ /* 0x000fe20001ffe4ff */
[----:B------:R-:W-:Y:S01]  /*0e20*/  FFMA.FTZ R45, R106, R106, R45 ;  /* 0x0000006a6a2d7223 */ /* 0x000fe2000001002d */
[----:B------:R-:W-:-:S02]  /*0e30*/  IADD3 R52, P4, R49, R34, RZ ;  /* 0x0000002231347210 */ /* 0x000fc40007f9e0ff */
[-C--:B------:R-:W-:Y:S02]  /*0e40*/  IADD3.X R65, RZ, R44.reuse, RZ, P5, !PT ;  /* 0x0000002cff417210 */ /* 0x080fe40002ffe4ff */
[-C--:B------:R-:W-:Y:S02]  /*0e50*/  IADD3.X R66, RZ, R44.reuse, RZ, P0, !PT ;  /* 0x0000002cff427210 */ /* 0x080fe400007fe4ff */
[----:B------:R-:W-:Y:S02]  /*0e60*/  IADD3.X R64, RZ, R44, RZ, P1, !PT ;  /* 0x0000002cff407210 */ /* 0x000fe40000ffe4ff */
[-C--:B------:R-:W-:Y:S02]  /*0e70*/  IADD3 R53, P3, R53, R34.reuse, RZ ;  /* 0x0000002235357210 */ /* 0x080fe40007f7e0ff */
[-C--:B------:R-:W-:Y:S02]  /*0e80*/  IADD3 R51, P5, R51, R34.reuse, RZ ;  /* 0x0000002233337210 */ /* 0x080fe40007fbe0ff */
[----:B------:R-:W-:-:S02]  /*0e90*/  IADD3 R50, P0, R61, R34, RZ ;  /* 0x000000223d327210 */ /* 0x000fc40007f1e0ff */
[----:B------:R-:W-:Y:S02]  /*0ea0*/  IADD3 R49, P1, R63, R34, RZ ;  /* 0x000000223f317210 */ /* 0x000fe40007f3e0ff */
[----:B------:R-:W-:Y:S02]  /*0eb0*/  IADD3.X R62, RZ, R44, RZ, P2, !PT ;  /* 0x0000002cff3e7210 */ /* 0x000fe400017fe4ff */
[----:B------:R-:W-:Y:S01]  /*0ec0*/  LEA R34, P2, R59, UR12, 0x1 ;  /* 0x0000000c3b227c11 */ /* 0x000fe2000f8408ff */
[----:B------:R-:W-:Y:S02]  /*0ed0*/  HADD2.F32 R105, -RZ, R105.H1_H1 ;  /* 0x30000069ff697230 */ /* 0x000fe40000004100 */
[----:B------:R-:W-:Y:S01]  /*0ee0*/  FADD.FTZ R31, R31, R106 ;  /* 0x0000006a1f1f7221 */ /* 0x000fe20000010000 */
[----:B------:R-:W-:Y:S01]  /*0ef0*/  FFMA.FTZ R46, R69, R69, R45 ;  /* 0x00000045452e7223 */ /* 0x000fe2000001002d */
[----:B------:R-:W-:Y:S01]  /*0f00*/  LEA.HI.X R35, R59, UR13, R67, 0x1, P2 ;  /* 0x0000000d3b237c11 */ /* 0x000fe200090f0c43 */
[----:B--2---:R-:W-:-:S02]  /*0f10*/  HADD2.F32 R47, -RZ, R26.H0_H0 ;  /* 0x2000001aff2f7230 */ /* 0x004fc40000004100 */
[----:B------:R-:W-:Y:S02]  /*0f20*/  HADD2.F32 R104, -RZ, R26.H1_H1 ;  /* 0x3000001aff687230 */ /* 0x000fe40000004100 */
[----:B------:R-:W-:Y:S01]  /*0f30*/  FADD.FTZ R26, R31, R69 ;  /* 0x000000451f1a7221 */ /* 0x000fe20000010000 */
[----:B------:R-:W-:Y:S01]  /*0f40*/  FFMA.FTZ R46, R105, R105, R46 ;  /* 0x00000069692e7223 */ /* 0x000fe2000001002e */
[----:B------:R0:W-:Y:S01]  /*0f50*/  STL [R1+0x110], R67 ;  /* 0x0001104301007387 */ /* 0x0001e20000100800 */
[--C-:B------:R-:W-:Y:S02]  /*0f60*/  HADD2.F32 R48, -RZ, R27.reuse.H1_H1 ;  /* 0x3000001bff307230 */ /* 0x100fe40000004100 */
[----:B------:R-:W-:Y:S01]  /*0f70*/  FFMA.FTZ R45, R47, R47, R46 ;  /* 0x0000002f2f2d7223 */ /* 0x000fe2000001002e */
[----:B------:R-:W2:Y:S01]  /*0f80*/  LDG.E.64.CONSTANT R34, desc[UR14][R34.64] ;  /* 0x0000000e22227981 */ /* 0x000ea2000c1e9b00 */
[----:B0-----:R-:W-:Y:S02]  /*0f90*/  HADD2.F32 R67, -RZ, R27.H0_H0 ;  /* 0x2000001bff437230 */ /* 0x001fe40000004100 */
[----:B------:R-:W-:Y:S01]  /*0fa0*/  FADD.FTZ R27, R26, R105 ;  /* 0x000000691a1b7221 */ /* 0x000fe20000010000 */
[----:B------:R-:W-:Y:S01]  /*0fb0*/  STL [R1+0x118], R68 ;  /* 0x0001184401007387 */ /* 0x000fe20000100800 */
[----:B------:R-:W-:-:S02]  /*0fc0*/  FFMA.FTZ R45, R104, R104, R45 ;  /* 0x00000068682d7223 */ /* 0x000fc4000001002d */
[----:B------:R-:W-:Y:S01]  /*0fd0*/  FADD.FTZ R27, R27, R47 ;  /* 0x0000002f1b1b7221 */ /* 0x000fe20000010000 */
[----:B------:R-:W-:Y:S01]  /*0fe0*/  STL [R1+0x12c], R65 ;  /* 0x00012c4101007387 */ /* 0x000fe20000100800 */
[----:B------:R-:W-:-:S03]  /*0ff0*/  LEA R30, P2, R58, UR12, 0x1 ;  /* 0x0000000c3a1e7c11 */ /* 0x000fc6000f8408ff */
[----:B------:R-:W-:Y:S01]  /*1000*/  STL [R1+0x158], R66 ;  /* 0x0001584201007387 */ /* 0x000fe20000100800 */
[----:B------:R-:W-:-:S03]  /*1010*/  FADD.FTZ R27, R27, R104 ;  /* 0x000000681b1b7221 */ /* 0x000fc60000010000 */
[----:B------:R-:W-:Y:S01]  /*1020*/  STL [R1+0x160], R64 ;  /* 0x0001604001007387 */ /* 0x000fe20000100800 */
[----:B------:R-:W-:-:S03]  /*1030*/  FFMA.FTZ R45, R67, R67, R45 ;  /* 0x00000043432d7223 */ /* 0x000fc6000001002d */
[----:B------:R-:W-:Y:S01]  /*1040*/  STL [R1], R70 ;  /* 0x0000004601007387 */ /* 0x000fe20000100800 */
[----:B------:R-:W-:-:S03]  /*1050*/  LEA.HI.X R31, R58, UR13, R68, 0x1, P2 ;  /* 0x0000000d3a1f7c11 */ /* 0x000fc600090f0c44 */
[----:B------:R-:W-:Y:S01]  /*1060*/  STL [R1+0x16c], R62 ;  /* 0x00016c3e01007387 */ /* 0x000fe20000100800 */
[----:B---3--:R-:W-:-:S03]  /*1070*/  HADD2.F32 R46, -RZ, R22.H0_H0 ;  /* 0x20000016ff2e7230 */ /* 0x008fc60000004100 */
[----:B------:R-:W-:Y:S01]  /*1080*/  STL [R1+0x4], R69 ;  /* 0x0000044501007387 */ /* 0x000fe20000100800 */
[----:B------:R-:W-:-:S03]  /*1090*/  FFMA.FTZ R45, R48, R48, R45 ;  /* 0x00000030302d7223 */ /* 0x000fc6000001002d */
[----:B------:R0:W-:Y:S01]  /*10a0*/  STL [R1+0x8], R47 ;  /* 0x0000082f01007387 */ /* 0x0001e20000100800 */
[--C-:B------:R-:W-:Y:S02]  /*10b0*/  HADD2.F32 R63, -RZ, R23.reuse.H0_H0 ;  /* 0x20000017ff3f7230 */ /* 0x100fe40000004100 */
[----:B------:R-:W-:Y:S01]  /*10c0*/  HADD2.F32 R61, -RZ, R23.H1_H1 ;  /* 0x30000017ff3d7230 */ /* 0x000fe20000004100 */
[----:B------:R-:W3:Y:S01]  /*10d0*/  LDG.E.64.CONSTANT R30, desc[UR14][R30.64] ;  /* 0x0000000e1e1e7981 */ /* 0x000ee2000c1e9b00 */
[----:B0-----:R-:W-:Y:S02]  /*10e0*/  HADD2.F32 R47, -RZ, R22.H1_H1 ;  /* 0x30000016ff2f7230 */ /* 0x001fe40000004100 */
[----:B------:R-:W-:Y:S01]  /*10f0*/  FADD.FTZ R22, R27, R67 ;  /* 0x000000431b167221 */ /* 0x000fe20000010000 */
[----:B------:R-:W-:-:S03]  /*1100*/  FFMA.FTZ R45, R46, R46, R45 ;  /* 0x0000002e2e2d7223 */ /* 0x000fc6000001002d */
[----:B------:R-:W-:Y:S01]  /*1110*/  FADD.FTZ R23, R22, R48 ;  /* 0x0000003016177221 */ /* 0x000fe20000010000 */
[----:B------:R-:W-:Y:S01]  /*1120*/  FFMA.FTZ R45, R47, R47, R45 ;  /* 0x0000002f2f2d7223 */ /* 0x000fe2000001002d */
[----:B------:R-:W-:Y:S02]  /*1130*/  LEA R26, P2, R57, UR12, 0x1 ;  /* 0x0000000c391a7c11 */ /* 0x000fe4000f8408ff */
[----:B------:R-:W-:Y:S01]  /*1140*/  FADD.FTZ R23, R23, R46 ;  /* 0x0000002e17177221 */ /* 0x000fe20000010000 */
[----:B------:R-:W-:Y:S01]  /*1150*/  STL [R1+0x70], R67 ;  /* 0x0000704301007387 */ /* 0x000fe20000100800 */
[----:B------:R-:W-:Y:S02]  /*1160*/  FFMA.FTZ R45, R63, R63, R45 ;  /* 0x0000003f3f2d7223 */ /* 0x000fe4000001002d */
[----:B------:R-:W-:Y:S01]  /*1170*/  FADD.FTZ R23, R23, R47 ;  /* 0x0000002f17177221 */ /* 0x000fe20000010000 */
[----:B------:R0:W-:Y:S01]  /*1180*/  STL [R1+0xa8], R48 ;  /* 0x0000a83001007387 */ /* 0x0001e20000100800 */
[----:B------:R-:W-:-:S03]  /*1190*/  LEA.HI.X R27, R57, UR13, R65, 0x1, P2 ;  /* 0x0000000d391b7c11 */ /* 0x000fc600090f0c41 */
[----:B------:R1:W-:Y:S01]  /*11a0*/  STL [R1+0x34], R46 ;  /* 0x0000342e01007387 */ /* 0x0003e20000100800 */
[----:B------:R-:W-:Y:S01]  /*11b0*/  FFMA.FTZ R45, R61, R61, R45 ;  /* 0x0000003d3d2d7223 */ /* 0x000fe2000001002d */
[--C-:B------:R-:W-:Y:S02]  /*11c0*/  HADD2.F32 R65, -RZ, R19.reuse.H0_H0 ;  /* 0x20000013ff417230 */ /* 0x100fe40000004100 */
[--C-:B0-----:R-:W-:Y:S01]  /*11d0*/  HADD2.F32 R48, -RZ, R18.reuse.H0_H0 ;  /* 0x20000012ff307230 */ /* 0x101fe20000004100 */
[----:B------:R0:W-:Y:S01]  /*11e0*/  STL [R1+0x68], R47 ;  /* 0x0000682f01007387 */ /* 0x0001e20000100800 */
[----:B-1----:R-:W-:Y:S02]  /*11f0*/  HADD2.F32 R46, -RZ, R18.H1_H1 ;  /* 0x30000012ff2e7230 */ /* 0x002fe40000004100 */
[----:B------:R-:W-:Y:S01]  /*1200*/  FADD.FTZ R18, R23, R63 ;  /* 0x0000003f17127221 */ /* 0x000fe20000010000 */
[----:B------:R-:W3:Y:S01]  /*1210*/  LDG.E.64.CONSTANT R26, desc[UR14][R26.64] ;  /* 0x0000000e1a1a7981 */ /* 0x000ee2000c1e9b00 */
[----:B------:R-:W-:Y:S01]  /*1220*/  FFMA.FTZ R45, R48, R48, R45 ;  /* 0x00000030302d7223 */ /* 0x000fe2000001002d */
[----:B0-----:R-:W-:-:S02]  /*1230*/  HADD2.F32 R47, -RZ, R19.H1_H1 ;  /* 0x30000013ff2f7230 */ /* 0x001fc40000004100 */
[----:B------:R-:W-:Y:S01]  /*1240*/  FADD.FTZ R19, R18, R61 ;  /* 0x0000003d12137221 */ /* 0x000fe20000010000 */
[----:B------:R-:W-:Y:S01]  /*1250*/  FFMA.FTZ R45, R46, R46, R45 ;  /* 0x0000002e2e2d7223 */ /* 0x000fe2000001002d */
[C---:B------:R-:W-:Y:S02]  /*1260*/  LEA R22, P2, R56.reuse, UR12, 0x1 ;  /* 0x0000000c38167c11 */ /* 0x040fe4000f8408ff */
[----:B------:R-:W-:Y:S01]  /*1270*/  FADD.FTZ R19, R19, R48 ;  /* 0x0000003013137221 */ /* 0x000fe20000010000 */
[----:B------:R0:W-:Y:S01]  /*1280*/  STL [R1+0x50], R63 ;  /* 0x0000503f01007387 */ /* 0x0001e20000100800 */
[----:B------:R-:W-:Y:S02]  /*1290*/  FFMA.FTZ R45, R65, R65, R45 ;  /* 0x00000041412d7223 */ /* 0x000fe4000001002d */
[----:B------:R-:W-:Y:S01]  /*12a0*/  FADD.FTZ R19, R19, R46 ;  /* 0x0000002e13137221 */ /* 0x000fe20000010000 */
[----:B------:R1:W-:Y:S01]  /*12b0*/  STL [R1+0xa4], R61 ;  /* 0x0000a43d01007387 */ /* 0x0003e20000100800 */
[----:B------:R-:W-:Y:S01]  /*12c0*/  LEA.HI.X R23, R56, UR13, R66, 0x1, P2 ;  /* 0x0000000d38177c11 */ /* 0x000fe200090f0c42 */
[----:B------:R-:W-:Y:S01]  /*12d0*/  FFMA.FTZ R45, R47, R47, R45 ;  /* 0x0000002f2f2d7223 */ /* 0x000fe2000001002d */
[----:B0-----:R-:W-:-:S04]  /*12e0*/  HADD2.F32 R63, -RZ, R14.H0_H0 ;  /* 0x2000000eff3f7230 */ /* 0x001fc80000004100 */
[----:B------:R-:W3:Y:S01]  /*12f0*/  LDG.E.64.CONSTANT R22, desc[UR14][R22.64] ;  /* 0x0000000e16167981 */ /* 0x000ee2000c1e9b00 */
[----:B-1----:R-:W-:Y:S02]  /*1300*/  HADD2.F32 R61, -RZ, R14.H1_H1 ;  /* 0x3000000eff3d7230 */ /* 0x002fe40000004100 */
[----:B------:R-:W-:Y:S01]  /*1310*/  FADD.FTZ R14, R19, R65 ;  /* 0x00000041130e7221 */ /* 0x000fe20000010000 */
[----:B------:R-:W-:-:S03]  /*1320*/  FFMA.FTZ R45, R63, R63, R45 ;  /* 0x0000003f3f2d7223 */ /* 0x000fc6000001002d */
[----:B------:R-:W-:Y:S01]  /*1330*/  FADD.FTZ R14, R14, R47 ;  /* 0x0000002f0e0e7221 */ /* 0x000fe20000010000 */
[----:B------:R0:W-:Y:S01]  /*1340*/  STL [R1+0x30], R48 ;  /* 0x0000303001007387 */ /* 0x0001e20000100800 */
[----:B------:R-:W-:Y:S02]  /*1350*/  FFMA.FTZ R45, R61, R61, R45 ;  /* 0x0000003d3d2d7223 */ /* 0x000fe4000001002d */
[----:B------:R-:W-:Y:S01]  /*1360*/  FADD.FTZ R14, R14, R63 ;  /* 0x0000003f0e0e7221 */ /* 0x000fe20000010000 */
[----:B------:R1:W-:Y:S01]  /*1370*/  STL [R1+0x4c], R46 ;  /* 0x00004c2e01007387 */ /* 0x0003e20000100800 */
[----:B------:R-:W-:-:S03]  /*1380*/  LEA R18, P2, R55, UR12, 0x1 ;  /* 0x0000000c37127c11 */ /* 0x000fc6000f8408ff */
[----:B------:R1:W-:Y:S01]  /*1390*/  STL [R1+0x44], R65 ;  /* 0x0000444101007387 */ /* 0x0003e20000100800 */
[----:B0-----:R-:W-:-:S03]  /*13a0*/  HADD2.F32 R48, -RZ, R15.H0_H0 ;  /* 0x2000000fff307230 */ /* 0x001fc60000004100 */
[----:B------:R0:W-:Y:S01]  /*13b0*/  STL [R1+0xa0], R47 ;  /* 0x0000a02f01007387 */ /* 0x0001e20000100800 */
[----:B-1----:R-:W-:Y:S02]  /*13c0*/  HADD2.F32 R46, -RZ, R15.H1_H1 ;  /* 0x3000000fff2e7230 */ /* 0x002fe40000004100 */
[----:B------:R-:W-:Y:S01]  /*13d0*/  FFMA.FTZ R45, R48, R48, R45 ;  /* 0x00000030302d7223 */ /* 0x000fe2000001002d */
[--C-:B------:R-:W-:Y:S01]  /*13e0*/  HADD2.F32 R65, -RZ, R10.reuse.H1_H1 ;  /* 0x3000000aff417230 */ /* 0x100fe20000004100 */
[----:B------:R-:W-:Y:S01]  /*13f0*/  LEA.HI.X R19, R55, UR13, R64, 0x1, P2 ;  /* 0x0000000d37137c11 */ /* 0x000fe200090f0c40 */
[----:B0-----:R-:W-:Y:S02]  /*1400*/  HADD2.F32 R47, -RZ, R10.H0_H0 ;  /* 0x2000000aff2f7230 */ /* 0x001fe40000004100 */
[----:B------:R-:W-:Y:S01]  /*1410*/  FADD.FTZ R10, R14, R61 ;  /* 0x0000003d0e0a7221 */ /* 0x000fe20000010000 */
[----:B------:R-:W-:Y:S02]  /*1420*/  FFMA.FTZ R45, R46, R46, R45 ;  /* 0x0000002e2e2d7223 */ /* 0x000fe4000001002d */
[----:B------:R-:W3:Y:S01]  /*1430*/  LDG.E.64.CONSTANT R18, desc[UR14][R18.64] ;  /* 0x0000000e12127981 */ /* 0x000ee2000c1e9b00 */
[----:B------:R-:W-:Y:S01]  /*1440*/  FADD.FTZ R10, R10, R48 ;  /* 0x000000300a0a7221 */ /* 0x000fe20000010000 */
[----:B------:R-:W-:-:S03]  /*1450*/  FFMA.FTZ R45, R47, R47, R45 ;  /* 0x0000002f2f2d7223 */ /* 0x000fc6000001002d */
[----:B------:R-:W-:Y:S01]  /*1460*/  FADD.FTZ R10, R10, R46 ;  /* 0x0000002e0a0a7221 */ /* 0x000fe20000010000 */
[----:B------:R-:W-:Y:S02]  /*1470*/  HADD2.F32 R64, -RZ, R11.H0_H0 ;  /* 0x2000000bff407230 */ /* 0x000fe40000004100 */
[----:B------:R-:W-:Y:S01]  /*1480*/  FFMA.FTZ R45, R65, R65, R45 ;  /* 0x00000041412d7223 */ /* 0x000fe2000001002d */
[----:B------:R-:W-:Y:S01]  /*1490*/  FADD.FTZ R10, R10, R47 ;  /* 0x0000002f0a0a7221 */ /* 0x000fe20000010000 */
[----:B------:R-:W-:Y:S01]  /*14a0*/  LEA R14, P2, R54, UR12, 0x1 ;  /* 0x0000000c360e7c11 */ /* 0x000fe2000f8408ff */
[----:B------:R0:W-:Y:S01]  /*14b0*/  STL [R1+0x2c], R63 ;  /* 0x00002c3f01007387 */ /* 0x0001e20000100800 */
[----:B------:R-:W-:Y:S01]  /*14c0*/  FFMA.FTZ R45, R64, R64, R45 ;  /* 0x00000040402d7223 */ /* 0x000fe2000001002d */
[----:B------:R-:W-:Y:S02]  /*14d0*/  FADD.FTZ R10, R10, R65 ;  /* 0x000000410a0a7221 */ /* 0x000fe40000010000 */
[----:B------:R1:W-:Y:S01]  /*14e0*/  STL [R1+0x40], R61 ;  /* 0x0000403d01007387 */ /* 0x0003e20000100800 */
[----:B------:R-:W-:-:S03]  /*14f0*/  LEA.HI.X R15, R54, UR13, R62, 0x1, P2 ;  /* 0x0000000d360f7c11 */ /* 0x000fc600090f0c3e */
[----:B------:R-:W-:Y:S01]  /*1500*/  STL [R1+0x3c], R48 ;  /* 0x00003c3001007387 */ /* 0x000fe20000100800 */
[----:B0-----:R-:W-:-:S03]  /*1510*/  HADD2.F32 R63, -RZ, R11.H1_H1 ;  /* 0x3000000bff3f7230 */ /* 0x001fc60000004100 */
[----:B------:R0:W-:Y:S01]  /*1520*/  STL [R1+0xac], R46 ;  /* 0x0000ac2e01007387 */ /* 0x0001e20000100800 */
[--C-:B-1----:R-:W-:Y:S02]  /*1530*/  HADD2.F32 R61, -RZ, R6.reuse.H1_H1 ;  /* 0x30000006ff3d7230 */ /* 0x102fe40000004100 */
[----:B------:R-:W-:Y:S01]  /*1540*/  FFMA.FTZ R45, R63, R63, R45 ;  /* 0x0000003f3f2d7223 */ /* 0x000fe2000001002d */
[----:B------:R1:W-:Y:S04]  /*1550*/  STL [R1+0x28], R47 ;  /* 0x0000282f01007387 */ /* 0x0003e80000100800 */
[----:B------:R-:W3:Y:S01]  /*1560*/  LDG.E.64.CONSTANT R14, desc[UR14][R14.64] ;  /* 0x0000000e0e0e7981 */ /* 0x000ee2000c1e9b00 */
[----:B0-----:R-:W-:Y:S02]  /*1570*/  HADD2.F32 R46, -RZ, R6.H0_H0 ;  /* 0x20000006ff2e7230 */ /* 0x001fe40000004100 */
[----:B------:R-:W-:Y:S01]  /*1580*/  FADD.FTZ R6, R10, R64 ;  /* 0x000000400a067221 */ /* 0x000fe20000010000 */
[----:B------:R-:W-:-:S02]  /*1590*/  HADD2.F32 R48, -RZ, R7.H0_H0 ;  /* 0x20000007ff307230 */ /* 0x000fc40000004100 */
[----:B-1----:R-:W-:Y:S02]  /*15a0*/  HADD2.F32 R47, -RZ, R7.H1_H1 ;  /* 0x30000007ff2f7230 */ /* 0x002fe40000004100 */
[----:B------:R-:W-:Y:S01]  /*15b0*/  FADD.FTZ R6, R6, R63 ;  /* 0x0000003f06067221 */ /* 0x000fe20000010000 */
[----:B------:R-:W-:Y:S01]  /*15c0*/  FFMA.FTZ R7, R46, R46, R45 ;  /* 0x0000002e2e077223 */ /* 0x000fe2000001002d */
[----:B------:R-:W-:Y:S02]  /*15d0*/  IADD3.X R62, RZ, R44, RZ, P3, !PT ;  /* 0x0000002cff3e7210 */ /* 0x000fe40001ffe4ff */
[----:B------:R-:W-:Y:S01]  /*15e0*/  FADD.FTZ R45, R6, R46 ;  /* 0x0000002e062d7221 */ /* 0x000fe20000010000 */
[----:B------:R-:W-:Y:S01]  /*15f0*/  FFMA.FTZ R7, R61, R61, R7 ;  /* 0x0000003d3d077223 */ /* 0x000fe20000010007 */
[----:B------:R-:W-:Y:S01]  /*1600*/  LEA R10, P2, R53, UR12, 0x1 ;  /* 0x0000000c350a7c11 */ /* 0x000fe2000f8408ff */
[----:B------:R-:W-:Y:S01]  /*1610*/  STL [R1+0x24], R65 ;  /* 0x0000244101007387 */ /* 0x000fe20000100800 */
[----:B------:R-:W-:Y:S01]  /*1620*/  FADD.FTZ R45, R45, R61 ;  /* 0x0000003d2d2d7221 */ /* 0x000fe20000010000 */
[----:B------:R-:W-:-:S02]  /*1630*/  FFMA.FTZ R7, R48, R48, R7 ;  /* 0x0000003030077223 */ /* 0x000fc40000010007 */
[----:B------:R-:W-:Y:S01]  /*1640*/  STL [R1+0x20], R64 ;  /* 0x0000204001007387 */ /* 0x000fe20000100800 */
[----:B------:R-:W-:-:S03]  /*1650*/  LEA.HI.X R11, R53, UR13, R62, 0x1, P2 ;  /* 0x0000000d350b7c11 */ /* 0x000fc600090f0c3e */
[----:B------:R-:W-:Y:S01]  /*1660*/  STL [R1+0xb0], R63 ;  /* 0x0000b03f01007387 */ /* 0x000fe20000100800 */
[----:B------:R-:W-:-:S03]  /*1670*/  FADD.FTZ R45, R45, R48 ;  /* 0x000000302d2d7221 */ /* 0x000fc60000010000 */
[----:B------:R-:W-:Y:S01]  /*1680*/  STL [R1+0x1c], R46 ;  /* 0x00001c2e01007387 */ /* 0x000fe20000100800 */
[----:B------:R-:W-:-:S03]  /*1690*/  FFMA.FTZ R7, R47, R47, R7 ;  /* 0x0000002f2f077223 */ /* 0x000fc60000010007 */
[----:B------:R0:W-:Y:S01]  /*16a0*/  STL [R1+0x18], R61 ;  /* 0x0000183d01007387 */ /* 0x0001e20000100800 */
[----:B------:R-:W-:-:S03]  /*16b0*/  FADD.FTZ R45, R45, R47 ;  /* 0x0000002f2d2d7221 */ /* 0x000fc60000010000 */
[----:B------:R1:W-:Y:S04]  /*16c0*/  STL [R1+0x14], R48 ;  /* 0x0000143001007387 */ /* 0x0003e80000100800 */
[----:B------:R-:W3:Y:S01]  /*16d0*/  LDG.E.64.CONSTANT R10, desc[UR14][R10.64] ;  /* 0x0000000e0a0a7981 */ /* 0x000ee2000c1e9b00 */
[--C-:B0-----:R-:W-:Y:S02]  /*16e0*/  HADD2.F32 R61, -RZ, R2.reuse.H0_H0 ;  /* 0x20000002ff3d7230 */ /* 0x101fe40000004100 */
[----:B-1----:R-:W-:-:S03]  /*16f0*/  HADD2.F32 R48, -RZ, R2.H1_H1 ;  /* 0x30000002ff307230 */ /* 0x002fc60000004100 */
[----:B------:R-:W-:Y:S01]  /*1700*/  FFMA.FTZ R2, R61, R61, R7 ;  /* 0x0000003d3d027223 */ /* 0x000fe20000010007 */
[----:B------:R0:W-:Y:S01]  /*1710*/  STL [R1+0x9c], R47 ;  /* 0x00009c2f01007387 */ /* 0x0001e20000100800 */
[--C-:B------:R-:W-:Y:S02]  /*1720*/  HADD2.F32 R103, -RZ, R3.reuse.H0_H0 ;  /* 0x20000003ff677230 */ /* 0x100fe40000004100 */
[----:B------:R-:W-:Y:S01]  /*1730*/  FADD.FTZ R45, R45, R61 ;  /* 0x0000003d2d2d7221 */ /* 0x000fe20000010000 */
[----:B------:R-:W-:Y:S02]  /*1740*/  IADD3.X R46, RZ, R44, RZ, P4, !PT ;  /* 0x0000002cff2e7210 */ /* 0x000fe400027fe4ff */
[----:B------:R-:W-:Y:S01]  /*1750*/  LEA R6, P2, R52, UR12, 0x1 ;  /* 0x0000000c34067c11 */ /* 0x000fe2000f8408ff */
[----:B------:R-:W-:Y:S01]  /*1760*/  FADD.FTZ R45, R45, R48 ;  /* 0x000000302d2d7221 */ /* 0x000fe20000010000 */
[----:B0-----:R-:W-:Y:S02]  /*1770*/  HADD2.F32 R47, -RZ, R3.H1_H1 ;  /* 0x30000003ff2f7230 */ /* 0x001fe40000004100 */
[----:B------:R-:W-:Y:S01]  /*1780*/  FFMA.FTZ R3, R48, R48, R2 ;  /* 0x0000003030037223 */ /* 0x000fe20000010002 */
[----:B------:R-:W-:-:S03]  /*1790*/  LEA.HI.X R7, R52, UR13, R46, 0x1, P2 ;  /* 0x0000000d34077c11 */ /* 0x000fc600090f0c2e */
[----:B------:R-:W-:Y:S01]  /*17a0*/  FFMA.FTZ R3, R103, R103, R3 ;  /* 0x0000006767037223 */ /* 0x000fe20000010003 */
[----:B------:R-:W-:Y:S01]  /*17b0*/  FADD.FTZ R45, R45, R103 ;  /* 0x000000672d2d7221 */ /* 0x000fe20000010000 */
[--C-:B------:R-:W-:Y:S01]  /*17c0*/  HADD2.F32 R102, -RZ, R42.reuse.H0_H0 ;  /* 0x2000002aff667230 */ /* 0x100fe20000004100 */
[----:B------:R-:W3:Y:S01]  /*17d0*/  LDG.E.64.CONSTANT R6, desc[UR14][R6.64] ;  /* 0x0000000e06067981 */ /* 0x000ee2000c1e9b00 */
[----:B------:R-:W-:Y:S01]  /*17e0*/  FFMA.FTZ R3, R47, R47, R3 ;  /* 0x0000002f2f037223 */ /* 0x000fe20000010003 */
[----:B------:R-:W-:Y:S01]  /*17f0*/  FADD.FTZ R45, R45, R47 ;  /* 0x0000002f2d2d7221 */ /* 0x000fe20000010000 */
[----:B------:R-:W-:Y:S02]  /*1800*/  HADD2.F32 R101, -RZ, R42.H1_H1 ;  /* 0x3000002aff657230 */ /* 0x000fe40000004100 */
[----:B------:R-:W-:Y:S01]  /*1810*/  FFMA.FTZ R42, R102, R102, R3 ;  /* 0x00000066662a7223 */ /* 0x000fe20000010003 */
[----:B------:R-:W-:Y:S01]  /*1820*/  STL [R1+0x144], R62 ;  /* 0x0001443e01007387 */ /* 0x000fe20000100800 */
[----:B------:R-:W-:Y:S01]  /*1830*/  FADD.FTZ R45, R45, R102 ;  /* 0x000000662d2d7221 */ /* 0x000fe20000010000 */
[----:B------:R-:W-:-:S02]  /*1840*/  HADD2.F32 R100, -RZ, R43.H0_H0 ;  /* 0x2000002bff647230 */ /* 0x000fc40000004100 */
[----:B------:R-:W-:Y:S01]  /*1850*/  FFMA.FTZ R42, R101, R101, R42 ;  /* 0x00000065652a7223 */ /* 0x000fe2000001002a */
[----:B------:R0:W-:Y:S01]  /*1860*/  STL [R1+0x148], R46 ;  /* 0x0001482e01007387 */ /* 0x0001e20000100800 */
[----:B------:R-:W-:-:S03]  /*1870*/  LEA R2, P2, R51, UR12, 0x1 ;  /* 0x0000000c33027c11 */ /* 0x000fc6000f8408ff */
[----:B------:R-:W-:Y:S01]  /*1880*/  STL [R1+0x10], R61 ;  /* 0x0000103d01007387 */ /* 0x000fe20000100800 */
[----:B------:R-:W-:-:S03]  /*1890*/  FADD.FTZ R45, R45, R101 ;  /* 0x000000652d2d7221 */ /* 0x000fc60000010000 */
[----:B------:R-:W-:Y:S01]  /*18a0*/  STL [R1+0xc], R48 ;  /* 0x00000c3001007387 */ /* 0x000fe20000100800 */
[----:B0-----:R-:W-:-:S03]  /*18b0*/  IADD3.X R46, RZ, R44, RZ, P5, !PT ;  /* 0x0000002cff2e7210 */ /* 0x001fc60002ffe4ff */
[----:B------:R0:W-:Y:S01]  /*18c0*/  STL [R1+0x98], R47 ;  /* 0x0000982f01007387 */ /* 0x0001e20000100800 */
[----:B------:R-:W-:Y:S01]  /*18d0*/  LEA.HI.X R3, R51, UR13, R46, 0x1, P2 ;  /* 0x0000000d33037c11 */ /* 0x000fe200090f0c2e */
[--C-:B------:R-:W-:Y:S02]  /*18e0*/  HADD2.F32 R99, -RZ, R40.reuse.H0_H0 ;  /* 0x20000028ff637230 */ /* 0x100fe40000004100 */
[----:B------:R-:W-:-:S03]  /*18f0*/  HADD2.F32 R98, -RZ, R40.H1_H1 ;  /* 0x30000028ff627230 */ /* 0x000fc60000004100 */
[----:B------:R-:W3:Y:S01]  /*1900*/  LDG.E.64.CONSTANT R2, desc[UR14][R2.64] ;  /* 0x0000000e02027981 */ /* 0x000ee2000c1e9b00 */
[----:B0-----:R-:W-:Y:S02]  /*1910*/  HADD2.F32 R47, -RZ, R43.H1_H1 ;  /* 0x3000002bff2f7230 */ /* 0x001fe40000004100 */
[----:B------:R-:W-:Y:S01]  /*1920*/  FFMA.FTZ R43, R100, R100, R42 ;  /* 0x00000064642b7223 */ /* 0x000fe2000001002a */
[----:B------:R-:W-:-:S03]  /*1930*/  FADD.FTZ R42, R45, R100 ;  /* 0x000000642d2a7221 */ /* 0x000fc60000010000 */
[----:B------:R-:W-:Y:S01]  /*1940*/  FFMA.FTZ R43, R47, R47, R43 ;  /* 0x0000002f2f2b7223 */ /* 0x000fe2000001002b */
[----:B------:R-:W-:-:S03]  /*1950*/  FADD.FTZ R42, R42, R47 ;  /* 0x0000002f2a2a7221 */ /* 0x000fc60000010000 */
[----:B------:R-:W-:Y:S01]  /*1960*/  FFMA.FTZ R40, R99, R99, R43 ;  /* 0x0000006363287223 */ /* 0x000fe2000001002b */
[----:B------:R-:W-:Y:S01]  /*1970*/  FADD.FTZ R42, R42, R99 ;  /* 0x000000632a2a7221 */ /* 0x000fe20000010000 */
[--C-:B------:R-:W-:Y:S01]  /*1980*/  HADD2.F32 R97, -RZ, R41.reuse.H0_H0 ;  /* 0x20000029ff617230 */ /* 0x100fe20000004100 */
[----:B------:R0:W-:Y:S01]  /*1990*/  STL [R1+0x134], R46 ;  /* 0x0001342e01007387 */ /* 0x0001e20000100800 */
[----:B------:R-:W-:Y:S01]  /*19a0*/  FFMA.FTZ R40, R98, R98, R40 ;  /* 0x0000006262287223 */ /* 0x000fe20000010028 */
[----:B------:R-:W-:Y:S02]  /*19b0*/  HADD2.F32 R45, -RZ, R41.H1_H1 ;  /* 0x30000029ff2d7230 */ /* 0x000fe40000004100 */
[----:B------:R-:W-:Y:S01]  /*19c0*/  FADD.FTZ R41, R42, R98 ;  /* 0x000000622a297221 */ /* 0x000fe20000010000 */
[----:B------:R-:W-:Y:S01]  /*19d0*/  FFMA.FTZ R40, R97, R97, R40 ;  /* 0x0000006161287223 */ /* 0x000fe20000010028 */
[----:B0-----:R-:W-:Y:S02]  /*19e0*/  IADD3.X R46, RZ, R44, RZ, P0, !PT ;  /* 0x0000002cff2e7210 */ /* 0x001fe400007fe4ff */
[----:B------:R-:W-:Y:S01]  /*19f0*/  LEA R62, P0, R50, UR12, 0x1 ;  /* 0x0000000c323e7c11 */ /* 0x000fe2000f8008ff */
[----:B------:R-:W-:Y:S01]  /*1a00*/  FADD.FTZ R41, R41, R97 ;  /* 0x0000006129297221 */ /* 0x000fe20000010000 */
[----:B------:R-:W-:-:S02]  /*1a10*/  HADD2.F32 R96, -RZ, R36.H0_H0 ;  /* 0x20000024ff607230 */ /* 0x000fc40000004100 */
[----:B------:R-:W-:Y:S01]  /*1a20*/  FFMA.FTZ R40, R45, R45, R40 ;  /* 0x0000002d2d287223 */ /* 0x000fe20000010028 */
[----:B------:R-:W-:Y:S01]  /*1a30*/  LEA.HI.X R63, R50, UR13, R46, 0x1, P0 ;  /* 0x0000000d323f7c11 */ /* 0x000fe200080f0c2e */
[----:B------:R-:W-:Y:S01]  /*1a40*/  FADD.FTZ R41, R41, R45 ;  /* 0x0000002d29297221 */ /* 0x000fe20000010000 */
[----:B------:R-:W-:Y:S02]  /*1a50*/  HADD2.F32 R95, -RZ, R36.H1_H1 ;  /* 0x30000024ff5f7230 */ /* 0x000fe40000004100 */
[----:B------:R-:W-:Y:S01]  /*1a60*/  FFMA.FTZ R40, R96, R96, R40 ;  /* 0x0000006060287223 */ /* 0x000fe20000010028 */
[--C-:B------:R-:W-:Y:S01]  /*1a70*/  HADD2.F32 R94, -RZ, R37.reuse.H0_H0 ;  /* 0x20000025ff5e7230 */ /* 0x100fe20000004100 */
[----:B------:R-:W3:Y:S01]  /*1a80*/  LDG.E.64.CONSTANT R62, desc[UR14][R62.64] ;  /* 0x0000000e3e3e7981 */ /* 0x000ee2000c1e9b00 */
[----:B------:R-:W-:Y:S01]  /*1a90*/  FADD.FTZ R36, R41, R96 ;  /* 0x0000006029247221 */ /* 0x000fe20000010000 */
[----:B------:R-:W-:Y:S01]  /*1aa0*/  FFMA.FTZ R40, R95, R95, R40 ;  /* 0x0000005f5f287223 */ /* 0x000fe20000010028 */
[----:B------:R-:W-:Y:S01]  /*1ab0*/  IADD3.X R43, RZ, R44, RZ, P1, !PT ;  /* 0x0000002cff2b7210 */ /* 0x000fe20000ffe4ff */
[----:B------:R-:W-:Y:S01]  /*1ac0*/  HADD2.F32 R42, -RZ, R37.H1_H1 ;  /* 0x30000025ff2a7230 */ /* 0x000fe20000004100 */
[C---:B------:R-:W-:Y:S01]  /*1ad0*/  LEA R64, P0, R49.reuse, UR12, 0x1 ;  /* 0x0000000c31407c11 */ /* 0x040fe2000f8008ff */
[----:B------:R-:W-:Y:S01]  /*1ae0*/  FADD.FTZ R36, R36, R95 ;  /* 0x0000005f24247221 */ /* 0x000fe20000010000 */
[----:B------:R-:W-:Y:S01]  /*1af0*/  FFMA.FTZ R37, R94, R94, R40 ;  /* 0x0000005e5e257223 */ /* 0x000fe20000010028 */
[--C-:B------:R-:W-:Y:S01]  /*1b00*/  HADD2.F32 R93, -RZ, R32.reuse.H0_H0 ;  /* 0x20000020ff5d7230 */ /* 0x100fe20000004100 */
[----:B------:R-:W-:Y:S01]  /*1b10*/  LEA.HI.X R65, R49, UR13, R43, 0x1, P0 ;  /* 0x0000000d31417c11 */ /* 0x000fe200080f0c2b */
[----:B------:R-:W-:Y:S01]  /*1b20*/  FADD.FTZ R36, R36, R94 ;  /* 0x0000005e24247221 */ /* 0x000fe20000010000 */
[----:B------:R-:W-:Y:S01]  /*1b30*/  FFMA.FTZ R37, R42, R42, R37 ;  /* 0x0000002a2a257223 */ /* 0x000fe20000010025 */
[----:B------:R-:W-:-:S02]  /*1b40*/  HADD2.F32 R92, -RZ, R32.H1_H1 ;  /* 0x30000020ff5c7230 */ /* 0x000fc40000004100 */
[----:B------:R-:W-:Y:S01]  /*1b50*/  FADD.FTZ R36, R36, R42 ;  /* 0x0000002a24247221 */ /* 0x000fe20000010000 */
[----:B------:R-:W-:Y:S01]  /*1b60*/  FFMA.FTZ R32, R93, R93, R37 ;  /* 0x0000005d5d207223 */ /* 0x000fe20000010025 */
[----:B------:R-:W3:Y:S01]  /*1b70*/  LDG.E.64.CONSTANT R64, desc[UR14][R64.64] ;  /* 0x0000000e40407981 */ /* 0x000ee2000c1e9b00 */
[--C-:B------:R-:W-:Y:S02]  /*1b80*/  HADD2.F32 R91, -RZ, R33.reuse.H0_H0 ;  /* 0x20000021ff5b7230 */ /* 0x100fe40000004100 */
[----:B------:R-:W-:Y:S01]  /*1b90*/  FADD.FTZ R36, R36, R93 ;  /* 0x0000005d24247221 */ /* 0x000fe20000010000 */
[----:B------:R-:W-:Y:S01]  /*1ba0*/  FFMA.FTZ R32, R92, R92, R32 ;  /* 0x0000005c5c207223 */ /* 0x000fe20000010020 */
[----:B------:R-:W-:Y:S02]  /*1bb0*/  HADD2.F32 R40, -RZ, R33.H1_H1 ;  /* 0x30000021ff287230 */ /* 0x000fe40000004100 */
[----:B------:R-:W-:Y:S01]  /*1bc0*/  FADD.FTZ R36, R36, R92 ;  /* 0x0000005c24247221 */ /* 0x000fe20000010000 */
[----:B------:R-:W-:Y:S01]  /*1bd0*/  FFMA.FTZ R32, R91, R91, R32 ;  /* 0x0000005b5b207223 */ /* 0x000fe20000010020 */
[----:B------:R-:W-:-:S02]  /*1be0*/  HADD2.F32 R90, -RZ, R28.H0_H0 ;  /* 0x2000001cff5a7230 */ /* 0x000fc40000004100 */
[----:B------:R-:W-:Y:S01]  /*1bf0*/  FADD.FTZ R33, R36, R91 ;  /* 0x0000005b24217221 */ /* 0x000fe20000010000 */
[----:B------:R-:W-:Y:S01]  /*1c00*/  FFMA.FTZ R32, R40, R40, R32 ;  /* 0x0000002828207223 */ /* 0x000fe20000010020 */
[----:B------:R-:W-:Y:S02]  /*1c10*/  HADD2.F32 R89, -RZ, R28.H1_H1 ;  /* 0x3000001cff597230 */ /* 0x000fe40000004100 */
[----:B------:R-:W-:Y:S01]  /*1c20*/  FADD.FTZ R33, R33, R40 ;  /* 0x0000002821217221 */ /* 0x000fe20000010000 */
[----:B------:R-:W-:Y:S01]  /*1c30*/  FFMA.FTZ R32, R90, R90, R32 ;  /* 0x0000005a5a207223 */ /* 0x000fe20000010020 */
[--C-:B------:R-:W-:Y:S02]  /*1c40*/  HADD2.F32 R88, -RZ, R29.reuse.H0_H0 ;  /* 0x2000001dff587230 */ /* 0x100fe40000004100 */
[----:B------:R-:W-:Y:S01]  /*1c50*/  FADD.FTZ R28, R33, R90 ;  /* 0x0000005a211c7221 */ /* 0x000fe20000010000 */
[----:B------:R-:W-:Y:S01]  /*1c60*/  FFMA.FTZ R32, R89, R89, R32 ;  /* 0x0000005959207223 */ /* 0x000fe20000010020 */
[----:B------:R-:W-:-:S02]  /*1c70*/  HADD2.F32 R36, -RZ, R29.H1_H1 ;  /* 0x3000001dff247230 */ /* 0x000fc40000004100 */
[----:B------:R-:W-:Y:S01]  /*1c80*/  FADD.FTZ R28, R28, R89 ;  /* 0x000000591c1c7221 */ /* 0x000fe20000010000 */
[----:B------:R-:W-:Y:S01]  /*1c90*/  FFMA.FTZ R29, R88, R88, R32 ;  /* 0x00000058581d7223 */ /* 0x000fe20000010020 */
        /* <DEDUP_REMOVED lines=48> */
[----:B------:R-:W-:Y:S02]  /*1fa0*/  HADD2.F32 R48, -RZ, R8.H0_H0 ;  /* 0x20000008ff307230 */ /* 0x000fe40000004100 */
[----:B------:R-:W-:Y:S01]  /*1fb0*/  FADD.FTZ R12, R12, R76 ;  /* 0x0000004c0c0c7221 */ /* 0x000fe20000010000 */
[----:B------:R-:W-:Y:S01]  /*1fc0*/  FFMA.FTZ R13, R20, R20, R13 ;  /* 0x00000014140d7223 */ /* 0x000fe2000001000d */
[----:B------:R0:W-:Y:S02]  /*1fd0*/  STL [R1+0x94], R47 ;  /* 0x0000942f01007387 */ /* 0x0001e40000100800 */
[----:B------:R-:W-:-:S02]  /*1fe0*/  FADD.FTZ R12, R12, R20 ;  /* 0x000000140c0c7221 */ /* 0x000fc40000010000 */
[----:B------:R1:W-:Y:S02]  /*1ff0*/  STL [R1+0x124], R46 ;  /* 0x0001242e01007387 */ /* 0x0003e40000100800 */
[----:B------:R-:W-:Y:S01]  /*2000*/  FADD.FTZ R12, R12, R48 ;  /* 0x000000300c0c7221 */ /* 0x000fe20000010000 */
[----:B0-----:R-:W-:Y:S02]  /*2010*/  HADD2.F32 R47, -RZ, R8.H1_H1 ;  /* 0x30000008ff2f7230 */ /* 0x001fe40000004100 */
[----:B------:R-:W-:Y:S01]  /*2020*/  FFMA.FTZ R8, R48, R48, R13 ;  /* 0x0000003030087223 */ /* 0x000fe2000001000d */
[----:B-1----:R-:W-:-:S03]  /*2030*/  HADD2.F32 R46, -RZ, R9.H0_H0 ;  /* 0x20000009ff2e7230 */ /* 0x002fc60000004100 */
[----:B------:R-:W-:Y:S01]  /*2040*/  FFMA.FTZ R8, R47, R47, R8 ;  /* 0x0000002f2f087223 */ /* 0x000fe20000010008 */
[----:B------:R-:W-:Y:S01]  /*2050*/  FADD.FTZ R12, R12, R47 ;  /* 0x0000002f0c0c7221 */ /* 0x000fe20000010000 */
[----:B------:R-:W-:Y:S02]  /*2060*/  HADD2.F32 R16, -RZ, R9.H1_H1 ;  /* 0x30000009ff107230 */ /* 0x000fe40000004100 */
[----:B------:R-:W-:Y:S01]  /*2070*/  FFMA.FTZ R8, R46, R46, R8 ;  /* 0x0000002e2e087223 */ /* 0x000fe20000010008 */
[----:B------:R0:W-:Y:S01]  /*2080*/  STL [R1+0x90], R45 ;  /* 0x0000902d01007387 */ /* 0x0001e20000100800 */
[----:B------:R-:W-:Y:S02]  /*2090*/  FADD.FTZ R9, R12, R46 ;  /* 0x0000002e0c097221 */ /* 0x000fe40000010000 */
[----:B------:R-:W-:Y:S01]  /*20a0*/  FFMA.FTZ R8, R16, R16, R8 ;  /* 0x0000001010087223 */ /* 0x000fe20000010008 */
[--C-:B----4-:R-:W-:Y:S02]  /*20b0*/  HADD2.F32 R44, -RZ, R4.reuse.H1_H1 ;  /* 0x30000004ff2c7230 */ /* 0x110fe40000004100 */
[----:B------:R-:W-:Y:S01]  /*20c0*/  FADD.FTZ R9, R9, R16 ;  /* 0x0000001009097221 */ /* 0x000fe20000010000 */
[----:B0-----:R-:W-:Y:S01]  /*20d0*/  HADD2.F32 R45, -RZ, R4.H0_H0 ;  /* 0x20000004ff2d7230 */ /* 0x001fe20000004100 */
[----:B------:R0:W-:Y:S04]  /*20e0*/  STL [R1+0x138], R43 ;  /* 0x0001382b01007387 */ /* 0x0001e80000100800 */
[----:B------:R-:W-:Y:S01]  /*20f0*/  FFMA.FTZ R8, R45, R45, R8 ;  /* 0x0000002d2d087223 */ /* 0x000fe20000010008 */
[----:B------:R-:W-:-:S03]  /*2100*/  FADD.FTZ R4, R9, R45 ;  /* 0x0000002d09047221 */ /* 0x000fc60000010000 */
[----:B------:R-:W-:Y:S01]  /*2110*/  FFMA.FTZ R8, R44, R44, R8 ;  /* 0x0000002c2c087223 */ /* 0x000fe20000010008 */
[--C-:B0-----:R-:W-:Y:S02]  /*2120*/  HADD2.F32 R43, -RZ, R5.reuse.H0_H0 ;  /* 0x20000005ff2b7230 */ /* 0x101fe40000004100 */
[----:B------:R-:W-:Y:S01]  /*2130*/  FADD.FTZ R4, R4, R44 ;  /* 0x0000002c04047221 */ /* 0x000fe20000010000 */
[----:B------:R-:W-:Y:S01]  /*2140*/  HADD2.F32 R12, -RZ, R5.H1_H1 ;  /* 0x30000005ff0c7230 */ /* 0x000fe20000004100 */
[----:B------:R5:W-:Y:S01]  /*2150*/  STL [R1+0x8c], R42 ;  /* 0x00008c2a01007387 */ /* 0x000be20000100800 */
[----:B------:R-:W-:Y:S01]  /*2160*/  FFMA.FTZ R5, R43, R43, R8 ;  /* 0x0000002b2b057223 */ /* 0x000fe20000010008 */
[----:B------:R-:W-:-:S03]  /*2170*/  FADD.FTZ R4, R4, R43 ;  /* 0x0000002b04047221 */ /* 0x000fc60000010000 */
[----:B------:R-:W-:Y:S01]  /*2180*/  FFMA.FTZ R5, R12, R12, R5 ;  /* 0x0000000c0c057223 */ /* 0x000fe20000010005 */
[--C-:B-----5:R-:W-:Y:S02]  /*2190*/  HADD2.F32 R42, -RZ, R38.reuse.H0_H0 ;  /* 0x20000026ff2a7230 */ /* 0x120fe40000004100 */
[----:B------:R-:W-:Y:S01]  /*21a0*/  FADD.FTZ R4, R4, R12 ;  /* 0x0000000c04047221 */ /* 0x000fe20000010000 */
[----:B------:R-:W-:Y:S01]  /*21b0*/  HADD2.F32 R41, -RZ, R38.H1_H1 ;  /* 0x30000026ff297230 */ /* 0x000fe20000004100 */
[----:B------:R0:W-:Y:S01]  /*21c0*/  STL [R1+0x88], R40 ;  /* 0x0000882801007387 */ /* 0x0001e20000100800 */
[----:B------:R-:W-:Y:S01]  /*21d0*/  FFMA.FTZ R5, R42, R42, R5 ;  /* 0x0000002a2a057223 */ /* 0x000fe20000010005 */
[----:B------:R-:W-:-:S03]  /*21e0*/  FADD.FTZ R4, R4, R42 ;  /* 0x0000002a04047221 */ /* 0x000fc60000010000 */
[----:B------:R-:W-:Y:S01]  /*21f0*/  FFMA.FTZ R5, R41, R41, R5 ;  /* 0x0000002929057223 */ /* 0x000fe20000010005 */
[--C-:B0-----:R-:W-:Y:S02]  /*2200*/  HADD2.F32 R40, -RZ, R39.reuse.H0_H0 ;  /* 0x20000027ff287230 */ /* 0x101fe40000004100 */
[----:B------:R-:W-:Y:S01]  /*2210*/  FADD.FTZ R4, R4, R41 ;  /* 0x0000002904047221 */ /* 0x000fe20000010000 */
[----:B------:R-:W-:Y:S02]  /*2220*/  HADD2.F32 R39, -RZ, R39.H1_H1 ;  /* 0x30000027ff277230 */ /* 0x000fe40000004100 */
[----:B------:R-:W-:Y:S01]  /*2230*/  FFMA.FTZ R5, R40, R40, R5 ;  /* 0x0000002828057223 */ /* 0x000fe20000010005 */
[----:B------:R-:W-:Y:S01]  /*2240*/  FADD.FTZ R4, R4, R40 ;  /* 0x0000002804047221 */ /* 0x000fe20000010000 */
[--C-:B--2---:R-:W-:Y:S02]  /*2250*/  HADD2.F32 R38, -RZ, R34.reuse.H0_H0 ;  /* 0x20000022ff267230 */ /* 0x104fe40000004100 */
[----:B------:R-:W-:Y:S01]  /*2260*/  FFMA.FTZ R5, R39, R39, R5 ;  /* 0x0000002727057223 */ /* 0x000fe20000010005 */
[----:B------:R-:W-:Y:S01]  /*2270*/  FADD.FTZ R4, R4, R39 ;  /* 0x0000002704047221 */ /* 0x000fe20000010000 */
[----:B------:R-:W-:-:S02]  /*2280*/  HADD2.F32 R37, -RZ, R34.H1_H1 ;  /* 0x30000022ff257230 */ /* 0x000fc40000004100 */
[----:B------:R-:W-:Y:S01]  /*2290*/  FFMA.FTZ R5, R38, R38, R5 ;  /* 0x0000002626057223 */ /* 0x000fe20000010005 */
[----:B------:R0:W-:Y:S01]  /*22a0*/  STL [R1+0x84], R36 ;  /* 0x0000842401007387 */ /* 0x0001e20000100800 */
[----:B------:R-:W-:Y:S02]  /*22b0*/  FADD.FTZ R4, R4, R38 ;  /* 0x0000002604047221 */ /* 0x000fe40000010000 */
[----:B------:R-:W-:Y:S02]  /*22c0*/  FFMA.FTZ R5, R37, R37, R5 ;  /* 0x0000002525057223 */ /* 0x000fe40000010005 */
[----:B------:R-:W-:Y:S01]  /*22d0*/  FADD.FTZ R4, R4, R37 ;  /* 0x0000002504047221 */ /* 0x000fe20000010000 */
[--C-:B0-----:R-:W-:Y:S02]  /*22e0*/  HADD2.F32 R36, -RZ, R35.reuse.H0_H0 ;  /* 0x20000023ff247230 */ /* 0x101fe40000004100 */
[----:B------:R-:W-:-:S03]  /*22f0*/  HADD2.F32 R35, -RZ, R35.H1_H1 ;  /* 0x30000023ff237230 */ /* 0x000fc60000004100 */
[----:B------:R-:W-:Y:S01]  /*2300*/  FFMA.FTZ R5, R36, R36, R5 ;  /* 0x0000002424057223 */ /* 0x000fe20000010005 */
[----:B------:R-:W-:Y:S01]  /*2310*/  FADD.FTZ R4, R4, R36 ;  /* 0x0000002404047221 */ /* 0x000fe20000010000 */
[--C-:B---3--:R-:W-:Y:S02]  /*2320*/  HADD2.F32 R34, -RZ, R30.reuse.H0_H0 ;  /* 0x2000001eff227230 */ /* 0x108fe40000004100 */
[----:B------:R-:W-:Y:S01]  /*2330*/  FFMA.FTZ R5, R35, R35, R5 ;  /* 0x0000002323057223 */ /* 0x000fe20000010005 */
[----:B------:R-:W-:Y:S01]  /*2340*/  FADD.FTZ R4, R4, R35 ;  /* 0x0000002304047221 */ /* 0x000fe20000010000 */
[----:B------:R-:W-:Y:S02]  /*2350*/  HADD2.F32 R33, -RZ, R30.H1_H1 ;  /* 0x3000001eff217230 */ /* 0x000fe40000004100 */
[----:B------:R-:W-:Y:S01]  /*2360*/  FFMA.FTZ R5, R34, R34, R5 ;  /* 0x0000002222057223 */ /* 0x000fe20000010005 */
[----:B------:R0:W-:Y:S01]  /*2370*/  STL [R1+0x80], R32 ;  /* 0x0000802001007387 */ /* 0x0001e20000100800 */
[----:B------:R-:W-:-:S02]  /*2380*/  FADD.FTZ R4, R4, R34 ;  /* 0x0000002204047221 */ /* 0x000fc40000010000 */
[----:B------:R-:W-:Y:S02]  /*2390*/  FFMA.FTZ R5, R33, R33, R5 ;  /* 0x0000002121057223 */ /* 0x000fe40000010005 */
[----:B------:R-:W-:Y:S01]  /*23a0*/  FADD.FTZ R4, R4, R33 ;  /* 0x0000002104047221 */ /* 0x000fe20000010000 */
[--C-:B0-----:R-:W-:Y:S02]  /*23b0*/  HADD2.F32 R32, -RZ, R31.reuse.H0_H0 ;  /* 0x2000001fff207230 */ /* 0x101fe40000004100 */
        /* <DEDUP_REMOVED lines=42> */
[--C-:B------:R-:W-:Y:S01]  /*2660*/  HADD2.F32 R18, -RZ, R14.reuse.H0_H0 ;  /* 0x2000000eff127230 */ /* 0x100fe20000004100 */
[----:B------:R-:W0:Y:S01]  /*2670*/  S2R R67, SR_CgaCtaId ;  /* 0x0000000000437919 */ /* 0x000e220000008800 */
        /* <DEDUP_REMOVED lines=8> */
[--C-:B-1----:R-:W-:Y:S02]  /*2700*/  HADD2.F32 R16, -RZ, R15.reuse.H0_H0 ;  /* 0x2000000fff107230 */ /* 0x102fe40000004100 */
        /* <DEDUP_REMOVED lines=9> */
[----:B------:R-:W-:Y:S01]  /*27a0*/  FADD.FTZ R4, R4, R14 ;  /* 0x0000000e04047221 */ /* 0x000fe20000010000 */
[----:B------:R-:W-:-:S04]  /*27b0*/  IMAD.WIDE.U32 R8, R125, -0x77777777, RZ ;  /* 0x888888897d087825 */ /* 0x000fc800078e00ff */
[----:B------:R-:W-:Y:S01]  /*27c0*/  FFMA.FTZ R5, R13, R13, R5 ;  /* 0x0000000d0d057223 */ /* 0x000fe20000010005 */
[----:B------:R-:W-:Y:S01]  /*27d0*/  FADD.FTZ R4, R4, R13 ;  /* 0x0000000d04047221 */ /* 0x000fe20000010000 */
[--C-:B-1----:R-:W-:Y:S02]  /*27e0*/  HADD2.F32 R12, -RZ, R11.reuse.H0_H0 ;  /* 0x2000000bff0c7230 */ /* 0x102fe40000004100 */
[----:B------:R-:W-:Y:S01]  /*27f0*/  HADD2.F32 R11, -RZ, R11.H1_H1 ;  /* 0x3000000bff0b7230 */ /* 0x000fe20000004100 */
[----:B------:R-:W-:Y:S02]  /*2800*/  SHF.R.U32.HI R61, RZ, 0x7, R9 ;  /* 0x00000007ff3d7819 */ /* 0x000fe40000011609 */
[----:B------:R-:W-:Y:S01]  /*2810*/  FFMA.FTZ R5, R12, R12, R5 ;  /* 0x0000000c0c057223 */ /* 0x000fe20000010005 */
[----:B------:R-:W-:Y:S01]  /*2820*/  MOV R8, 0x400 ;  /* 0x0000040000087802 */ /* 0x000fe20000000f00 */
[----:B------:R-:W-:Y:S01]  /*2830*/  FADD.FTZ R4, R4, R12 ;  /* 0x0000000c04047221 */ /* 0x000fe20000010000 */
[----:B------:R-:W-:-:S02]  /*2840*/  HADD2.F32 R10, -RZ, R6.H0_H0 ;  /* 0x20000006ff0a7230 */ /* 0x000fc40000004100 */
[----:B------:R-:W-:Y:S01]  /*2850*/  FFMA.FTZ R5, R11, R11, R5 ;  /* 0x0000000b0b057223 */ /* 0x000fe20000010005 */
[----:B0-----:R-:W-:Y:S01]  /*2860*/  LEA R8, R67, R8, 0x18 ;  /* 0x0000000843087211 */ /* 0x001fe200078ec0ff */
[----:B------:R-:W-:Y:S02]  /*2870*/  IMAD R66, R61, -0xf0, R125 ;  /* 0xffffff103d427824 */ /* 0x000fe400078e027d */
[----:B------:R-:W-:Y:S01]  /*2880*/  FADD.FTZ R4, R4, R11 ;  /* 0x0000000b04047221 */ /* 0x000fe20000010000 */
[----:B------:R-:W-:Y:S02]  /*2890*/  HADD2.F32 R9, -RZ, R6.H1_H1 ;  /* 0x30000006ff097230 */ /* 0x000fe40000004100 */
[----:B------:R-:W-:Y:S01]  /*28a0*/  FFMA.FTZ R5, R10, R10, R5 ;  /* 0x0000000a0a057223 */ /* 0x000fe20000010005 */
[----:B------:R-:W-:Y:S02]  /*28b0*/  IMAD R6, R66, 0x18, R8 ;  /* 0x0000001842067824 */ /* 0x000fe400078e0208 */
[----:B------:R-:W-:Y:S01]  /*28c0*/  FADD.FTZ R4, R4, R10 ;  /* 0x0000000a04047221 */ /* 0x000fe20000010000 */
[----:B------:R-:W-:-:S02]  /*28d0*/  HADD2.F32 R8, -RZ, R7.H0_H0 ;  /* 0x20000007ff087230 */ /* 0x000fc40000004100 */
[----:B------:R-:W-:Y:S01]  /*28e0*/  FFMA.FTZ R5, R9, R9, R5 ;  /* 0x0000000909057223 */ /* 0x000fe20000010005 */
[----:B------:R-:W-:Y:S02]  /*28f0*/  HADD2.F32 R7, -RZ, R7.H1_H1 ;  /* 0x30000007ff077230 */ /* 0x000fe40000004100 */
[----:B------:R-:W-:Y:S01]  /*2900*/  FADD.FTZ R4, R4, R9 ;  /* 0x0000000904047221 */ /* 0x000fe20000010000 */
[----:B------:R-:W-:Y:S01]  /*2910*/  FFMA.FTZ R5, R8, R8, R5 ;  /* 0x0000000808057223 */ /* 0x000fe20000010005 */
[----:B------:R-:W-:Y:S02]  /*2920*/  LEA R61, R61, R6, 0x3 ;  /* 0x000000063d3d7211 */ /* 0x000fe400078e18ff */
[----:B------:R-:W-:Y:S01]  /*2930*/  FADD.FTZ R66, R4, R8 ;  /* 0x0000000804427221 */ /* 0x000fe20000010000 */
[--C-:B------:R-:W-:Y:S02]  /*2940*/  HADD2.F32 R6, -RZ, R2.reuse.H0_H0 ;  /* 0x20000002ff067230 */ /* 0x100fe40000004100 */
        /* <DEDUP_REMOVED lines=9> */
[----:B------:R-:W-:-:S03]  /*29e0*/  FFMA.FTZ R2, R4, R4, R2 ;  /* 0x0000000404027223 */ /* 0x000fc60000010002 */
[----:B------:R-:W-:Y:S01]  /*29f0*/  FADD.FTZ R67, R66, R4 ;  /* 0x0000000442437221 */ /* 0x000fe20000010000 */
[----:B------:R-:W-:Y:S01]  /*2a00*/  FFMA.FTZ R66, R3, R3, R2 ;  /* 0x0000000303427223 */ /* 0x000fe20000010002 */
[--C-:B------:R-:W-:Y:S02]  /*2a10*/  HADD2.F32 R2, -RZ, R62.reuse.H0_H0 ;  /* 0x2000003eff027230 */ /* 0x100fe40000004100 */
[----:B------:R-:W-:Y:S01]  /*2a20*/  FADD.FTZ R67, R67, R3 ;  /* 0x0000000343437221 */ /* 0x000fe20000010000 */
[----:B------:R-:W-:Y:S02]  /*2a30*/  HADD2.F32 R69, -RZ, R62.H1_H1 ;  /* 0x3000003eff457230 */ /* 0x000fe40000004100 */
[----:B------:R-:W-:Y:S01]  /*2a40*/  FFMA.FTZ R62, R2, R2, R66 ;  /* 0x00000002023e7223 */ /* 0x000fe20000010042 */
[----:B------:R-:W-:Y:S01]  /*2a50*/  FADD.FTZ R66, R67, R2 ;  /* 0x0000000243427221 */ /* 0x000fe20000010000 */
[--C-:B------:R-:W-:Y:S02]  /*2a60*/  HADD2.F32 R68, -RZ, R63.reuse.H0_H0 ;  /* 0x2000003fff447230 */ /* 0x100fe40000004100 */
[----:B------:R-:W-:Y:S01]  /*2a70*/  FFMA.FTZ R62, R69, R69, R62 ;  /* 0x00000045453e7223 */ /* 0x000fe2000001003e */
[----:B------:R-:W-:-:S02]  /*2a80*/  HADD2.F32 R70, -RZ, R63.H1_H1 ;  /* 0x3000003fff467230 */ /* 0x000fc40000004100 */
[----:B------:R-:W-:Y:S01]  /*2a90*/  FADD.FTZ R63, R66, R69 ;  /* 0x00000045423f7221 */ /* 0x000fe20000010000 */
[----:B------:R-:W-:-:S03]  /*2aa0*/  FFMA.FTZ R62, R68, R68, R62 ;  /* 0x00000044443e7223 */ /* 0x000fc6000001003e */
[----:B------:R-:W-:Y:S01]  /*2ab0*/  FADD.FTZ R63, R63, R68 ;  /* 0x000000443f3f7221 */ /* 0x000fe20000010000 */
[--C-:B------:R-:W-:Y:S02]  /*2ac0*/  HADD2.F32 R71, -RZ, R64.reuse.H0_H0 ;  /* 0x20000040ff477230 */ /* 0x100fe40000004100 */
        /* <DEDUP_REMOVED lines=8> */
[----:B------:R-:W-:Y:S01]  /*2b50*/  ISETP.GT.U32.AND P1, PT, R125, 0x1f, PT ;  /* 0x0000001f7d00780c */ /* 0x000fe20003f24070 */
[----:B------:R-:W-:-:S02]  /*2b60*/  HADD2.F32 R75, -RZ, R65.H1_H1 ;  /* 0x30000041ff4b7230 */ /* 0x000fc40000004100 */
[----:B------:R-:W-:Y:S01]  /*2b70*/  FFMA.FTZ R63, R72, R72, R63 ;  /* 0x00000048483f7223 */ /* 0x000fe2000001003f */
[----:B------:R-:W-:Y:S01]  /*2b80*/  FADD.FTZ R62, R62, R72 ;  /* 0x000000483e3e7221 */ /* 0x000fe20000010000 */
[----:B------:R-:W-:Y:S02]  /*2b90*/  USHF.L.U32 UR17, UR10, 0x4, URZ ;  /* 0x000000040a117899 */ /* 0x000fe4000800063f */
[----:B------:R-:W-:Y:S01]  /*2ba0*/  FFMA.FTZ R63, R75, R75, R63 ;  /* 0x0000004b4b3f7223 */ /* 0x000fe2000001003f */
[----:B------:R-:W-:Y:S01]  /*2bb0*/  FADD.FTZ R62, R62, R75 ;  /* 0x0000004b3e3e7221 */ /* 0x000fe20000010000 */
[----:B------:R-:W-:Y:S01]  /*2bc0*/  ULOP3.LUT UR21, UR17, 0x10, URZ, 0xc0, !UPT ;  /* 0x0000001011157892 */ /* 0x000fe2000f8ec03f */
[----:B------:R-:W-:Y:S03]  /*2bd0*/  BSSY B0, `(.L_x_2134) ;  /* 0x0000098000007945 */ /* 0x000fe60003800000 */
[----:B------:R0:W-:Y:S01]  /*2be0*/  STS.64 [R61], R62 ;  /* 0x0000003e3d007388 */ /* 0x0001e20000000a00 */
[C---:B------:R-:W-:Y:S01]  /*2bf0*/  IMAD.WIDE R114, R60.reuse, 0x2, R114 ;  /* 0x000000023c727825 */ /* 0x040fe200078e0272 */
[----:B------:R-:W-:Y:S03]  /*2c00*/  BAR.SYNC.DEFER_BLOCKING 0x0 ;  /* 0x0000000000007b1d */ /* 0x000fe60000010000 */
[----:B------:R-:W-:Y:S01]  /*2c10*/  IMAD.WIDE R112, R60, 0x2, R112 ;  /* 0x000000023c707825 */ /* 0x000fe200078e0270 */
[----:B------:R-:W-:-:S02]  /*2c20*/  LOP3.LUT P0, RZ, R125, 0xffffffe1, RZ, 0xc0, !PT ;  /* 0xffffffe17dff7812 */ /* 0x000fc4000780c0ff */
[----:B0-----:R-:W-:Y:S01]  /*2c30*/  CS2R R60, SRZ ;  /* 0x00000000003c7805 */ /* 0x001fe2000001ff00 */
[----:B------:R-:W-:Y:S10]  /*2c40*/  @P1 BRA `(.L_x_2135) ;  /* 0x0000000800401947 */ /* 0x000ff40003800000 */
[----:B------:R-:W0:Y:S01]  /*2c50*/  S2R R110, SR_TID.X ;  /* 0x00000000006e7919 */ /* 0x000e220000002100 */
[----:B------:R-:W-:Y:S01]  /*2c60*/  HFMA2.MMA R60, -RZ, RZ, 0, 3.5762786865234375e-06 ;  /* 0x0000003cff3c7435 */ /* 0x000fe200000001ff */
[----:B------:R-:W-:Y:S01]  /*2c70*/  MOV R67, 0x400 ;  /* 0x0000040000437802 */ /* 0x000fe20000000f00 */
[----:B------:R-:W1:Y:S01]  /*2c80*/  S2R R61, SR_CgaCtaId ;  /* 0x00000000003d7919 */ /* 0x000e620000008800 */
[----:B------:R-:W-:-:S04]  /*2c90*/  SHF.L.U32 R116, R125, 0x3, RZ ;  /* 0x000000037d747819 */ /* 0x000fc800000006ff */
[----:B------:R-:W-:Y:S02]  /*2ca0*/  LOP3.LUT R116, R116, 0x8, RZ, 0xc0, !PT ;  /* 0x0000000874747812 */ /* 0x000fe400078ec0ff */
[----:B0-----:R-:W-:-:S04]  /*2cb0*/  SHF.R.U32.HI R110, RZ, 0x1, R110 ;  /* 0x00000001ff6e7819 */ /* 0x001fc8000001166e */
[----:B------:R-:W-:Y:S02]  /*2cc0*/  IADD3 R66, R110, UR21, RZ ;  /* 0x000000156e427c10 */ /* 0x000fe4000fffe0ff */
[----:B-1----:R-:W-:-:S03]  /*2cd0*/  LEA R67, R61, R67, 0x18 ;  /* 0x000000433d437211 */ /* 0x002fc600078ec0ff */
[----:B------:R-:W-:-:S05]  /*2ce0*/  IMAD R66, R66, R60, -UR18 ;  /* 0x8000001242427e24 */ /* 0x000fca000f8e023c */
[----:B------:R-:W-:Y:S02]  /*2cf0*/  SHF.R.S32.HI R60, RZ, 0x1f, R66 ;  /* 0x0000001fff3c7819 */ /* 0x000fe40000011442 */
[----:B------:R-:W-:Y:S02]  /*2d00*/  IADD3 R61, R66, 0x4, RZ ;  /* 0x00000004423d7810 */ /* 0x000fe40007ffe0ff */
[----:B------:R-:W-:Y:S02]  /*2d10*/  LEA.HI R60, R60, R66, RZ, 0x2 ;  /* 0x000000423c3c7211 */ /* 0x000fe400078f10ff */
[----:B------:R-:W-:Y:S02]  /*2d20*/  SHF.R.S32.HI R62, RZ, 0x1f, R61 ;  /* 0x0000001fff3e7819 */ /* 0x000fe4000001143d */
[----:B------:R-:W-:Y:S02]  /*2d30*/  SHF.R.S32.HI R60, RZ, 0x2, R60 ;  /* 0x00000002ff3c7819 */ /* 0x000fe4000001143c */
[----:B------:R-:W-:-:S02]  /*2d40*/  LEA.HI R62, R62, R61, RZ, 0x2 ;  /* 0x0000003d3e3e7211 */ /* 0x000fc400078f10ff */
        /* <DEDUP_REMOVED lines=98> */
[----:B------:R-:W-:Y:S01]  /*3370*/  IMAD R63, R63, 0x18, R67 ;  /* 0x000000183f3f7824 */ /* 0x000fe200078e0243 */
[C---:B------:R-:W-:Y:S02]  /*3380*/  IADD3 R60, R116.reuse, R60, RZ ;  /* 0x0000003c743c7210 */ /* 0x040fe40007ffe0ff */
[----:B------:R-:W-:Y:S02]  /*3390*/  LEA.HI R65, R61, R65, RZ, 0x2 ;  /* 0x000000413d417211 */ /* 0x000fe400078f10ff */
[----:B------:R-:W-:Y:S02]  /*33a0*/  SHF.R.S32.HI R61, RZ, 0x1f, R64 ;  /* 0x0000001fff3d7819 */ /* 0x000fe40000011440 */
[----:B------:R-:W-:-:S02]  /*33b0*/  IADD3 R63, R116, R63, RZ ;  /* 0x0000003f743f7210 */ /* 0x000fc40007ffe0ff */
[----:B------:R-:W-:Y:S02]  /*33c0*/  LEA.HI R64, R61, R64, RZ, 0x2 ;  /* 0x000000403d407211 */ /* 0x000fe400078f10ff */
[----:B------:R-:W0:Y:S01]  /*33d0*/  LDS.64 R60, [R60] ;  /* 0x000000003c3c7984 */ /* 0x000e220000000a00 */
[----:B------:R-:W-:Y:S02]  /*33e0*/  SHF.R.S32.HI R111, RZ, 0x2, R111 ;  /* 0x00000002ff6f7819 */ /* 0x000fe4000001146f */
[----:B------:R-:W-:Y:S02]  /*33f0*/  SHF.R.S32.HI R65, RZ, 0x2, R65 ;  /* 0x00000002ff417819 */ /* 0x000fe40000011441 */
[----:B------:R-:W-:Y:S01]  /*3400*/  SHF.R.S32.HI R64, RZ, 0x2, R64 ;  /* 0x00000002ff407819 */ /* 0x000fe20000011440 */
[--C-:B------:R-:W-:Y:S02]  /*3410*/  IMAD R111, R111, 0x18, R67.reuse ;  /* 0x000000186f6f7824 */ /* 0x100fe400078e0243 */
[----:B------:R-:W-:-:S02]  /*3420*/  IMAD R65, R65, 0x18, R67 ;  /* 0x0000001841417824 */ /* 0x000fc400078e0243 */
[----:B------:R-:W-:Y:S01]  /*3430*/  IMAD R64, R64, 0x18, R67 ;  /* 0x0000001840407824 */ /* 0x000fe200078e0243 */
[C---:B------:R-:W-:Y:S02]  /*3440*/  IADD3 R111, R116.reuse, R111, RZ ;  /* 0x0000006f746f7210 */ /* 0x040fe40007ffe0ff */
[C---:B------:R-:W-:Y:S02]  /*3450*/  IADD3 R65, R116.reuse, R65, RZ ;  /* 0x0000004174417210 */ /* 0x040fe40007ffe0ff */
[----:B------:R-:W-:Y:S01]  /*3460*/  IADD3 R64, R116, R64, RZ ;  /* 0x0000004074407210 */ /* 0x000fe20007ffe0ff */
[----:B0-----:R-:W-:Y:S01]  /*3470*/  FADD.FTZ R60, R62, R60 ;  /* 0x0000003c3e3c7221 */ /* 0x001fe20000010000 */
[----:B------:R-:W-:Y:S01]  /*3480*/  FADD.FTZ R61, R110, R61 ;  /* 0x0000003d6e3d7221 */ /* 0x000fe20000010000 */
[----:B------:R-:W0:Y:S02]  /*3490*/  LDS.64 R62, [R63] ;  /* 0x000000003f3e7984 */ /* 0x000e240000000a00 */
        /* <DEDUP_REMOVED lines=11> */
.L_x_2135:
[----:B------:R-:W-:Y:S05]  /*3550*/  BSYNC B0 ;  /* 0x0000000000007941 */ /* 0x000fea0003800000 */
.L_x_2134:
[----:B------:R-:W2:Y:S01]  /*3560*/  LDL R67, [R1+0x1b0] ;  /* 0x0001b00001437983 */ /* 0x000ea20000100800 */
[----:B------:R-:W0:Y:S01]  /*3570*/  @!P0 LDC R64, c[0x0][0x10] ;  /* 0x00000400ff408b82 */ /* 0x000e220000000800 */
[----:B------:R-:W-:Y:S01]  /*3580*/  ISETP.GT.U32.AND P1, PT, R125, 0xff, PT ;  /* 0x000000ff7d00780c */ /* 0x000fe20003f24070 */
[----:B------:R-:W0:Y:S01]  /*3590*/  S2R R66, SR_CTAID.Y ;  /* 0x0000000000427919 */ /* 0x000e220000002600 */
[----:B------:R-:W1:Y:S05]  /*35a0*/  SHFL.BFLY PT, R65, R60, 0x1, 0x1f ;  /* 0x0c201f003c417f89 */ /* 0x000e6a00000e0000 */
[----:B------:R-:W3:Y:S01]  /*35b0*/  @!P0 LDC.64 R62, c[0x0][0x248] ;  /* 0x00009200ff3e8b82 */ /* 0x000ee20000000a00 */
[----:B-1----:R-:W-:-:S02]  /*35c0*/  FADD.FTZ R60, R65, R60 ;  /* 0x0000003c413c7221 */ /* 0x002fc40000010000 */
[----:B------:R-:W1:Y:S01]  /*35d0*/  SHFL.BFLY PT, R65, R61, 0x1, 0x1f ;  /* 0x0c201f003d417f89 */ /* 0x000e6200000e0000 */
[----:B0-----:R-:W-:Y:S02]  /*35e0*/  @!P0 IMAD R64, R64, UR4, R66 ;  /* 0x0000000440408c24 */ /* 0x001fe4000f8e0242 */
[----:B-1----:R-:W-:-:S03]  /*35f0*/  FADD.FTZ R61, R65, R61 ;  /* 0x0000003d413d7221 */ /* 0x002fc60000010000 */
[----:B--2---:R-:W-:-:S04]  /*3600*/  @!P0 LEA R64, R64, R67, 0x8 ;  /* 0x0000004340408211 */ /* 0x004fc800078e40ff */
[----:B------:R-:W-:-:S05]  /*3610*/  @!P0 SHF.L.U32 R64, R64, 0x1, RZ ;  /* 0x0000000140408819 */ /* 0x000fca00000006ff */
[----:B---3--:R-:W-:Y:S02]  /*3620*/  @!P0 IMAD.WIDE.U32 R62, R64, 0x4, R62 ;  /* 0x00000004403e8825 */ /* 0x008fe400078e003e */
[----:B------:R-:W0:Y:S03]  /*3630*/  @!P1 LDC R64, c[0x0][0x10] ;  /* 0x00000400ff409b82 */ /* 0x000e260000000800 */
[----:B------:R1:W-:Y:S05]  /*3640*/  @!P0 STG.E.64 desc[UR14][R62.64], R60 ;  /* 0x0000003c3e008986 */ /* 0x0003ea000c101b0e */
[----:B------:R-:W-:Y:S01]  /*3650*/  BAR.SYNC.DEFER_BLOCKING 0x0 ;  /* 0x0000000000007b1d */ /* 0x000fe20000010000 */
[----:B------:R-:W-:-:S02]  /*3660*/  ISETP.NE.AND P0, PT, R125, RZ, PT ;  /* 0x000000ff7d00720c */ /* 0x000fc40003f05270 */
[----:B-1----:R-:W-:Y:S01]  /*3670*/  @!P1 LOP3.LUT R61, R125, 0x7ffffff0, RZ, 0xc0, !PT ;  /* 0x7ffffff07d3d9812 */ /* 0x002fe200078ec0ff */
[----:B0-----:R-:W-:-:S04]  /*3680*/  @!P1 IMAD R60, R64, UR4, R66 ;  /* 0x00000004403c9c24 */ /* 0x001fc8000f8e0242 */
[----:B------:R-:W0:Y:S01]  /*3690*/  @!P1 LDC.64 R64, c[0x0][0x248] ;  /* 0x00009200ff409b82 */ /* 0x000e220000000a00 */
        /* <DEDUP_REMOVED lines=15> */
.L_x_2137:
        /* <DEDUP_REMOVED lines=8> */
.L_x_2136:
[----:B------:R-:W2:Y:S01]  /*3810*/  LDL R60, [R1+0x1ac] ;  /* 0x0001ac00013c7983 */ /* 0x000ea20000100800 */
[----:B------:R-:W-:Y:S05]  /*3820*/  WARPSYNC.ALL ;  /* 0x0000000000007948 */ /* 0x000fea0003800000 */
[----:B------:R-:W-:Y:S06]  /*3830*/  BAR.SYNC.DEFER_BLOCKING 0x0 ;  /* 0x0000000000007b1d */ /* 0x000fec0000010000 */
[----:B------:R0:W5:Y:S04]  /*3840*/  LDG.E.64.CONSTANT R62, desc[UR14][R112.64] ;  /* 0x0000000e703e7981 */ /* 0x000168000c1e9b00 */
[----:B------:R-:W3:Y:S01]  /*3850*/  @!P1 LDG.E.64 R64, desc[UR14][R64.64] ;  /* 0x0000000e40409981 */ /* 0x000ee2000c1e1b00 */
[----:B------:R-:W-:Y:S01]  /*3860*/  HFMA2.MMA R66, -RZ, RZ, 0, 0 ;  /* 0x00000000ff427435 */ /* 0x000fe200000001ff */
[----:B------:R-:W1:Y:S01]  /*3870*/  S2R R116, SR_TID.X ;  /* 0x0000000000747919 */ /* 0x000e620000002100 */
[----:B------:R-:W4:Y:S01]  /*3880*/  S2R R125, SR_TID.X ;  /* 0x00000000007d7919 */ /* 0x000f220000002100 */
[----:B--2---:R-:W-:-:S02]  /*3890*/  ISETP.NE.AND P2, PT, R60, RZ, PT ;  /* 0x000000ff3c00720c */ /* 0x004fc40003f45270 */
[----:B------:R0:W5:Y:S01]  /*38a0*/  LDG.E.64.CONSTANT R60, desc[UR14][R114.64] ;  /* 0x0000000e723c7981 */ /* 0x000162000c1e9b00 */
[----:B---3--:R-:W-:Y:S01]  /*38b0*/  @!P1 FADD.FTZ R66, RZ, R64 ;  /* 0x00000040ff429221 */ /* 0x008fe20000010000 */
[----:B------:R-:W-:Y:S01]  /*38c0*/  MOV R64, RZ ;  /* 0x000000ff00407202 */ /* 0x000fe20000000f00 */
[----:B------:R-:W-:-:S03]  /*38d0*/  @!P1 FADD.FTZ R64, RZ, R65 ;  /* 0x00000041ff409221 */ /* 0x000fc60000010000 */
[----:B------:R-:W2:Y:S04]  /*38e0*/  SHFL.BFLY PT, R67, R66, 0x8, 0x1f ;  /* 0x0d001f0042437f89 */ /* 0x000ea800000e0000 */
[----:B------:R-:W3:Y:S01]  /*38f0*/  SHFL.BFLY PT, R65, R64, 0x8, 0x1f ;  /* 0x0d001f0040417f89 */ /* 0x000ee200000e0000 */
[----:B--2---:R-:W-:-:S05]  /*3900*/  FADD.FTZ R67, R67, R66 ;  /* 0x0000004243437221 */ /* 0x004fca0000010000 */
[----:B------:R-:W2:Y:S01]  /*3910*/  SHFL.BFLY PT, R66, R67, 0x4, 0x1f ;  /* 0x0c801f0043427f89 */ /* 0x000ea200000e0000 */
[----:B---3--:R-:W-:-:S05]  /*3920*/  FADD.FTZ R65, R65, R64 ;  /* 0x0000004041417221 */ /* 0x008fca0000010000 */
[----:B------:R-:W3:Y:S01]  /*3930*/  SHFL.BFLY PT, R64, R65, 0x4, 0x1f ;  /* 0x0c801f0041407f89 */ /* 0x000ee200000e0000 */
[----:B--2---:R-:W-:-:S05]  /*3940*/  FADD.FTZ R67, R67, R66 ;  /* 0x0000004243437221 */ /* 0x004fca0000010000 */
[----:B------:R-:W2:Y:S01]  /*3950*/  SHFL.BFLY PT, R66, R67, 0x2, 0x1f ;  /* 0x0c401f0043427f89 */ /* 0x000ea200000e0000 */
[----:B---3--:R-:W-:-:S05]  /*3960*/  FADD.FTZ R65, R65, R64 ;  /* 0x0000004041417221 */ /* 0x008fca0000010000 */
[----:B------:R-:W3:Y:S01]  /*3970*/  SHFL.BFLY PT, R64, R65, 0x2, 0x1f ;  /* 0x0c401f0041407f89 */ /* 0x000ee200000e0000 */
[----:B-1----:R-:W-:Y:S01]  /*3980*/  LOP3.LUT P0, RZ, R116, 0xffffff0f, RZ, 0xc0, !PT ;  /* 0xffffff0f74ff7812 */ /* 0x002fe2000780c0ff */
[----:B--2---:R-:W-:-:S05]  /*3990*/  FADD.FTZ R66, R67, R66 ;  /* 0x0000004243427221 */ /* 0x004fca0000010000 */
[----:B------:R-:W1:Y:S01]  /*39a0*/  SHFL.BFLY PT, R67, R66, 0x1, 0x1f ;  /* 0x0c201f0042437f89 */ /* 0x000e6200000e0000 */
[----:B---3--:R-:W-:-:S06]  /*39b0*/  FADD.FTZ R65, R65, R64 ;  /* 0x0000004041417221 */ /* 0x008fcc0000010000 */
[----:B------:R-:W2:Y:S01]  /*39c0*/  @!P0 S2R R111, SR_CgaCtaId ;  /* 0x00000000006f8919 */ /* 0x000ea20000008800 */
[----:B------:R-:W3:Y:S01]  /*39d0*/  SHFL.BFLY PT, R110, R65, 0x1, 0x1f ;  /* 0x0c201f00416e7f89 */ /* 0x000ee200000e0000 */
[----:B----4-:R-:W-:Y:S01]  /*39e0*/  SHF.R.U32.HI R125, RZ, 0x1, R125 ;  /* 0x00000001ff7d7819 */ /* 0x010fe2000001167d */
[----:B-1----:R-:W-:Y:S01]  /*39f0*/  FADD.FTZ R64, R66, R67 ;  /* 0x0000004342407221 */ /* 0x002fe20000010000 */
[----:B------:R-:W-:-:S03]  /*3a00*/  @!P0 MOV R66, 0x400 ;  /* 0x0000040000428802 */ /* 0x000fc60000000f00 */
[----:B------:R-:W-:Y:S01]  /*3a10*/  @!P0 FMUL.FTZ R64, R64, 1.6276042515528388321e-05 ;  /* 0x3788888940408820 */ /* 0x000fe20000410000 */
[----:B------:R-:W-:Y:S01]  /*3a20*/  @!P0 IADD3 R66, R66, 0x1680, RZ ;  /* 0x0000168042428810 */ /* 0x000fe20007ffe0ff */
[----:B---3--:R-:W-:Y:S02]  /*3a30*/  FADD.FTZ R110, R65, R110 ;  /* 0x0000006e416e7221 */ /* 0x008fe40000010000 */
[----:B------:R-:W-:Y:S01]  /*3a40*/  @!P0 FMUL.FTZ R65, R64, R64 ;  /* 0x0000004040418220 */ /* 0x000fe20000410000 */
[----:B------:R-:W-:Y:S02]  /*3a50*/  @!P0 LOP3.LUT R67, R125, 0x7ffffff8, RZ, 0xc0, !PT ;  /* 0x7ffffff87d438812 */ /* 0x000fe400078ec0ff */
[----:B--2---:R-:W-:Y:S01]  /*3a60*/  @!P0 LEA R66, R111, R66, 0x18 ;  /* 0x000000426f428211 */ /* 0x004fe200078ec0ff */
[----:B------:R-:W-:-:S03]  /*3a70*/  @!P0 FFMA.FTZ R65, R110, 1.6276042515528388321e-05, -R65 ;  /* 0x378888896e418823 */ /* 0x000fc60000010841 */
[----:B------:R-:W-:Y:S02]  /*3a80*/  @!P0 IADD3 R66, R67, R66, RZ ;  /* 0x0000004243428210 */ /* 0x000fe40007ffe0ff */
[----:B------:R-:W-:Y:S01]  /*3a90*/  @!P0 FMNMX.FTZ R65, RZ, R65, !PT ;  /* 0x00000041ff418209 */ /* 0x000fe20007810000 */
[----:B------:R-:W-:Y:S04]  /*3aa0*/  BSSY B0, `(.L_x_2138) ;  /* 0x0000014000007945 */ /* 0x000fe80003800000 */
[----:B------:R0:W-:Y:S01]  /*3ab0*/  @!P0 STS.64 [R66], R64 ;  /* 0x0000004042008388 */ /* 0x0001e20000000a00 */
[----:B------:R-:W-:Y:S06]  /*3ac0*/  BAR.SYNC.DEFER_BLOCKING 0x0 ;  /* 0x0000000000007b1d */ /* 0x000fec0000010000 */
[----:B------:R-:W-:Y:S05]  /*3ad0*/  @P2 BRA `(.L_x_2139) ;  /* 0x0000000000402947 */ /* 0x000fea0003800000 */
[----:B------:R-:W1:Y:S01]  /*3ae0*/  S2UR UR13, SR_CgaCtaId ;  /* 0x00000000000d79c3 */ /* 0x000e620000008800 */
[----:B------:R-:W-:Y:S01]  /*3af0*/  USHF.L.U64.HI UR8, UR10, 0x4, UR5 ;  /* 0x000000040a087899 */ /* 0x000fe20008010205 */
[----:B0-----:R-:W-:Y:S01]  /*3b00*/  IADD3 R66, R116, UR21, RZ ;  /* 0x0000001574427c10 */ /* 0x001fe2000fffe0ff */
[----:B------:R-:W-:Y:S01]  /*3b10*/  ULOP3.LUT UR18, UR17, 0xffffffe0, URZ, 0xc0, !UPT ;  /* 0xffffffe011127892 */ /* 0x000fe2000f8ec03f */
[----:B------:R-:W-:Y:S01]  /*3b20*/  UMOV UR12, 0x400 ;  /* 0x00000400000c7882 */ /* 0x000fe20000000000 */
[----:B------:R-:W-:Y:S02]  /*3b30*/  ULOP3.LUT UR8, UR8, 0x1fffffff, URZ, 0xc0, !UPT ;  /* 0x1fffffff08087892 */ /* 0x000fe4000f8ec03f */
[----:B------:R-:W-:Y:S02]  /*3b40*/  UIADD3 UR12, UR12, 0x1680, URZ ;  /* 0x000016800c0c7890 */ /* 0x000fe4000fffe03f */
[----:B------:R-:W-:Y:S01]  /*3b50*/  IADD3 R65, P0, R66, UR18, RZ ;  /* 0x0000001242417c10 */ /* 0x000fe2000ff1e0ff */
[----:B------:R-:W-:-:S03]  /*3b60*/  ULDC.64 UR24, c[0x0][0x240] ;  /* 0x0000900000187ab9 */ /* 0x000fc60000000a00 */
[----:B------:R-:W-:Y:S02]  /*3b70*/  LEA.HI.X.SX32 R66, R66, UR8, 0x1, P0 ;  /* 0x0000000842427c11 */ /* 0x000fe400080f0eff */
[----:B------:R-:W-:-:S04]  /*3b80*/  LEA R64, P0, R65, UR24, 0x3 ;  /* 0x0000001841407c11 */ /* 0x000fc8000f8018ff */
[----:B------:R-:W-:Y:S01]  /*3b90*/  LEA.HI.X R65, R65, UR25, R66, 0x3, P0 ;  /* 0x0000001941417c11 */ /* 0x000fe200080f1c42 */
[----:B-1----:R-:W-:-:S06]  /*3ba0*/  ULEA UR12, UR13, UR12, 0x18 ;  /* 0x0000000c0d0c7291 */ /* 0x002fcc000f8ec03f */
[----:B------:R-:W-:-:S06]  /*3bb0*/  LEA R66, R116, UR12, 0x3 ;  /* 0x0000000c74427c11 */ /* 0x000fcc000f8e18ff */
[----:B------:R-:W0:Y:S04]  /*3bc0*/  LDS.64 R66, [R66] ;  /* 0x0000000042427984 */ /* 0x000e280000000a00 */
[----:B0-----:R1:W-:Y:S02]  /*3bd0*/  STG.E.64 desc[UR14][R64.64], R66 ;  /* 0x0000004240007986 */ /* 0x0013e4000c101b0e */
.L_x_2139:
[----:B------:R-:W-:Y:S05]  /*3be0*/  BSYNC B0 ;  /* 0x0000000000007941 */ /* 0x000fea0003800000 */
.L_x_2138:
[----:B------:R-:W2:Y:S01]  /*3bf0*/  LDL.LU R111, [R1+0x54] ;  /* 0x00005400016f7983 */ /* 0x000ea20000300800 */
[----:B01----:R-:W-:Y:S01]  /*3c00*/  MOV R64, UR16 ;  /* 0x0000001000407c02 */ /* 0x003fe20008000f00 */
[----:B------:R-:W-:Y:S02]  /*3c10*/  ULDC.64 UR12, c[0x0][0x210] ;  /* 0x00008400000c7ab9 */ /* 0x000fe40000000a00 */
[----:B------:R-:W-:Y:S04]  /*3c20*/  STL [R1+0x240], R11 ;  /* 0x0002400b01007387 */ /* 0x000fe80000100800 */
[----:B------:R0:W-:Y:S04]  /*3c30*/  STL [R1+0x23c], R7 ;  /* 0x00023c0701007387 */ /* 0x0001e80000100800 */
[----:B0-----:R-:W3:Y:S04]  /*3c40*/  LDL.LU R7, [R1+0x48] ;  /* 0x0000480001077983 */ /* 0x001ee80000300800 */
[----:B------:R0:W-:Y:S04]  /*3c50*/  STL [R1+0x238], R3 ;  /* 0x0002380301007387 */ /* 0x0001e80000100800 */
[----:B0-----:R-:W4:Y:S01]  /*3c60*/  LDL.LU R3, [R1+0x38] ;  /* 0x0000380001037983 */ /* 0x001f220000300800 */
[----:B------:R-:W-:Y:S01]  /*3c70*/  IMAD R64, R64, 0xf0, R117 ;  /* 0x000000f040407824 */ /* 0x000fe200078e0275 */
[----:B------:R-:W-:-:S02]  /*3c80*/  IADD3 R110, RZ, -UR21, RZ ;  /* 0x80000015ff6e7c10 */ /* 0x000fc4000fffe0ff */
[----:B------:R-:W-:Y:S02]  /*3c90*/  STL [R1+0x234], R70 ;  /* 0x0002344601007387 */ /* 0x000fe40000100800 */
[----:B------:R-:W-:Y:S02]  /*3ca0*/  SHF.L.U32 R66, R64, 0x2, RZ ;  /* 0x0000000240427819 */ /* 0x000fe400000006ff */
[----:B------:R-:W-:Y:S01]  /*3cb0*/  MOV R64, UR19 ;  /* 0x0000001300407c02 */ /* 0x000fe20008000f00 */
[----:B------:R-:W-:Y:S01]  /*3cc0*/  STL [R1+0x230], R75 ;  /* 0x0002304b01007387 */ /* 0x000fe20000100800 */
[----:B------:R-:W-:-:S03]  /*3cd0*/  SHF.R.S32.HI R67, RZ, 0x1f, R66 ;  /* 0x0000001fff437819 */ /* 0x000fc60000011442 */
[----:B------:R-:W-:Y:S01]  /*3ce0*/  STL [R1+0x220], R59 ;  /* 0x0002203b01007387 */ /* 0x000fe20000100800 */
[----:B------:R-:W-:-:S03]  /*3cf0*/  IMAD.WIDE.U32 R64, R64, 0x1e0000, R66 ;  /* 0x001e000040407825 */ /* 0x000fc600078e0042 */
[----:B------:R-:W-:Y:S01]  /*3d00*/  STL [R1+0x21c], R58 ;  /* 0x00021c3a01007387 */ /* 0x000fe20000100800 */
[----:B------:R-:W-:Y:S01]  /*3d10*/  IMAD.WIDE.U32 R66, R66, -0x77777777, RZ ;  /* 0x8888888942427825 */ /* 0x000fe200078e00ff */
[----:B------:R-:W-:Y:S02]  /*3d20*/  MOV R66, R110 ;  /* 0x0000006e00427202 */ /* 0x000fe40000000f00 */
[----:B------:R-:W-:Y:S01]  /*3d30*/  STL [R1+0x218], R57 ;  /* 0x0002183901007387 */ /* 0x000fe20000100800 */
[----:B------:R-:W-:Y:S02]  /*3d40*/  IADD3 R110, P0, R74, R64, RZ ;  /* 0x000000404a6e7210 */ /* 0x000fe40007f1e0ff */
[----:B------:R-:W-:Y:S01]  /*3d50*/  IADD3 R74, R65, UR9, RZ ;  /* 0x00000009414a7c10 */ /* 0x000fe2000fffe0ff */
[----:B------:R-:W-:Y:S01]  /*3d60*/  STL [R1+0x214], R56 ;  /* 0x0002143801007387 */ /* 0x000fe20000100800 */
[----:B------:R-:W-:Y:S02]  /*3d70*/  LEA.HI R125, R67, R66, RZ, 0x1b ;  /* 0x00000042437d7211 */ /* 0x000fe400078fd8ff */
[----:B------:R-:W-:Y:S01]  /*3d80*/  IADD3.X R65, RZ, R74, RZ, P0, !PT ;  /* 0x0000004aff417210 */ /* 0x000fe200007fe4ff */
[----:B------:R-:W-:Y:S01]  /*3d90*/  STL [R1+0x210], R55 ;  /* 0x0002103701007387 */ /* 0x000fe20000100800 */
[----:B------:R-:W-:-:S02]  /*3da0*/  LEA R66, P0, R110, UR12, 0x1 ;  /* 0x0000000c6e427c11 */ /* 0x000fc4000f8008ff */
[----:B------:R-:W-:Y:S01]  /*3db0*/  IADD3 R112, P3, R119, R64, RZ ;  /* 0x0000004077707210 */ /* 0x000fe20007f7e0ff */
[----:B------:R-:W-:Y:S01]  /*3dc0*/  STL [R1+0x20c], R54 ;  /* 0x00020c3601007387 */ /* 0x000fe20000100800 */
[----:B------:R-:W-:-:S03]  /*3dd0*/  LEA.HI.X R67, R110, UR13, R65, 0x1, P0 ;  /* 0x0000000d6e437c11 */ /* 0x000fc600080f0c41 */
[----:B------:R-:W-:Y:S04]  /*3de0*/  STL [R1+0x208], R53 ;  /* 0x0002083501007387 */ /* 0x000fe80000100800 */
[----:B------:R-:W-:Y:S04]  /*3df0*/  STL [R1+0x204], R52 ;  /* 0x0002043401007387 */ /* 0x000fe80000100800 */
[----:B------:R-:W-:Y:S04]  /*3e00*/  STL [R1+0x200], R51 ;  /* 0x0002003301007387 */ /* 0x000fe80000100800 */
[----:B------:R-:W-:Y:S04]  /*3e10*/  STL [R1+0x1fc], R50 ;  /* 0x0001fc3201007387 */ /* 0x000fe80000100800 */
[----:B------:R0:W-:Y:S04]  /*3e20*/  STL [R1+0x1f8], R49 ;  /* 0x0001f83101007387 */ /* 0x0001e80000100800 */
[----:B------:R-:W-:Y:S01]  /*3e30*/  STL [R1+0x224], R112 ;  /* 0x0002247001007387 */ /* 0x000fe20000100800 */
[----:B0-----:R-:W-:-:S02]  /*3e40*/  IADD3 R49, P0, R118, R64, RZ ;  /* 0x0000004076317210 */ /* 0x001fc40007f1e0ff */
[----:B------:R-:W-:-:S03]  /*3e50*/  IADD3 R113, P4, R121, R64, RZ ;  /* 0x0000004079717210 */ /* 0x000fc60007f9e0ff */
[----:B------:R0:W-:Y:S01]  /*3e60*/  STL [R1+0x5c], R49 ;  /* 0x00005c3101007387 */ /* 0x0001e20000100800 */
[----:B------:R-:W-:-:S03]  /*3e70*/  IADD3 R114, P2, R122, R64, RZ ;  /* 0x000000407a727210 */ /* 0x000fc60007f5e0ff */
[----:B------:R-:W4:Y:S04]  /*3e80*/  LDL.LU R55, [R1+0x58] ;  /* 0x0000580001377983 */ /* 0x000f280000300800 */
[----:B------:R-:W4:Y:S01]  /*3e90*/  LDL.LU R56, [R1+0xb4] ;  /* 0x0000b40001387983 */ /* 0x000f220000300800 */
[----:B0-----:R-:W-:-:S05]  /*3ea0*/  IADD3 R49, P1, R120, R64, RZ ;  /* 0x0000004078317210 */ /* 0x001fca0007f3e0ff */
[----:B------:R-:W-:Y:S04]  /*3eb0*/  STL [R1+0x60], R49 ;  /* 0x0000603101007387 */ /* 0x000fe80000100800 */
[----:B------:R-:W4:Y:S04]  /*3ec0*/  LDL.LU R57, [R1+0xb8] ;  /* 0x0000b80001397983 */ /* 0x000f280000300800 */
[----:B------:R-:W-:Y:S04]  /*3ed0*/  STL [R1+0x228], R113 ;  /* 0x0002287101007387 */ /* 0x000fe80000100800 */
[----:B------:R0:W-:Y:S04]  /*3ee0*/  STL [R1+0x22c], R114 ;  /* 0x00022c7201007387 */ /* 0x0001e80000100800 */
[----:B------:R-:W4:Y:S01]  /*3ef0*/  LDL.LU R58, [R1+0xbc] ;  /* 0x0000bc00013a7983 */ /* 0x000f220000300800 */
[----:B------:R-:W-:-:S03]  /*3f00*/  IADD3 R115, P5, R123, R64, RZ ;  /* 0x000000407b737210 */ /* 0x000fc60007fbe0ff */
[----:B------:R-:W4:Y:S04]  /*3f10*/  LDL.LU R59, [R1+0xc0] ;  /* 0x0000c000013b7983 */ /* 0x000f280000300800 */
[----:B------:R-:W4:Y:S01]  /*3f20*/  LDL.LU R112, [R1+0xc4] ;  /* 0x0000c40001707983 */ /* 0x000f220000300800 */
[-C--:B------:R-:W-:Y:S02]  /*3f30*/  IADD3.X R52, RZ, R74.reuse, RZ, P5, !PT ;  /* 0x0000004aff347210 */ /* 0x080fe40002ffe4ff */
[-C--:B------:R-:W-:Y:S02]  /*3f40*/  IADD3.X R51, RZ, R74.reuse, RZ, P2, !PT ;  /* 0x0000004aff337210 */ /* 0x080fe400017fe4ff */
[----:B------:R-:W-:Y:S02]  /*3f50*/  IADD3.X R50, RZ, R74, RZ, P4, !PT ;  /* 0x0000004aff327210 */ /* 0x000fe400027fe4ff */
[----:B--2---:R-:W-:-:S02]  /*3f60*/  IADD3 R119, P5, R111, R64, RZ ;  /* 0x000000406f777210 */ /* 0x004fc40007fbe0ff */
[----:B------:R-:W2:Y:S04]  /*3f70*/  LDL.LU R111, [R1+0xc8] ;  /* 0x0000c800016f7983 */ /* 0x000ea80000300800 */
[----:B0-----:R-:W2:Y:S01]  /*3f80*/  LDL.LU R114, [R1+0xcc] ;  /* 0x0000cc0001727983 */ /* 0x001ea20000300800 */
[----:B---3--:R-:W-:-:S03]  /*3f90*/  IADD3 R118, P2, R7, R64, RZ ;  /* 0x0000004007767210 */ /* 0x008fc60007f5e0ff */
[----:B------:R-:W3:Y:S01]  /*3fa0*/  LDL.LU R7, [R1+0xd0] ;  /* 0x0000d00001077983 */ /* 0x000ee20000300800 */
[----:B----4-:R-:W-:-:S03]  /*3fb0*/  IADD3 R117, P4, R3, R64, RZ ;  /* 0x0000004003757210 */ /* 0x010fc60007f9e0ff */
[----:B------:R-:W4:Y:S01]  /*3fc0*/  LDL.LU R3, [R1+0xd4] ;  /* 0x0000d40001037983 */ /* 0x000f220000300800 */
[----:B------:R-:W-:Y:S02]  /*3fd0*/  IADD3.X R49, RZ, R74, RZ, P3, !PT ;  /* 0x0000004aff317210 */ /* 0x000fe40001ffe4ff */
[----:B------:R-:W-:Y:S02]  /*3fe0*/  IADD3 R116, P3, R124, R64, RZ ;  /* 0x000000407c747210 */ /* 0x000fe40007f7e0ff */
[-C--:B------:R-:W-:Y:S02]  /*3ff0*/  IADD3.X R54, RZ, R74.reuse, RZ, P4, !PT ;  /* 0x0000004aff367210 */ /* 0x080fe400027fe4ff */
[----:B------:R-:W-:Y:S02]  /*4000*/  IADD3.X R53, RZ, R74, RZ, P3, !PT ;  /* 0x0000004aff357210 */ /* 0x000fe40001ffe4ff */
[----:B------:R-:W-:Y:S02]  /*4010*/  IADD3 R120, P3, R55, R64, RZ ;  /* 0x0000004037787210 */ /* 0x000fe40007f7e0ff */
[----:B------:R-:W-:-:S02]  /*4020*/  IADD3.X R55, RZ, R74, RZ, P2, !PT ;  /* 0x0000004aff377210 */ /* 0x000fc400017fe4ff */
[-C--:B------:R-:W-:Y:S02]  /*4030*/  IADD3 R121, P4, R56, R64.reuse, RZ ;  /* 0x0000004038797210 */ /* 0x080fe40007f9e0ff */
[----:B------:R-:W-:Y:S02]  /*4040*/  IADD3 R122, P2, R57, R64, RZ ;  /* 0x00000040397a7210 */ /* 0x000fe40007f5e0ff */
[----:B------:R-:W-:Y:S02]  /*4050*/  IADD3.X R57, RZ, R74, RZ, P3, !PT ;  /* 0x0000004aff397210 */ /* 0x000fe40001ffe4ff */
[----:B------:R-:W-:Y:S02]  /*4060*/  IADD3 R123, P3, R58, R64, RZ ;  /* 0x000000403a7b7210 */ /* 0x000fe40007f7e0ff */
[----:B------:R-:W-:Y:S02]  /*4070*/  IADD3.X R58, RZ, R74, RZ, P4, !PT ;  /* 0x0000004aff3a7210 */ /* 0x000fe400027fe4ff */
[----:B------:R-:W-:-:S02]  /*4080*/  IADD3 R110, P4, R59, R64, RZ ;  /* 0x000000403b6e7210 */ /* 0x000fc40007f9e0ff */
[----:B------:R-:W-:Y:S02]  /*4090*/  IADD3.X R59, RZ, R74, RZ, P2, !PT ;  /* 0x0000004aff3b7210 */ /* 0x000fe400017fe4ff */
[----:B------:R-:W-:-:S05]  /*40a0*/  IADD3 R113, P2, R112, R64, RZ ;  /* 0x0000004070717210 */ /* 0x000fca0007f5e0ff */
[----:B------:R0:W-:Y:S02]  /*40b0*/  STL [R1+0x58], R113 ;  /* 0x0000587101007387 */ /* 0x0001e40000100800 */
[----:B0-----:R-:W-:Y:S02]  /*40c0*/  IADD3.X R113, RZ, R74, RZ, P4, !PT ;  /* 0x0000004aff717210 */ /* 0x001fe400027fe4ff */
[----:B--2---:R-:W-:-:S05]  /*40d0*/  IADD3 R114, P4, R114, R64, RZ ;  /* 0x0000004072727210 */ /* 0x004fca0007f9e0ff */
[----:B------:R-:W-:Y:S01]  /*40e0*/  STL [R1+0x48], R114 ;  /* 0x0000487201007387 */ /* 0x000fe20000100800 */
[----:B----4-:R-:W-:-:S03]  /*40f0*/  IADD3 R124, P6, R3, R64, RZ ;  /* 0x00000040037c7210 */ /* 0x010fc60007fde0ff */
[----:B------:R-:W2:Y:S01]  /*4100*/  LDL.LU R3, [R1] ;  /* 0x0000000001037983 */ /* 0x000ea20000300800 */
[----:B------:R-:W0:Y:S01]  /*4110*/  S2UR UR9, SR_CgaCtaId ;  /* 0x00000000000979c3 */ /* 0x000e220000008800 */
[----:B------:R-:W-:Y:S02]  /*4120*/  UMOV UR8, 0x400 ;  /* 0x0000040000087882 */ /* 0x000fe40000000000 */
[----:B------:R-:W-:Y:S01]  /*4130*/  UIADD3 UR8, UR8, 0x1680, URZ ;  /* 0x0000168008087890 */ /* 0x000fe2000fffe03f */
[-C--:B------:R-:W-:Y:S02]  /*4140*/  IADD3.X R56, RZ, R74.reuse, RZ, P5, !PT ;  /* 0x0000004aff387210 */ /* 0x080fe40002ffe4ff */
[----:B------:R-:W-:Y:S02]  /*4150*/  IADD3.X R112, RZ, R74, RZ, P3, !PT ;  /* 0x0000004aff707210 */ /* 0x000fe40001ffe4ff */
[-C--:B------:R-:W-:Y:S02]  /*4160*/  IADD3 R111, P3, R111, R64.reuse, RZ ;  /* 0x000000406f6f7210 */ /* 0x080fe40007f7e0ff */
[----:B---3--:R-:W-:Y:S01]  /*4170*/  IADD3 R7, P5, R7, R64, RZ ;  /* 0x0000004007077210 */ /* 0x008fe20007fbe0ff */
[----:B0-----:R-:W-:-:S06]  /*4180*/  ULEA UR8, UR9, UR8, 0x18 ;  /* 0x0000000809087291 */ /* 0x001fcc000f8ec03f */
[----:B------:R-:W-:Y:S01]  /*4190*/  LEA R64, R125, UR8, 0x3 ;  /* 0x000000087d407c11 */ /* 0x000fe2000f8e18ff */
[----:B------:R-:W-:-:S05]  /*41a0*/  ULDC UR8, c[0x0][0x230] ;  /* 0x00008c0000087ab9 */ /* 0x000fca0000000800 */
[----:B------:R-:W0:Y:S01]  /*41b0*/  LDS.64 R64, [R64] ;  /* 0x0000000040407984 */ /* 0x000e220000000a00 */
[----:B-----5:R-:W-:-:S03]  /*41c0*/  HADD2.F32 R125, -RZ, R60.H0_H0 ;  /* 0x2000003cff7d7230 */ /* 0x020fc60000004100 */
[----:B------:R1:W-:Y:S01]  /*41d0*/  STL [R1+0x54], R7 ;  /* 0x0000540701007387 */ /* 0x0003e20000100800 */
[----:B------:R-:W-:Y:S02]  /*41e0*/  HADD2.F32 R60, -RZ, R60.H1_H1 ;  /* 0x3000003cff3c7230 */ /* 0x000fe40000004100 */
[----:B0-----:R-:W-:-:S06]  /*41f0*/  FADD.FTZ R65, R65, UR8 ;  /* 0x0000000841417e21 */ /* 0x001fcc0008010000 */
[----:B------:R-:W0:Y:S01]  /*4200*/  MUFU.RSQ R65, R65 ;  /* 0x0000004100417308 */ /* 0x000e220000001400 */
[--C-:B------:R-:W-:Y:S01]  /*4210*/  FADD.FTZ R107, R107, -R64.reuse ;  /* 0x800000406b6b7221 */ /* 0x100fe20000010000 */
[--C-:B------:R-:W-:Y:S01]  /*4220*/  FADD.FTZ R106, R106, -R64.reuse ;  /* 0x800000406a6a7221 */ /* 0x100fe20000010000 */
[--C-:B-1----:R-:W-:Y:S01]  /*4230*/  FADD.FTZ R7, R0, -R64.reuse ;  /* 0x8000004000077221 */ /* 0x102fe20000010000 */
[--C-:B------:R-:W-:Y:S02]  /*4240*/  HADD2.F32 R0, -RZ, R62.reuse.H0_H0 ;  /* 0x2000003eff007230 */ /* 0x100fe40000004100 */
[----:B------:R-:W-:Y:S01]  /*4250*/  FADD.FTZ R109, R109, -R64 ;  /* 0x800000406d6d7221 */ /* 0x000fe20000010000 */
[----:B------:R-:W-:Y:S02]  /*4260*/  HADD2.F32 R62, -RZ, R62.H1_H1 ;  /* 0x3000003eff3e7230 */ /* 0x000fe40000004100 */
[C---:B0-----:R-:W-:Y:S01]  /*4270*/  FMUL.FTZ R107, R65.reuse, R107 ;  /* 0x0000006b416b7220 */ /* 0x041fe20000410000 */
[----:B------:R-:W-:Y:S01]  /*4280*/  FMUL.FTZ R106, R65, R106 ;  /* 0x0000006a416a7220 */ /* 0x000fe20000410000 */
[----:B------:R-:W-:Y:S01]  /*4290*/  FMUL.FTZ R7, R7, R65 ;  /* 0x0000004107077220 */ /* 0x000fe20000410000 */
[----:B------:R-:W-:Y:S01]  /*42a0*/  FMUL.FTZ R109, R65, R109 ;  /* 0x0000006d416d7220 */ /* 0x000fe20000410000 */
[----:B------:R-:W-:Y:S01]  /*42b0*/  FFMA.FTZ R107, R125, R107, R0 ;  /* 0x0000006b7d6b7223 */ /* 0x000fe20000010000 */
[----:B------:R-:W-:Y:S01]  /*42c0*/  FFMA.FTZ R106, R60, R106, R62 ;  /* 0x0000006a3c6a7223 */ /* 0x000fe2000001003e */
[----:B------:R-:W-:Y:S01]  /*42d0*/  FFMA.FTZ R7, R7, R125, R0 ;  /* 0x0000007d07077223 */ /* 0x000fe20000010000 */
[----:B------:R-:W-:-:S03]  /*42e0*/  FFMA.FTZ R109, R109, R60, R62 ;  /* 0x0000003c6d6d7223 */ /* 0x000fc6000001003e */
[----:B------:R-:W-:Y:S02]  /*42f0*/  F2FP.F16.F32.PACK_AB R11, R106, R107 ;  /* 0x0000006b6a0b723e */ /* 0x000fe400000000ff */
[----:B------:R-:W-:Y:S02]  /*4300*/  F2FP.F16.F32.PACK_AB R109, R109, R7 ;  /* 0x000000076d6d723e */ /* 0x000fe400000000ff */
[----:B------:R-:W3:Y:S04]  /*4310*/  LDL.LU R7, [R1+0x4] ;  /* 0x0000040001077983 */ /* 0x000ee80000300800 */
[----:B------:R2:W-:Y:S02]  /*4320*/  STL [R1+0x38], R11 ;  /* 0x0000380b01007387 */ /* 0x0005e40000100800 */
[----:B--2---:R-:W-:-:S02]  /*4330*/  FADD.FTZ R11, R3, -R64 ;  /* 0x80000040030b7221 */ /* 0x004fc40000010000 */
[----:B------:R-:W2:Y:S01]  /*4340*/  LDL.LU R3, [R1+0x8] ;  /* 0x0000080001037983 */ /* 0x000ea20000300800 */
[--C-:B------:R-:W-:Y:S01]  /*4350*/  FADD.FTZ R105, R105, -R64.reuse ;  /* 0x8000004069697221 */ /* 0x100fe20000010000 */
[----:B------:R-:W-:Y:S02]  /*4360*/  HADD2.F32 R106, -RZ, R61.H0_H0 ;  /* 0x2000003dff6a7230 */ /* 0x000fe40000004100 */
[--C-:B------:R-:W-:Y:S01]  /*4370*/  FADD.FTZ R108, R108, -R64.reuse ;  /* 0x800000406c6c7221 */ /* 0x100fe20000010000 */
[----:B------:R-:W-:Y:S02]  /*4380*/  HADD2.F32 R107, -RZ, R63.H0_H0 ;  /* 0x2000003fff6b7230 */ /* 0x000fe40000004100 */
[----:B------:R-:W-:Y:S01]  /*4390*/  FADD.FTZ R104, R104, -R64 ;  /* 0x8000004068687221 */ /* 0x000fe20000010000 */
[----:B------:R-:W-:Y:S02]  /*43a0*/  HADD2.F32 R61, -RZ, R61.H1_H1 ;  /* 0x3000003dff3d7230 */ /* 0x000fe40000004100 */
[----:B------:R-:W-:Y:S01]  /*43b0*/  FMUL.FTZ R105, R65, R105 ;  /* 0x0000006941697220 */ /* 0x000fe20000410000 */
[----:B------:R-:W-:-:S02]  /*43c0*/  HADD2.F32 R63, -RZ, R63.H1_H1 ;  /* 0x3000003fff3f7230 */ /* 0x000fc40000004100 */
[C---:B------:R-:W-:Y:S01]  /*43d0*/  FMUL.FTZ R11, R65.reuse, R11 ;  /* 0x0000000b410b7220 */ /* 0x040fe20000410000 */
[C---:B------:R-:W-:Y:S01]  /*43e0*/  FMUL.FTZ R108, R65.reuse, R108 ;  /* 0x0000006c416c7220 */ /* 0x040fe20000410000 */
[----:B------:R-:W-:Y:S01]  /*43f0*/  FMUL.FTZ R104, R65, R104 ;  /* 0x0000006841687220 */ /* 0x000fe20000410000 */
[----:B------:R-:W-:Y:S01]  /*4400*/  FFMA.FTZ R105, R61, R105, R63 ;  /* 0x000000693d697223 */ /* 0x000fe2000001003f */
[----:B------:R-:W-:Y:S01]  /*4410*/  FFMA.FTZ R11, R11, R106, R107 ;  /* 0x0000006a0b0b7223 */ /* 0x000fe2000001006b */
[----:B------:R-:W-:Y:S01]  /*4420*/  FFMA.FTZ R108, R108, R61, R63 ;  /* 0x0000003d6c6c7223 */ /* 0x000fe2000001003f */
[----:B------:R-:W-:Y:S01]  /*4430*/  FFMA.FTZ R104, R60, R104, R62 ;  /* 0x000000683c687223 */ /* 0x000fe2000001003e */
[----:B------:R-:W-:-:S03]  /*4440*/  PRMT R70, R109, 0x7610, R70 ;  /* 0x000076106d467816 */ /* 0x000fc60000000046 */
[----:B------:R-:W-:Y:S02]  /*4450*/  F2FP.F16.F32.PACK_AB R108, R108, R11 ;  /* 0x0000000b6c6c723e */ /* 0x000fe400000000ff */
[----:B------:R-:W4:Y:S01]  /*4460*/  LDL.LU R11, [R1+0x240] ;  /* 0x00024000010b7983 */ /* 0x000f220000300800 */
[----:B------:R-:W-:Y:S02]  /*4470*/  PRMT R75, R109, 0x7632, R75 ;  /* 0x000076326d4b7816 */ /* 0x000fe4000000004b */
[C---:B------:R-:W-:Y:S02]  /*4480*/  PRMT R109, R108.reuse, 0x7610, R109 ;  /* 0x000076106c6d7816 */ /* 0x040fe4000000006d */
[----:B------:R-:W-:Y:S01]  /*4490*/  PRMT R108, R108, 0x7632, R108 ;  /* 0x000076326c6c7816 */ /* 0x000fe2000000006c */
[----:B------:R-:W-:Y:S04]  /*44a0*/  STG.E.U16 desc[UR14][R66.64], R70 ;  /* 0x0000004642007986 */ /* 0x000fe8000c10150e */
[----:B------:R-:W-:Y:S04]  /*44b0*/  STG.E.U16 desc[UR14][R66.64+0x2], R75 ;  /* 0x0000024b42007986 */ /* 0x000fe8000c10150e */
[----:B------:R-:W-:Y:S04]  /*44c0*/  STG.E.U16 desc[UR14][R66.64+0x4], R109 ;  /* 0x0000046d42007986 */ /* 0x000fe8000c10150e */
[----:B------:R-:W-:Y:S01]  /*44d0*/  STG.E.U16 desc[UR14][R66.64+0x6], R108 ;  /* 0x0000066c42007986 */ /* 0x000fe2000c10150e */
[----:B---3--:R-:W-:-:S04]  /*44e0*/  FADD.FTZ R7, R7, -R64 ;  /* 0x8000004007077221 */ /* 0x008fc80000010000 */
[----:B------:R-:W-:-:S04]  /*44f0*/  FMUL.FTZ R7, R65, R7 ;  /* 0x0000000741077220 */ /* 0x000fc80000410000 */
[----:B------:R-:W-:-:S05]  /*4500*/  FFMA.FTZ R7, R106, R7, R107 ;  /* 0x000000076a077223 */ /* 0x000fca000001006b */
[----:B------:R-:W-:Y:S02]  /*4510*/  F2FP.F16.F32.PACK_AB R105, R105, R7 ;  /* 0x000000076969723e */ /* 0x000fe400000000ff */
[----:B------:R-:W3:Y:S04]  /*4520*/  LDL.LU R7, [R1+0x23c] ;  /* 0x00023c0001077983 */ /* 0x000ee80000300800 */
[----:B------:R0:W-:Y:S04]  /*4530*/  STL [R1+0x1b8], R105 ;  /* 0x0001b86901007387 */ /* 0x0001e80000100800 */
[----:B0-----:R-:W4:Y:S01]  /*4540*/  LDL.LU R105, [R1+0x30] ;  /* 0x0000300001697983 */ /* 0x001f220000300800 */
[----:B--2---:R-:W-:-:S04]  /*4550*/  FADD.FTZ R3, R3, -R64 ;  /* 0x8000004003037221 */ /* 0x004fc80000010000 */
[----:B------:R-:W-:-:S04]  /*4560*/  FMUL.FTZ R3, R65, R3 ;  /* 0x0000000341037220 */ /* 0x000fc80000410000 */
[----:B------:R-:W-:-:S05]  /*4570*/  FFMA.FTZ R3, R125, R3, R0 ;  /* 0x000000037d037223 */ /* 0x000fca0000010000 */
[----:B------:R-:W-:Y:S02]  /*4580*/  F2FP.F16.F32.PACK_AB R104, R104, R3 ;  /* 0x000000036868723e */ /* 0x000fe400000000ff */
[----:B------:R-:W2:Y:S04]  /*4590*/  LDL.LU R3, [R1+0x238] ;  /* 0x0002380001037983 */ /* 0x000ea80000300800 */
[----:B------:R-:W-:Y:S04]  /*45a0*/  STL [R1+0x1b4], R104 ;  /* 0x0001b46801007387 */ /* 0x000fe80000100800 */
[----:B------:R0:W-:Y:S04]  /*45b0*/  STL [R1+0x1c0], R104 ;  /* 0x0001c06801007387 */ /* 0x0001e80000100800 */
[----:B0-----:R-:W3:Y:S04]  /*45c0*/  LDL.LU R104, [R1+0x34] ;  /* 0x0000340001687983 */ /* 0x001ee80000300800 */
[----:B------:R-:W2:Y:S04]  /*45d0*/  LDL.LU R70, [R1+0x234] ;  /* 0x0002340001467983 */ /* 0x000ea80000300800 */
[----:B------:R-:W2:Y:S04]  /*45e0*/  LDL.LU R75, [R1+0x230] ;  /* 0x00023000014b7983 */ /* 0x000ea80000300800 */
[----:B------:R-:W3:Y:S04]  /*45f0*/  LDL.LU R109, [R1+0x2c] ;  /* 0x00002c00016d7983 */ /* 0x000ee80000300800 */
[----:B------:R-:W2:Y:S04]  /*4600*/  LDL.LU R108, [R1+0x28] ;  /* 0x00002800016c7983 */ /* 0x000ea80000300800 */
[----:B------:R-:W2:Y:S04]  /*4610*/  LDL.LU R67, [R1+0x1c] ;  /* 0x00001c0001437983 */ /* 0x000ea80000300800 */
[----:B------:R-:W2:Y:S01]  /*4620*/  LDL.LU R66, [R1+0x10] ;  /* 0x0000100001427983 */ /* 0x000ea20000300800 */
[--C-:B------:R-:W-:Y:S01]  /*4630*/  FADD.FTZ R102, R102, -R64.reuse ;  /* 0x8000004066667221 */ /* 0x100fe20000010000 */
[--C-:B------:R-:W-:Y:S01]  /*4640*/  FADD.FTZ R99, R99, -R64.reuse ;  /* 0x8000004063637221 */ /* 0x100fe20000010000 */
[----:B------:R-:W-:-:S02]  /*4650*/  FADD.FTZ R96, R96, -R64 ;  /* 0x8000004060607221 */ /* 0x000fc40000010000 */
[C---:B------:R-:W-:Y:S01]  /*4660*/  FMUL.FTZ R102, R65.reuse, R102 ;  /* 0x0000006641667220 */ /* 0x040fe20000410000 */
[----:B------:R-:W-:Y:S01]  /*4670*/  FMUL.FTZ R99, R65, R99 ;  /* 0x0000006341637220 */ /* 0x000fe20000410000 */
[--C-:B------:R-:W-:Y:S01]  /*4680*/  FADD.FTZ R93, R93, -R64.reuse ;  /* 0x800000405d5d7221 */ /* 0x100fe20000010000 */
[----:B------:R-:W-:Y:S01]  /*4690*/  FMUL.FTZ R96, R65, R96 ;  /* 0x0000006041607220 */ /* 0x000fe20000410000 */
[--C-:B------:R-:W-:Y:S01]  /*46a0*/  FADD.FTZ R90, R90, -R64.reuse ;  /* 0x800000405a5a7221 */ /* 0x100fe20000010000 */
[----:B------:R-:W-:Y:S01]  /*46b0*/  FADD.FTZ R87, R87, -R64 ;  /* 0x8000004057577221 */ /* 0x000fe20000010000 */
[----:B------:R-:W-:Y:S01]  /*46c0*/  FFMA.FTZ R102, R125, R102, R0 ;  /* 0x000000667d667223 */ /* 0x000fe20000010000 */
[C---:B------:R-:W-:Y:S01]  /*46d0*/  FMUL.FTZ R93, R65.reuse, R93 ;  /* 0x0000005d415d7220 */ /* 0x040fe20000410000 */
[C---:B------:R-:W-:Y:S01]  /*46e0*/  FMUL.FTZ R90, R65.reuse, R90 ;  /* 0x0000005a415a7220 */ /* 0x040fe20000410000 */
[--C-:B------:R-:W-:Y:S01]  /*46f0*/  FADD.FTZ R84, R84, -R64.reuse ;  /* 0x8000004054547221 */ /* 0x100fe20000010000 */
[----:B------:R-:W-:Y:S01]  /*4700*/  FMUL.FTZ R87, R65, R87 ;  /* 0x0000005741577220 */ /* 0x000fe20000410000 */
[--C-:B------:R-:W-:Y:S01]  /*4710*/  FADD.FTZ R81, R81, -R64.reuse ;  /* 0x8000004051517221 */ /* 0x100fe20000010000 */
[----:B------:R-:W-:Y:S01]  /*4720*/  FADD.FTZ R78, R78, -R64 ;  /* 0x800000404e4e7221 */ /* 0x000fe20000010000 */
[----:B------:R-:W-:Y:S01]  /*4730*/  FFMA.FTZ R93, R125, R93, R0 ;  /* 0x0000005d7d5d7223 */ /* 0x000fe20000010000 */
[--C-:B------:R-:W-:Y:S01]  /*4740*/  FADD.FTZ R48, R48, -R64.reuse ;  /* 0x8000004030307221 */ /* 0x100fe20000010000 */
[----:B------:R-:W-:Y:S01]  /*4750*/  FMUL.FTZ R84, R65, R84 ;  /* 0x0000005441547220 */ /* 0x000fe20000410000 */
[--C-:B------:R-:W-:Y:S01]  /*4760*/  FADD.FTZ R45, R45, -R64.reuse ;  /* 0x800000402d2d7221 */ /* 0x100fe20000010000 */
[C---:B------:R-:W-:Y:S01]  /*4770*/  FMUL.FTZ R81, R65.reuse, R81 ;  /* 0x0000005141517220 */ /* 0x040fe20000410000 */
[C---:B------:R-:W-:Y:S01]  /*4780*/  FMUL.FTZ R78, R65.reuse, R78 ;  /* 0x0000004e414e7220 */ /* 0x040fe20000410000 */
[----:B------:R-:W-:Y:S01]  /*4790*/  FADD.FTZ R42, R42, -R64 ;  /* 0x800000402a2a7221 */ /* 0x000fe20000010000 */
[----:B------:R-:W-:Y:S01]  /*47a0*/  FMUL.FTZ R48, R65, R48 ;  /* 0x0000003041307220 */ /* 0x000fe20000410000 */
[--C-:B------:R-:W-:Y:S01]  /*47b0*/  FFMA.FTZ R84, R125, R84, R0.reuse ;  /* 0x000000547d547223 */ /* 0x100fe20000010000 */
[C---:B------:R-:W-:Y:S01]  /*47c0*/  FMUL.FTZ R45, R65.reuse, R45 ;  /* 0x0000002d412d7220 */ /* 0x040fe20000410000 */
[----:B------:R-:W-:Y:S01]  /*47d0*/  FMUL.FTZ R42, R65, R42 ;  /* 0x0000002a412a7220 */ /* 0x000fe20000410000 */
[----:B------:R-:W-:-:S02]  /*47e0*/  FFMA.FTZ R48, R125, R48, R0 ;  /* 0x000000307d307223 */ /* 0x000fc40000010000 */
[C-C-:B------:R-:W-:Y:S01]  /*47f0*/  FFMA.FTZ R45, R125.reuse, R45, R0.reuse ;  /* 0x0000002d7d2d7223 */ /* 0x140fe20000010000 */
[----:B------:R-:W-:Y:S01]  /*4800*/  FFMA.FTZ R42, R125, R42, R0 ;  /* 0x0000002a7d2a7223 */ /* 0x000fe20000010000 */
[----:B----4-:R-:W-:-:S04]  /*4810*/  FADD.FTZ R105, R105, -R64 ;  /* 0x8000004069697221 */ /* 0x010fc80000010000 */
[----:B------:R-:W-:-:S04]  /*4820*/  FMUL.FTZ R105, R65, R105 ;  /* 0x0000006941697220 */ /* 0x000fc80000410000 */
[----:B------:R-:W-:-:S05]  /*4830*/  FFMA.FTZ R105, R125, R105, R0 ;  /* 0x000000697d697223 */ /* 0x000fca0000010000 */
[----:B------:R0:W-:Y:S01]  /*4840*/  STL [R1+0x120], R105 ;  /* 0x0001206901007387 */ /* 0x0001e20000100800 */
[--C-:B---3--:R-:W-:Y:S01]  /*4850*/  FADD.FTZ R109, R109, -R64.reuse ;  /* 0x800000406d6d7221 */ /* 0x108fe20000010000 */
[----:B--2---:R-:W-:-:S03]  /*4860*/  FADD.FTZ R108, R108, -R64 ;  /* 0x800000406c6c7221 */ /* 0x004fc60000010000 */
[----:B------:R-:W-:Y:S01]  /*4870*/  FMUL.FTZ R109, R65, R109 ;  /* 0x0000006d416d7220 */ /* 0x000fe20000410000 */
[--C-:B------:R-:W-:Y:S01]  /*4880*/  FADD.FTZ R67, R67, -R64.reuse ;  /* 0x8000004043437221 */ /* 0x100fe20000010000 */
[C---:B------:R-:W-:Y:S01]  /*4890*/  FMUL.FTZ R108, R65.reuse, R108 ;  /* 0x0000006c416c7220 */ /* 0x040fe20000410000 */
[----:B------:R-:W-:Y:S02]  /*48a0*/  FADD.FTZ R66, R66, -R64 ;  /* 0x8000004042427221 */ /* 0x000fe40000010000 */
[----:B------:R-:W-:Y:S01]  /*48b0*/  FMUL.FTZ R67, R65, R67 ;  /* 0x0000004341437220 */ /* 0x000fe20000410000 */
[--C-:B------:R-:W-:Y:S01]  /*48c0*/  FFMA.FTZ R109, R125, R109, R0.reuse ;  /* 0x0000006d7d6d7223 */ /* 0x100fe20000010000 */
[----:B------:R-:W-:Y:S01]  /*48d0*/  FMUL.FTZ R66, R65, R66 ;  /* 0x0000004241427220 */ /* 0x000fe20000410000 */
[C-C-:B0-----:R-:W-:Y:S01]  /*48e0*/  FFMA.FTZ R105, R125.reuse, R108, R0.reuse ;  /* 0x0000006c7d697223 */ /* 0x141fe20000010000 */
[C-C-:B------:R-:W-:Y:S02]  /*48f0*/  FFMA.FTZ R67, R125.reuse, R67, R0.reuse ;  /* 0x000000437d437223 */ /* 0x140fe40000010000 */
[C-C-:B------:R-:W-:Y:S01]  /*4900*/  FFMA.FTZ R66, R125.reuse, R66, R0.reuse ;  /* 0x000000427d427223 */ /* 0x140fe20000010000 */
[----:B------:R-:W-:Y:S04]  /*4910*/  STL [R1+0x140], R109 ;  /* 0x0001406d01007387 */ /* 0x000fe80000100800 */
[----:B------:R-:W-:Y:S04]  /*4920*/  STL [R1+0x150], R105 ;  /* 0x0001506901007387 */ /* 0x000fe80000100800 */
[----:B------:R0:W-:Y:S04]  /*4930*/  STL [R1+0x168], R67 ;  /* 0x0001684301007387 */ /* 0x0001e80000100800 */
[----:B------:R1:W-:Y:S01]  /*4940*/  STL [R1+0x174], R66 ;  /* 0x0001744201007387 */ /* 0x0003e20000100800 */
[----:B0-----:R-:W-:-:S03]  /*4950*/  FFMA.FTZ R67, R125, R99, R0 ;  /* 0x000000637d437223 */ /* 0x001fc60000010000 */
[----:B------:R-:W-:Y:S01]  /*4960*/  STL [R1+0x184], R102 ;  /* 0x0001846601007387 */ /* 0x000fe20000100800 */
[----:B-1----:R-:W-:-:S03]  /*4970*/  FFMA.FTZ R66, R125, R96, R0 ;  /* 0x000000607d427223 */ /* 0x002fc60000010000 */
        /* <DEDUP_REMOVED lines=11> */
[----:B------:R1:W-:Y:S04]  /*4a30*/  STL [R1+0x18c], R66 ;  /* 0x00018c4201007387 */ /* 0x0003e80000100800 */
[----:B------:R2:W-:Y:S04]  /*4a40*/  STL [R1+0x188], R48 ;  /* 0x0001883001007387 */ /* 0x0005e80000100800 */
[----:B------:R-:W3:Y:S04]  /*4a50*/  LDL.LU R81, [R1+0x68] ;  /* 0x0000680001517983 */ /* 0x000ee80000300800 */
[----:B------:R4:W-:Y:S04]  /*4a60*/  STL [R1+0x180], R45 ;  /* 0x0001802d01007387 */ /* 0x0009e80000100800 */
[----:B------:R-:W3:Y:S04]  /*4a70*/  LDL.LU R78, [R1+0x4c] ;  /* 0x00004c00014e7983 */ /* 0x000ee80000300800 */
[----:B------:R4:W-:Y:S04]  /*4a80*/  STL [R1+0x17c], R42 ;  /* 0x00017c2a01007387 */ /* 0x0009e80000100800 */
[----:B0-----:R-:W3:Y:S04]  /*4a90*/  LDL.LU R67, [R1+0x40] ;  /* 0x0000400001437983 */ /* 0x001ee80000300800 */
[----:B-1----:R-:W3:Y:S04]  /*4aa0*/  LDL.LU R66, [R1+0x24] ;  /* 0x0000240001427983 */ /* 0x002ee80000300800 */
[----:B--2---:R-:W2:Y:S04]  /*4ab0*/  LDL.LU R48, [R1+0x18] ;  /* 0x0000180001307983 */ /* 0x004ea80000300800 */
[----:B----4-:R-:W4:Y:S01]  /*4ac0*/  LDL.LU R45, [R1+0xc] ;  /* 0x00000c00012d7983 */ /* 0x010f220000300800 */
[--C-:B------:R-:W-:Y:S01]  /*4ad0*/  FADD.FTZ R38, R38, -R64.reuse ;  /* 0x8000004026267221 */ /* 0x100fe20000010000 */
[--C-:B------:R-:W-:Y:S01]  /*4ae0*/  FADD.FTZ R34, R34, -R64.reuse ;  /* 0x8000004022227221 */ /* 0x100fe20000010000 */
[--C-:B------:R-:W-:Y:S01]  /*4af0*/  FADD.FTZ R30, R30, -R64.reuse ;  /* 0x800000401e1e7221 */ /* 0x100fe20000010000 */
[--C-:B------:R-:W-:Y:S01]  /*4b00*/  FADD.FTZ R26, R26, -R64.reuse ;  /* 0x800000401a1a7221 */ /* 0x100fe20000010000 */
[--C-:B------:R-:W-:Y:S01]  /*4b10*/  FADD.FTZ R22, R22, -R64.reuse ;  /* 0x8000004016167221 */ /* 0x100fe20000010000 */
[C---:B------:R-:W-:Y:S01]  /*4b20*/  FMUL.FTZ R38, R65.reuse, R38 ;  /* 0x0000002641267220 */ /* 0x040fe20000410000 */
[--C-:B------:R-:W-:Y:S01]  /*4b30*/  FADD.FTZ R18, R18, -R64.reuse ;  /* 0x8000004012127221 */ /* 0x100fe20000010000 */
[C---:B------:R-:W-:Y:S01]  /*4b40*/  FMUL.FTZ R34, R65.reuse, R34 ;  /* 0x0000002241227220 */ /* 0x040fe20000410000 */
[--C-:B------:R-:W-:Y:S01]  /*4b50*/  FADD.FTZ R14, R14, -R64.reuse ;  /* 0x800000400e0e7221 */ /* 0x100fe20000010000 */
[C---:B------:R-:W-:Y:S01]  /*4b60*/  FMUL.FTZ R30, R65.reuse, R30 ;  /* 0x0000001e411e7220 */ /* 0x040fe20000410000 */
[--C-:B------:R-:W-:Y:S01]  /*4b70*/  FADD.FTZ R10, R10, -R64.reuse ;  /* 0x800000400a0a7221 */ /* 0x100fe20000010000 */
[C---:B------:R-:W-:Y:S01]  /*4b80*/  FMUL.FTZ R26, R65.reuse, R26 ;  /* 0x0000001a411a7220 */ /* 0x040fe20000410000 */
[----:B------:R-:W-:Y:S01]  /*4b90*/  FADD.FTZ R6, R6, -R64 ;  /* 0x8000004006067221 */ /* 0x000fe20000010000 */
[----:B------:R-:W-:Y:S01]  /*4ba0*/  FMUL.FTZ R22, R65, R22 ;  /* 0x0000001641167220 */ /* 0x000fe20000410000 */
[----:B------:R-:W-:Y:S01]  /*4bb0*/  FFMA.FTZ R42, R125, R38, R0 ;  /* 0x000000267d2a7223 */ /* 0x000fe20000010000 */
[----:B------:R-:W-:Y:S01]  /*4bc0*/  FADD.FTZ R2, R2, -R64 ;  /* 0x8000004002027221 */ /* 0x000fe20000010000 */
[----:B------:R-:W-:Y:S01]  /*4bd0*/  FMUL.FTZ R18, R65, R18 ;  /* 0x0000001241127220 */ /* 0x000fe20000410000 */
[----:B------:R-:W-:Y:S01]  /*4be0*/  FFMA.FTZ R38, R125, R34, R0 ;  /* 0x000000227d267223 */ /* 0x000fe20000010000 */
[----:B------:R-:W-:Y:S01]  /*4bf0*/  FADD.FTZ R71, R71, -R64 ;  /* 0x8000004047477221 */ /* 0x000fe20000010000 */
[----:B------:R-:W-:Y:S01]  /*4c00*/  FMUL.FTZ R14, R65, R14 ;  /* 0x0000000e410e7220 */ /* 0x000fe20000410000 */
[--C-:B------:R-:W-:Y:S01]  /*4c10*/  FFMA.FTZ R34, R125, R30, R0.reuse ;  /* 0x0000001e7d227223 */ /* 0x100fe20000010000 */
[----:B------:R-:W-:Y:S01]  /*4c20*/  FMUL.FTZ R10, R65, R10 ;  /* 0x0000000a410a7220 */ /* 0x000fe20000410000 */
[--C-:B------:R-:W-:Y:S01]  /*4c30*/  FFMA.FTZ R30, R125, R26, R0.reuse ;  /* 0x0000001a7d1e7223 */ /* 0x100fe20000010000 */
[----:B------:R-:W-:Y:S01]  /*4c40*/  FMUL.FTZ R6, R65, R6 ;  /* 0x0000000641067220 */ /* 0x000fe20000410000 */
[--C-:B------:R-:W-:Y:S01]  /*4c50*/  FFMA.FTZ R26, R125, R22, R0.reuse ;  /* 0x000000167d1a7223 */ /* 0x100fe20000010000 */
[----:B------:R-:W-:Y:S01]  /*4c60*/  FMUL.FTZ R2, R65, R2 ;  /* 0x0000000241027220 */ /* 0x000fe20000410000 */
[----:B------:R-:W-:Y:S01]  /*4c70*/  STL [R1+0x178], R42 ;  /* 0x0001782a01007387 */ /* 0x000fe20000100800 */
[--C-:B------:R-:W-:Y:S01]  /*4c80*/  FFMA.FTZ R22, R125, R18, R0.reuse ;  /* 0x000000127d167223 */ /* 0x100fe20000010000 */
[----:B------:R-:W-:Y:S01]  /*4c90*/  FMUL.FTZ R71, R65, R71 ;  /* 0x0000004741477220 */ /* 0x000fe20000410000 */
[C---:B------:R-:W-:Y:S01]  /*4ca0*/  FFMA.FTZ R18, R125.reuse, R14, R0 ;  /* 0x0000000e7d127223 */ /* 0x040fe20000010000 */
[----:B------:R-:W-:Y:S01]  /*4cb0*/  STL [R1+0x170], R38 ;  /* 0x0001702601007387 */ /* 0x000fe20000100800 */
[----:B------:R-:W-:Y:S01]  /*4cc0*/  FADD.FTZ R104, R104, -R64 ;  /* 0x8000004068687221 */ /* 0x000fe20000010000 */
[C-C-:B------:R-:W-:Y:S01]  /*4cd0*/  FFMA.FTZ R14, R125.reuse, R10, R0.reuse ;  /* 0x0000000a7d0e7223 */ /* 0x140fe20000010000 */
[C-C-:B------:R-:W-:Y:S01]  /*4ce0*/  FFMA.FTZ R10, R125.reuse, R6, R0.reuse ;  /* 0x000000067d0a7223 */ /* 0x140fe20000010000 */
[----:B------:R-:W-:Y:S01]  /*4cf0*/  STL [R1+0x164], R34 ;  /* 0x0001642201007387 */ /* 0x000fe20000100800 */
[C-C-:B------:R-:W-:Y:S01]  /*4d00*/  FFMA.FTZ R2, R125.reuse, R2, R0.reuse ;  /* 0x000000027d027223 */ /* 0x140fe20000010000 */
[----:B------:R-:W-:-:S02]  /*4d10*/  FFMA.FTZ R6, R125, R71, R0 ;  /* 0x000000477d067223 */ /* 0x000fc40000010000 */
[----:B------:R-:W-:Y:S01]  /*4d20*/  STL [R1+0x15c], R30 ;  /* 0x00015c1e01007387 */ /* 0x000fe20000100800 */
[----:B------:R-:W-:-:S03]  /*4d30*/  FMUL.FTZ R104, R65, R104 ;  /* 0x0000006841687220 */ /* 0x000fc60000410000 */
[----:B------:R0:W-:Y:S04]  /*4d40*/  STL [R1+0x154], R26 ;  /* 0x0001541a01007387 */ /* 0x0001e80000100800 */
[----:B------:R-:W-:Y:S04]  /*4d50*/  STL [R1+0x14c], R22 ;  /* 0x00014c1601007387 */ /* 0x000fe80000100800 */
[----:B------:R-:W-:Y:S01]  /*4d60*/  STL [R1+0x13c], R18 ;  /* 0x00013c1201007387 */ /* 0x000fe20000100800 */
[----:B------:R-:W-:-:S03]  /*4d70*/  FFMA.FTZ R104, R125, R104, R0 ;  /* 0x000000687d687223 */ /* 0x000fc60000010000 */
[----:B------:R-:W-:Y:S04]  /*4d80*/  STL [R1+0x130], R14 ;  /* 0x0001300e01007387 */ /* 0x000fe80000100800 */
[----:B------:R-:W-:Y:S04]  /*4d90*/  STL [R1+0x128], R10 ;  /* 0x0001280a01007387 */ /* 0x000fe80000100800 */
[----:B------:R1:W-:Y:S04]  /*4da0*/  STL [R1+0x11c], R2 ;  /* 0x00011c0201007387 */ /* 0x0003e80000100800 */
[----:B------:R1:W-:Y:S01]  /*4db0*/  STL [R1+0x114], R6 ;  /* 0x0001140601007387 */ /* 0x0003e20000100800 */
[--C-:B------:R-:W-:Y:S01]  /*4dc0*/  FADD.FTZ R101, R101, -R64.reuse ;  /* 0x8000004065657221 */ /* 0x100fe20000010000 */
[----:B------:R-:W-:-:S03]  /*4dd0*/  FADD.FTZ R98, R98, -R64 ;  /* 0x8000004062627221 */ /* 0x000fc60000010000 */
[C---:B------:R-:W-:Y:S01]  /*4de0*/  FMUL.FTZ R101, R65.reuse, R101 ;  /* 0x0000006541657220 */ /* 0x040fe20000410000 */
[----:B------:R-:W-:Y:S01]  /*4df0*/  FMUL.FTZ R98, R65, R98 ;  /* 0x0000006241627220 */ /* 0x000fe20000410000 */
[--C-:B------:R-:W-:Y:S01]  /*4e00*/  FADD.FTZ R95, R95, -R64.reuse ;  /* 0x800000405f5f7221 */ /* 0x100fe20000010000 */
[--C-:B------:R-:W-:Y:S01]  /*4e10*/  FADD.FTZ R92, R92, -R64.reuse ;  /* 0x800000405c5c7221 */ /* 0x100fe20000010000 */
[--C-:B------:R-:W-:Y:S02]  /*4e20*/  FADD.FTZ R89, R89, -R64.reuse ;  /* 0x8000004059597221 */ /* 0x100fe40000010000 */
[C---:B------:R-:W-:Y:S01]  /*4e30*/  FMUL.FTZ R95, R65.reuse, R95 ;  /* 0x0000005f415f7220 */ /* 0x040fe20000410000 */
[--C-:B------:R-:W-:Y:S01]  /*4e40*/  FADD.FTZ R86, R86, -R64.reuse ;  /* 0x8000004056567221 */ /* 0x100fe20000010000 */
[C---:B------:R-:W-:Y:S01]  /*4e50*/  FMUL.FTZ R92, R65.reuse, R92 ;  /* 0x0000005c415c7220 */ /* 0x040fe20000410000 */
[----:B------:R-:W-:Y:S01]  /*4e60*/  FMUL.FTZ R89, R65, R89 ;  /* 0x0000005941597220 */ /* 0x000fe20000410000 */
[--C-:B------:R-:W-:Y:S01]  /*4e70*/  FADD.FTZ R83, R83, -R64.reuse ;  /* 0x8000004053537221 */ /* 0x100fe20000010000 */
[----:B------:R-:W-:Y:S01]  /*4e80*/  FMUL.FTZ R86, R65, R86 ;  /* 0x0000005641567220 */ /* 0x000fe20000410000 */
[--C-:B------:R-:W-:Y:S01]  /*4e90*/  FADD.FTZ R80, R80, -R64.reuse ;  /* 0x8000004050507221 */ /* 0x100fe20000010000 */
[----:B------:R-:W-:Y:S01]  /*4ea0*/  FADD.FTZ R77, R77, -R64 ;  /* 0x800000404d4d7221 */ /* 0x000fe20000010000 */
[C-C-:B0-----:R-:W-:Y:S01]  /*4eb0*/  FFMA.FTZ R26, R60.reuse, R92, R62.reuse ;  /* 0x0000005c3c1a7223 */ /* 0x141fe2000001003e */
[----:B------:R-:W-:Y:S01]  /*4ec0*/  FFMA.FTZ R30, R60, R89, R62 ;  /* 0x000000593c1e7223 */ /* 0x000fe2000001003e */
[C---:B------:R-:W-:Y:S01]  /*4ed0*/  FMUL.FTZ R83, R65.reuse, R83 ;  /* 0x0000005341537220 */ /* 0x040fe20000410000 */
[----:B------:R-:W-:Y:S01]  /*4ee0*/  FMUL.FTZ R80, R65, R80 ;  /* 0x0000005041507220 */ /* 0x000fe20000410000 */
[--C-:B------:R-:W-:Y:S01]  /*4ef0*/  FADD.FTZ R47, R47, -R64.reuse ;  /* 0x800000402f2f7221 */ /* 0x100fe20000010000 */
        /* <DEDUP_REMOVED lines=16> */
[--C-:B------:R-:W-:Y:S01]  /*5000*/  FADD.FTZ R9, R9, -R64.reuse ;  /* 0x8000004009097221 */ /* 0x100fe20000010000 */
[----:B------:R-:W-:Y:S01]  /*5010*/  FMUL.FTZ R25, R65, R25 ;  /* 0x0000001941197220 */ /* 0x000fe20000410000 */
[--C-:B------:R-:W-:Y:S01]  /*5020*/  FADD.FTZ R5, R5, -R64.reuse ;  /* 0x8000004005057221 */ /* 0x100fe20000010000 */
[----:B------:R-:W-:Y:S01]  /*5030*/  FMUL.FTZ R21, R65, R21 ;  /* 0x0000001541157220 */ /* 0x000fe20000410000 */
[--C-:B------:R-:W-:Y:S01]  /*5040*/  FADD.FTZ R69, R69, -R64.reuse ;  /* 0x8000004045457221 */ /* 0x100fe20000010000 */
[----:B------:R-:W-:Y:S01]  /*5050*/  FMUL.FTZ R17, R65, R17 ;  /* 0x0000001141117220 */ /* 0x000fe20000410000 */
[--C-:B------:R-:W-:Y:S01]  /*5060*/  FADD.FTZ R73, R73, -R64.reuse ;  /* 0x8000004049497221 */ /* 0x100fe20000010000 */
[C---:B------:R-:W-:Y:S01]  /*5070*/  FMUL.FTZ R13, R65.reuse, R13 ;  /* 0x0000000d410d7220 */ /* 0x040fe20000410000 */
[C---:B------:R-:W-:Y:S01]  /*5080*/  FMUL.FTZ R9, R65.reuse, R9 ;  /* 0x0000000941097220 */ /* 0x040fe20000410000 */
[C---:B------:R-:W-:Y:S01]  /*5090*/  FMUL.FTZ R5, R65.reuse, R5 ;  /* 0x0000000541057220 */ /* 0x040fe20000410000 */
[C---:B------:R-:W-:Y:S01]  /*50a0*/  FMUL.FTZ R69, R65.reuse, R69 ;  /* 0x0000004541457220 */ /* 0x040fe20000410000 */
[----:B------:R-:W-:Y:S01]  /*50b0*/  FMUL.FTZ R73, R65, R73 ;  /* 0x0000004941497220 */ /* 0x000fe20000410000 */
[--C-:B---3--:R-:W-:Y:S01]  /*50c0*/  FADD.FTZ R0, R81, -R64.reuse ;  /* 0x8000004051007221 */ /* 0x108fe20000010000 */
[----:B-1----:R-:W-:-:S03]  /*50d0*/  FADD.FTZ R2, R78, -R64 ;  /* 0x800000404e027221 */ /* 0x002fc60000010000 */
[C---:B------:R-:W-:Y:S01]  /*50e0*/  FMUL.FTZ R0, R65.reuse, R0 ;  /* 0x0000000041007220 */ /* 0x040fe20000410000 */
[----:B------:R-:W-:Y:S01]  /*50f0*/  FMUL.FTZ R2, R65, R2 ;  /* 0x0000000241027220 */ /* 0x000fe20000410000 */
[--C-:B------:R-:W-:Y:S01]  /*5100*/  FADD.FTZ R6, R67, -R64.reuse ;  /* 0x8000004043067221 */ /* 0x100fe20000010000 */
[----:B------:R-:W-:-:S03]  /*5110*/  FADD.FTZ R10, R66, -R64 ;  /* 0x80000040420a7221 */ /* 0x000fc60000010000 */
[C---:B------:R-:W-:Y:S01]  /*5120*/  FMUL.FTZ R6, R65.reuse, R6 ;  /* 0x0000000641067220 */ /* 0x040fe20000410000 */
[----:B--2---:R-:W-:Y:S01]  /*5130*/  FADD.FTZ R14, R48, -R64 ;  /* 0x80000040300e7221 */ /* 0x004fe20000010000 */
[----:B------:R-:W-:Y:S01]  /*5140*/  FMUL.FTZ R10, R65, R10 ;  /* 0x0000000a410a7220 */ /* 0x000fe20000410000 */
[C---:B------:R-:W-:Y:S01]  /*5150*/  FFMA.FTZ R22, R60.reuse, R2, R62 ;  /* 0x000000023c167223 */ /* 0x040fe2000001003e */
[----:B----4-:R-:W-:Y:S01]  /*5160*/  FADD.FTZ R18, R45, -R64 ;  /* 0x800000402d127221 */ /* 0x010fe20000010000 */
[C---:B------:R-:W-:Y:S01]  /*5170*/  FMUL.FTZ R14, R65.reuse, R14 ;  /* 0x0000000e410e7220 */ /* 0x040fe20000410000 */
[C-C-:B------:R-:W-:Y:S01]  /*5180*/  FFMA.FTZ R99, R60.reuse, R0, R62.reuse ;  /* 0x000000003c637223 */ /* 0x140fe2000001003e */
[C-C-:B------:R-:W-:Y:S01]  /*5190*/  FFMA.FTZ R2, R60.reuse, R6, R62.reuse ;  /* 0x000000063c027223 */ /* 0x140fe2000001003e */
[C-C-:B------:R-:W-:Y:S01]  /*51a0*/  FFMA.FTZ R0, R60.reuse, R10, R62.reuse ;  /* 0x0000000a3c007223 */ /* 0x140fe2000001003e */
[----:B------:R-:W-:Y:S01]  /*51b0*/  FMUL.FTZ R18, R65, R18 ;  /* 0x0000001241127220 */ /* 0x000fe20000410000 */
[C-C-:B------:R-:W-:Y:S01]  /*51c0*/  FFMA.FTZ R6, R60.reuse, R14, R62.reuse ;  /* 0x0000000e3c067223 */ /* 0x140fe2000001003e */
[----:B------:R-:W-:Y:S04]  /*51d0*/  STL [R1+0xdc], R22 ;  /* 0x0000dc1601007387 */ /* 0x000fe80000100800 */
[----:B------:R0:W-:Y:S04]  /*51e0*/  STL [R1+0xec], R2 ;  /* 0x0000ec0201007387 */ /* 0x0001e80000100800 */
[----:B------:R1:W-:Y:S01]  /*51f0*/  STL [R1+0xf4], R0 ;  /* 0x0000f40001007387 */ /* 0x0003e20000100800 */
[----:B0-----:R-:W-:-:S03]  /*5200*/  FFMA.FTZ R2, R60, R18, R62 ;  /* 0x000000123c027223 */ /* 0x001fc6000001003e */
[----:B-1----:R-:W2:Y:S04]  /*5210*/  LDL.LU R0, [R1+0x70] ;  /* 0x0000700001007983 */ /* 0x002ea80000300800 */
[----:B------:R0:W-:Y:S01]  /*5220*/  STL [R1+0x104], R6 ;  /* 0x0001040601007387 */ /* 0x0001e20000100800 */
[----:B------:R-:W-:-:S03]  /*5230*/  FFMA.FTZ R22, R60, R98, R62 ;  /* 0x000000623c167223 */ /* 0x000fc6000001003e */
[----:B------:R1:W-:Y:S01]  /*5240*/  STL [R1+0x10c], R2 ;  /* 0x00010c0201007387 */ /* 0x0003e20000100800 */
[----:B0-----:R-:W-:-:S03]  /*5250*/  FFMA.FTZ R6, R60, R101, R62 ;  /* 0x000000653c067223 */ /* 0x001fc6000001003e */
[----:B-1----:R-:W3:Y:S04]  /*5260*/  LDL.LU R2, [R1+0x50] ;  /* 0x0000500001027983 */ /* 0x002ee80000300800 */
[----:B------:R-:W4:Y:S04]  /*5270*/  LDL.LU R18, [R1+0x44] ;  /* 0x0000440001127983 */ /* 0x000f280000300800 */
[----:B------:R0:W-:Y:S04]  /*5280*/  STL [R1+0x108], R6 ;  /* 0x0001080601007387 */ /* 0x0001e80000100800 */
[----:B0-----:R-:W2:Y:S04]  /*5290*/  LDL.LU R6, [R1+0x3c] ;  /* 0x00003c0001067983 */ /* 0x001ea80000300800 */
[----:B------:R-:W2:Y:S04]  /*52a0*/  LDL.LU R14, [R1+0x20] ;  /* 0x00002000010e7983 */ /* 0x000ea80000300800 */
[----:B------:R-:W2:Y:S04]  /*52b0*/  LDL.LU R10, [R1+0x14] ;  /* 0x00001400010a7983 */ /* 0x000ea80000300800 */
[----:B------:R0:W-:Y:S02]  /*52c0*/  STL [R1+0x100], R22 ;  /* 0x0001001601007387 */ /* 0x0001e40000100800 */
[----:B0-----:R-:W-:-:S05]  /*52d0*/  FFMA.FTZ R22, R60, R95, R62 ;  /* 0x0000005f3c167223 */ /* 0x001fca000001003e */
        /* <DEDUP_REMOVED lines=9> */
[----:B------:R1:W-:Y:S04]  /*5370*/  STL [R1+0xe0], R30 ;  /* 0x0000e01e01007387 */ /* 0x0003e80000100800 */
[----:B------:R1:W-:Y:S01]  /*5380*/  STL [R1+0xd8], R22 ;  /* 0x0000d81601007387 */ /* 0x0003e20000100800 */
[C-C-:B0-----:R-:W-:Y:S01]  /*5390*/  FFMA.FTZ R26, R60.reuse, R47, R62.reuse ;  /* 0x0000002f3c1a7223 */ /* 0x141fe2000001003e */
[----:B-1----:R-:W-:-:S04]  /*53a0*/  FFMA.FTZ R30, R60, R44, R62 ;  /* 0x0000002c3c1e7223 */ /* 0x002fc8000001003e */
[----:B------:R0:W-:Y:S01]  /*53b0*/  STL [R1+0xd4], R26 ;  /* 0x0000d41a01007387 */ /* 0x0001e20000100800 */
[----:B------:R-:W-:-:S03]  /*53c0*/  FFMA.FTZ R22, R60, R41, R62 ;  /* 0x000000293c167223 */ /* 0x000fc6000001003e */
[----:B------:R1:W-:Y:S04]  /*53d0*/  STL [R1+0xd0], R30 ;  /* 0x0000d01e01007387 */ /* 0x0003e80000100800 */
[----:B------:R1:W-:Y:S01]  /*53e0*/  STL [R1+0xcc], R22 ;  /* 0x0000cc1601007387 */ /* 0x0003e20000100800 */
[C-C-:B0-----:R-:W-:Y:S01]  /*53f0*/  FFMA.FTZ R26, R60.reuse, R37, R62.reuse ;  /* 0x000000253c1a7223 */ /* 0x141fe2000001003e */
[----:B-1----:R-:W-:-:S04]  /*5400*/  FFMA.FTZ R30, R60, R33, R62 ;  /* 0x000000213c1e7223 */ /* 0x002fc8000001003e */
[----:B------:R0:W-:Y:S01]  /*5410*/  STL [R1+0xc8], R26 ;  /* 0x0000c81a01007387 */ /* 0x0001e20000100800 */
[----:B------:R-:W-:-:S03]  /*5420*/  FFMA.FTZ R22, R60, R29, R62 ;  /* 0x0000001d3c167223 */ /* 0x000fc6000001003e */
[----:B------:R-:W-:Y:S04]  /*5430*/  STL [R1+0xc4], R30 ;  /* 0x0000c41e01007387 */ /* 0x000fe80000100800 */
[----:B------:R1:W-:Y:S01]  /*5440*/  STL [R1+0xc0], R22 ;  /* 0x0000c01601007387 */ /* 0x0003e20000100800 */
[C-C-:B0-----:R-:W-:Y:S01]  /*5450*/  FFMA.FTZ R26, R60.reuse, R25, R62.reuse ;  /* 0x000000193c1a7223 */ /* 0x141fe2000001003e */
[C-C-:B------:R-:W-:Y:S01]  /*5460*/  FFMA.FTZ R25, R60.reuse, R21, R62.reuse ;  /* 0x000000153c197223 */ /* 0x140fe2000001003e */
[C-C-:B------:R-:W-:Y:S01]  /*5470*/  FFMA.FTZ R21, R60.reuse, R13, R62.reuse ;  /* 0x0000000d3c157223 */ /* 0x140fe2000001003e */
[C-C-:B------:R-:W-:Y:S02]  /*5480*/  FFMA.FTZ R13, R60.reuse, R5, R62.reuse ;  /* 0x000000053c0d7223 */ /* 0x140fe4000001003e */
[----:B------:R-:W-:Y:S01]  /*5490*/  STL [R1+0xbc], R26 ;  /* 0x0000bc1a01007387 */ /* 0x000fe20000100800 */
[C-C-:B-1----:R-:W-:Y:S01]  /*54a0*/  FFMA.FTZ R22, R60.reuse, R17, R62.reuse ;  /* 0x000000113c167223 */ /* 0x142fe2000001003e */
[----:B------:R-:W-:-:S02]  /*54b0*/  FFMA.FTZ R17, R60, R9, R62 ;  /* 0x000000093c117223 */ /* 0x000fc4000001003e */
[----:B------:R-:W-:Y:S01]  /*54c0*/  STL [R1+0xb8], R25 ;  /* 0x0000b81901007387 */ /* 0x000fe20000100800 */
[C-C-:B------:R-:W-:Y:S01]  /*54d0*/  FFMA.FTZ R9, R60.reuse, R69, R62.reuse ;  /* 0x000000453c097223 */ /* 0x140fe2000001003e */
[----:B------:R-:W-:Y:S02]  /*54e0*/  FFMA.FTZ R5, R60, R73, R62 ;  /* 0x000000493c057223 */ /* 0x000fe4000001003e */
[----:B------:R-:W-:Y:S04]  /*54f0*/  STL [R1+0xb4], R22 ;  /* 0x0000b41601007387 */ /* 0x000fe80000100800 */
[----:B------:R-:W-:Y:S04]  /*5500*/  STL [R1+0x68], R21 ;  /* 0x0000681501007387 */ /* 0x000fe80000100800 */
[----:B------:R-:W-:Y:S04]  /*5510*/  STL [R1+0x4c], R17 ;  /* 0x00004c1101007387 */ /* 0x000fe80000100800 */
[----:B------:R0:W-:Y:S04]  /*5520*/  STL [R1+0x40], R13 ;  /* 0x0000400d01007387 */ /* 0x0001e80000100800 */
[----:B------:R-:W-:Y:S04]  /*5530*/  STL [R1+0x34], R9 ;  /* 0x0000340901007387 */ /* 0x000fe80000100800 */
[----:B------:R4:W-:Y:S04]  /*5540*/  STL [R1+0x30], R5 ;  /* 0x0000300501007387 */ /* 0x0009e80000100800 */
[----:B------:R-:W2:Y:S04]  /*5550*/  LDL.LU R60, [R1+0xa8] ;  /* 0x0000a800013c7983 */ /* 0x000ea80000300800 */
        /* <DEDUP_REMOVED lines=16> */
[----:B------:R-:W2:Y:S01]  /*5660*/  LDL.LU R48, [R1+0x64] ;  /* 0x0000640001307983 */ /* 0x000ea20000300800 */
[--C-:B------:R-:W-:Y:S01]  /*5670*/  FADD.FTZ R36, R36, -R64.reuse ;  /* 0x8000004024247221 */ /* 0x100fe20000010000 */
[--C-:B------:R-:W-:Y:S01]  /*5680*/  FADD.FTZ R103, R103, -R64.reuse ;  /* 0x8000004067677221 */ /* 0x100fe20000010000 */
[--C-:B------:R-:W-:Y:S01]  /*5690*/  FADD.FTZ R100, R100, -R64.reuse ;  /* 0x8000004064647221 */ /* 0x100fe20000010000 */
[--C-:B------:R-:W-:Y:S01]  /*56a0*/  FADD.FTZ R97, R97, -R64.reuse ;  /* 0x8000004061617221 */ /* 0x100fe20000010000 */
[--C-:B------:R-:W-:Y:S01]  /*56b0*/  FADD.FTZ R32, R32, -R64.reuse ;  /* 0x8000004020207221 */ /* 0x100fe20000010000 */
[----:B0-----:R-:W-:Y:S01]  /*56c0*/  FMUL.FTZ R13, R65, R36 ;  /* 0x00000024410d7220 */ /* 0x001fe20000410000 */
[--C-:B------:R-:W-:Y:S01]  /*56d0*/  FADD.FTZ R94, R94, -R64.reuse ;  /* 0x800000405e5e7221 */ /* 0x100fe20000010000 */
[--C-:B------:R-:W-:Y:S01]  /*56e0*/  FADD.FTZ R91, R91, -R64.reuse ;  /* 0x800000405b5b7221 */ /* 0x100fe20000010000 */
[C---:B------:R-:W-:Y:S01]  /*56f0*/  FMUL.FTZ R30, R65.reuse, R103 ;  /* 0x00000067411e7220 */ /* 0x040fe20000410000 */
[--C-:B------:R-:W-:Y:S01]  /*5700*/  FADD.FTZ R88, R88, -R64.reuse ;  /* 0x8000004058587221 */ /* 0x100fe20000010000 */
[--C-:B------:R-:W-:Y:S01]  /*5710*/  FADD.FTZ R28, R28, -R64.reuse ;  /* 0x800000401c1c7221 */ /* 0x100fe20000010000 */
[----:B------:R-:W-:Y:S01]  /*5720*/  FMUL.FTZ R29, R65, R100 ;  /* 0x00000064411d7220 */ /* 0x000fe20000410000 */
[--C-:B------:R-:W-:Y:S01]  /*5730*/  FADD.FTZ R85, R85, -R64.reuse ;  /* 0x8000004055557221 */ /* 0x100fe20000010000 */
[C---:B------:R-:W-:Y:S01]  /*5740*/  FMUL.FTZ R97, R65.reuse, R97 ;  /* 0x0000006141617220 */ /* 0x040fe20000410000 */
[C---:B------:R-:W-:Y:S01]  /*5750*/  FMUL.FTZ R37, R65.reuse, R32 ;  /* 0x0000002041257220 */ /* 0x040fe20000410000 */
[--C-:B------:R-:W-:Y:S01]  /*5760*/  FADD.FTZ R82, R82, -R64.reuse ;  /* 0x8000004052527221 */ /* 0x100fe20000010000 */
[--C-:B------:R-:W-:Y:S01]  /*5770*/  FADD.FTZ R40, R40, -R64.reuse ;  /* 0x8000004028287221 */ /* 0x100fe20000010000 */
[----:B------:R-:W-:Y:S01]  /*5780*/  FMUL.FTZ R26, R65, R94 ;  /* 0x0000005e411a7220 */ /* 0x000fe20000410000 */
[--C-:B------:R-:W-:Y:S01]  /*5790*/  FADD.FTZ R79, R79, -R64.reuse ;  /* 0x800000404f4f7221 */ /* 0x100fe20000010000 */
[--C-:B------:R-:W-:Y:S01]  /*57a0*/  FADD.FTZ R24, R24, -R64.reuse ;  /* 0x8000004018187221 */ /* 0x100fe20000010000 */
[C---:B------:R-:W-:Y:S01]  /*57b0*/  FMUL.FTZ R25, R65.reuse, R91 ;  /* 0x0000005b41197220 */ /* 0x040fe20000410000 */
[C-C-:B------:R-:W-:Y:S01]  /*57c0*/  FFMA.FTZ R30, R106.reuse, R30, R107.reuse ;  /* 0x0000001e6a1e7223 */ /* 0x140fe2000001006b */
[C---:B------:R-:W-:Y:S01]  /*57d0*/  FMUL.FTZ R88, R65.reuse, R88 ;  /* 0x0000005841587220 */ /* 0x040fe20000410000 */
[C---:B------:R-:W-:Y:S01]  /*57e0*/  FMUL.FTZ R38, R65.reuse, R28 ;  /* 0x0000001c41267220 */ /* 0x040fe20000410000 */
[C-C-:B------:R-:W-:Y:S01]  /*57f0*/  FFMA.FTZ R29, R106.reuse, R29, R107.reuse ;  /* 0x0000001d6a1d7223 */ /* 0x140fe2000001006b */
[C---:B------:R-:W-:Y:S01]  /*5800*/  FMUL.FTZ R22, R65.reuse, R85 ;  /* 0x0000005541167220 */ /* 0x040fe20000410000 */
[--C-:B------:R-:W-:Y:S01]  /*5810*/  FFMA.FTZ R28, R106, R97, R107.reuse ;  /* 0x000000616a1c7223 */ /* 0x100fe2000001006b */
[--C-:B------:R-:W-:Y:S01]  /*5820*/  FADD.FTZ R20, R20, -R64.reuse ;  /* 0x8000004014147221 */ /* 0x100fe20000010000 */
[C---:B------:R-:W-:Y:S01]  /*5830*/  FMUL.FTZ R21, R65.reuse, R82 ;  /* 0x0000005241157220 */ /* 0x040fe20000410000 */
[C-C-:B------:R-:W-:Y:S01]  /*5840*/  FFMA.FTZ R26, R106.reuse, R26, R107.reuse ;  /* 0x0000001a6a1a7223 */ /* 0x140fe2000001006b */
[C---:B------:R-:W-:Y:S01]  /*5850*/  FMUL.FTZ R79, R65.reuse, R79 ;  /* 0x0000004f414f7220 */ /* 0x040fe20000410000 */
[C-C-:B------:R-:W-:Y:S01]  /*5860*/  FFMA.FTZ R25, R106.reuse, R25, R107.reuse ;  /* 0x000000196a197223 */ /* 0x140fe2000001006b */
[C-C-:B------:R-:W-:Y:S01]  /*5870*/  FFMA.FTZ R22, R106.reuse, R22, R107.reuse ;  /* 0x000000166a167223 */ /* 0x140fe2000001006b */
[----:B------:R-:W-:Y:S01]  /*5880*/  FMUL.FTZ R41, R65, R20 ;  /* 0x0000001441297220 */ /* 0x000fe20000410000 */
[C-C-:B------:R-:W-:Y:S01]  /*5890*/  FFMA.FTZ R21, R106.reuse, R21, R107.reuse ;  /* 0x000000156a157223 */ /* 0x140fe2000001006b */
[--C-:B------:R-:W-:Y:S01]  /*58a0*/  FFMA.FTZ R20, R106, R79, R107.reuse ;  /* 0x0000004f6a147223 */ /* 0x100fe2000001006b */
[--C-:B------:R-:W-:Y:S01]  /*58b0*/  FADD.FTZ R39, R39, -R64.reuse ;  /* 0x8000004027277221 */ /* 0x100fe20000010000 */
[--C-:B------:R-:W-:Y:S01]  /*58c0*/  FADD.FTZ R16, R16, -R64.reuse ;  /* 0x8000004010107221 */ /* 0x100fe20000010000 */
[--C-:B------:R-:W-:Y:S01]  /*58d0*/  FADD.FTZ R8, R8, -R64.reuse ;  /* 0x8000004008087221 */ /* 0x100fe20000010000 */
[----:B------:R-:W-:Y:S01]  /*58e0*/  IADD3.X R114, RZ, R74, RZ, P3, !PT ;  /* 0x0000004aff727210 */ /* 0x000fe20001ffe4ff */
[--C-:B------:R-:W-:Y:S01]  /*58f0*/  FADD.FTZ R68, R68, -R64.reuse ;  /* 0x8000004044447221 */ /* 0x100fe20000010000 */
[--C-:B------:R-:W-:Y:S01]  /*5900*/  FADD.FTZ R46, R46, -R64.reuse ;  /* 0x800000402e2e7221 */ /* 0x100fe20000010000 */
[--C-:B------:R-:W-:Y:S01]  /*5910*/  FADD.FTZ R43, R43, -R64.reuse ;  /* 0x800000402b2b7221 */ /* 0x100fe20000010000 */
[C---:B------:R-:W-:Y:S01]  /*5920*/  FMUL.FTZ R42, R65.reuse, R16 ;  /* 0x00000010412a7220 */ /* 0x040fe20000410000 */
[--C-:B------:R-:W-:Y:S01]  /*5930*/  FADD.FTZ R76, R76, -R64.reuse ;  /* 0x800000404c4c7221 */ /* 0x100fe20000010000 */
[--C-:B------:R-:W-:Y:S01]  /*5940*/  FADD.FTZ R12, R12, -R64.reuse ;  /* 0x800000400c0c7221 */ /* 0x100fe20000010000 */
[--C-:B------:R-:W-:Y:S01]  /*5950*/  FADD.FTZ R4, R4, -R64.reuse ;  /* 0x8000004004047221 */ /* 0x100fe20000010000 */
[--C-:B------:R-:W-:Y:S01]  /*5960*/  FADD.FTZ R72, R72, -R64.reuse ;  /* 0x8000004048487221 */ /* 0x100fe20000010000 */
[C---:B------:R-:W-:Y:S01]  /*5970*/  FMUL.FTZ R45, R65.reuse, R8 ;  /* 0x00000008412d7220 */ /* 0x040fe20000410000 */
[C---:B------:R-:W-:Y:S01]  /*5980*/  FMUL.FTZ R68, R65.reuse, R68 ;  /* 0x0000004441447220 */ /* 0x040fe20000410000 */
[----:B------:R-:W-:Y:S01]  /*5990*/  FFMA.FTZ R8, R106, R41, R107 ;  /* 0x000000296a087223 */ /* 0x000fe2000001006b */
[C---:B------:R-:W-:Y:S01]  /*59a0*/  FMUL.FTZ R17, R65.reuse, R46 ;  /* 0x0000002e41117220 */ /* 0x040fe20000410000 */
[C---:B------:R-:W-:Y:S01]  /*59b0*/  FMUL.FTZ R43, R65.reuse, R43 ;  /* 0x0000002b412b7220 */ /* 0x040fe20000410000 */
[----:B------:R-:W-:Y:S01]  /*59c0*/  FMUL.FTZ R44, R65, R12 ;  /* 0x0000000c412c7220 */ /* 0x000fe20000410000 */
[--C-:B---3--:R-:W-:Y:S01]  /*59d0*/  FADD.FTZ R2, R2, -R64.reuse ;  /* 0x8000004002027221 */ /* 0x108fe20000010000 */
[----:B----4-:R-:W-:-:S03]  /*59e0*/  FADD.FTZ R5, R18, -R64 ;  /* 0x8000004012057221 */ /* 0x010fc60000010000 */
[C---:B------:R-:W-:Y:S01]  /*59f0*/  FMUL.FTZ R2, R65.reuse, R2 ;  /* 0x0000000241027220 */ /* 0x040fe20000410000 */
[----:B------:R-:W-:-:S03]  /*5a00*/  FMUL.FTZ R5, R65, R5 ;  /* 0x0000000541057220 */ /* 0x000fc60000410000 */
[----:B------:R-:W-:Y:S01]  /*5a10*/  FFMA.FTZ R36, R106, R2, R107 ;  /* 0x000000026a247223 */ /* 0x000fe2000001006b */
[--C-:B--2---:R-:W-:Y:S01]  /*5a20*/  FADD.FTZ R6, R6, -R64.reuse ;  /* 0x8000004006067221 */ /* 0x104fe20000010000 */
[----:B------:R-:W-:-:S03]  /*5a30*/  FADD.FTZ R9, R14, -R64 ;  /* 0x800000400e097221 */ /* 0x000fc60000010000 */
[C---:B------:R-:W-:Y:S01]  /*5a40*/  FMUL.FTZ R6, R65.reuse, R6 ;  /* 0x0000000641067220 */ /* 0x040fe20000410000 */
[----:B------:R-:W-:Y:S01]  /*5a50*/  FADD.FTZ R10, R10, -R64 ;  /* 0x800000400a0a7221 */ /* 0x000fe20000010000 */
[C---:B------:R-:W-:Y:S01]  /*5a60*/  FMUL.FTZ R9, R65.reuse, R9 ;  /* 0x0000000941097220 */ /* 0x040fe20000410000 */
[C-C-:B------:R-:W-:Y:S02]  /*5a70*/  FFMA.FTZ R125, R106.reuse, R5, R107.reuse ;  /* 0x000000056a7d7223 */ /* 0x140fe4000001006b */
[C---:B------:R-:W-:Y:S01]  /*5a80*/  FMUL.FTZ R10, R65.reuse, R10 ;  /* 0x0000000a410a7220 */ /* 0x040fe20000410000 */
[C-C-:B------:R-:W-:Y:S01]  /*5a90*/  FFMA.FTZ R34, R106.reuse, R6, R107.reuse ;  /* 0x000000066a227223 */ /* 0x140fe2000001006b */
[C-C-:B------:R-:W-:Y:S01]  /*5aa0*/  FFMA.FTZ R33, R106.reuse, R9, R107.reuse ;  /* 0x000000096a217223 */ /* 0x140fe2000001006b */
[----:B------:R-:W-:Y:S01]  /*5ab0*/  STL [R1+0x1dc], R36 ;  /* 0x0001dc2401007387 */ /* 0x000fe20000100800 */
[----:B------:R-:W-:Y:S01]  /*5ac0*/  FFMA.FTZ R32, R106, R10, R107 ;  /* 0x0000000a6a207223 */ /* 0x000fe2000001006b */
[----:B------:R-:W-:-:S02]  /*5ad0*/  FMUL.FTZ R14, R65, R40 ;  /* 0x00000028410e7220 */ /* 0x000fc40000410000 */
[----:B------:R-:W-:Y:S01]  /*5ae0*/  STL [R1+0x1bc], R125 ;  /* 0x0001bc7d01007387 */ /* 0x000fe20000100800 */
[----:B------:R-:W-:-:S03]  /*5af0*/  FMUL.FTZ R40, R65, R24 ;  /* 0x0000001841287220 */ /* 0x000fc60000410000 */
[----:B------:R-:W-:Y:S01]  /*5b00*/  STL [R1+0x1c4], R34 ;  /* 0x0001c42201007387 */ /* 0x000fe20000100800 */
[----:B------:R-:W-:-:S03]  /*5b10*/  FFMA.FTZ R24, R106, R88, R107 ;  /* 0x000000586a187223 */ /* 0x000fc6000001006b */
[----:B------:R-:W-:Y:S04]  /*5b20*/  STL [R1+0x1c8], R33 ;  /* 0x0001c82101007387 */ /* 0x000fe80000100800 */
[----:B------:R-:W-:Y:S04]  /*5b30*/  STL [R1+0x1cc], R32 ;  /* 0x0001cc2001007387 */ /* 0x000fe80000100800 */
[----:B------:R-:W-:Y:S01]  /*5b40*/  STL [R1+0x1d0], R30 ;  /* 0x0001d01e01007387 */ /* 0x000fe20000100800 */
[----:B------:R-:W-:-:S03]  /*5b50*/  FFMA.FTZ R10, R106, R38, R107 ;  /* 0x000000266a0a7223 */ /* 0x000fc6000001006b */
[----:B------:R-:W-:Y:S04]  /*5b60*/  STL [R1+0x1d4], R29 ;  /* 0x0001d41d01007387 */ /* 0x000fe80000100800 */
[----:B------:R-:W-:Y:S04]  /*5b70*/  STL [R1+0x1d8], R28 ;  /* 0x0001d81c01007387 */ /* 0x000fe80000100800 */
[----:B------:R-:W-:Y:S04]  /*5b80*/  STL [R1+0x1e0], R26 ;  /* 0x0001e01a01007387 */ /* 0x000fe80000100800 */
[----:B------:R-:W-:Y:S01]  /*5b90*/  STL [R1+0x1e4], R25 ;  /* 0x0001e41901007387 */ /* 0x000fe20000100800 */
[----:B------:R-:W-:-:S03]  /*5ba0*/  FADD.FTZ R0, R0, -R64 ;  /* 0x8000004000007221 */ /* 0x000fc60000010000 */
[----:B------:R-:W-:Y:S01]  /*5bb0*/  STL [R1+0x1e8], R24 ;  /* 0x0001e81801007387 */ /* 0x000fe20000100800 */
[----:B------:R-:W-:-:S03]  /*5bc0*/  FFMA.FTZ R9, R106, R40, R107 ;  /* 0x000000286a097223 */ /* 0x000fc6000001006b */
[----:B------:R-:W-:Y:S04]  /*5bd0*/  STL [R1+0x1ec], R22 ;  /* 0x0001ec1601007387 */ /* 0x000fe80000100800 */
[----:B------:R-:W-:Y:S04]  /*5be0*/  STL [R1+0x1f0], R21 ;  /* 0x0001f01501007387 */ /* 0x000fe80000100800 */
[----:B------:R0:W-:Y:S01]  /*5bf0*/  STL [R1+0x1f4], R20 ;  /* 0x0001f41401007387 */ /* 0x0001e20000100800 */
[C---:B------:R-:W-:Y:S01]  /*5c00*/  FMUL.FTZ R0, R65.reuse, R0 ;  /* 0x0000000041007220 */ /* 0x040fe20000410000 */
[C-C-:B------:R-:W-:Y:S01]  /*5c10*/  FFMA.FTZ R6, R106.reuse, R42, R107.reuse ;  /* 0x0000002a6a067223 */ /* 0x140fe2000001006b */
[C---:B------:R-:W-:Y:S01]  /*5c20*/  FMUL.FTZ R18, R65.reuse, R76 ;  /* 0x0000004c41127220 */ /* 0x040fe20000410000 */
[C---:B------:R-:W-:Y:S01]  /*5c30*/  FMUL.FTZ R46, R65.reuse, R4 ;  /* 0x00000004412e7220 */ /* 0x040fe20000410000 */
[C---:B0-----:R-:W-:Y:S01]  /*5c40*/  FMUL.FTZ R20, R65.reuse, R39 ;  /* 0x0000002741147220 */ /* 0x041fe20000410000 */
[----:B------:R-:W-:Y:S01]  /*5c50*/  IADD3.X R39, RZ, R74, RZ, P6, !PT ;  /* 0x0000004aff277210 */ /* 0x000fe200037fe4ff */
[----:B------:R-:W-:Y:S01]  /*5c60*/  FMUL.FTZ R72, R65, R72 ;  /* 0x0000004841487220 */ /* 0x000fe20000410000 */
[C-C-:B------:R-:W-:Y:S01]  /*5c70*/  FFMA.FTZ R62, R106.reuse, R0, R107.reuse ;  /* 0x000000006a3e7223 */ /* 0x140fe2000001006b */
[C-C-:B------:R-:W-:Y:S01]  /*5c80*/  FFMA.FTZ R0, R106.reuse, R68, R107.reuse ;  /* 0x000000446a007223 */ /* 0x140fe2000001006b */
[C-C-:B------:R-:W-:Y:S01]  /*5c90*/  FFMA.FTZ R16, R106.reuse, R43, R107.reuse ;  /* 0x0000002b6a107223 */ /* 0x140fe2000001006b */
[--C-:B------:R-:W-:Y:S01]  /*5ca0*/  FADD.FTZ R68, R23, -R64.reuse ;  /* 0x8000004017447221 */ /* 0x100fe20000010000 */
        /* <DEDUP_REMOVED lines=14> */
[----:B------:R-:W-:-:S03]  /*5d90*/  FADD.FTZ R43, R81, -R64 ;  /* 0x80000040512b7221 */ /* 0x000fc60000010000 */
[----:B------:R-:W-:Y:S01]  /*5da0*/  FMUL.FTZ R23, R65, R42 ;  /* 0x0000002a41177220 */ /* 0x000fe20000410000 */
[--C-:B------:R-:W-:Y:S01]  /*5db0*/  FADD.FTZ R44, R80, -R64.reuse ;  /* 0x80000040502c7221 */ /* 0x100fe20000010000 */
[--C-:B------:R-:W-:Y:S01]  /*5dc0*/  FADD.FTZ R45, R73, -R64.reuse ;  /* 0x80000040492d7221 */ /* 0x100fe20000010000 */
[--C-:B------:R-:W-:Y:S01]  /*5dd0*/  FADD.FTZ R46, R71, -R64.reuse ;  /* 0x80000040472e7221 */ /* 0x100fe20000010000 */
[--C-:B------:R-:W-:Y:S01]  /*5de0*/  FADD.FTZ R71, R15, -R64.reuse ;  /* 0x800000400f477221 */ /* 0x100fe20000010000 */
[----:B------:R-:W-:Y:S01]  /*5df0*/  FMUL.FTZ R15, R65, R44 ;  /* 0x0000002c410f7220 */ /* 0x000fe20000410000 */
[--C-:B------:R-:W-:Y:S01]  /*5e00*/  FADD.FTZ R101, R48, -R64.reuse ;  /* 0x8000004030657221 */ /* 0x100fe20000010000 */
[--C-:B------:R-:W-:Y:S01]  /*5e10*/  FADD.FTZ R48, R35, -R64.reuse ;  /* 0x8000004023307221 */ /* 0x100fe20000010000 */
[----:B------:R-:W-:Y:S01]  /*5e20*/  FMUL.FTZ R35, R65, R38 ;  /* 0x0000002641237220 */ /* 0x000fe20000410000 */
[----:B------:R-:W-:Y:S01]  /*5e30*/  LEA R38, P3, R124, UR12, 0x1 ;  /* 0x0000000c7c267c11 */ /* 0x000fe2000f8608ff */
[--C-:B------:R-:W-:Y:S01]  /*5e40*/  FADD.FTZ R109, R66, -R64.reuse ;  /* 0x80000040426d7221 */ /* 0x100fe20000010000 */
[--C-:B------:R-:W-:Y:S01]  /*5e50*/  FADD.FTZ R66, R31, -R64.reuse ;  /* 0x800000401f427221 */ /* 0x100fe20000010000 */
[----:B------:R-:W-:Y:S01]  /*5e60*/  FMUL.FTZ R31, R65, R40 ;  /* 0x00000028411f7220 */ /* 0x000fe20000410000 */
[----:B------:R-:W-:Y:S01]  /*5e70*/  LEA.HI.X R39, R124, UR13, R39, 0x1, P3 ;  /* 0x0000000d7c277c11 */ /* 0x000fe200098f0c27 */
[--C-:B------:R-:W-:Y:S01]  /*5e80*/  FADD.FTZ R108, R67, -R64.reuse ;  /* 0x80000040436c7221 */ /* 0x100fe20000010000 */
[----:B------:R-:W-:Y:S01]  /*5e90*/  LEA R40, P3, R111, UR12, 0x1 ;  /* 0x0000000c6f287c11 */ /* 0x000fe2000f8608ff */
[----:B------:R-:W-:Y:S01]  /*5ea0*/  FADD.FTZ R67, R27, -R64 ;  /* 0x800000401b437221 */ /* 0x000fe20000010000 */
[----:B------:R-:W-:-:S02]  /*5eb0*/  FMUL.FTZ R27, R65, R41 ;  /* 0x00000029411b7220 */ /* 0x000fc40000410000 */
[----:B------:R-:W-:Y:S01]  /*5ec0*/  LEA.HI.X R41, R111, UR13, R114, 0x1, P3 ;  /* 0x0000000d6f297c11 */ /* 0x000fe200098f0c72 */
[--C-:B------:R-:W-:Y:S01]  /*5ed0*/  FADD.FTZ R107, R69, -R64.reuse ;  /* 0x80000040456b7221 */ /* 0x100fe20000010000 */
[----:B------:R-:W2:Y:S01]  /*5ee0*/  LDL.LU R114, [R1+0x22c] ;  /* 0x00022c0001727983 */ /* 0x000ea20000300800 */
[C---:B------:R-:W-:Y:S01]  /*5ef0*/  LEA R42, P3, R110.reuse, UR12, 0x1 ;  /* 0x0000000c6e2a7c11 */ /* 0x040fe2000f8608ff */
[----:B------:R-:W-:Y:S01]  /*5f00*/  FADD.FTZ R69, R19, -R64 ;  /* 0x8000004013457221 */ /* 0x000fe20000010000 */
[----:B------:R-:W-:Y:S02]  /*5f10*/  FMUL.FTZ R19, R65, R43 ;  /* 0x0000002b41137220 */ /* 0x000fe40000410000 */
[----:B------:R-:W-:Y:S02]  /*5f20*/  LEA.HI.X R43, R110, UR13, R113, 0x1, P3 ;  /* 0x0000000d6e2b7c11 */ /* 0x000fe400098f0c71 */
[----:B------:R-:W3:Y:S01]  /*5f30*/  LDL.LU R113, [R1+0x228] ;  /* 0x0002280001717983 */ /* 0x000ee20000300800 */
[----:B------:R-:W-:Y:S01]  /*5f40*/  LEA R44, P3, R123, UR12, 0x1 ;  /* 0x0000000c7b2c7c11 */ /* 0x000fe2000f8608ff */
[----:B------:R-:W-:-:S03]  /*5f50*/  FMUL.FTZ R11, R65, R45 ;  /* 0x0000002d410b7220 */ /* 0x000fc60000410000 */
[----:B------:R-:W-:Y:S02]  /*5f60*/  LEA.HI.X R45, R123, UR13, R112, 0x1, P3 ;  /* 0x0000000d7b2d7c11 */ /* 0x000fe400098f0c70 */
        /* <DEDUP_REMOVED lines=10> */
[----:B------:R-:W-:Y:S01]  /*6010*/  FMUL.FTZ R7, R65, R46 ;  /* 0x0000002e41077220 */ /* 0x000fe20000410000 */
[----:B------:R-:W-:Y:S01]  /*6020*/  FADD.FTZ R64, R75, -R64 ;  /* 0x800000404b407221 */ /* 0x000fe20000010000 */
[----:B------:R-:W-:Y:S01]  /*6030*/  LEA R46, P3, R122, UR12, 0x1 ;  /* 0x0000000c7a2e7c11 */ /* 0x000fe2000f8608ff */
[----:B------:R-:W-:-:S02]  /*6040*/  FMUL.FTZ R3, R65, R47 ;  /* 0x0000002f41037220 */ /* 0x000fc40000410000 */
[----:B------:R-:W-:Y:S01]  /*6050*/  FMUL.FTZ R33, R65, R64 ;  /* 0x0000004041217220 */ /* 0x000fe20000410000 */
[----:B------:R-:W-:Y:S02]  /*6060*/  LEA.HI.X R47, R122, UR13, R59, 0x1, P3 ;  /* 0x0000000d7a2f7c11 */ /* 0x000fe400098f0c3b */
[----:B------:R-:W-:Y:S01]  /*6070*/  LEA R64, P3, R121, UR12, 0x1 ;  /* 0x0000000c79407c11 */ /* 0x000fe2000f8608ff */
        /* <DEDUP_REMOVED lines=19> */
[----:B------:R-:W-:Y:S01]  /*61b0*/  LEA.HI.X R65, R121, UR13, R58, 0x1, P3 ;  /* 0x0000000d79417c11 */ /* 0x000fe200098f0c3a */
[----:B------:R-:W4:Y:S01]  /*61c0*/  LDL.LU R59, [R1+0x220] ;  /* 0x00022000013b7983 */ /* 0x000f220000300800 */
[----:B------:R-:W-:-:S03]  /*61d0*/  LEA R66, P3, R120, UR12, 0x1 ;  /* 0x0000000c78427c11 */ /* 0x000fc6000f8608ff */
[----:B------:R-:W4:Y:S01]  /*61e0*/  LDL.LU R58, [R1+0x21c] ;  /* 0x00021c00013a7983 */ /* 0x000f220000300800 */
[----:B------:R-:W-:Y:S02]  /*61f0*/  LEA.HI.X R67, R120, UR13, R57, 0x1, P3 ;  /* 0x0000000d78437c11 */ /* 0x000fe400098f0c39 */
[C---:B------:R-:W-:Y:S01]  /*6200*/  LEA R68, P3, R119.reuse, UR12, 0x1 ;  /* 0x0000000c77447c11 */ /* 0x040fe2000f8608ff */
[----:B------:R-:W4:Y:S04]  /*6210*/  LDL.LU R57, [R1+0x218] ;  /* 0x0002180001397983 */ /* 0x000f280000300800 */
[----:B------:R-:W4:Y:S01]  /*6220*/  LDL.LU R88, [R1+0x110] ;  /* 0x0001100001587983 */ /* 0x000f220000300800 */
[----:B------:R-:W-:-:S03]  /*6230*/  LEA.HI.X R69, R119, UR13, R56, 0x1, P3 ;  /* 0x0000000d77457c11 */ /* 0x000fc600098f0c38 */
[----:B------:R-:W4:Y:S04]  /*6240*/  LDL.LU R56, [R1+0x214] ;  /* 0x0002140001387983 */ /* 0x000f280000300800 */
[----:B------:R-:W4:Y:S01]  /*6250*/  LDL.LU R91, [R1+0x118] ;  /* 0x00011800015b7983 */ /* 0x000f220000300800 */
[----:B------:R-:W-:-:S03]  /*6260*/  LEA R70, P3, R118, UR12, 0x1 ;  /* 0x0000000c76467c11 */ /* 0x000fc6000f8608ff */
[----:B------:R-:W4:Y:S01]  /*6270*/  LDL.LU R90, [R1+0x12c] ;  /* 0x00012c00015a7983 */ /* 0x000f220000300800 */
[----:B------:R-:W-:-:S03]  /*6280*/  LEA.HI.X R71, R118, UR13, R55, 0x1, P3 ;  /* 0x0000000d76477c11 */ /* 0x000fc600098f0c37 */
[----:B------:R-:W4:Y:S01]  /*6290*/  LDL.LU R55, [R1+0x210] ;  /* 0x0002100001377983 */ /* 0x000f220000300800 */
[----:B------:R-:W-:-:S03]  /*62a0*/  LEA R72, P3, R117, UR12, 0x1 ;  /* 0x0000000c75487c11 */ /* 0x000fc6000f8608ff */
[----:B------:R-:W4:Y:S01]  /*62b0*/  LDL.LU R93, [R1+0x158] ;  /* 0x00015800015d7983 */ /* 0x000f220000300800 */
[----:B------:R-:W-:Y:S02]  /*62c0*/  LEA.HI.X R73, R117, UR13, R54, 0x1, P3 ;  /* 0x0000000d75497c11 */ /* 0x000fe400098f0c36 */
[----:B------:R-:W-:Y:S01]  /*62d0*/  LEA R76, P3, R116, UR12, 0x1 ;  /* 0x0000000c744c7c11 */ /* 0x000fe2000f8608ff */
[----:B------:R-:W4:Y:S01]  /*62e0*/  LDL.LU R92, [R1+0x160] ;  /* 0x00016000015c7983 */ /* 0x000f220000300800 */
[----:B------:R-:W-:-:S03]  /*62f0*/  FFMA.FTZ R79, R61, R79, R63 ;  /* 0x0000004f3d4f7223 */ /* 0x000fc6000001003f */
[----:B------:R-:W4:Y:S01]  /*6300*/  LDL.LU R54, [R1+0x20c] ;  /* 0x00020c0001367983 */ /* 0x000f220000300800 */
[----:B------:R-:W-:-:S03]  /*6310*/  LEA.HI.X R77, R116, UR13, R53, 0x1, P3 ;  /* 0x0000000d744d7c11 */ /* 0x000fc600098f0c35 */
[----:B------:R-:W4:Y:S01]  /*6320*/  LDL.LU R95, [R1+0x16c] ;  /* 0x00016c00015f7983 */ /* 0x000f220000300800 */
[----:B------:R-:W-:-:S03]  /*6330*/  LEA R78, P3, R115, UR12, 0x1 ;  /* 0x0000000c734e7c11 */ /* 0x000fc6000f8608ff */
[----:B------:R-:W4:Y:S01]  /*6340*/  LDL.LU R94, [R1+0x144] ;  /* 0x00014400015e7983 */ /* 0x000f220000300800 */
[----:B------:R-:W-:-:S03]  /*6350*/  F2FP.F16.F32.PACK_AB R62, R79, R62 ;  /* 0x0000003e4f3e723e */ /* 0x000fc600000000ff */
[----:B------:R-:W4:Y:S01]  /*6360*/  LDL.LU R53, [R1+0x208] ;  /* 0x0002080001357983 */ /* 0x000f220000300800 */
[----:B------:R-:W-:-:S03]  /*6370*/  LEA.HI.X R79, R115, UR13, R52, 0x1, P3 ;  /* 0x0000000d734f7c11 */ /* 0x000fc600098f0c34 */
[----:B------:R-:W4:Y:S04]  /*6380*/  LDL.LU R97, [R1+0x148] ;  /* 0x0001480001617983 */ /* 0x000f280000300800 */
[----:B------:R-:W4:Y:S04]  /*6390*/  LDL.LU R96, [R1+0x134] ;  /* 0x0001340001607983 */ /* 0x000f280000300800 */
[----:B------:R-:W4:Y:S04]  /*63a0*/  LDL.LU R105, [R1+0x48] ;  /* 0x0000480001697983 */ /* 0x000f280000300800 */
[----:B------:R-:W4:Y:S04]  /*63b0*/  LDL.LU R52, [R1+0x204] ;  /* 0x0002040001347983 */ /* 0x000f280000300800 */
[----:B------:R-:W4:Y:S04]  /*63c0*/  LDL.LU R48, [R1+0x124] ;  /* 0x0001240001307983 */ /* 0x000f280000300800 */
[----:B------:R-:W4:Y:S01]  /*63d0*/  LDL.LU R34, [R1+0x138] ;  /* 0x0001380001227983 */ /* 0x000f220000300800 */
[----:B--2---:R-:W-:-:S04]  /*63e0*/  LEA R80, P3, R114, UR12, 0x1 ;  /* 0x0000000c72507c11 */ /* 0x004fc8000f8608ff */
[----:B------:R-:W-:Y:S02]  /*63f0*/  LEA.HI.X R81, R114, UR13, R51, 0x1, P3 ;  /* 0x0000000d72517c11 */ /* 0x000fe400098f0c33 */
[----:B------:R-:W2:Y:S01]  /*6400*/  LDL.LU R51, [R1+0x200] ;  /* 0x0002000001337983 */ /* 0x000ea20000300800 */
[----:B---3--:R-:W-:-:S04]  /*6410*/  LEA R82, P3, R113, UR12, 0x1 ;  /* 0x0000000c71527c11 */ /* 0x008fc8000f8608ff */
[----:B------:R-:W-:Y:S02]  /*6420*/  LEA.HI.X R83, R113, UR13, R50, 0x1, P3 ;  /* 0x0000000d71537c11 */ /* 0x000fe400098f0c32 */
[----:B------:R-:W3:Y:S01]  /*6430*/  LDL.LU R50, [R1+0x1fc] ;  /* 0x0001fc0001327983 */ /* 0x000ee20000300800 */
[----:B----4-:R-:W-:-:S04]  /*6440*/  LEA R84, P3, R112, UR12, 0x1 ;  /* 0x0000000c70547c11 */ /* 0x010fc8000f8608ff */
[----:B------:R-:W-:Y:S02]  /*6450*/  LEA.HI.X R85, R112, UR13, R49, 0x1, P3 ;  /* 0x0000000d70557c11 */ /* 0x000fe400098f0c31 */
[----:B------:R-:W4:Y:S01]  /*6460*/  LDL.LU R49, [R1+0x1f8] ;  /* 0x0001f80001317983 */ /* 0x000f220000300800 */
[----:B------:R-:W-:-:S04]  /*6470*/  LEA R86, P3, R59, UR12, 0x1 ;  /* 0x0000000c3b567c11 */ /* 0x000fc8000f8608ff */
[----:B------:R-:W-:Y:S02]  /*6480*/  LEA.HI.X R87, R59, UR13, R88, 0x1, P3 ;  /* 0x0000000d3b577c11 */ /* 0x000fe400098f0c58 */
        /* <DEDUP_REMOVED lines=23> */
[----:B--2---:R-:W-:-:S04]  /*6600*/  LEA R52, P3, R51, UR12, 0x1 ;  /* 0x0000000c33347c11 */ /* 0x004fc8000f8608ff */
[----:B------:R-:W-:Y:S02]  /*6610*/  LEA.HI.X R53, R51, UR13, R96, 0x1, P3 ;  /* 0x0000000d33357c11 */ /* 0x000fe400098f0c60 */
[C---:B---3--:R-:W-:Y:S02]  /*6620*/  LEA R96, P3, R50.reuse, UR12, 0x1 ;  /* 0x0000000c32607c11 */ /* 0x048fe4000f8608ff */
[----:B------:R-:W-:Y:S02]  /*6630*/  IADD3.X R51, RZ, R74, RZ, P4, !PT ;  /* 0x0000004aff337210 */ /* 0x000fe400027fe4ff */
[----:B------:R-:W-:Y:S02]  /*6640*/  LEA.HI.X R97, R50, UR13, R48, 0x1, P3 ;  /* 0x0000000d32617c11 */ /* 0x000fe400098f0c30 */
[----:B----4-:R-:W-:Y:S02]  /*6650*/  LEA R48, P4, R49, UR12, 0x1 ;  /* 0x0000000c31307c11 */ /* 0x010fe4000f8808ff */
[----:B------:R-:W-:-:S02]  /*6660*/  LEA R50, P3, R105, UR12, 0x1 ;  /* 0x0000000c69327c11 */ /* 0x000fc4000f8608ff */
[----:B------:R-:W-:Y:S02]  /*6670*/  LEA.HI.X R49, R49, UR13, R34, 0x1, P4 ;  /* 0x0000000d31317c11 */ /* 0x000fe4000a0f0c22 */
[----:B------:R-:W2:Y:S01]  /*6680*/  LDL.LU R34, [R1+0x60] ;  /* 0x0000600001227983 */ /* 0x000ea20000300800 */
[----:B------:R-:W-:-:S03]  /*6690*/  LEA.HI.X R51, R105, UR13, R51, 0x1, P3 ;  /* 0x0000000d69337c11 */ /* 0x000fc600098f0c33 */
[----:B------:R-:W3:Y:S04]  /*66a0*/  LDL.LU R104, [R1+0x5c] ;  /* 0x00005c0001687983 */ /* 0x000ee80000300800 */
[----:B------:R-:W4:Y:S04]  /*66b0*/  LDL.S16 R125, [R1+0x38] ;  /* 0x00003800017d7983 */ /* 0x000f280000100600 */
[----:B------:R-:W4:Y:S04]  /*66c0*/  LDL.LU.S16 R105, [R1+0x3a] ;  /* 0x00003a0001697983 */ /* 0x000f280000300600 */
[----:B------:R-:W2:Y:S04]  /*66d0*/  LDL.LU R101, [R1+0x54] ;  /* 0x0000540001657983 */ /* 0x000ea80000300800 */
[----:B------:R-:W4:Y:S04]  /*66e0*/  LDL.LU R20, [R1+0x1f4] ;  /* 0x0001f40001147983 */ /* 0x000f280000300800 */
[----:B------:R-:W4:Y:S04]  /*66f0*/  LDL.LU R21, [R1+0x1f0] ;  /* 0x0001f00001157983 */ /* 0x000f280000300800 */
[----:B------:R-:W4:Y:S04]  /*6700*/  LDL.LU R22, [R1+0x1ec] ;  /* 0x0001ec0001167983 */ /* 0x000f280000300800 */
[----:B------:R-:W4:Y:S04]  /*6710*/  LDL.LU R24, [R1+0x1e8] ;  /* 0x0001e80001187983 */ /* 0x000f280000300800 */
[----:B------:R-:W4:Y:S04]  /*6720*/  LDL.LU R25, [R1+0x1e4] ;  /* 0x0001e40001197983 */ /* 0x000f280000300800 */
[----:B------:R-:W4:Y:S04]  /*6730*/  LDL.LU R26, [R1+0x1e0] ;  /* 0x0001e000011a7983 */ /* 0x000f280000300800 */
[----:B------:R-:W3:Y:S01]  /*6740*/  LDL.LU R36, [R1+0x1dc] ;  /* 0x0001dc0001247983 */ /* 0x000ee20000300800 */
[C-C-:B------:R-:W-:Y:S01]  /*6750*/  FFMA.FTZ R100, R61.reuse, R98, R63.reuse ;  /* 0x000000623d647223 */ /* 0x140fe2000001003f */
[C-C-:B------:R-:W-:Y:S01]  /*6760*/  FFMA.FTZ R118, R61.reuse, R28, R63.reuse ;  /* 0x0000001c3d767223 */ /* 0x140fe2000001003f */
[C-C-:B------:R-:W-:Y:S01]  /*6770*/  FFMA.FTZ R119, R61.reuse, R29, R63.reuse ;  /* 0x0000001d3d777223 */ /* 0x140fe2000001003f */
[----:B------:R-:W4:Y:S01]  /*6780*/  LDL.LU R28, [R1+0x1d8] ;  /* 0x0001d800011c7983 */ /* 0x000f220000300800 */
[C-C-:B------:R-:W-:Y:S01]  /*6790*/  FFMA.FTZ R120, R61.reuse, R30, R63.reuse ;  /* 0x0000001e3d787223 */ /* 0x140fe2000001003f */
[C-C-:B------:R-:W-:Y:S01]  /*67a0*/  FFMA.FTZ R98, R61.reuse, R75, R63.reuse ;  /* 0x0000004b3d627223 */ /* 0x140fe2000001003f */
[C-C-:B------:R-:W-:Y:S01]  /*67b0*/  FFMA.FTZ R102, R61.reuse, R60, R63.reuse ;  /* 0x0000003c3d667223 */ /* 0x140fe2000001003f */
[----:B------:R-:W4:Y:S01]  /*67c0*/  LDL.LU R29, [R1+0x1d4] ;  /* 0x0001d400011d7983 */ /* 0x000f220000300800 */
        /* <DEDUP_REMOVED lines=13> */
[----:B------:R-:W4:Y:S01]  /*68a0*/  LDL.LU R30, [R1+0x1d0] ;  /* 0x0001d000011e7983 */ /* 0x000f220000300800 */
[C-C-:B------:R-:W-:Y:S01]  /*68b0*/  FFMA.FTZ R121, R61.reuse, R32, R63.reuse ;  /* 0x000000203d797223 */ /* 0x140fe2000001003f */
[----:B------:R-:W-:-:S02]  /*68c0*/  FFMA.FTZ R63, R61, R33, R63 ;  /* 0x000000213d3f7223 */ /* 0x000fc4000001003f */
[----:B------:R-:W4:Y:S04]  /*68d0*/  LDL.LU R32, [R1+0x1cc] ;  /* 0x0001cc0001207983 */ /* 0x000f280000300800 */
[----:B------:R-:W4:Y:S01]  /*68e0*/  LDL.LU R33, [R1+0x1c8] ;  /* 0x0001c80001217983 */ /* 0x000f220000300800 */
[----:B---3--:R-:W-:-:S03]  /*68f0*/  F2FP.F16.F32.PACK_AB R122, R100, R36 ;  /* 0x00000024647a723e */ /* 0x008fc600000000ff */
[----:B------:R-:W3:Y:S01]  /*6900*/  LDL.LU R100, [R1+0x58] ;  /* 0x0000580001647983 */ /* 0x000ee20000300800 */
[-C--:B------:R-:W-:Y:S02]  /*6910*/  IADD3.X R37, RZ, R74.reuse, RZ, P2, !PT ;  /* 0x0000004aff257210 */ /* 0x080fe400017fe4ff */
[----:B------:R-:W-:Y:S02]  /*6920*/  IADD3.X R75, RZ, R74, RZ, P5, !PT ;  /* 0x0000004aff4b7210 */ /* 0x000fe40002ffe4ff */
[----:B--2---:R-:W-:Y:S02]  /*6930*/  LEA R36, P3, R101, UR12, 0x1 ;  /* 0x0000000c65247c11 */ /* 0x004fe4000f8608ff */
[----:B---3--:R-:W-:-:S04]  /*6940*/  LEA R60, P2, R100, UR12, 0x1 ;  /* 0x0000000c643c7c11 */ /* 0x008fc8000f8408ff */
[----:B------:R-:W-:Y:S02]  /*6950*/  LEA.HI.X R61, R100, UR13, R37, 0x1, P2 ;  /* 0x0000000d643d7c11 */ /* 0x000fe400090f0c25 */
[----:B------:R-:W-:Y:S02]  /*6960*/  LEA.HI.X R37, R101, UR13, R75, 0x1, P3 ;  /* 0x0000000d65257c11 */ /* 0x000fe400098f0c4b */
[-C--:B------:R-:W-:Y:S02]  /*6970*/  IADD3.X R101, RZ, R74.reuse, RZ, P0, !PT ;  /* 0x0000004aff657210 */ /* 0x080fe400007fe4ff */
[----:B------:R-:W-:Y:S02]  /*6980*/  IADD3.X R75, RZ, R74, RZ, P1, !PT ;  /* 0x0000004aff4b7210 */ /* 0x000fe40000ffe4ff */
[----:B------:R-:W-:Y:S02]  /*6990*/  LEA R74, P0, R34, UR12, 0x1 ;  /* 0x0000000c224a7c11 */ /* 0x000fe4000f8008ff */
[----:B------:R-:W-:-:S02]  /*69a0*/  LEA R100, P1, R104, UR12, 0x1 ;  /* 0x0000000c68647c11 */ /* 0x000fc4000f8208ff */
[----:B------:R-:W-:Y:S02]  /*69b0*/  LEA.HI.X R75, R34, UR13, R75, 0x1, P0 ;  /* 0x0000000d224b7c11 */ /* 0x000fe400080f0c4b */
[----:B------:R-:W2:Y:S01]  /*69c0*/  LDL.LU R34, [R1+0x1c4] ;  /* 0x0001c40001227983 */ /* 0x000ea20000300800 */
[----:B------:R-:W-:-:S03]  /*69d0*/  LEA.HI.X R101, R104, UR13, R101, 0x1, P1 ;  /* 0x0000000d68657c11 */ /* 0x000fc600088f0c65 */
[----:B------:R-:W3:Y:S01]  /*69e0*/  LDL.LU R104, [R1+0x1c0] ;  /* 0x0001c00001687983 */ /* 0x000ee20000300800 */
[----:B----4-:R-:W-:Y:S02]  /*69f0*/  PRMT R123, R105, 0x7610, R123 ;  /* 0x00007610697b7816 */ /* 0x010fe4000000007b */
[----:B---3--:R-:W-:Y:S02]  /*6a00*/  PRMT R104, R125, 0x7610, R104 ;  /* 0x000076107d687816 */ /* 0x008fe40000000068 */
[----:B------:R-:W3:Y:S04]  /*6a10*/  LDL.LU R125, [R1+0x1bc] ;  /* 0x0001bc00017d7983 */ /* 0x000ee80000300800 */
[----:B------:R-:W4:Y:S04]  /*6a20*/  LDL.LU R105, [R1+0x1b8] ;  /* 0x0001b80001697983 */ /* 0x000f280000300800 */
[----:B------:R0:W-:Y:S04]  /*6a30*/  STG.E.U16 desc[UR14][R38.64], R104 ;  /* 0x0000006826007986 */ /* 0x0001e8000c10150e */
[----:B0-----:R-:W2:Y:S04]  /*6a40*/  LDL.LU R104, [R1+0x1b4] ;  /* 0x0001b40001687983 */ /* 0x001ea80000300800 */
[----:B------:R0:W-:Y:S04]  /*6a50*/  STG.E.U16 desc[UR14][R38.64+0x2], R123 ;  /* 0x0000027b26007986 */ /* 0x0001e8000c10150e */
[----:B0-----:R-:W3:Y:S01]  /*6a60*/  LDL.LU R123, [R1+0x120] ;  /* 0x00012000017b7983 */ /* 0x001ee20000300800 */
[----:B----4-:R-:W-:-:S03]  /*6a70*/  PRMT R124, R105, 0x7632, R124 ;  /* 0x00007632697c7816 */ /* 0x010fc6000000007c */
[----:B------:R0:W-:Y:S04]  /*6a80*/  STG.E.U16 desc[UR14][R38.64+0x4], R105 ;  /* 0x0000046926007986 */ /* 0x0001e8000c10150e */
[----:B0-----:R-:W3:Y:S04]  /*6a90*/  LDL.LU R105, [R1+0xdc] ;  /* 0x0000dc0001697983 */ /* 0x001ee80000300800 */
[----:B------:R0:W-:Y:S04]  /*6aa0*/  STG.E.U16 desc[UR14][R38.64+0x6], R124 ;  /* 0x0000067c26007986 */ /* 0x0001e8000c10150e */
[----:B--2---:R1:W-:Y:S01]  /*6ab0*/  STG.E.U16 desc[UR14][R40.64], R104 ;  /* 0x0000006828007986 */ /* 0x0043e2000c10150e */
[----:B0-----:R-:W-:-:S03]  /*6ac0*/  PRMT R38, R104, 0x7632, R38 ;  /* 0x0000763268267816 */ /* 0x001fc60000000026 */
[----:B------:R-:W2:Y:S01]  /*6ad0*/  LDL.LU R124, [R1+0x150] ;  /* 0x00015000017c7983 */ /* 0x000ea20000300800 */
[----:B------:R-:W-:-:S03]  /*6ae0*/  PRMT R39, R62, 0x7632, R39 ;  /* 0x000076323e277816 */ /* 0x000fc60000000027 */
[----:B-1----:R-:W2:Y:S04]  /*6af0*/  LDL.LU R104, [R1+0xf4] ;  /* 0x0000f40001687983 */ /* 0x002ea80000300800 */
[----:B------:R0:W-:Y:S04]  /*6b00*/  STG.E.U16 desc[UR14][R40.64+0x2], R38 ;  /* 0x0000022628007986 */ /* 0x0001e8000c10150e */
[----:B------:R1:W-:Y:S04]  /*6b10*/  STG.E.U16 desc[UR14][R40.64+0x4], R62 ;  /* 0x0000043e28007986 */ /* 0x0003e8000c10150e */
[----:B------:R-:W-:Y:S01]  /*6b20*/  STG.E.U16 desc[UR14][R40.64+0x6], R39 ;  /* 0x0000062728007986 */ /* 0x000fe2000c10150e */
[----:B0-----:R-:W-:-:S03]  /*6b30*/  PRMT R38, R99, 0x7632, R38 ;  /* 0x0000763263267816 */ /* 0x001fc60000000026 */
[----:B------:R0:W-:Y:S04]  /*6b40*/  STG.E.U16 desc[UR14][R42.64], R99 ;  /* 0x000000632a007986 */ /* 0x0001e8000c10150e */
[----:B-1----:R-:W4:Y:S04]  /*6b50*/  LDL.LU R62, [R1+0x140] ;  /* 0x00014000013e7983 */ /* 0x002f280000300800 */
[----:B0-----:R-:W4:Y:S01]  /*6b60*/  LDL.LU R99, [R1+0xec] ;  /* 0x0000ec0001637983 */ /* 0x001f220000300800 */
[----:B---3--:R-:W-:-:S03]  /*6b70*/  F2FP.F16.F32.PACK_AB R39, R105, R123 ;  /* 0x0000007b6927723e */ /* 0x008fc600000000ff */
[----:B------:R-:W3:Y:S04]  /*6b80*/  LDL.LU R105, [R1+0x104] ;  /* 0x0001040001697983 */ /* 0x000ee80000300800 */
[----:B------:R-:W3:Y:S01]  /*6b90*/  LDL.LU R123, [R1+0x168] ;  /* 0x00016800017b7983 */ /* 0x000ee20000300800 */
[----:B------:R-:W-:Y:S02]  /*6ba0*/  PRMT R40, R122, 0x7632, R40 ;  /* 0x000076327a287816 */ /* 0x000fe40000000028 */
[----:B------:R-:W-:Y:S01]  /*6bb0*/  F2FP.F16.F32.PACK_AB R98, R98, R125 ;  /* 0x0000007d6262723e */ /* 0x000fe200000000ff */
[----:B------:R0:W-:Y:S04]  /*6bc0*/  STG.E.U16 desc[UR14][R42.64+0x2], R38 ;  /* 0x000002262a007986 */ /* 0x0001e8000c10150e */
[----:B------:R-:W-:Y:S04]  /*6bd0*/  STG.E.U16 desc[UR14][R42.64+0x4], R122 ;  /* 0x0000047a2a007986 */ /* 0x000fe8000c10150e */
[----:B------:R1:W-:Y:S01]  /*6be0*/  STG.E.U16 desc[UR14][R42.64+0x6], R40 ;  /* 0x000006282a007986 */ /* 0x0003e2000c10150e */
[----:B0-----:R-:W-:-:S03]  /*6bf0*/  PRMT R38, R39, 0x7632, R38 ;  /* 0x0000763227267816 */ /* 0x001fc60000000026 */
[----:B------:R4:W-:Y:S01]  /*6c00*/  STG.E.U16 desc[UR14][R44.64], R39 ;  /* 0x000000272c007986 */ /* 0x0009e2000c10150e */
[----:B-1----:R-:W-:-:S03]  /*6c10*/  PRMT R40, R98, 0x7632, R40 ;  /* 0x0000763262287816 */ /* 0x002fc60000000028 */
[----:B------:R0:W-:Y:S04]  /*6c20*/  STG.E.U16 desc[UR14][R44.64+0x2], R38 ;  /* 0x000002262c007986 */ /* 0x0001e8000c10150e */
[----:B------:R-:W-:Y:S04]  /*6c30*/  STG.E.U16 desc[UR14][R44.64+0x4], R98 ;  /* 0x000004622c007986 */ /* 0x000fe8000c10150e */
[----:B------:R-:W-:Y:S01]  /*6c40*/  STG.E.U16 desc[UR14][R44.64+0x6], R40 ;  /* 0x000006282c007986 */ /* 0x000fe2000c10150e */
[----:B----4-:R-:W-:-:S03]  /*6c50*/  F2FP.F16.F32.PACK_AB R39, R99, R62 ;  /* 0x0000003e6327723e */ /* 0x010fc600000000ff */
[----:B------:R-:W4:Y:S01]  /*6c60*/  LDL.LU R99, [R1+0x10c] ;  /* 0x00010c0001637983 */ /* 0x000f220000300800 */
[----:B0-----:R-:W-:-:S03]  /*6c70*/  PRMT R38, R39, 0x7632, R38 ;  /* 0x0000763227267816 */ /* 0x001fc60000000026 */
[----:B------:R-:W4:Y:S04]  /*6c80*/  LDL.LU R62, [R1+0x174] ;  /* 0x00017400013e7983 */ /* 0x000f280000300800 */
[----:B------:R2:W-:Y:S04]  /*6c90*/  STG.E.U16 desc[UR14][R46.64], R39 ;  /* 0x000000272e007986 */ /* 0x0005e8000c10150e */
[----:B------:R3:W-:Y:S01]  /*6ca0*/  STG.E.U16 desc[UR14][R46.64+0x2], R38 ;  /* 0x000002262e007986 */ /* 0x0007e2000c10150e */
[----:B--2---:R-:W-:-:S03]  /*6cb0*/  F2FP.F16.F32.PACK_AB R39, R104, R124 ;  /* 0x0000007c6827723e */ /* 0x004fc600000000ff */
[----:B------:R-:W2:Y:S04]  /*6cc0*/  LDL.LU R104, [R1+0x108] ;  /* 0x0001080001687983 */ /* 0x000ea80000300800 */
[----:B------:R-:W2:Y:S01]  /*6cd0*/  LDL.LU R124, [R1+0x184] ;  /* 0x00018400017c7983 */ /* 0x000ea20000300800 */
[----:B---3--:R-:W-:-:S03]  /*6ce0*/  F2FP.F16.F32.PACK_AB R38, R105, R123 ;  /* 0x0000007b6926723e */ /* 0x008fc600000000ff */
[----:B------:R-:W3:Y:S04]  /*6cf0*/  LDL.LU R105, [R1+0x100] ;  /* 0x0001000001697983 */ /* 0x000ee80000300800 */
[----:B------:R-:W3:Y:S01]  /*6d00*/  LDL.LU R123, [R1+0x190] ;  /* 0x00019000017b7983 */ /* 0x000ee20000300800 */
[----:B------:R-:W-:-:S04]  /*6d10*/  F2FP.F16.F32.PACK_AB R34, R102, R34 ;  /* 0x000000226622723e */ /* 0x000fc800000000ff */
[----:B------:R-:W-:Y:S01]  /*6d20*/  PRMT R40, R34, 0x7632, R40 ;  /* 0x0000763222287816 */ /* 0x000fe20000000028 */
[----:B------:R0:W-:Y:S01]  /*6d30*/  STG.E.U16 desc[UR14][R46.64+0x4], R34 ;  /* 0x000004222e007986 */ /* 0x0001e2000c10150e */
[----:B------:R-:W-:-:S03]  /*6d40*/  F2FP.F16.F32.PACK_AB R33, R103, R33 ;  /* 0x000000216721723e */ /* 0x000fc600000000ff */
[----:B------:R-:W-:Y:S01]  /*6d50*/  STG.E.U16 desc[UR14][R46.64+0x6], R40 ;  /* 0x000006282e007986 */ /* 0x000fe2000c10150e */
[----:B------:R-:W-:-:S03]  /*6d60*/  F2FP.F16.F32.PACK_AB R32, R35, R32 ;  /* 0x000000202320723e */ /* 0x000fc600000000ff */
[----:B------:R1:W-:Y:S01]  /*6d70*/  STG.E.U16 desc[UR14][R64.64], R39 ;  /* 0x0000002740007986 */ /* 0x0003e2000c10150e */
[----:B0-----:R-:W-:-:S03]  /*6d80*/  PRMT R34, R39, 0x7632, R34 ;  /* 0x0000763227227816 */ /* 0x001fc60000000022 */
[----:B------:R0:W-:Y:S04]  /*6d90*/  STG.E.U16 desc[UR14][R64.64+0x4], R33 ;  /* 0x0000042140007986 */ /* 0x0001e8000c10150e */
[----:B------:R4:W-:Y:S01]  /*6da0*/  STG.E.U16 desc[UR14][R64.64+0x2], R34 ;  /* 0x0000022240007986 */ /* 0x0009e2000c10150e */
[----:B-1----:R-:W-:Y:S02]  /*6db0*/  PRMT R39, R33, 0x7632, R39 ;  /* 0x0000763221277816 */ /* 0x002fe40000000027 */
[----:B------:R-:W-:Y:S02]  /*6dc0*/  PRMT R35, R32, 0x7632, R35 ;  /* 0x0000763220237816 */ /* 0x000fe40000000023 */
[----:B------:R-:W-:Y:S01]  /*6dd0*/  F2FP.F16.F32.PACK_AB R30, R31, R30 ;  /* 0x0000001e1f1e723e */ /* 0x000fe200000000ff */
[----:B------:R-:W-:Y:S01]  /*6de0*/  STG.E.U16 desc[UR14][R64.64+0x6], R39 ;  /* 0x0000062740007986 */ /* 0x000fe2000c10150e */
[----:B0-----:R-:W-:-:S03]  /*6df0*/  PRMT R33, R38, 0x7632, R33 ;  /* 0x0000763226217816 */ /* 0x001fc60000000021 */
[----:B------:R2:W-:Y:S01]  /*6e00*/  STG.E.U16 desc[UR14][R66.64+0x4], R32 ;  /* 0x0000042042007986 */ /* 0x0005e2000c10150e */
[----:B----4-:R-:W-:-:S03]  /*6e10*/  F2FP.F16.F32.PACK_AB R34, R99, R62 ;  /* 0x0000003e6322723e */ /* 0x010fc600000000ff */
[----:B------:R-:W4:Y:S04]  /*6e20*/  LDL.LU R99, [R1+0xfc] ;  /* 0x0000fc0001637983 */ /* 0x000f280000300800 */
[----:B------:R-:W4:Y:S04]  /*6e30*/  LDL.LU R62, [R1+0x1a0] ;  /* 0x0001a000013e7983 */ /* 0x000f280000300800 */
[----:B------:R-:W-:Y:S04]  /*6e40*/  STG.E.U16 desc[UR14][R66.64], R38 ;  /* 0x0000002642007986 */ /* 0x000fe8000c10150e */
[----:B------:R0:W-:Y:S04]  /*6e50*/  STG.E.U16 desc[UR14][R66.64+0x2], R33 ;  /* 0x0000022142007986 */ /* 0x0001e8000c10150e */
[----:B------:R-:W-:Y:S01]  /*6e60*/  STG.E.U16 desc[UR14][R66.64+0x6], R35 ;  /* 0x0000062342007986 */ /* 0x000fe2000c10150e */
[----:B--2---:R-:W-:-:S03]  /*6e70*/  F2FP.F16.F32.PACK_AB R32, R104, R124 ;  /* 0x0000007c6820723e */ /* 0x004fc600000000ff */
[----:B------:R-:W2:Y:S01]  /*6e80*/  LDL.LU R104, [R1+0xf8] ;  /* 0x0000f80001687983 */ /* 0x000ea20000300800 */
[----:B0-----:R-:W-:-:S03]  /*6e90*/  PRMT R33, R30, 0x7632, R33 ;  /* 0x000076321e217816 */ /* 0x001fc60000000021 */
[----:B------:R-:W2:Y:S04]  /*6ea0*/  LDL.LU R124, [R1+0x1a8] ;  /* 0x0001a800017c7983 */ /* 0x000ea80000300800 */
[----:B------:R3:W-:Y:S02]  /*6eb0*/  STG.E.U16 desc[UR14][R68.64+0x4], R30 ;  /* 0x0000041e44007986 */ /* 0x0007e4000c10150e */
[----:B---3--:R-:W-:Y:S02]  /*6ec0*/  F2FP.F16.F32.PACK_AB R30, R105, R123 ;  /* 0x0000007b691e723e */ /* 0x008fe400000000ff */
[----:B------:R-:W3:Y:S04]  /*6ed0*/  LDL.LU R105, [R1+0xf0] ;  /* 0x0000f00001697983 */ /* 0x000ee80000300800 */
[----:B------:R-:W3:Y:S01]  /*6ee0*/  LDL.LU R123, [R1+0x1a4] ;  /* 0x0001a400017b7983 */ /* 0x000ee20000300800 */
[----:B------:R-:W-:-:S02]  /*6ef0*/  F2FP.F16.F32.PACK_AB R23, R23, R28 ;  /* 0x0000001c1717723e */ /* 0x000fc400000000ff */
[----:B------:R-:W-:Y:S02]  /*6f00*/  F2FP.F16.F32.PACK_AB R19, R19, R26 ;  /* 0x0000001a1313723e */ /* 0x000fe400000000ff */
[----:B------:R-:W-:Y:S02]  /*6f10*/  F2FP.F16.F32.PACK_AB R15, R15, R25 ;  /* 0x000000190f0f723e */ /* 0x000fe400000000ff */
[----:B----4-:R-:W-:Y:S02]  /*6f20*/  F2FP.F16.F32.PACK_AB R28, R99, R62 ;  /* 0x0000003e631c723e */ /* 0x010fe400000000ff */
[----:B------:R-:W4:Y:S04]  /*6f30*/  LDL.LU R99, [R1+0xe8] ;  /* 0x0000e80001637983 */ /* 0x000f280000300800 */
[----:B------:R-:W4:Y:S01]  /*6f40*/  LDL.LU R62, [R1+0x19c] ;  /* 0x00019c00013e7983 */ /* 0x000f220000300800 */
[----:B--2---:R-:W-:-:S03]  /*6f50*/  F2FP.F16.F32.PACK_AB R26, R104, R124 ;  /* 0x0000007c681a723e */ /* 0x004fc600000000ff */
[----:B------:R-:W2:Y:S04]  /*6f60*/  LDL.LU R104, [R1+0xe4] ;  /* 0x0000e40001687983 */ /* 0x000ea80000300800 */
[----:B------:R-:W2:Y:S01]  /*6f70*/  LDL.LU R124, [R1+0x198] ;  /* 0x00019800017c7983 */ /* 0x000ea20000300800 */
[----:B---3--:R-:W-:-:S03]  /*6f80*/  F2FP.F16.F32.PACK_AB R25, R105, R123 ;  /* 0x0000007b6919723e */ /* 0x008fc600000000ff */
[----:B------:R-:W3:Y:S04]  /*6f90*/  LDL.LU R105, [R1+0xe0] ;  /* 0x0000e00001697983 */ /* 0x000ee80000300800 */
[----:B------:R-:W3:Y:S01]  /*6fa0*/  LDL.LU R123, [R1+0x194] ;  /* 0x00019400017b7983 */ /* 0x000ee20000300800 */
[----:B------:R-:W-:Y:S02]  /*6fb0*/  PRMT R31, R34, 0x7632, R31 ;  /* 0x00007632221f7816 */ /* 0x000fe4000000001f */
[----:B------:R-:W-:Y:S02]  /*6fc0*/  F2FP.F16.F32.PACK_AB R27, R27, R29 ;  /* 0x0000001d1b1b723e */ /* 0x000fe400000000ff */
[----:B------:R-:W-:Y:S01]  /*6fd0*/  PRMT R29, R32, 0x7632, R29 ;  /* 0x00007632201d7816 */ /* 0x000fe2000000001d */
[----:B------:R-:W-:Y:S04]  /*6fe0*/  STG.E.U16 desc[UR14][R68.64], R34 ;  /* 0x0000002244007986 */ /* 0x000fe8000c10150e */
[----:B------:R0:W-:Y:S04]  /*6ff0*/  STG.E.U16 desc[UR14][R68.64+0x2], R31 ;  /* 0x0000021f44007986 */ /* 0x0001e8000c10150e */
[----:B------:R-:W-:Y:S04]  /*7000*/  STG.E.U16 desc[UR14][R68.64+0x6], R33 ;  /* 0x0000062144007986 */ /* 0x000fe8000c10150e */
[----:B------:R1:W-:Y:S01]  /*7010*/  STG.E.U16 desc[UR14][R70.64+0x2], R29 ;  /* 0x0000021d46007986 */ /* 0x0003e2000c10150e */
[----:B0-----:R-:W-:-:S03]  /*7020*/  PRMT R31, R27, 0x7632, R31 ;  /* 0x000076321b1f7816 */ /* 0x001fc6000000001f */
[----:B------:R0:W-:Y:S01]  /*7030*/  STG.E.U16 desc[UR14][R70.64+0x4], R27 ;  /* 0x0000041b46007986 */ /* 0x0001e2000c10150e */
[----:B-1----:R-:W-:-:S03]  /*7040*/  PRMT R29, R23, 0x7632, R29 ;  /* 0x00007632171d7816 */ /* 0x002fc6000000001d */
[----:B------:R-:W-:Y:S01]  /*7050*/  STG.E.U16 desc[UR14][R70.64], R32 ;  /* 0x0000002046007986 */ /* 0x000fe2000c10150e */
[----:B0-----:R-:W-:-:S03]  /*7060*/  PRMT R27, R30, 0x7632, R27 ;  /* 0x000076321e1b7816 */ /* 0x001fc6000000001b */
[----:B------:R-:W-:Y:S01]  /*7070*/  STG.E.U16 desc[UR14][R70.64+0x6], R31 ;  /* 0x0000061f46007986 */ /* 0x000fe2000c10150e */
[----:B------:R-:W-:-:S03]  /*7080*/  F2FP.F16.F32.PACK_AB R11, R11, R24 ;  /* 0x000000180b0b723e */ /* 0x000fc600000000ff */
[----:B------:R-:W-:Y:S04]  /*7090*/  STG.E.U16 desc[UR14][R72.64], R30 ;  /* 0x0000001e48007986 */ /* 0x000fe8000c10150e */
[----:B------:R-:W-:Y:S04]  /*70a0*/  STG.E.U16 desc[UR14][R72.64+0x2], R27 ;  /* 0x0000021b48007986 */ /* 0x000fe8000c10150e */
[----:B------:R0:W-:Y:S04]  /*70b0*/  STG.E.U16 desc[UR14][R72.64+0x4], R23 ;  /* 0x0000041748007986 */ /* 0x0001e8000c10150e */
[----:B------:R1:W-:Y:S04]  /*70c0*/  STG.E.U16 desc[UR14][R72.64+0x6], R29 ;  /* 0x0000061d48007986 */ /* 0x0003e8000c10150e */
[----:B------:R4:W-:Y:S01]  /*70d0*/  STG.E.U16 desc[UR14][R76.64], R28 ;  /* 0x0000001c4c007986 */ /* 0x0009e2000c10150e */
[----:B0-----:R-:W-:-:S02]  /*70e0*/  PRMT R23, R28, 0x7632, R23 ;  /* 0x000076321c177816 */ /* 0x001fc40000000017 */
[C---:B-1----:R-:W-:Y:S02]  /*70f0*/  PRMT R29, R15.reuse, 0x7610, R29 ;  /* 0x000076100f1d7816 */ /* 0x042fe4000000001d */
[----:B----4-:R-:W-:Y:S02]  /*7100*/  PRMT R28, R15, 0x7632, R28 ;  /* 0x000076320f1c7816 */ /* 0x010fe4000000001c */
[----:B------:R-:W-:Y:S02]  /*7110*/  F2FP.F16.F32.PACK_AB R15, R99, R62 ;  /* 0x0000003e630f723e */ /* 0x000fe400000000ff */
[----:B------:R-:W4:Y:S01]  /*7120*/  LDL.LU R99, [R1+0xd8] ;  /* 0x0000d80001637983 */ /* 0x000f220000300800 */
[----:B------:R-:W-:-:S03]  /*7130*/  PRMT R27, R19, 0x7632, R27 ;  /* 0x00007632131b7816 */ /* 0x000fc6000000001b */
[----:B------:R-:W4:Y:S01]  /*7140*/  LDL.LU R62, [R1+0x18c] ;  /* 0x00018c00013e7983 */ /* 0x000f220000300800 */
[----:B------:R-:W-:-:S03]  /*7150*/  F2FP.F16.F32.PACK_AB R7, R7, R22 ;  /* 0x000000160707723e */ /* 0x000fc600000000ff */
[----:B------:R0:W-:Y:S04]  /*7160*/  STG.E.U16 desc[UR14][R76.64+0x2], R23 ;  /* 0x000002174c007986 */ /* 0x0001e8000c10150e */
[----:B------:R1:W-:Y:S01]  /*7170*/  STG.E.U16 desc[UR14][R76.64+0x4], R19 ;  /* 0x000004134c007986 */ /* 0x0003e2000c10150e */
[C---:B------:R-:W-:Y:S02]  /*7180*/  PRMT R22, R7.reuse, 0x7610, R22 ;  /* 0x0000761007167816 */ /* 0x040fe40000000016 */
[----:B------:R-:W-:Y:S02]  /*7190*/  PRMT R24, R7, 0x7632, R24 ;  /* 0x0000763207187816 */ /* 0x000fe40000000018 */
[C---:B0-----:R-:W-:Y:S02]  /*71a0*/  PRMT R23, R11.reuse, 0x7632, R23 ;  /* 0x000076320b177816 */ /* 0x041fe40000000017 */
[----:B-1----:R-:W-:-:S02]  /*71b0*/  PRMT R19, R11, 0x7610, R19 ;  /* 0x000076100b137816 */ /* 0x002fc40000000013 */
[----:B--2---:R-:W-:Y:S02]  /*71c0*/  F2FP.F16.F32.PACK_AB R11, R104, R124 ;  /* 0x0000007c680b723e */ /* 0x004fe400000000ff */
[----:B------:R-:W2:Y:S04]  /*71d0*/  LDL.LU R104, [R1+0xd4] ;  /* 0x0000d40001687983 */ /* 0x000ea80000300800 */
[----:B------:R-:W2:Y:S01]  /*71e0*/  LDL.LU R124, [R1+0x188] ;  /* 0x00018800017c7983 */ /* 0x000ea20000300800 */
[----:B---3--:R-:W-:-:S03]  /*71f0*/  F2FP.F16.F32.PACK_AB R7, R105, R123 ;  /* 0x0000007b6907723e */ /* 0x008fc600000000ff */
[----:B------:R-:W3:Y:S04]  /*7200*/  LDL.LU R105, [R1+0xd0] ;  /* 0x0000d00001697983 */ /* 0x000ee80000300800 */
[----:B------:R-:W3:Y:S01]  /*7210*/  LDL.LU R123, [R1+0x180] ;  /* 0x00018000017b7983 */ /* 0x000ee20000300800 */
[----:B------:R-:W-:Y:S02]  /*7220*/  PRMT R39, R26, 0x7632, R39 ;  /* 0x000076321a277816 */ /* 0x000fe40000000027 */
[----:B------:R-:W-:Y:S01]  /*7230*/  PRMT R40, R25, 0x7632, R40 ;  /* 0x0000763219287816 */ /* 0x000fe20000000028 */
[----:B------:R-:W-:Y:S01]  /*7240*/  STG.E.U16 desc[UR14][R76.64+0x6], R27 ;  /* 0x0000061b4c007986 */ /* 0x000fe2000c10150e */
[----:B------:R-:W-:Y:S02]  /*7250*/  F2FP.F16.F32.PACK_AB R3, R3, R21 ;  /* 0x000000150303723e */ /* 0x000fe400000000ff */
[----:B------:R-:W-:Y:S01]  /*7260*/  PRMT R41, R15, 0x7632, R41 ;  /* 0x000076320f297816 */ /* 0x000fe20000000029 */
[----:B------:R-:W-:Y:S04]  /*7270*/  STG.E.U16 desc[UR14][R78.64], R26 ;  /* 0x0000001a4e007986 */ /* 0x000fe8000c10150e */
[----:B------:R-:W-:Y:S04]  /*7280*/  STG.E.U16 desc[UR14][R78.64+0x2], R39 ;  /* 0x000002274e007986 */ /* 0x000fe8000c10150e */
[----:B------:R-:W-:Y:S04]  /*7290*/  STG.E.U16 desc[UR14][R78.64+0x4], R29 ;  /* 0x0000041d4e007986 */ /* 0x000fe8000c10150e */
[----:B------:R-:W-:Y:S01]  /*72a0*/  STG.E.U16 desc[UR14][R78.64+0x6], R28 ;  /* 0x0000061c4e007986 */ /* 0x000fe2000c10150e */
[----:B------:R-:W-:-:S03]  /*72b0*/  F2FP.F16.F32.PACK_AB R20, R107, R20 ;  /* 0x000000146b14723e */ /* 0x000fc600000000ff */
[----:B------:R-:W-:Y:S04]  /*72c0*/  STG.E.U16 desc[UR14][R80.64], R25 ;  /* 0x0000001950007986 */ /* 0x000fe8000c10150e */
[----:B------:R-:W-:Y:S04]  /*72d0*/  STG.E.U16 desc[UR14][R80.64+0x2], R40 ;  /* 0x0000022850007986 */ /* 0x000fe8000c10150e */
[----:B------:R0:W-:Y:S04]  /*72e0*/  STG.E.U16 desc[UR14][R80.64+0x4], R19 ;  /* 0x0000041350007986 */ /* 0x0001e8000c10150e */
[----:B------:R-:W-:Y:S04]  /*72f0*/  STG.E.U16 desc[UR14][R80.64+0x6], R23 ;  /* 0x0000061750007986 */ /* 0x000fe8000c10150e */
[----:B------:R1:W-:Y:S01]  /*7300*/  STG.E.U16 desc[UR14][R82.64], R15 ;  /* 0x0000000f52007986 */ /* 0x0003e2000c10150e */
[----:B------:R-:W-:-:S02]  /*7310*/  PRMT R42, R11, 0x7632, R42 ;  /* 0x000076320b2a7816 */ /* 0x000fc4000000002a */
[C---:B0-----:R-:W-:Y:S01]  /*7320*/  PRMT R19, R3.reuse, 0x7610, R19 ;  /* 0x0000761003137816 */ /* 0x041fe20000000013 */
[----:B------:R-:W-:Y:S04]  /*7330*/  STG.E.U16 desc[UR14][R82.64+0x2], R41 ;  /* 0x0000022952007986 */ /* 0x000fe8000c10150e */
[----:B------:R-:W-:Y:S01]  /*7340*/  STG.E.U16 desc[UR14][R82.64+0x4], R22 ;  /* 0x0000041652007986 */ /* 0x000fe2000c10150e */
[----:B-1----:R-:W-:-:S03]  /*7350*/  PRMT R15, R3, 0x7632, R15 ;  /* 0x00007632030f7816 */ /* 0x002fc6000000000f */
[----:B------:R-:W-:Y:S04]  /*7360*/  STG.E.U16 desc[UR14][R82.64+0x6], R24 ;  /* 0x0000061852007986 */ /* 0x000fe8000c10150e */
[----:B------:R0:W-:Y:S04]  /*7370*/  STG.E.U16 desc[UR14][R84.64], R11 ;  /* 0x0000000b54007986 */ /* 0x0001e8000c10150e */
[----:B------:R1:W-:Y:S01]  /*7380*/  STG.E.U16 desc[UR14][R84.64+0x6], R15 ;  /* 0x0000060f54007986 */ /* 0x0003e2000c10150e */
[----:B----4-:R-:W-:-:S03]  /*7390*/  F2FP.F16.F32.PACK_AB R3, R99, R62 ;  /* 0x0000003e6303723e */ /* 0x010fc600000000ff */
[----:B------:R-:W4:Y:S01]  /*73a0*/  LDL.LU R99, [R1+0xcc] ;  /* 0x0000cc0001637983 */ /* 0x000f220000300800 */
[----:B0-----:R-:W-:-:S03]  /*73b0*/  PRMT R11, R20, 0x7632, R11 ;  /* 0x00007632140b7816 */ /* 0x001fc6000000000b */
[----:B------:R-:W4:Y:S01]  /*73c0*/  LDL.LU R62, [R1+0x17c] ;  /* 0x00017c00013e7983 */ /* 0x000f220000300800 */
[C---:B------:R-:W-:Y:S02]  /*73d0*/  PRMT R30, R3.reuse, 0x7610, R30 ;  /* 0x00007610031e7816 */ /* 0x040fe4000000001e */
[----:B-1----:R-:W-:Y:S01]  /*73e0*/  PRMT R15, R3, 0x7632, R15 ;  /* 0x00007632030f7816 */ /* 0x002fe2000000000f */
[----:B------:R-:W-:Y:S04]  /*73f0*/  STG.E.U16 desc[UR14][R84.64+0x2], R42 ;  /* 0x0000022a54007986 */ /* 0x000fe8000c10150e */
[----:B------:R0:W-:Y:S04]  /*7400*/  STG.E.U16 desc[UR14][R84.64+0x4], R19 ;  /* 0x0000041354007986 */ /* 0x0001e8000c10150e */
[----:B------:R1:W-:Y:S01]  /*7410*/  STG.E.U16 desc[UR14][R50.64+0x6], R11 ;  /* 0x0000060b32007986 */ /* 0x0003e2000c10150e */
[----:B--2---:R-:W-:-:S03]  /*7420*/  F2FP.F16.F32.PACK_AB R3, R104, R124 ;  /* 0x0000007c6803723e */ /* 0x004fc600000000ff */
[----:B------:R-:W2:Y:S01]  /*7430*/  LDL.LU R104, [R1+0xc8] ;  /* 0x0000c80001687983 */ /* 0x000ea20000300800 */
[----:B0-----:R-:W-:-:S03]  /*7440*/  PRMT R19, R3, 0x7610, R19 ;  /* 0x0000761003137816 */ /* 0x001fc60000000013 */
[----:B------:R-:W2:Y:S01]  /*7450*/  LDL.LU R124, [R1+0x178] ;  /* 0x00017800017c7983 */ /* 0x000ea20000300800 */
[----:B-1----:R-:W-:Y:S02]  /*7460*/  PRMT R11, R3, 0x7632, R11 ;  /* 0x00007632030b7816 */ /* 0x002fe4000000000b */
[----:B---3--:R-:W-:Y:S02]  /*7470*/  F2FP.F16.F32.PACK_AB R3, R105, R123 ;  /* 0x0000007b6903723e */ /* 0x008fe400000000ff */
[----:B------:R-:W3:Y:S04]  /*7480*/  LDL.LU R105, [R1+0xc4] ;  /* 0x0000c40001697983 */ /* 0x000ee80000300800 */
[----:B------:R-:W3:Y:S01]  /*7490*/  LDL.LU R123, [R1+0x170] ;  /* 0x00017000017b7983 */ /* 0x000ee20000300800 */
[----:B------:R-:W-:-:S02]  /*74a0*/  F2FP.F16.F32.PACK_AB R18, R108, R18 ;  /* 0x000000126c12723e */ /* 0x000fc400000000ff */
[----:B------:R-:W-:Y:S01]  /*74b0*/  F2FP.F16.F32.PACK_AB R17, R109, R17 ;  /* 0x000000116d11723e */ /* 0x000fe200000000ff */
[----:B------:R0:W-:Y:S01]  /*74c0*/  STG.E.U16 desc[UR14][R50.64], R7 ;  /* 0x0000000732007986 */ /* 0x0001e2000c10150e */
[----:B------:R-:W-:-:S03]  /*74d0*/  PRMT R25, R7, 0x7632, R25 ;  /* 0x0000763207197816 */ /* 0x000fc60000000019 */
[----:B------:R1:W-:Y:S01]  /*74e0*/  STG.E.U16 desc[UR14][R50.64+0x4], R20 ;  /* 0x0000041432007986 */ /* 0x0003e2000c10150e */
[----:B------:R-:W-:-:S03]  /*74f0*/  F2FP.F16.F32.PACK_AB R16, R110, R16 ;  /* 0x000000106e10723e */ /* 0x000fc600000000ff */
[----:B------:R-:W-:Y:S01]  /*7500*/  STG.E.U16 desc[UR14][R50.64+0x2], R25 ;  /* 0x0000021932007986 */ /* 0x000fe2000c10150e */
[----:B0-----:R-:W-:Y:S02]  /*7510*/  PRMT R7, R18, 0x7632, R7 ;  /* 0x0000763212077816 */ /* 0x001fe40000000007 */
[----:B-1----:R-:W-:Y:S01]  /*7520*/  PRMT R20, R17, 0x7632, R20 ;  /* 0x0000763211147816 */ /* 0x002fe20000000014 */
[----:B------:R-:W-:Y:S04]  /*7530*/  STG.E.U16 desc[UR14][R60.64], R30 ;  /* 0x0000001e3c007986 */ /* 0x000fe8000c10150e */
[----:B------:R0:W-:Y:S04]  /*7540*/  STG.E.U16 desc[UR14][R60.64+0x2], R15 ;  /* 0x0000020f3c007986 */ /* 0x0001e8000c10150e */
[----:B------:R-:W-:Y:S04]  /*7550*/  STG.E.U16 desc[UR14][R60.64+0x4], R18 ;  /* 0x000004123c007986 */ /* 0x000fe8000c10150e */
[----:B------:R1:W-:Y:S04]  /*7560*/  STG.E.U16 desc[UR14][R60.64+0x6], R7 ;  /* 0x000006073c007986 */ /* 0x0003e8000c10150e */
[----:B------:R-:W-:Y:S01]  /*7570*/  STG.E.U16 desc[UR14][R36.64], R19 ;  /* 0x0000001324007986 */ /* 0x000fe2000c10150e */
[----:B0-----:R-:W-:-:S03]  /*7580*/  PRMT R15, R3, 0x7610, R15 ;  /* 0x00007610030f7816 */ /* 0x001fc6000000000f */
[----:B------:R-:W-:Y:S04]  /*7590*/  STG.E.U16 desc[UR14][R36.64+0x2], R11 ;  /* 0x0000020b24007986 */ /* 0x000fe8000c10150e */
[----:B------:R-:W-:Y:S04]  /*75a0*/  STG.E.U16 desc[UR14][R36.64+0x4], R17 ;  /* 0x0000041124007986 */ /* 0x000fe8000c10150e */
[----:B------:R0:W-:Y:S01]  /*75b0*/  STG.E.U16 desc[UR14][R36.64+0x6], R20 ;  /* 0x0000061424007986 */ /* 0x0001e2000c10150e */
[----:B-1----:R-:W-:Y:S02]  /*75c0*/  PRMT R7, R16, 0x7632, R7 ;  /* 0x0000763210077816 */ /* 0x002fe40000000007 */
[----:B0-----:R-:W-:-:S03]  /*75d0*/  PRMT R37, R3, 0x7632, R37 ;  /* 0x0000763203257816 */ /* 0x001fc60000000025 */
[----:B------:R0:W-:Y:S01]  /*75e0*/  STG.E.U16 desc[UR14][R74.64+0x6], R7 ;  /* 0x000006074a007986 */ /* 0x0001e2000c10150e */
[----:B----4-:R-:W-:-:S03]  /*75f0*/  F2FP.F16.F32.PACK_AB R3, R99, R62 ;  /* 0x0000003e6303723e */ /* 0x010fc600000000ff */
[----:B------:R-:W4:Y:S01]  /*7600*/  LDL.LU R99, [R1+0xc0] ;  /* 0x0000c00001637983 */ /* 0x000f220000300800 */
[----:B------:R-:W-:-:S03]  /*7610*/  PRMT R50, R3, 0x7610, R50 ;  /* 0x0000761003327816 */ /* 0x000fc60000000032 */
[----:B------:R-:W4:Y:S01]  /*7620*/  LDL.LU R62, [R1+0x164] ;  /* 0x00016400013e7983 */ /* 0x000f220000300800 */
[----:B------:R-:W-:Y:S02]  /*7630*/  PRMT R11, R3, 0x7632, R11 ;  /* 0x00007632030b7816 */ /* 0x000fe4000000000b */
[----:B--2---:R-:W-:Y:S02]  /*7640*/  F2FP.F16.F32.PACK_AB R3, R104, R124 ;  /* 0x0000007c6803723e */ /* 0x004fe400000000ff */
[----:B------:R-:W2:Y:S02]  /*7650*/  LDL.LU R104, [R1+0xbc] ;  /* 0x0000bc0001687983 */ /* 0x000ea40000300800 */
[C---:B------:R-:W-:Y:S02]  /*7660*/  PRMT R43, R3.reuse, 0x7610, R43 ;  /* 0x00007610032b7816 */ /* 0x040fe4000000002b */
[----:B------:R-:W2:Y:S01]  /*7670*/  LDL.LU R124, [R1+0x15c] ;  /* 0x00015c00017c7983 */ /* 0x000ea20000300800 */
[----:B0-----:R-:W-:-:S02]  /*7680*/  PRMT R7, R3, 0x7632, R7 ;  /* 0x0000763203077816 */ /* 0x001fc40000000007 */
[----:B---3--:R-:W-:Y:S02]  /*7690*/  F2FP.F16.F32.PACK_AB R3, R105, R123 ;  /* 0x0000007b6903723e */ /* 0x008fe400000000ff */
[----:B------:R-:W3:Y:S04]  /*76a0*/  LDL.LU R105, [R1+0xb8] ;  /* 0x0000b80001697983 */ /* 0x000ee80000300800 */
[----:B------:R-:W3:Y:S01]  /*76b0*/  LDL.LU R123, [R1+0x154] ;  /* 0x00015400017b7983 */ /* 0x000ee20000300800 */
[----:B------:R-:W-:-:S03]  /*76c0*/  F2FP.F16.F32.PACK_AB R14, R111, R14 ;  /* 0x0000000e6f0e723e */ /* 0x000fc600000000ff */
[----:B------:R0:W-:Y:S01]  /*76d0*/  STG.E.U16 desc[UR14][R74.64], R15 ;  /* 0x0000000f4a007986 */ /* 0x0001e2000c10150e */
[----:B------:R-:W-:-:S03]  /*76e0*/  F2FP.F16.F32.PACK_AB R13, R112, R13 ;  /* 0x0000000d700d723e */ /* 0x000fc600000000ff */
[----:B------:R-:W-:Y:S01]  /*76f0*/  STG.E.U16 desc[UR14][R74.64+0x2], R37 ;  /* 0x000002254a007986 */ /* 0x000fe2000c10150e */
[----:B------:R-:W-:-:S03]  /*7700*/  PRMT R44, R3, 0x7610, R44 ;  /* 0x00007610032c7816 */ /* 0x000fc6000000002c */
[----:B------:R1:W-:Y:S01]  /*7710*/  STG.E.U16 desc[UR14][R74.64+0x4], R16 ;  /* 0x000004104a007986 */ /* 0x0003e2000c10150e */
[----:B0-----:R-:W-:-:S03]  /*7720*/  PRMT R15, R14, 0x7632, R15 ;  /* 0x000076320e0f7816 */ /* 0x001fc6000000000f */
[----:B------:R0:W-:Y:S04]  /*7730*/  STG.E.U16 desc[UR14][R100.64+0x2], R11 ;  /* 0x0000020b64007986 */ /* 0x0001e8000c10150e */
[----:B------:R-:W-:Y:S01]  /*7740*/  STG.E.U16 desc[UR14][R100.64], R50 ;  /* 0x0000003264007986 */ /* 0x000fe2000c10150e */
[----:B-1----:R-:W-:-:S03]  /*7750*/  PRMT R16, R13, 0x7632, R16 ;  /* 0x000076320d107816 */ /* 0x002fc60000000010 */
[----:B------:R-:W-:Y:S01]  /*7760*/  STG.E.U16 desc[UR14][R100.64+0x4], R14 ;  /* 0x0000040e64007986 */ /* 0x000fe2000c10150e */
[----:B0-----:R-:W-:-:S03]  /*7770*/  PRMT R11, R3, 0x7632, R11 ;  /* 0x00007632030b7816 */ /* 0x001fc6000000000b */
[----:B------:R-:W-:Y:S04]  /*7780*/  STG.E.U16 desc[UR14][R100.64+0x6], R15 ;  /* 0x0000060f64007986 */ /* 0x000fe8000c10150e */
[----:B------:R0:W-:Y:S04]  /*7790*/  STG.E.U16 desc[UR14][R86.64+0x2], R7 ;  /* 0x0000020756007986 */ /* 0x0001e8000c10150e */
[----:B------:R-:W-:Y:S04]  /*77a0*/  STG.E.U16 desc[UR14][R86.64], R43 ;  /* 0x0000002b56007986 */ /* 0x000fe8000c10150e */
[----:B------:R-:W-:Y:S04]  /*77b0*/  STG.E.U16 desc[UR14][R86.64+0x4], R13 ;  /* 0x0000040d56007986 */ /* 0x000fe8000c10150e */
[----:B------:R-:W-:Y:S04]  /*77c0*/  STG.E.U16 desc[UR14][R86.64+0x6], R16 ;  /* 0x0000061056007986 */ /* 0x000fe8000c10150e */
[----:B------:R1:W-:Y:S01]  /*77d0*/  STG.E.U16 desc[UR14][R88.64+0x2], R11 ;  /* 0x0000020b58007986 */ /* 0x0003e2000c10150e */
[----:B----4-:R-:W-:-:S03]  /*77e0*/  F2FP.F16.F32.PACK_AB R3, R99, R62 ;  /* 0x0000003e6303723e */ /* 0x010fc600000000ff */
[----:B------:R-:W4:Y:S01]  /*77f0*/  LDL.LU R99, [R1+0xb4] ;  /* 0x0000b40001637983 */ /* 0x000f220000300800 */
[----:B------:R-:W-:-:S03]  /*7800*/  PRMT R29, R3, 0x7610, R29 ;  /* 0x00007610031d7816 */ /* 0x000fc6000000001d */
[----:B------:R-:W4:Y:S01]  /*7810*/  LDL.LU R62, [R1+0x14c] ;  /* 0x00014c00013e7983 */ /* 0x000f220000300800 */
[----:B0-----:R-:W-:Y:S02]  /*7820*/  PRMT R7, R3, 0x7632, R7 ;  /* 0x0000763203077816 */ /* 0x001fe40000000007 */
[----:B--2---:R-:W-:Y:S02]  /*7830*/  F2FP.F16.F32.PACK_AB R3, R104, R124 ;  /* 0x0000007c6803723e */ /* 0x004fe400000000ff */
[----:B------:R-:W2:Y:S02]  /*7840*/  LDL.LU R104, [R1+0x68] ;  /* 0x0000680001687983 */ /* 0x000ea40000300800 */
[C---:B------:R-:W-:Y:S02]  /*7850*/  PRMT R45, R3.reuse, 0x7610, R45 ;  /* 0x00007610032d7816 */ /* 0x040fe4000000002d */
[----:B------:R-:W2:Y:S01]  /*7860*/  LDL.LU R124, [R1+0x13c] ;  /* 0x00013c00017c7983 */ /* 0x000ea20000300800 */
[----:B-1----:R-:W-:-:S02]  /*7870*/  PRMT R11, R3, 0x7632, R11 ;  /* 0x00007632030b7816 */ /* 0x002fc4000000000b */
[----:B---3--:R-:W-:Y:S02]  /*7880*/  F2FP.F16.F32.PACK_AB R3, R105, R123 ;  /* 0x0000007b6903723e */ /* 0x008fe400000000ff */
[----:B------:R-:W3:Y:S04]  /*7890*/  LDL.LU R105, [R1+0x4c] ;  /* 0x00004c0001697983 */ /* 0x000ee80000300800 */
[----:B------:R-:W3:Y:S01]  /*78a0*/  LDL.LU R123, [R1+0x130] ;  /* 0x00013000017b7983 */ /* 0x000ee20000300800 */
[----:B------:R-:W-:Y:S02]  /*78b0*/  F2FP.F16.F32.PACK_AB R12, R113, R12 ;  /* 0x0000000c710c723e */ /* 0x000fe400000000ff */
[----:B------:R-:W-:Y:S02]  /*78c0*/  F2FP.F16.F32.PACK_AB R10, R114, R10 ;  /* 0x0000000a720a723e */ /* 0x000fe400000000ff */
[----:B------:R-:W-:Y:S01]  /*78d0*/  PRMT R14, R12, 0x7632, R14 ;  /* 0x000076320c0e7816 */ /* 0x000fe2000000000e */
[----:B------:R-:W-:Y:S01]  /*78e0*/  STG.E.U16 desc[UR14][R88.64], R44 ;  /* 0x0000002c58007986 */ /* 0x000fe2000c10150e */
[----:B------:R-:W-:-:S02]  /*78f0*/  PRMT R13, R10, 0x7632, R13 ;  /* 0x000076320a0d7816 */ /* 0x000fc4000000000d */
[----:B------:R-:W-:Y:S01]  /*7900*/  F2FP.F16.F32.PACK_AB R9, R115, R9 ;  /* 0x000000097309723e */ /* 0x000fe200000000ff */
[----:B------:R0:W-:Y:S01]  /*7910*/  STG.E.U16 desc[UR14][R88.64+0x4], R12 ;  /* 0x0000040c58007986 */ /* 0x0001e2000c10150e */
[----:B------:R-:W-:-:S03]  /*7920*/  PRMT R28, R3, 0x7610, R28 ;  /* 0x00007610031c7816 */ /* 0x000fc6000000001c */
[----:B------:R-:W-:Y:S04]  /*7930*/  STG.E.U16 desc[UR14][R88.64+0x6], R14 ;  /* 0x0000060e58007986 */ /* 0x000fe8000c10150e */
[----:B------:R1:W-:Y:S04]  /*7940*/  STG.E.U16 desc[UR14][R58.64+0x2], R7 ;  /* 0x000002073a007986 */ /* 0x0003e8000c10150e */
        /* <DEDUP_REMOVED lines=12> */
[C---:B------:R-:W-:Y:S02]  /*7a10*/  PRMT R46, R3.reuse, 0x7610, R46 ;  /* 0x00007610032e7816 */ /* 0x040fe4000000002e */
[----:B0-----:R-:W-:Y:S01]  /*7a20*/  PRMT R9, R3, 0x7632, R9 ;  /* 0x0000763203097816 */ /* 0x001fe20000000009 */
[----:B------:R-:W4:Y:S01]  /*7a30*/  LDL.LU R62, [R1+0x128] ;  /* 0x00012800013e7983 */ /* 0x000f220000300800 */
[----:B--2---:R-:W-:-:S03]  /*7a40*/  F2FP.F16.F32.PACK_AB R3, R104, R124 ;  /* 0x0000007c6803723e */ /* 0x004fc600000000ff */
[----:B------:R-:W2:Y:S01]  /*7a50*/  LDL.LU R104, [R1+0x34] ;  /* 0x0000340001687983 */ /* 0x000ea20000300800 */
[C---:B------:R-:W-:Y:S02]  /*7a60*/  PRMT R27, R3.reuse, 0x7610, R27 ;  /* 0x00007610031b7816 */ /* 0x040fe4000000001b */
[----:B-1----:R-:W-:Y:S01]  /*7a70*/  PRMT R7, R3, 0x7632, R7 ;  /* 0x0000763203077816 */ /* 0x002fe20000000007 */
[----:B------:R-:W2:Y:S01]  /*7a80*/  LDL.LU R124, [R1+0x11c] ;  /* 0x00011c00017c7983 */ /* 0x000ea20000300800 */
[----:B---3--:R-:W-:-:S03]  /*7a90*/  F2FP.F16.F32.PACK_AB R3, R105, R123 ;  /* 0x0000007b6903723e */ /* 0x008fc600000000ff */
[----:B------:R-:W3:Y:S04]  /*7aa0*/  LDL.LU R105, [R1+0x30] ;  /* 0x0000300001697983 */ /* 0x000ee80000300800 */
[----:B------:R-:W3:Y:S01]  /*7ab0*/  LDL.LU R123, [R1+0x114] ;  /* 0x00011400017b7983 */ /* 0x000ee20000300800 */
[----:B------:R-:W-:Y:S02]  /*7ac0*/  F2FP.F16.F32.PACK_AB R8, R116, R8 ;  /* 0x000000087408723e */ /* 0x000fe400000000ff */
[----:B------:R-:W-:Y:S02]  /*7ad0*/  F2FP.F16.F32.PACK_AB R6, R117, R6 ;  /* 0x000000067506723e */ /* 0x000fe400000000ff */
[----:B------:R-:W-:Y:S02]  /*7ae0*/  PRMT R10, R8, 0x7632, R10 ;  /* 0x00007632080a7816 */ /* 0x000fe4000000000a */
[----:B------:R-:W-:Y:S01]  /*7af0*/  F2FP.F16.F32.PACK_AB R5, R118, R5 ;  /* 0x000000057605723e */ /* 0x000fe200000000ff */
[----:B------:R-:W-:Y:S01]  /*7b00*/  STG.E.U16 desc[UR14][R56.64], R28 ;  /* 0x0000001c38007986 */ /* 0x000fe2000c10150e */
[----:B------:R-:W-:-:S03]  /*7b10*/  PRMT R11, R6, 0x7632, R11 ;  /* 0x00007632060b7816 */ /* 0x000fc6000000000b */
[----:B------:R0:W-:Y:S01]  /*7b20*/  STG.E.U16 desc[UR14][R56.64+0x4], R8 ;  /* 0x0000040838007986 */ /* 0x0001e2000c10150e */
[----:B------:R-:W-:-:S03]  /*7b30*/  F2FP.F16.F32.PACK_AB R4, R119, R4 ;  /* 0x000000047704723e */ /* 0x000fc600000000ff */
[----:B------:R-:W-:Y:S01]  /*7b40*/  STG.E.U16 desc[UR14][R56.64+0x6], R10 ;  /* 0x0000060a38007986 */ /* 0x000fe2000c10150e */
[----:B------:R-:W-:-:S03]  /*7b50*/  F2FP.F16.F32.PACK_AB R2, R120, R2 ;  /* 0x000000027802723e */ /* 0x000fc600000000ff */
[----:B------:R1:W-:Y:S01]  /*7b60*/  STG.E.U16 desc[UR14][R92.64+0x4], R6 ;  /* 0x000004065c007986 */ /* 0x0003e2000c10150e */
[----:B------:R-:W-:Y:S02]  /*7b70*/  F2FP.F16.F32.PACK_AB R0, R121, R0 ;  /* 0x000000007900723e */ /* 0x000fe400000000ff */
[----:B0-----:R-:W-:Y:S01]  /*7b80*/  PRMT R8, R5, 0x7632, R8 ;  /* 0x0000763205087816 */ /* 0x001fe20000000008 */
[----:B------:R-:W-:Y:S01]  /*7b90*/  STG.E.U16 desc[UR14][R92.64], R46 ;  /* 0x0000002e5c007986 */ /* 0x000fe2000c10150e */
[----:B------:R-:W-:-:S03]  /*7ba0*/  PRMT R47, R3, 0x7610, R47 ;  /* 0x00007610032f7816 */ /* 0x000fc6000000002f */
[----:B------:R0:W-:Y:S01]  /*7bb0*/  STG.E.U16 desc[UR14][R92.64+0x2], R9 ;  /* 0x000002095c007986 */ /* 0x0001e2000c10150e */
[----:B-1----:R-:W-:-:S03]  /*7bc0*/  PRMT R6, R3, 0x7632, R6 ;  /* 0x0000763203067816 */ /* 0x002fc60000000006 */
[----:B------:R-:W-:Y:S01]  /*7bd0*/  STG.E.U16 desc[UR14][R92.64+0x6], R11 ;  /* 0x0000060b5c007986 */ /* 0x000fe2000c10150e */
[----:B------:R-:W-:-:S03]  /*7be0*/  UIADD3 UR10, UP0, UR10, 0x9, URZ ;  /* 0x000000090a0a7890 */ /* 0x000fc6000ff1e03f */
[----:B------:R-:W-:Y:S01]  /*7bf0*/  STG.E.U16 desc[UR14][R54.64], R27 ;  /* 0x0000001b36007986 */ /* 0x000fe2000c10150e */
[----:B------:R-:W-:-:S03]  /*7c00*/  F2FP.F16.F32.PACK_AB R63, R63, R106 ;  /* 0x0000006a3f3f723e */ /* 0x000fc600000000ff */
[----:B------:R1:W-:Y:S01]  /*7c10*/  STG.E.U16 desc[UR14][R54.64+0x2], R7 ;  /* 0x0000020736007986 */ /* 0x0003e2000c10150e */
[----:B0-----:R-:W-:-:S03]  /*7c20*/  PRMT R9, R4, 0x7632, R9 ;  /* 0x0000763204097816 */ /* 0x001fc60000000009 */
[----:B------:R0:W-:Y:S04]  /*7c30*/  STG.E.U16 desc[UR14][R54.64+0x4], R5 ;  /* 0x0000040536007986 */ /* 0x0001e8000c10150e */
[----:B------:R0:W-:Y:S04]  /*7c40*/  STG.E.U16 desc[UR14][R54.64+0x6], R8 ;  /* 0x0000060836007986 */ /* 0x0001e8000c10150e */
[----:B------:R4:W-:Y:S01]  /*7c50*/  STG.E.U16 desc[UR14][R94.64+0x2], R6 ;  /* 0x000002065e007986 */ /* 0x0009e2000c10150e */
[C---:B-1----:R-:W-:Y:S02]  /*7c60*/  PRMT R7, R2.reuse, 0x7632, R7 ;  /* 0x0000763202077816 */ /* 0x042fe40000000007 */
[----:B0-----:R-:W-:Y:S01]  /*7c70*/  PRMT R5, R2, 0x7610, R5 ;  /* 0x0000761002057816 */ /* 0x001fe20000000005 */
[----:B------:R-:W-:Y:S01]  /*7c80*/  STG.E.U16 desc[UR14][R94.64], R47 ;  /* 0x0000002f5e007986 */ /* 0x000fe2000c10150e */
[----:B------:R-:W-:-:S03]  /*7c90*/  PRMT R8, R0, 0x7632, R8 ;  /* 0x0000763200087816 */ /* 0x000fc60000000008 */
[----:B------:R-:W-:Y:S01]  /*7ca0*/  STG.E.U16 desc[UR14][R94.64+0x4], R4 ;  /* 0x000004045e007986 */ /* 0x000fe2000c10150e */
[----:B----4-:R-:W-:-:S03]  /*7cb0*/  PRMT R6, R0, 0x7610, R6 ;  /* 0x0000761000067816 */ /* 0x010fc60000000006 */
[----:B------:R-:W-:Y:S01]  /*7cc0*/  STG.E.U16 desc[UR14][R94.64+0x6], R9 ;  /* 0x000006095e007986 */ /* 0x000fe2000c10150e */
[----:B------:R-:W-:Y:S01]  /*7cd0*/  F2FP.F16.F32.PACK_AB R3, R99, R62 ;  /* 0x0000003e6303723e */ /* 0x000fe200000000ff */
[----:B------:R-:W-:-:S03]  /*7ce0*/  UIADD3.X UR5, URZ, UR5, URZ, UP0, !UPT ;  /* 0x000000053f057290 */ /* 0x000fc600087fe43f */
[----:B------:R-:W-:Y:S01]  /*7cf0*/  PRMT R26, R3, 0x7632, R26 ;  /* 0x00007632031a7816 */ /* 0x000fe2000000001a */
[----:B------:R0:W-:Y:S01]  /*7d00*/  STG.E.U16 desc[UR14][R52.64], R3 ;  /* 0x0000000334007986 */ /* 0x0001e2000c10150e */
[----:B------:R-:W-:-:S03]  /*7d10*/  UISETP.GE.U32.AND UP0, UPT, UR10, UR20, UPT ;  /* 0x000000140a00728c */ /* 0x000fc6000bf06070 */
[----:B------:R1:W-:Y:S01]  /*7d20*/  STG.E.U16 desc[UR14][R52.64+0x2], R26 ;  /* 0x0000021a34007986 */ /* 0x0003e2000c10150e */
[----:B------:R-:W-:-:S03]  /*7d30*/  UISETP.GE.AND.EX UP0, UPT, UR5, UR11, UPT, UP0 ;  /* 0x0000000b0500728c */ /* 0x000fc6000bf06300 */
[----:B------:R1:W-:Y:S01]  /*7d40*/  STG.E.U16 desc[UR14][R52.64+0x4], R5 ;  /* 0x0000040534007986 */ /* 0x0003e2000c10150e */
[----:B0-----:R-:W-:-:S03]  /*7d50*/  PRMT R3, R63, 0x7632, R3 ;  /* 0x000076323f037816 */ /* 0x001fc60000000003 */
[----:B------:R1:W-:Y:S01]  /*7d60*/  STG.E.U16 desc[UR14][R52.64+0x6], R7 ;  /* 0x0000060734007986 */ /* 0x0003e2000c10150e */
[----:B--2---:R-:W-:-:S04]  /*7d70*/  F2FP.F16.F32.PACK_AB R2, R104, R124 ;  /* 0x0000007c6802723e */ /* 0x004fc800000000ff */
[----:B------:R-:W-:Y:S01]  /*7d80*/  PRMT R4, R2, 0x7632, R4 ;  /* 0x0000763202047816 */ /* 0x000fe20000000004 */
[----:B------:R1:W-:Y:S04]  /*7d90*/  STG.E.U16 desc[UR14][R96.64], R2 ;  /* 0x0000000260007986 */ /* 0x0003e8000c10150e */
[----:B------:R1:W-:Y:S04]  /*7da0*/  STG.E.U16 desc[UR14][R96.64+0x2], R4 ;  /* 0x0000020460007986 */ /* 0x0003e8000c10150e */
[----:B------:R1:W-:Y:S04]  /*7db0*/  STG.E.U16 desc[UR14][R96.64+0x4], R6 ;  /* 0x0000040660007986 */ /* 0x0003e8000c10150e */
[----:B------:R1:W-:Y:S04]  /*7dc0*/  STG.E.U16 desc[UR14][R96.64+0x6], R8 ;  /* 0x0000060860007986 */ /* 0x0003e8000c10150e */
[----:B------:R1:W-:Y:S04]  /*7dd0*/  STG.E.U16 desc[UR14][R48.64+0x4], R63 ;  /* 0x0000043f30007986 */ /* 0x0003e8000c10150e */
[----:B------:R1:W-:Y:S01]  /*7de0*/  STG.E.U16 desc[UR14][R48.64+0x6], R3 ;  /* 0x0000060330007986 */ /* 0x0003e2000c10150e */
[----:B------:R-:W-:Y:S01]  /*7df0*/  PLOP3.LUT P0, PT, PT, PT, UP0, 0x80, 0x0 ;  /* 0x000000000000781c */ /* 0x000fe20003f0f008 */
[----:B------:R-:W-:Y:S01]  /*7e00*/  ULOP3.LUT UR4, UR4, 0x1, URZ, 0x3c, !UPT ;  /* 0x0000000104047892 */ /* 0x000fe2000f8e3c3f */
[----:B---3--:R-:W-:-:S04]  /*7e10*/  F2FP.F16.F32.PACK_AB R0, R105, R123 ;  /* 0x0000007b6900723e */ /* 0x008fc800000000ff */
[----:B------:R-:W-:Y:S01]  /*7e20*/  PRMT R24, R0, 0x7632, R24 ;  /* 0x0000763200187816 */ /* 0x000fe20000000018 */
[----:B------:R1:W-:Y:S04]  /*7e30*/  STG.E.U16 desc[UR14][R48.64], R0 ;  /* 0x0000000030007986 */ /* 0x0003e8000c10150e */
[----:B------:R1:W-:Y:S02]  /*7e40*/  STG.E.U16 desc[UR14][R48.64+0x2], R24 ;  /* 0x0000021830007986 */ /* 0x0003e4000c10150e */
[----:B------:R-:W-:Y:S05]  /*7e50*/  @!P0 BRA `(.L_x_2140) ;  /* 0xffffff8000e08947 */ /* 0x000fea000383ffff */
[----:B------:R-:W-:Y:S05]  /*7e60*/  EXIT ;  /* 0x000000000000794d */ /* 0x000fea0003800000 */
.L_x_2141:
        /* <DEDUP_REMOVED lines=9> */
.L_x_2266:


//--------------------- .text._ZN13group_norm_v214gn_cuda_kernelI6__halfLi480ELi2ELi32ELi60ELi1024ELb0ELi32ELi960ELi960ELi4ELb1ELi7ELb0ELb0ENS_16CompileConditionILi900EEEEEvPT_PKS4_S7_S7_flPfS8_Pj --------------------------
	.section	.text._ZN13group_norm_v214gn_cuda_kernelI6__halfLi480ELi2ELi32ELi60ELi1024ELb0ELi32ELi960ELi960ELi4ELb1ELi7ELb0ELb0ENS_16CompileConditionILi900EEEEEvPT_PKS4_S7_S7_flPfS8_Pj,"ax",@progbits
	.align	128
        .global         _ZN13group_norm_v214gn_cuda_kernelI6__halfLi480ELi2ELi32ELi60ELi1024ELb0ELi32ELi960ELi960ELi4ELb1ELi7ELb0ELb0ENS_16CompileConditionILi900EEEEEvPT_PKS4_S7_S7_flPfS8_Pj
        .type           _ZN13group_norm_v214gn_cuda_kernelI6__halfLi480ELi2ELi32ELi60ELi1024ELb0ELi32ELi960ELi960ELi4ELb1ELi7ELb0ELb0ENS_16CompileConditionILi900EEEEEvPT_PKS4_S7_S7_flPfS8_Pj,@function
        .size           _ZN13group_norm_v214gn_cuda_kernelI6__halfLi480ELi2ELi32ELi60ELi1024ELb0ELi32ELi960ELi960ELi4ELb1ELi7ELb0ELb0ENS_16CompileConditionILi900EEEEEvPT_PKS4_S7_S7_flPfS8_Pj,(.L_x_2267 - _ZN13group_norm_v214gn_cuda_kernelI6__halfLi480ELi2ELi32ELi60ELi1024ELb0ELi32ELi960ELi960ELi4ELb1ELi7ELb0ELb0ENS_16CompileConditionILi900EEEEEvPT_PKS4_S7_S7_flPfS8_Pj)
        .other          _ZN13group_norm_v214gn_cuda_kernelI6__halfLi480ELi2ELi32ELi60ELi1024ELb0ELi32ELi960ELi960ELi4ELb1ELi7ELb0ELb0ENS_16CompileConditionILi900EEEEEvPT_PKS4_S7_S7_flPfS8_Pj,@"STO_CUDA_ENTRY STV_DEFAULT"
_ZN13group_norm_v214gn_cuda_kernelI6__halfLi480ELi2ELi32ELi60ELi1024ELb0ELi32ELi960ELi960ELi4ELb1ELi7ELb0ELb0ENS_16CompileConditionILi900EEEEEvPT_PKS4_S7_S7_flPfS8_Pj:
.text._ZN13group_norm_v214gn_cuda_kernelI6__halfLi480ELi2ELi32ELi60ELi1024ELb0ELi32ELi960ELi960ELi4ELb1ELi7ELb0ELb0ENS_16CompileConditionILi900EEEEEvPT_PKS4_S7_S7_flPfS8_Pj:
        /* <DEDUP_REMOVED lines=16> */
[----:B------:R-:W-:-:S04]  /*0100*/  HFMA2.MMA R2, -RZ, RZ, 0, 0 ;  /* 0x00000000ff027435 */ /* 0x000fc800000001ff */
[----:B------:R-:W-:Y:S02]  /*0110*/  SHF.R.U32.HI R7, RZ, 0x7, R3 ;  /* 0x00000007ff077819 */ /* 0x000fe40000011603 */
[----:B-1----:R-:W-:-:S03]  /*0120*/  LEA R3, R5, R0, 0x18 ;  /* 0x0000000005037211 */ /* 0x002fc600078ec0ff */
[----:B------:R-:W-:-:S04]  /*0130*/  IMAD R0, R7, -0xf0, R6 ;  /* 0xffffff1007007824 */ /* 0x000fc800078e0206 */
[----:B------:R-:W-:Y:S01]  /*0140*/  IMAD R0, R0, 0x18, R3 ;  /* 0x0000001800007824 */ /* 0x000fe200078e0203 */
[----:B------:R-:W-:-:S04]  /*0150*/  MOV R3, R4 ;  /* 0x0000000400037202 */ /* 0x000fc80000000f00 */
[----:B------:R-:W-:-:S05]  /*0160*/  LEA R0, R7, R0, 0x3 ;  /* 0x0000000007007211 */ /* 0x000fca00078e18ff */
[----:B------:R0:W-:Y:S02]  /*0170*/  STL [R1+0x100], R0 ;  /* 0x0001000001007387 */ /* 0x0001e40000100800 */
.L_x_2150:
[----:B------:R-:W1:Y:S01]  /*0180*/  S2R R6, SR_TID.X ;  /* 0x0000000000067919 */ /* 0x000e620000002100 */
[C---:B------:R-:W-:Y:S01]  /*0190*/  LOP3.LUT R38, R3.reuse, 0x1, RZ, 0xc0, !PT ;  /* 0x0000000103267812 */ /* 0x040fe200078ec0ff */
[----:B------:R-:W-:Y:S01]  /*01a0*/  ULDC.64 UR6, c[0x0][0x218] ;  /* 0x0000860000067ab9 */ /* 0x000fe20000000a00 */
[--C-:B------:R-:W-:Y:S01]  /*01b0*/  SHF.R.U32.HI R39, RZ, 0x1, R2.reuse ;  /* 0x00000001ff277819 */ /* 0x100fe20000011602 */
[----:B0-----:R-:W0:Y:S01]  /*01c0*/  S2R R0, SR_CTAID.X ;  /* 0x0000000000007919 */ /* 0x001e220000002500 */
[----:B------:R-:W-:Y:S01]  /*01d0*/  SHF.R.U64 R37, R3, 0x1, R2 ;  /* 0x0000000103257819 */ /* 0x000fe20000001202 */
[----:B------:R-:W-:Y:S01]  /*01e0*/  IMAD R34, R38, 0x3c0, RZ ;  /* 0x000003c026227824 */ /* 0x000fe200078e02ff */
[----:B------:R-:W2:Y:S01]  /*01f0*/  LDC.64 R28, c[0x0][0x220] ;  /* 0x00008800ff1c7b82 */ /* 0x000ea20000000a00 */
[----:B------:R-:W-:Y:S02]  /*0200*/  IMAD R39, R39, 0x1e0000, RZ ;  /* 0x001e000027277824 */ /* 0x000fe400078e02ff */
[----:B-1----:R-:W-:Y:S01]  /*0210*/  IMAD.WIDE.U32 R4, R6, -0x77777777, RZ ;  /* 0x8888888906047825 */ /* 0x002fe200078e00ff */
[----:B0-----:R-:W-:-:S04]  /*0220*/  SHF.L.U32 R0, R0, 0x5, RZ ;  /* 0x0000000500007819 */ /* 0x001fc800000006ff */
[----:B------:R-:W-:Y:S02]  /*0230*/  SHF.R.U32.HI R5, RZ, 0x7, R5 ;  /* 0x00000007ff057819 */ /* 0x000fe40000011605 */
[----:B------:R-:W-:-:S03]  /*0240*/  LOP3.LUT R0, R0, 0x3e0, RZ, 0xc0, !PT ;  /* 0x000003e000007812 */ /* 0x000fc600078ec0ff */
[----:B------:R-:W-:Y:S01]  /*0250*/  IMAD R6, R5, -0xf0, R6 ;  /* 0xffffff1005067824 */ /* 0x000fe200078e0206 */
[----:B------:R-:W-:-:S04]  /*0260*/  IADD3 R0, R0, R5, RZ ;  /* 0x0000000500007210 */ /* 0x000fc80007ffe0ff */
[----:B------:R-:W-:Y:S01]  /*0270*/  LEA R26, R6, R34, 0x2 ;  /* 0x00000022061a7211 */ /* 0x000fe200078e10ff */
[----:B------:R0:W-:Y:S01]  /*0280*/  STL [R1+0xc], R6 ;  /* 0x00000c0601007387 */ /* 0x0001e20000100800 */
[----:B------:R-:W-:Y:S02]  /*0290*/  IMAD R24, R0, 0x780, RZ ;  /* 0x0000078000187824 */ /* 0x000fe400078e02ff */
[----:B------:R-:W-:-:S03]  /*02a0*/  SHF.R.S32.HI R27, RZ, 0x1f, R26 ;  /* 0x0000001fff1b7819 */ /* 0x000fc6000001141a */
[----:B------:R-:W-:Y:S01]  /*02b0*/  IADD3 R8, R24, 0xf00, RZ ;  /* 0x00000f0018087810 */ /* 0x000fe20007ffe0ff */
[----:B0-----:R-:W-:-:S05]  /*02c0*/  IMAD.WIDE.U32 R6, R37, 0x1e0000, R26 ;  /* 0x001e000025067825 */ /* 0x001fca00078e001a */
[----:B------:R-:W-:Y:S02]  /*02d0*/  IADD3 R0, R7, R39, RZ ;  /* 0x0000002707007210 */ /* 0x000fe40007ffe0ff */
[----:B------:R-:W-:-:S04]  /*02e0*/  IADD3 R4, P0, R24, R6, RZ ;  /* 0x0000000618047210 */ /* 0x000fc80007f1e0ff */
[----:B------:R-:W-:Y:S02]  /*02f0*/  IADD3.X R5, RZ, R0, RZ, P0, !PT ;  /* 0x00000000ff057210 */ /* 0x000fe400007fe4ff */
[----:B------:R-:W-:-:S04]  /*0300*/  LEA R20, P0, R4, UR6, 0x1 ;  /* 0x0000000604147c11 */ /* 0x000fc8000f8008ff */
[----:B------:R-:W-:Y:S02]  /*0310*/  LEA.HI.X R21, R4, UR7, R5, 0x1, P0 ;  /* 0x0000000704157c11 */ /* 0x000fe400080f0c05 */
[----:B------:R-:W-:-:S04]  /*0320*/  IADD3 R4, P0, R8, R6, RZ ;  /* 0x0000000608047210 */ /* 0x000fc80007f1e0ff */
[----:B------:R-:W3:Y:S01]  /*0330*/  LDG.E.64.CONSTANT R20, desc[UR8][R20.64] ;  /* 0x0000000814147981 */ /* 0x000ee2000c1e9b00 */
[----:B------:R-:W-:Y:S02]  /*0340*/  IADD3.X R5, RZ, R0, RZ, P0, !PT ;  /* 0x00000000ff057210 */ /* 0x000fe400007fe4ff */
[----:B------:R-:W-:Y:S01]  /*0350*/  IADD3 R10, R24, 0x1e00, RZ ;  /* 0x00001e00180a7810 */ /* 0x000fe20007ffe0ff */
[----:B------:R0:W-:Y:S02]  /*0360*/  STL [R1+0x6c], R8 ;  /* 0x00006c0801007387 */ /* 0x0001e40000100800 */
[----:B0-----:R-:W-:-:S04]  /*0370*/  LEA R8, P0, R4, UR6, 0x1 ;  /* 0x0000000604087c11 */ /* 0x001fc8000f8008ff */
[----:B------:R-:W-:Y:S02]  /*0380*/  LEA.HI.X R9, R4, UR7, R5, 0x1, P0 ;  /* 0x0000000704097c11 */ /* 0x000fe400080f0c05 */
[----:B------:R-:W-:-:S04]  /*0390*/  IADD3 R4, P0, R10, R6, RZ ;  /* 0x000000060a047210 */ /* 0x000fc80007f1e0ff */
[----:B------:R-:W4:Y:S01]  /*03a0*/  LDG.E.64.CONSTANT R8, desc[UR8][R8.64] ;  /* 0x0000000808087981 */ /* 0x000f22000c1e9b00 */
        /* <DEDUP_REMOVED lines=27> */
[----:B------:R-:W-:Y:S01]  /*0560*/  IADD3 R4, P0, R10, R6, RZ ;  /* 0x000000060a047210 */ /* 0x000fe20007f1e0ff */
[----:B------:R0:W-:Y:S03]  /*0570*/  STL [R1+0x68], R10 ;  /* 0x0000680a01007387 */ /* 0x0001e60000100800 */
[----:B------:R-:W-:Y:S02]  /*0580*/  IADD3.X R5, RZ, R0, RZ, P0, !PT ;  /* 0x00000000ff057210 */ /* 0x000fe400007fe4ff */
[----:B0-----:R-:W-:-:S04]  /*0590*/  LEA R10, P0, R4, UR6, 0x1 ;  /* 0x00000006040a7c11 */ /* 0x001fc8000f8008ff */
[----:B------:R-:W-:Y:S02]  /*05a0*/  LEA.HI.X R11, R4, UR7, R5, 0x1, P0 ;  /* 0x00000007040b7c11 */ /* 0x000fe400080f0c05 */
[----:B------:R-:W-:-:S04]  /*05b0*/  IADD3 R12, R24, 0x6900, RZ ;  /* 0x00006900180c7810 */ /* 0x000fc80007ffe0ff */
[----:B------:R-:W4:Y:S01]  /*05c0*/  LDG.E.64.CONSTANT R10, desc[UR8][R10.64] ;  /* 0x000000080a0a7981 */ /* 0x000f22000c1e9b00 */
        /* <DEDUP_REMOVED lines=36> */
[----:B0-----:R-:W-:Y:S02]  /*0810*/  IADD3.X R12, RZ, R0, RZ, P0, !PT ;  /* 0x00000000ff0c7210 */ /* 0x001fe400007fe4ff */
[----:B------:R-:W-:-:S04]  /*0820*/  LEA R46, P0, R5, UR6, 0x1 ;  /* 0x00000006052e7c11 */ /* 0x000fc8000f8008ff */
[----:B------:R-:W-:-:S06]  /*0830*/  LEA.HI.X R47, R5, UR7, R12, 0x1, P0 ;  /* 0x00000007052f7c11 */ /* 0x000fcc00080f0c0c */
[----:B------:R-:W4:Y:S01]  /*0840*/  LDG.E.64.CONSTANT R46, desc[UR8][R46.64] ;  /* 0x000000082e2e7981 */ /* 0x000f22000c1e9b00 */
[----:B------:R-:W-:-:S04]  /*0850*/  IADD3 R7, R24, 0xc300, RZ ;  /* 0x0000c30018077810 */ /* 0x000fc80007ffe0ff */
[----:B------:R-:W-:Y:S01]  /*0860*/  IADD3 R4, P0, R7, R6, RZ ;  /* 0x0000000607047210 */ /* 0x000fe20007f1e0ff */
[----:B------:R0:W-:Y:S01]  /*0870*/  STL [R1+0x4c], R12 ;  /* 0x00004c0c01007387 */ /* 0x0001e20000100800 */
[----:B------:R-:W-:Y:S02]  /*0880*/  IADD3 R7, R24, 0xd200, RZ ;  /* 0x0000d20018077810 */ /* 0x000fe40007ffe0ff */
[----:B0-----:R-:W-:Y:S02]  /*0890*/  IADD3.X R12, RZ, R0, RZ, P0, !PT ;  /* 0x00000000ff0c7210 */ /* 0x001fe400007fe4ff */
[----:B------:R-:W-:-:S03]  /*08a0*/  LEA R44, P0, R4, UR6, 0x1 ;  /* 0x00000006042c7c11 */ /* 0x000fc6000f8008ff */
[----:B------:R0:W-:Y:S01]  /*08b0*/  STL [R1+0x50], R12 ;  /* 0x0000500c01007387 */ /* 0x0001e20000100800 */
[----:B------:R-:W-:Y:S01]  /*08c0*/  LEA.HI.X R45, R4, UR7, R12, 0x1, P0 ;  /* 0x00000007042d7c11 */ /* 0x000fe200080f0c0c */
[----:B--2---:R-:W-:-:S05]  /*08d0*/  IMAD.WIDE R28, R26, 0x2, R28 ;  /* 0x000000021a1c7825 */ /* 0x004fca00078e021c */
[----:B------:R-:W2:Y:S01]  /*08e0*/  LDG.E.64.CONSTANT R44, desc[UR8][R44.64] ;  /* 0x000000082c2c7981 */ /* 0x000ea2000c1e9b00 */
[----:B0-----:R-:W-:-:S03]  /*08f0*/  IADD3 R12, P0, R7, R6, RZ ;  /* 0x00000006070c7210 */ /* 0x001fc60007f1e0ff */
[----:B------:R-:W5:Y:S01]  /*0900*/  LDG.E.64.CONSTANT R28, desc[UR8][R28.64] ;  /* 0x000000081c1c7981 */ /* 0x000f62000c1e9b00 */
[----:B------:R-:W-:Y:S02]  /*0910*/  IADD3 R7, R24, 0xe100, RZ ;  /* 0x0000e10018077810 */ /* 0x000fe40007ffe0ff */
[----:B------:R-:W-:Y:S02]  /*0920*/  IADD3.X R13, RZ, R0, RZ, P0, !PT ;  /* 0x00000000ff0d7210 */ /* 0x000fe400007fe4ff */
[----:B------:R-:W-:-:S04]  /*0930*/  LEA R42, P0, R12, UR6, 0x1 ;  /* 0x000000060c2a7c11 */ /* 0x000fc8000f8008ff */
[----:B------:R-:W-:Y:S02]  /*0940*/  LEA.HI.X R43, R12, UR7, R13, 0x1, P0 ;  /* 0x000000070c2b7c11 */ /* 0x000fe400080f0c0d */
[----:B------:R-:W-:Y:S01]  /*0950*/  IADD3 R6, P0, R7, R6, RZ ;  /* 0x0000000607067210 */ /* 0x000fe20007f1e0ff */
[----:B------:R-:W-:Y:S03]  /*0960*/  STL [R1+0x14], R12 ;  /* 0x0000140c01007387 */ /* 0x000fe60000100800 */
[----:B------:R-:W-:Y:S01]  /*0970*/  IADD3.X R0, RZ, R0, RZ, P0, !PT ;  /* 0x00000000ff007210 */ /* 0x000fe200007fe4ff */
[--C-:B---3--:R-:W-:Y:S01]  /*0980*/  HADD2.F32 R23, -RZ, R21.reuse.H0_H0 ;  /* 0x20000015ff177230 */ /* 0x108fe20000004100 */
[C---:B------:R-:W-:Y:S01]  /*0990*/  LEA R30, P0, R6.reuse, UR6, 0x1 ;  /* 0x00000006061e7c11 */ /* 0x040fe2000f8008ff */
[----:B------:R-:W-:Y:S03]  /*09a0*/  STL [R1+0xf8], R13 ;  /* 0x0000f80d01007387 */ /* 0x000fe60000100800 */
[----:B------:R-:W-:Y:S01]  /*09b0*/  LEA.HI.X R31, R6, UR7, R0, 0x1, P0 ;  /* 0x00000007061f7c11 */ /* 0x000fe200080f0c00 */
[----:B------:R0:W-:Y:S01]  /*09c0*/  STL [R1+0x18], R6 ;  /* 0x0000180601007387 */ /* 0x0001e20000100800 */
[----:B------:R-:W-:-:S03]  /*09d0*/  HADD2.F32 R21, -RZ, R21.H1_H1 ;  /* 0x30000015ff157230 */ /* 0x000fc60000004100 */
[----:B------:R-:W3:Y:S04]  /*09e0*/  LDG.E.64.CONSTANT R42, desc[UR8][R42.64] ;  /* 0x000000082a2a7981 */ /* 0x000ee8000c1e9b00 */
[----:B------:R-:W3:Y:S01]  /*09f0*/  LDG.E.64.CONSTANT R30, desc[UR8][R30.64] ;  /* 0x000000081e1e7981 */ /* 0x000ee2000c1e9b00 */
[----:B0-----:R-:W0:Y:S03]  /*0a00*/  LDC.64 R6, c[0x0][0x228] ;  /* 0x00008a00ff067b82 */ /* 0x001e260000000a00 */
[----:B------:R1:W-:Y:S02]  /*0a10*/  STL [R1+0xfc], R0 ;  /* 0x0000fc0001007387 */ /* 0x0003e40000100800 */
[----:B-1----:R-:W-:-:S05]  /*0a20*/  HADD2.F32 R0, -RZ, R20.H0_H0 ;  /* 0x20000014ff007230 */ /* 0x002fca0000004100 */
[----:B------:R-:W-:Y:S01]  /*0a30*/  FADD.FTZ R13, RZ, R0 ;  /* 0x00000000ff0d7221 */ /* 0x000fe20000010000 */
[----:B0-----:R-:W-:-:S04]  /*0a40*/  IMAD.WIDE R26, R26, 0x2, R6 ;  /* 0x000000021a1a7825 */ /* 0x001fc800078e0206 */
[----:B------:R-:W-:Y:S01]  /*0a50*/  FFMA.FTZ R6, R0, R0, RZ ;  /* 0x0000000000067223 */ /* 0x000fe200000100ff */
[----:B------:R-:W-:Y:S02]  /*0a60*/  HADD2.F32 R7, -RZ, R20.H1_H1 ;  /* 0x30000014ff077230 */ /* 0x000fe40000004100 */
[----:B----4-:R-:W-:Y:S01]  /*0a70*/  HADD2.F32 R12, -RZ, R8.H0_H0 ;  /* 0x20000008ff0c7230 */ /* 0x010fe20000004100 */
[----:B------:R-:W5:Y:S02]  /*0a80*/  LDG.E.64.CONSTANT R26, desc[UR8][R26.64] ;  /* 0x000000081a1a7981 */ /* 0x000f64000c1e9b00 */
[----:B------:R-:W-:Y:S01]  /*0a90*/  FFMA.FTZ R6, R7, R7, R6 ;  /* 0x0000000707067223 */ /* 0x000fe20000010006 */
[----:B------:R-:W-:-:S03]  /*0aa0*/  FADD.FTZ R13, R13, R7 ;  /* 0x000000070d0d7221 */ /* 0x000fc60000010000 */
[----:B------:R-:W-:Y:S01]  /*0ab0*/  FFMA.FTZ R6, R23, R23, R6 ;  /* 0x0000001717067223 */ /* 0x000fe20000010006 */
[----:B------:R-:W-:-:S03]  /*0ac0*/  FADD.FTZ R13, R13, R23 ;  /* 0x000000170d0d7221 */ /* 0x000fc60000010000 */
        /* <DEDUP_REMOVED lines=27> */
[----:B------:R-:W-:Y:S01]  /*0c80*/  STL [R1+0x8], R25 ;  /* 0x0000081901007387 */ /* 0x000fe20000100800 */
[----:B------:R-:W-:Y:S01]  /*0c90*/  FFMA.FTZ R9, R6, R6, R9 ;  /* 0x0000000606097223 */ /* 0x000fe20000010009 */
[----:B------:R-:W-:-:S02]  /*0ca0*/  FADD.FTZ R13, R13, R6 ;  /* 0x000000060d0d7221 */ /* 0x000fc40000010000 */
[----:B------:R-:W-:Y:S01]  /*0cb0*/  STL [R1+0xc0], R22 ;  /* 0x0000c01601007387 */ /* 0x000fe20000100800 */
[----:B------:R-:W-:Y:S01]  /*0cc0*/  FFMA.FTZ R9, R18, R18, R9 ;  /* 0x0000001212097223 */ /* 0x000fe20000010009 */
[----:B------:R-:W-:Y:S02]  /*0cd0*/  FADD.FTZ R13, R13, R18 ;  /* 0x000000120d0d7221 */ /* 0x000fe40000010000 */
[----:B------:R0:W-:Y:S04]  /*0ce0*/  STL [R1+0xbc], R20 ;  /* 0x0000bc1401007387 */ /* 0x0001e80000100800 */
[----:B------:R1:W-:Y:S01]  /*0cf0*/  STL [R1+0x4], R18 ;  /* 0x0000041201007387 */ /* 0x0003e20000100800 */
[--C-:B0-----:R-:W-:Y:S02]  /*0d00*/  HADD2.F32 R20, -RZ, R19.reuse.H0_H0 ;  /* 0x20000013ff147230 */ /* 0x101fe40000004100 */
[----:B-1----:R-:W-:-:S03]  /*0d10*/  HADD2.F32 R18, -RZ, R19.H1_H1 ;  /* 0x30000013ff127230 */ /* 0x002fc60000004100 */
        /* <DEDUP_REMOVED lines=8> */
[----:B------:R-:W-:Y:S02]  /*0da0*/  FADD.FTZ R13, R13, R25 ;  /* 0x000000190d0d7221 */ /* 0x000fe40000010000 */
[----:B------:R0:W-:Y:S01]  /*0db0*/  STL [R1+0xb4], R18 ;  /* 0x0000b41201007387 */ /* 0x0001e20000100800 */
[----:B------:R-:W-:Y:S01]  /*0dc0*/  FFMA.FTZ R9, R16, R16, R9 ;  /* 0x0000001010097223 */ /* 0x000fe20000010009 */
[----:B------:R-:W-:-:S02]  /*0dd0*/  FADD.FTZ R13, R13, R16 ;  /* 0x000000100d0d7221 */ /* 0x000fc40000010000 */
[----:B------:R1:W-:Y:S01]  /*0de0*/  STL [R1], R16 ;  /* 0x0000001001007387 */ /* 0x0003e20000100800 */
[--C-:B0-----:R-:W-:Y:S02]  /*0df0*/  HADD2.F32 R18, -RZ, R17.reuse.H0_H0 ;  /* 0x20000011ff127230 */ /* 0x101fe40000004100 */
[----:B-1----:R-:W-:-:S03]  /*0e00*/  HADD2.F32 R16, -RZ, R17.H1_H1 ;  /* 0x30000011ff107230 */ /* 0x002fc60000004100 */
        /* <DEDUP_REMOVED lines=8> */
[----:B------:R-:W-:Y:S01]  /*0e90*/  HADD2.F32 R17, -RZ, R15.H0_H0 ;  /* 0x2000000fff117230 */ /* 0x000fe20000004100 */
[----:B------:R-:W-:Y:S01]  /*0ea0*/  STL [R1+0xb0], R18 ;  /* 0x0000b01201007387 */ /* 0x000fe20000100800 */
[----:B------:R-:W-:Y:S01]  /*0eb0*/  FFMA.FTZ R9, R61, R61, R9 ;  /* 0x0000003d3d097223 */ /* 0x000fe20000010009 */
[----:B------:R-:W-:-:S02]  /*0ec0*/  FADD.FTZ R13, R13, R61 ;  /* 0x0000003d0d0d7221 */ /* 0x000fc40000010000 */
[----:B------:R0:W-:Y:S01]  /*0ed0*/  STL [R1+0xac], R16 ;  /* 0x0000ac1001007387 */ /* 0x0001e20000100800 */
[----:B------:R-:W-:Y:S01]  /*0ee0*/  FFMA.FTZ R9, R17, R17, R9 ;  /* 0x0000001111097223 */ /* 0x000fe20000010009 */
[----:B------:R-:W-:Y:S01]  /*0ef0*/  FADD.FTZ R13, R13, R17 ;  /* 0x000000110d0d7221 */ /* 0x000fe20000010000 */
[--C-:B------:R-:W-:Y:S02]  /*0f00*/  HADD2.F32 R20, -RZ, R10.reuse.H0_H0 ;  /* 0x2000000aff147230 */ /* 0x100fe40000004100 */
[----:B0-----:R-:W-:Y:S02]  /*0f10*/  HADD2.F32 R16, -RZ, R15.H1_H1 ;  /* 0x3000000fff107230 */ /* 0x001fe40000004100 */
[----:B------:R-:W-:-:S03]  /*0f20*/  HADD2.F32 R58, -RZ, R10.H1_H1 ;  /* 0x3000000aff3a7230 */ /* 0x000fc60000004100 */
[----:B------:R-:W-:Y:S01]  /*0f30*/  FFMA.FTZ R9, R16, R16, R9 ;  /* 0x0000001010097223 */ /* 0x000fe20000010009 */
[----:B------:R-:W-:-:S03]  /*0f40*/  FADD.FTZ R13, R13, R16 ;  /* 0x000000100d0d7221 */ /* 0x000fc60000010000 */
        /* <DEDUP_REMOVED lines=23> */
[----:B------:R-:W-:Y:S01]  /*10c0*/  STL [R1+0xa8], R17 ;  /* 0x0000a81101007387 */ /* 0x000fe20000100800 */
[----:B------:R-:W-:Y:S02]  /*10d0*/  HADD2.F32 R54, -RZ, R54.H1_H1 ;  /* 0x30000036ff367230 */ /* 0x000fe40000004100 */
[----:B------:R-:W-:Y:S01]  /*10e0*/  FFMA.FTZ R9, R18, R18, R9 ;  /* 0x0000001212097223 */ /* 0x000fe20000010009 */
[----:B------:R-:W-:Y:S01]  /*10f0*/  FADD.FTZ R10, R10, R18 ;  /* 0x000000120a0a7221 */ /* 0x000fe20000010000 */
[----:B------:R-:W-:Y:S04]  /*1100*/  STL [R1+0xa4], R16 ;  /* 0x0000a41001007387 */ /* 0x000fe80000100800 */
[----:B------:R-:W-:Y:S01]  /*1110*/  STL [R1+0xa0], R15 ;  /* 0x0000a00f01007387 */ /* 0x000fe20000100800 */
[----:B------:R-:W-:-:S03]  /*1120*/  FFMA.FTZ R9, R54, R54, R9 ;  /* 0x0000003636097223 */ /* 0x000fc60000010009 */
[----:B------:R-:W-:Y:S01]  /*1130*/  STL [R1+0x9c], R14 ;  /* 0x00009c0e01007387 */ /* 0x000fe20000100800 */
[----:B------:R-:W-:-:S03]  /*1140*/  FADD.FTZ R10, R10, R54 ;  /* 0x000000360a0a7221 */ /* 0x000fc60000010000 */
        /* <DEDUP_REMOVED lines=12> */
[----:B------:R0:W-:Y:S02]  /*1210*/  STL [R1+0x90], R13 ;  /* 0x0000900d01007387 */ /* 0x0001e40000100800 */
[----:B------:R-:W-:Y:S01]  /*1220*/  FFMA.FTZ R9, R52, R52, R9 ;  /* 0x0000003434097223 */ /* 0x000fe20000010009 */
[----:B------:R-:W-:Y:S01]  /*1230*/  FADD.FTZ R10, R10, R52 ;  /* 0x000000340a0a7221 */ /* 0x000fe20000010000 */
[----:B------:R1:W-:Y:S01]  /*1240*/  STL [R1+0x8c], R11 ;  /* 0x00008c0b01007387 */ /* 0x0003e20000100800 */
[----:B0-----:R-:W-:-:S02]  /*1250*/  HADD2.F32 R13, -RZ, R53.H0_H0 ;  /* 0x20000035ff0d7230 */ /* 0x001fc40000004100 */
        /* <DEDUP_REMOVED lines=31> */
[----:B------:R0:W-:Y:S02]  /*1450*/  STL [R1+0x78], R13 ;  /* 0x0000780d01007387 */ /* 0x0001e40000100800 */
[----:B------:R-:W-:Y:S01]  /*1460*/  FFMA.FTZ R9, R11, R11, R9 ;  /* 0x0000000b0b097223 */ /* 0x000fe20000010009 */
[----:B------:R-:W-:Y:S01]  /*1470*/  FADD.FTZ R10, R10, R11 ;  /* 0x0000000b0a0a7221 */ /* 0x000fe20000010000 */
[----:B------:R1:W-:Y:S01]  /*1480*/  STL [R1+0x48], R11 ;  /* 0x0000480b01007387 */ /* 0x0003e20000100800 */
[--C-:B0-----:R-:W-:Y:S02]  /*1490*/  HADD2.F32 R13, -RZ, R47.reuse.H0_H0 ;  /* 0x2000002fff0d7230 */ /* 0x101fe40000004100 */
[----:B-1----:R-:W-:-:S03]  /*14a0*/  HADD2.F32 R11, -RZ, R47.H1_H1 ;  /* 0x3000002fff0b7230 */ /* 0x002fc60000004100 */
[----:B------:R2:W-:Y:S04]  /*14b0*/  STL [R1+0x44], R13 ;  /* 0x0000440d01007387 */ /* 0x0005e80000100800 */
[----:B------:R0:W-:Y:S04]  /*14c0*/  STL [R1+0x40], R11 ;  /* 0x0000400b01007387 */ /* 0x0001e80000100800 */
[----:B------:R-:W4:Y:S01]  /*14d0*/  LDL R35, [R1+0x100] ;  /* 0x0001000001237983 */ /* 0x000f220000100800 */
[--C-:B------:R-:W-:Y:S02]  /*14e0*/  HADD2.F32 R14, -RZ, R46.reuse.H0_H0 ;  /* 0x2000002eff0e7230 */ /* 0x100fe40000004100 */
[----:B------:R-:W-:-:S03]  /*14f0*/  HADD2.F32 R46, -RZ, R46.H1_H1 ;  /* 0x3000002eff2e7230 */ /* 0x000fc60000004100 */
[----:B------:R-:W-:Y:S01]  /*1500*/  FFMA.FTZ R9, R14, R14, R9 ;  /* 0x0000000e0e097223 */ /* 0x000fe20000010009 */
[----:B------:R-:W-:-:S03]  /*1510*/  FADD.FTZ R10, R10, R14 ;  /* 0x0000000e0a0a7221 */ /* 0x000fc60000010000 */
[----:B------:R-:W-:Y:S01]  /*1520*/  FFMA.FTZ R9, R46, R46, R9 ;  /* 0x0000002e2e097223 */ /* 0x000fe20000010009 */
[----:B------:R-:W-:-:S03]  /*1530*/  FADD.FTZ R10, R10, R46 ;  /* 0x0000002e0a0a7221 */ /* 0x000fc60000010000 */
[----:B------:R-:W-:Y:S01]  /*1540*/  FFMA.FTZ R9, R13, R13, R9 ;  /* 0x0000000d0d097223 */ /* 0x000fe20000010009 */
[----:B------:R-:W-:Y:S01]  /*1550*/  FADD.FTZ R10, R10, R13 ;  /* 0x0000000d0a0a7221 */ /* 0x000fe20000010000 */
[--C-:B--2---:R-:W-:Y:S02]  /*1560*/  HADD2.F32 R13, -RZ, R44.reuse.H0_H0 ;  /* 0x2000002cff0d7230 */ /* 0x104fe40000004100 */
[----:B------:R-:W-:Y:S01]  /*1570*/  FFMA.FTZ R9, R11, R11, R9 ;  /* 0x0000000b0b097223 */ /* 0x000fe20000010009 */
[----:B------:R-:W-:Y:S01]  /*1580*/  FADD.FTZ R10, R10, R11 ;  /* 0x0000000b0a0a7221 */ /* 0x000fe20000010000 */
[----:B------:R-:W-:Y:S02]  /*1590*/  HADD2.F32 R44, -RZ, R44.H1_H1 ;  /* 0x3000002cff2c7230 */ /* 0x000fe40000004100 */
[----:B------:R-:W-:Y:S01]  /*15a0*/  FFMA.FTZ R9, R13, R13, R9 ;  /* 0x0000000d0d097223 */ /* 0x000fe20000010009 */
[----:B------:R-:W-:Y:S01]  /*15b0*/  FADD.FTZ R10, R10, R13 ;  /* 0x0000000d0a0a7221 */ /* 0x000fe20000010000 */
[----:B0-----:R-:W-:-:S02]  /*15c0*/  HADD2.F32 R11, -RZ, R45.H0_H0 ;  /* 0x2000002dff0b7230 */ /* 0x001fc40000004100 */
[----:B------:R-:W-:Y:S01]  /*15d0*/  FFMA.FTZ R9, R44, R44, R9 ;  /* 0x0000002c2c097223 */ /* 0x000fe20000010009 */
[----:B------:R-:W-:Y:S01]  /*15e0*/  FADD.FTZ R10, R10, R44 ;  /* 0x0000002c0a0a7221 */ /* 0x000fe20000010000 */
[----:B------:R-:W-:Y:S01]  /*15f0*/  HADD2.F32 R32, -RZ, R45.H1_H1 ;  /* 0x3000002dff207230 */ /* 0x000fe20000004100 */
[----:B------:R-:W0:Y:S01]  /*1600*/  S2R R57, SR_TID.X ;  /* 0x0000000000397919 */ /* 0x000e220000002100 */
[----:B------:R-:W-:Y:S01]  /*1610*/  FFMA.FTZ R9, R11, R11, R9 ;  /* 0x0000000b0b097223 */ /* 0x000fe20000010009 */
[----:B------:R-:W-:Y:S01]  /*1620*/  FADD.FTZ R10, R10, R11 ;  /* 0x0000000b0a0a7221 */ /* 0x000fe20000010000 */
[----:B------:R3:W-:Y:S02]  /*1630*/  STL [R1+0x38], R11 ;  /* 0x0000380b01007387 */ /* 0x0007e40000100800 */
[----:B------:R-:W-:Y:S01]  /*1640*/  FFMA.FTZ R9, R32, R32, R9 ;  /* 0x0000002020097223 */ /* 0x000fe20000010009 */
[----:B------:R-:W-:Y:S01]  /*1650*/  FADD.FTZ R10, R10, R32 ;  /* 0x000000200a0a7221 */ /* 0x000fe20000010000 */
[----:B---3--:R-:W-:-:S02]  /*1660*/  HADD2.F32 R11, -RZ, R42.H0_H0 ;  /* 0x2000002aff0b7230 */ /* 0x008fc40000004100 */
[----:B------:R-:W-:Y:S01]  /*1670*/  HADD2.F32 R42, -RZ, R42.H1_H1 ;  /* 0x3000002aff2a7230 */ /* 0x000fe20000004100 */
[----:B------:R1:W-:Y:S02]  /*1680*/  STL [R1+0x34], R32 ;  /* 0x0000342001007387 */ /* 0x0003e40000100800 */
[----:B------:R-:W-:Y:S01]  /*1690*/  FFMA.FTZ R9, R11, R11, R9 ;  /* 0x0000000b0b097223 */ /* 0x000fe20000010009 */
[----:B------:R-:W-:-:S03]  /*16a0*/  FADD.FTZ R10, R10, R11 ;  /* 0x0000000b0a0a7221 */ /* 0x000fc60000010000 */
[----:B------:R-:W-:Y:S01]  /*16b0*/  FFMA.FTZ R9, R42, R42, R9 ;  /* 0x0000002a2a097223 */ /* 0x000fe20000010009 */
[----:B------:R-:W-:Y:S01]  /*16c0*/  FADD.FTZ R10, R10, R42 ;  /* 0x0000002a0a0a7221 */ /* 0x000fe20000010000 */
[--C-:B-1----:R-:W-:Y:S02]  /*16d0*/  HADD2.F32 R32, -RZ, R43.reuse.H0_H0 ;  /* 0x2000002bff207230 */ /* 0x102fe40000004100 */
[----:B------:R-:W-:-:S03]  /*16e0*/  HADD2.F32 R40, -RZ, R43.H1_H1 ;  /* 0x3000002bff287230 */ /* 0x000fc60000004100 */
[----:B------:R-:W-:Y:S01]  /*16f0*/  FFMA.FTZ R9, R32, R32, R9 ;  /* 0x0000002020097223 */ /* 0x000fe20000010009 */
[----:B------:R-:W-:Y:S01]  /*1700*/  FADD.FTZ R33, R10, R32 ;  /* 0x000000200a217221 */ /* 0x000fe20000010000 */
[----:B------:R1:W-:Y:S01]  /*1710*/  STL [R1+0x2c], R32 ;  /* 0x00002c2001007387 */ /* 0x0003e20000100800 */
[--C-:B------:R-:W-:Y:S02]  /*1720*/  HADD2.F32 R10, -RZ, R30.reuse.H1_H1 ;  /* 0x3000001eff0a7230 */ /* 0x100fe40000004100 */
[--C-:B------:R-:W-:Y:S01]  /*1730*/  HADD2.F32 R41, -RZ, R31.reuse.H0_H0 ;  /* 0x2000001fff297230 */ /* 0x100fe20000004100 */
[----:B------:R2:W-:Y:S01]  /*1740*/  STL [R1+0x28], R40 ;  /* 0x0000282801007387 */ /* 0x0005e20000100800 */
[----:B-1----:R-:W-:Y:S01]  /*1750*/  FFMA.FTZ R32, R40, R40, R9 ;  /* 0x0000002828207223 */ /* 0x002fe20000010009 */
[----:B------:R-:W-:Y:S02]  /*1760*/  HADD2.F32 R9, -RZ, R30.H0_H0 ;  /* 0x2000001eff097230 */ /* 0x000fe40000004100 */
[----:B------:R-:W-:Y:S01]  /*1770*/  FADD.FTZ R30, R33, R40 ;  /* 0x00000028211e7221 */ /* 0x000fe20000010000 */
[----:B--2---:R-:W-:Y:S01]  /*1780*/  HADD2.F32 R40, -RZ, R31.H1_H1 ;  /* 0x3000001fff287230 */ /* 0x004fe20000004100 */
[----:B------:R-:W-:Y:S01]  /*1790*/  STL [R1+0x20], R41 ;  /* 0x0000202901007387 */ /* 0x000fe20000100800 */
[----:B------:R-:W-:Y:S01]  /*17a0*/  FFMA.FTZ R32, R9, R9, R32 ;  /* 0x0000000909207223 */ /* 0x000fe20000010020 */
[----:B------:R-:W-:-:S02]  /*17b0*/  FADD.FTZ R30, R30, R9 ;  /* 0x000000091e1e7221 */ /* 0x000fc40000010000 */
[----:B------:R-:W-:Y:S01]  /*17c0*/  STL [R1+0x1c], R40 ;  /* 0x00001c2801007387 */ /* 0x000fe20000100800 */
[----:B------:R-:W-:Y:S01]  /*17d0*/  FFMA.FTZ R32, R10, R10, R32 ;  /* 0x0000000a0a207223 */ /* 0x000fe20000010020 */
[----:B------:R-:W-:Y:S01]  /*17e0*/  FADD.FTZ R30, R30, R10 ;  /* 0x0000000a1e1e7221 */ /* 0x000fe20000010000 */
[----:B0-----:R-:W-:Y:S02]  /*17f0*/  ISETP.GT.U32.AND P0, PT, R57, 0x1f, PT ;  /* 0x0000001f3900780c */ /* 0x001fe40003f04070 */
[----:B------:R-:W-:Y:S01]  /*1800*/  FFMA.FTZ R31, R41, R41, R32 ;  /* 0x00000029291f7223 */ /* 0x000fe20000010020 */
[----:B------:R-:W-:-:S03]  /*1810*/  FADD.FTZ R30, R30, R41 ;  /* 0x000000291e1e7221 */ /* 0x000fc60000010000 */
[----:B------:R-:W-:Y:S01]  /*1820*/  FFMA.FTZ R31, R40, R40, R31 ;  /* 0x00000028281f7223 */ /* 0x000fe2000001001f */
[----:B------:R-:W-:Y:S01]  /*1830*/  FADD.FTZ R30, R30, R40 ;  /* 0x000000281e1e7221 */ /* 0x000fe20000010000 */
[----:B------:R-:W-:Y:S04]  /*1840*/  BSSY B0, `(.L_x_2142) ;  /* 0x0000094000007945 */ /* 0x000fe80003800000 */
[----:B----4-:R0:W-:Y:S02]  /*1850*/  STS.64 [R35], R30 ;  /* 0x0000001e23007388 */ /* 0x0101e40000000a00 */
[----:B0-----:R-:W-:Y:S01]  /*1860*/  CS2R R30, SRZ ;  /* 0x00000000001e7805 */ /* 0x001fe2000001ff00 */
[----:B------:R-:W-:Y:S06]  /*1870*/  BAR.SYNC.DEFER_BLOCKING 0x0 ;  /* 0x0000000000007b1d */ /* 0x000fec0000010000 */
[----:B------:R-:W-:Y:S05]  /*1880*/  @P0 BRA `(.L_x_2143) ;  /* 0x00000008003c0947 */ /* 0x000fea0003800000 */
[----:B------:R-:W0:Y:S01]  /*1890*/  S2R R31, SR_CgaCtaId ;  /* 0x00000000001f7919 */ /* 0x000e220000008800 */
[----:B------:R-:W-:Y:S02]  /*18a0*/  SHF.L.U32 R30, R3, 0x4, RZ ;  /* 0x00000004031e7819 */ /* 0x000fe400000006ff */
[----:B------:R-:W-:Y:S02]  /*18b0*/  MOV R35, 0x400 ;  /* 0x0000040000237802 */ /* 0x000fe40000000f00 */
[----:B------:R-:W-:Y:S02]  /*18c0*/  LOP3.LUT R30, R30, 0x10, RZ, 0xc0, !PT ;  /* 0x000000101e1e7812 */ /* 0x000fe400078ec0ff */
[C---:B------:R-:W-:Y:S02]  /*18d0*/  SHF.L.U32 R45, R57.reuse, 0x3, RZ ;  /* 0x00000003392d7819 */ /* 0x040fe400000006ff */
[----:B------:R-:W-:Y:S02]  /*18e0*/  LEA.HI R30, R57, R30, RZ, 0x1f ;  /* 0x0000001e391e7211 */ /* 0x000fe400078ff8ff */
[----:B------:R-:W-:-:S03]  /*18f0*/  LOP3.LUT R45, R45, 0x8, RZ, 0xc0, !PT ;  /* 0x000000082d2d7812 */ /* 0x000fc600078ec0ff */
[----:B------:R-:W-:-:S05]  /*1900*/  IMAD R34, R30, 0x3c, -R34 ;  /* 0x0000003c1e227824 */ /* 0x000fca00078e0a22 */
        /* <DEDUP_REMOVED lines=135> */
.L_x_2143:
[----:B------:R-:W-:Y:S05]  /*2180*/  BSYNC B0 ;  /* 0x0000000000007941 */ /* 0x000fea0003800000 */
.L_x_2142:
[----:B------:R-:W0:Y:S01]  /*2190*/  SHFL.BFLY PT, R33, R30, 0x1, 0x1f ;  /* 0x0c201f001e217f89 */ /* 0x000e2200000e0000 */
[----:B------:R-:W-:Y:S01]  /*21a0*/  LOP3.LUT P0, RZ, R57, 0xffffffe1, RZ, 0xc0, !PT ;  /* 0xffffffe139ff7812 */ /* 0x000fe2000780c0ff */
[----:B------:R-:W-:Y:S02]  /*21b0*/  BSSY B0, `(.L_x_2144) ;  /* 0x0000011000007945 */ /* 0x000fe40003800000 */
[----:B------:R-:W1:Y:S01]  /*21c0*/  SHFL.BFLY PT, R32, R31, 0x1, 0x1f ;  /* 0x0c201f001f207f89 */ /* 0x000e6200000e0000 */
[----:B------:R-:W2:Y:S01]  /*21d0*/  S2R R40, SR_CTAID.Y ;  /* 0x0000000000287919 */ /* 0x000ea20000002600 */
[----:B------:R-:W3:Y:S01]  /*21e0*/  S2R R41, SR_CTAID.X ;  /* 0x0000000000297919 */ /* 0x000ee20000002500 */
[----:B0-----:R-:W-:Y:S01]  /*21f0*/  FADD.FTZ R30, R33, R30 ;  /* 0x0000001e211e7221 */ /* 0x001fe20000010000 */
[----:B-1----:R-:W-:-:S06]  /*2200*/  FADD.FTZ R31, R32, R31 ;  /* 0x0000001f201f7221 */ /* 0x002fcc0000010000 */
[----:B------:R-:W-:Y:S05]  /*2210*/  @P0 BRA `(.L_x_2145) ;  /* 0x0000000000280947 */ /* 0x000fea0003800000 */
[----:B------:R-:W2:Y:S01]  /*2220*/  LDC R32, c[0x0][0x10] ;  /* 0x00000400ff207b82 */ /* 0x000ea20000000800 */
[----:B------:R-:W-:-:S04]  /*2230*/  SHF.R.U32.HI R33, RZ, 0x1, R57 ;  /* 0x00000001ff217819 */ /* 0x000fc80000011639 */
[----:B------:R-:W-:-:S03]  /*2240*/  SHF.L.U32 R33, R33, 0x5, RZ ;  /* 0x0000000521217819 */ /* 0x000fc600000006ff */
[----:B------:R-:W0:Y:S01]  /*2250*/  LDC.64 R34, c[0x0][0x248] ;  /* 0x00009200ff227b82 */ /* 0x000e220000000a00 */
[----:B---3--:R-:W-:Y:S01]  /*2260*/  LOP3.LUT R33, R33, 0xffffffe0, R41, 0xe2, !PT ;  /* 0xffffffe021217812 */ /* 0x008fe200078ee229 */
[----:B--2---:R-:W-:-:S05]  /*2270*/  IMAD R32, R32, UR4, R40 ;  /* 0x0000000420207c24 */ /* 0x004fca000f8e0228 */
[----:B------:R-:W-:-:S04]  /*2280*/  LEA R32, R32, R33, 0x9 ;  /* 0x0000002120207211 */ /* 0x000fc800078e48ff */
[----:B------:R-:W-:-:S05]  /*2290*/  SHF.L.U32 R32, R32, 0x1, RZ ;  /* 0x0000000120207819 */ /* 0x000fca00000006ff */
[----:B0-----:R-:W-:-:S05]  /*22a0*/  IMAD.WIDE.U32 R32, R32, 0x4, R34 ;  /* 0x0000000420207825 */ /* 0x001fca00078e0022 */
[----:B------:R0:W-:Y:S02]  /*22b0*/  STG.E.64 desc[UR8][R32.64], R30 ;  /* 0x0000001e20007986 */ /* 0x0001e4000c101b08 */
.L_x_2145:
[----:B------:R-:W-:Y:S05]  /*22c0*/  BSYNC B0 ;  /* 0x0000000000007941 */ /* 0x000fea0003800000 */
.L_x_2144:
[----:B------:R-:W-:Y:S01]  /*22d0*/  BAR.SYNC.DEFER_BLOCKING 0x0 ;  /* 0x0000000000007b1d */ /* 0x000fe20000010000 */
[C---:B------:R-:W-:Y:S02]  /*22e0*/  ISETP.NE.AND P0, PT, R57.reuse, RZ, PT ;  /* 0x000000ff3900720c */ /* 0x040fe40003f05270 */
[----:B------:R-:W-:-:S11]  /*22f0*/  ISETP.GT.U32.AND P1, PT, R57, 0xff, PT ;  /* 0x000000ff3900780c */ /* 0x000fd60003f24070 */
[----:B------:R-:W-:Y:S05]  /*2300*/  @P0 BRA `(.L_x_2146) ;  /* 0x00000000003c0947 */ /* 0x000fea0003800000 */
[----:B0-----:R-:W2:Y:S01]  /*2310*/  LDC.64 R30, c[0x0][0x250] ;  /* 0x00009400ff1e7b82 */ /* 0x001ea20000000a00 */
[----:B---3--:R-:W-:Y:S02]  /*2320*/  ISETP.NE.AND P0, PT, R41, RZ, PT ;  /* 0x000000ff2900720c */ /* 0x008fe40003f05270 */
[----:B------:R-:W-:-:S04]  /*2330*/  MOV R32, 0x7fffffe1 ;  /* 0x7fffffe100207802 */ /* 0x000fc80000000f00 */
[----:B------:R-:W-:Y:S01]  /*2340*/  SEL R32, R32, 0x1, !P0 ;  /* 0x0000000120207807 */ /* 0x000fe20004000000 */
[----:B--2---:R-:W-:Y:S01]  /*2350*/  IMAD.WIDE.U32 R30, R40, 0x4, R30 ;  /* 0x00000004281e7825 */ /* 0x004fe200078e001e */
[----:B------:R-:W-:Y:S06]  /*2360*/  MEMBAR.ALL.GPU ;  /* 0x0000000000007992 */ /* 0x000fec000000a000 */
[----:B------:R-:W-:-:S00]  /*2370*/  ERRBAR ;  /* 0x00000000000079ab */ /* 0x000fc00000000000 */
[----:B------:R-:W-:Y:S06]  /*2380*/  CGAERRBAR ;  /* 0x00000000000075ab */ /* 0x000fec0000000000 */
[----:B------:R0:W5:Y:S02]  /*2390*/  ATOM.E.ADD.STRONG.GPU PT, R32, desc[UR8][R30.64], R32 ;  /* 0x000000201e20798a */ /* 0x00016400081ee1c8 */
.L_x_2147:
[----:B------:R-:W2:Y:S04]  /*23a0*/  LD.E.STRONG.GPU R33, desc[UR8][R30.64] ;  /* 0x000000081e217980 */ /* 0x000ea8000c10f900 */
[----:B--2---:R-:W-:Y:S01]  /*23b0*/  CCTL.IVALL ;  /* 0x00000000ff00798f */ /* 0x004fe20002000000 */
[----:B------:R-:W-:Y:S05]  /*23c0*/  YIELD ;  /* 0x0000000000007946 */ /* 0x000fea0003800000 */
[----:B-----5:R-:W-:-:S04]  /*23d0*/  LOP3.LUT R33, R33, R32, RZ, 0x3c, !PT ;  /* 0x0000002021217212 */ /* 0x020fc800078e3cff */
[----:B------:R-:W-:-:S13]  /*23e0*/  ISETP.GT.AND P0, PT, R33, -0x1, PT ;  /* 0xffffffff2100780c */ /* 0x000fda0003f04270 */
[----:B------:R-:W-:Y:S05]  /*23f0*/  @P0 BRA `(.L_x_2147) ;  /* 0xfffffffc00e80947 */ /* 0x000fea000383ffff */
.L_x_2146:
[----:B------:R-:W-:Y:S05]  /*2400*/  WARPSYNC.ALL ;  /* 0x0000000000007948 */ /* 0x000fea0003800000 */
[----:B------:R-:W1:Y:S01]  /*2410*/  S2R R35, SR_TID.X ;  /* 0x0000000000237919 */ /* 0x000e620000002100 */
[----:B0-----:R-:W0:Y:S01]  /*2420*/  @!P1 LDC R33, c[0x0][0x10] ;  /* 0x00000400ff219b82 */ /* 0x001e220000000800 */
[----:B------:R-:W-:Y:S01]  /*2430*/  ULDC.64 UR12, c[0x0][0x240] ;  /* 0x00009000000c7ab9 */ /* 0x000fe20000000a00 */
[----:B------:R-:W0:Y:S06]  /*2440*/  S2R R34, SR_CTAID.Y ;  /* 0x0000000000227919 */ /* 0x000e2c0000002600 */
[----:B------:R-:W4:Y:S01]  /*2450*/  @!P1 LDC.64 R30, c[0x0][0x248] ;  /* 0x00009200ff1e9b82 */ /* 0x000f220000000a00 */
[----:B-1----:R-:W-:Y:S01]  /*2460*/  @!P1 SHF.L.U32 R32, R35, 0x1, RZ ;  /* 0x0000000123209819 */ /* 0x002fe200000006ff */
[----:B0-----:R-:W-:-:S03]  /*2470*/  @!P1 IMAD R33, R33, UR4, R34 ;  /* 0x0000000421219c24 */ /* 0x001fc6000f8e0222 */
[----:B------:R-:W-:-:S04]  /*2480*/  @!P1 LOP3.LUT R32, R32, 0x7fffffe0, RZ, 0xc0, !PT ;  /* 0x7fffffe020209812 */ /* 0x000fc800078ec0ff */
[----:B------:R-:W-:Y:S02]  /*2490*/  @!P1 LEA R32, R33, R32, 0x9 ;  /* 0x0000002021209211 */ /* 0x000fe400078e48ff */
[----:B------:R-:W-:-:S04]  /*24a0*/  @!P1 LOP3.LUT R33, R35, 0xf, RZ, 0xc0, !PT ;  /* 0x0000000f23219812 */ /* 0x000fc800078ec0ff */
[----:B------:R-:W-:-:S04]  /*24b0*/  @!P1 IADD3 R32, R32, R33, RZ ;  /* 0x0000002120209210 */ /* 0x000fc80007ffe0ff */
[----:B------:R-:W-:-:S04]  /*24c0*/  @!P1 SHF.L.U32 R32, R32, 0x1, RZ ;  /* 0x0000000120209819 */ /* 0x000fc800000006ff */
[C---:B------:R-:W-:Y:S01]  /*24d0*/  @!P1 IADD3 R34, R32.reuse, 0x20, RZ ;  /* 0x0000002020229810 */ /* 0x040fe20007ffe0ff */
[--C-:B----4-:R-:W-:Y:S01]  /*24e0*/  @!P1 IMAD.WIDE.U32 R32, R32, 0x4, R30.reuse ;  /* 0x0000000420209825 */ /* 0x110fe200078e001e */
[----:B------:R-:W-:Y:S03]  /*24f0*/  BAR.SYNC.DEFER_BLOCKING 0x0 ;  /* 0x0000000000007b1d */ /* 0x000fe60000010000 */
[----:B------:R-:W-:-:S03]  /*2500*/  @!P1 IMAD.WIDE.U32 R30, R34, 0x4, R30 ;  /* 0x00000004221e9825 */ /* 0x000fc600078e001e */
[----:B------:R-:W4:Y:S04]  /*2510*/  @!P1 LDG.E.64 R32, desc[UR8][R32.64] ;  /* 0x0000000820209981 */ /* 0x000f28000c1e1b00 */
[----:B------:R-:W3:Y:S01]  /*2520*/  @!P1 LDG.E.64 R30, desc[UR8][R30.64] ;  /* 0x000000081e1e9981 */ /* 0x000ee2000c1e1b00 */
[----:B------:R-:W-:Y:S01]  /*2530*/  LOP3.LUT P0, RZ, R35, 0xffffff0f, RZ, 0xc0, !PT ;  /* 0xffffff0f23ff7812 */ /* 0x000fe2000780c0ff */
[----:B------:R-:W-:Y:S01]  /*2540*/  BSSY B0, `(.L_x_2148) ;  /* 0x000003b000007945 */ /* 0x000fe20003800000 */
[----:B--2---:R-:W0:Y:S01]  /*2550*/  S2R R40, SR_CTAID.X ;  /* 0x0000000000287919 */ /* 0x004e220000002500 */
[----:B----4-:R-:W-:Y:S01]  /*2560*/  @!P1 FADD.FTZ R34, RZ, R32 ;  /* 0x00000020ff229221 */ /* 0x010fe20000010000 */
        /* <DEDUP_REMOVED lines=24> */
[----:B------:R-:W-:Y:S01]  /*26f0*/  @!P0 IADD3 R33, R33, 0x1680, RZ ;  /* 0x0000168021218810 */ /* 0x000fe20007ffe0ff */
[----:B--2---:R-:W-:-:S02]  /*2700*/  FADD.FTZ R34, R31, R34 ;  /* 0x000000221f227221 */ /* 0x004fc40000010000 */
        /* <DEDUP_REMOVED lines=30> */
.L_x_2149:
[----:B------:R-:W-:Y:S05]  /*28f0*/  BSYNC B0 ;  /* 0x0000000000007941 */ /* 0x000fea0003800000 */
.L_x_2148:
[----:B0-----:R-:W2:Y:S01]  /*2900*/  LDL.LU R30, [R1+0xc] ;  /* 0x00000c00011e7983 */ /* 0x001ea20000300800 */
[----:B------:R-:W-:Y:S01]  /*2910*/  SHF.L.U32 R31, R3, 0x4, RZ ;  /* 0x00000004031f7819 */ /* 0x000fe200000006ff */
[----:B------:R-:W0:Y:S01]  /*2920*/  S2UR UR7, SR_CgaCtaId ;  /* 0x00000000000779c3 */ /* 0x000e220000008800 */
[----:B------:R-:W-:Y:S01]  /*2930*/  UMOV UR6, 0x400 ;  /* 0x0000040000067882 */ /* 0x000fe20000000000 */
[----:B------:R-:W-:Y:S01]  /*2940*/  STL [R1+0x160], R42 ;  /* 0x0001602a01007387 */ /* 0x000fe20000100800 */
[----:B------:R-:W-:-:S03]  /*2950*/  ULDC.64 UR12, c[0x0][0x210] ;  /* 0x00008400000c7ab9 */ /* 0x000fc60000000a00 */
[----:B------:R-:W-:Y:S04]  /*2960*/  STL [R1+0x15c], R10 ;  /* 0x00015c0a01007387 */ /* 0x000fe80000100800 */
[----:B------:R-:W-:Y:S04]  /*2970*/  STL [R1+0x104], R2 ;  /* 0x0001040201007387 */ /* 0x000fe80000100800 */
[----:B------:R1:W-:Y:S04]  /*2980*/  STL [R1+0x108], R3 ;  /* 0x0001080301007387 */ /* 0x0003e80000100800 */
[----:B------:R-:W3:Y:S04]  /*2990*/  LDL.LU R47, [R1+0x10] ;  /* 0x00001000012f7983 */ /* 0x000ee80000300800 */
[----:B------:R-:W4:Y:S04]  /*29a0*/  LDL.LU R43, [R1+0x24] ;  /* 0x00002400012b7983 */ /* 0x000f280000300800 */
[----:B------:R-:W3:Y:S04]  /*29b0*/  LDL.LU R45, [R1+0x30] ;  /* 0x00003000012d7983 */ /* 0x000ee80000300800 */
[----:B------:R-:W4:Y:S04]  /*29c0*/  LDL.LU R40, [R1+0x3c] ;  /* 0x00003c0001287983 */ /* 0x000f280000300800 */
[----:B------:R-:W4:Y:S04]  /*29d0*/  LDL.LU R41, [R1+0x54] ;  /* 0x0000540001297983 */ /* 0x000f280000300800 */
[----:B-1----:R-:W4:Y:S04]  /*29e0*/  LDL.LU R3, [R1+0x58] ;  /* 0x0000580001037983 */ /* 0x002f280000300800 */
[----:B------:R-:W4:Y:S04]  /*29f0*/  LDL.LU R42, [R1+0x5c] ;  /* 0x00005c00012a7983 */ /* 0x000f280000300800 */
[----:B------:R-:W4:Y:S04]  /*2a00*/  LDL.LU R51, [R1+0x60] ;  /* 0x0000600001337983 */ /* 0x000f280000300800 */
[----:B------:R-:W4:Y:S04]  /*2a10*/  LDL.LU R49, [R1+0x64] ;  /* 0x0000640001317983 */ /* 0x000f280000300800 */
[----:B------:R-:W4:Y:S04]  /*2a20*/  LDL.LU R10, [R1+0x68] ;  /* 0x00006800010a7983 */ /* 0x000f280000300800 */
[----:B------:R-:W4:Y:S01]  /*2a30*/  LDL.LU R2, [R1+0x6c] ;  /* 0x00006c0001027983 */ /* 0x000f220000300800 */
[----:B------:R-:W-:Y:S01]  /*2a40*/  LOP3.LUT R31, R31, 0x10, RZ, 0xc0, !PT ;  /* 0x000000101f1f7812 */ /* 0x000fe200078ec0ff */
[----:B------:R-:W-:-:S03]  /*2a50*/  UIADD3 UR6, UR6, 0x1680, URZ ;  /* 0x0000168006067890 */ /* 0x000fc6000fffe03f */
[----:B------:R-:W-:Y:S01]  /*2a60*/  IADD3 R31, RZ, -R31, RZ ;  /* 0x8000001fff1f7210 */ /* 0x000fe20007ffe0ff */
[----:B0-----:R-:W-:Y:S01]  /*2a70*/  ULEA UR6, UR7, UR6, 0x18 ;  /* 0x0000000607067291 */ /* 0x001fe2000f8ec03f */
[----:B--2---:R-:W-:-:S05]  /*2a80*/  IMAD R30, R38, 0xf0, R30 ;  /* 0x000000f0261e7824 */ /* 0x004fca00078e021e */
[----:B------:R-:W-:-:S05]  /*2a90*/  SHF.L.U32 R30, R30, 0x2, RZ ;  /* 0x000000021e1e7819 */ /* 0x000fca00000006ff */
[----:B------:R-:W-:-:S05]  /*2aa0*/  IMAD.WIDE.U32 R32, R30, -0x77777777, RZ ;  /* 0x888888891e207825 */ /* 0x000fca00078e00ff */
[----:B------:R-:W-:-:S04]  /*2ab0*/  LEA.HI R31, R33, R31, RZ, 0x1b ;  /* 0x0000001f211f7211 */ /* 0x000fc800078fd8ff */
[----:B------:R-:W-:Y:S01]  /*2ac0*/  LEA R31, R31, UR6, 0x3 ;  /* 0x000000061f1f7c11 */ /* 0x000fe2000f8e18ff */
[----:B------:R-:W-:-:S04]  /*2ad0*/  ULDC UR6, c[0x0][0x230] ;  /* 0x00008c0000067ab9 */ /* 0x000fc80000000800 */
[----:B------:R0:W1:Y:S02]  /*2ae0*/  LDS.64 R32, [R31] ;  /* 0x000000001f207984 */ /* 0x0000640000000a00 */
[----:B0-----:R-:W-:-:S03]  /*2af0*/  SHF.R.S32.HI R31, RZ, 0x1f, R30 ;  /* 0x0000001fff1f7819 */ /* 0x001fc6000001141e */
[----:B------:R-:W-:-:S05]  /*2b00*/  IMAD.WIDE.U32 R30, R37, 0x1e0000, R30 ;  /* 0x001e0000251e7825 */ /* 0x000fca00078e001e */
[----:B------:R-:W-:Y:S02]  /*2b10*/  IADD3 R31, R39, R31, RZ ;  /* 0x0000001f271f7210 */ /* 0x000fe40007ffe0ff */
[----:B------:R-:W-:-:S04]  /*2b20*/  IADD3 R24, P0, R24, R30, RZ ;  /* 0x0000001e18187210 */ /* 0x000fc80007f1e0ff */
[----:B------:R-:W-:Y:S02]  /*2b30*/  IADD3.X R35, RZ, R31, RZ, P0, !PT ;  /* 0x0000001fff237210 */ /* 0x000fe400007fe4ff */
[----:B------:R-:W-:-:S04]  /*2b40*/  LEA R34, P0, R24, UR12, 0x1 ;  /* 0x0000000c18227c11 */ /* 0x000fc8000f8008ff */
[----:B------:R-:W-:Y:S01]  /*2b50*/  LEA.HI.X R35, R24, UR13, R35, 0x1, P0 ;  /* 0x0000000d18237c11 */ /* 0x000fe200080f0c23 */
[----:B-1----:R-:W-:-:S06]  /*2b60*/  FADD.FTZ R24, R33, UR6 ;  /* 0x0000000621187e21 */ /* 0x002fcc0008010000 */
[----:B------:R-:W0:Y:S01]  /*2b70*/  MUFU.RSQ R24, R24 ;  /* 0x0000001800187308 */ /* 0x000e220000001400 */
[-C--:B---3--:R-:W-:Y:S02]  /*2b80*/  IADD3 R33, P2, R45, R30.reuse, RZ ;  /* 0x0000001e2d217210 */ /* 0x088fe40007f5e0ff */
[-C--:B------:R-:W-:Y:S02]  /*2b90*/  IADD3 R37, P0, R47, R30.reuse, RZ ;  /* 0x0000001e2f257210 */ /* 0x080fe40007f1e0ff */
[-C--:B----4-:R-:W-:Y:S02]  /*2ba0*/  IADD3 R45, P4, R3, R30.reuse, RZ ;  /* 0x0000001e032d7210 */ /* 0x090fe40007f9e0ff */
[-C--:B------:R-:W-:Y:S02]  /*2bb0*/  IADD3 R40, P3, R40, R30.reuse, RZ ;  /* 0x0000001e28287210 */ /* 0x080fe40007f7e0ff */
[-C--:B------:R-:W-:Y:S02]  /*2bc0*/  IADD3 R41, P6, R41, R30.reuse, RZ ;  /* 0x0000001e29297210 */ /* 0x080fe40007fde0ff */
[----:B------:R-:W-:Y:S01]  /*2bd0*/  IADD3 R47, P5, R42, R30, RZ ;  /* 0x0000001e2a2f7210 */ /* 0x000fe20007fbe0ff */
[----:B------:R1:W-:Y:S01]  /*2be0*/  STL [R1+0x10], R37 ;  /* 0x0000102501007387 */ /* 0x0003e20000100800 */
[-C--:B------:R-:W-:Y:S01]  /*2bf0*/  IADD3.X R57, RZ, R31.reuse, RZ, P4, !PT ;  /* 0x0000001fff397210 */ /* 0x080fe200027fe4ff */
[--C-:B------:R-:W-:Y:S01]  /*2c00*/  FADD.FTZ R0, R0, -R32.reuse ;  /* 0x8000002000007221 */ /* 0x100fe20000010000 */
[-C--:B------:R-:W-:Y:S01]  /*2c10*/  IADD3.X R3, RZ, R31.reuse, RZ, P3, !PT ;  /* 0x0000001fff037210 */ /* 0x080fe20001ffe4ff */
[----:B------:R-:W-:Y:S01]  /*2c20*/  FADD.FTZ R7, R7, -R32 ;  /* 0x8000002007077221 */ /* 0x000fe20000010000 */
[----:B------:R-:W-:-:S02]  /*2c30*/  IADD3.X R42, RZ, R31, RZ, P6, !PT ;  /* 0x0000001fff2a7210 */ /* 0x000fc400037fe4ff */
[-C--:B------:R-:W-:Y:S02]  /*2c40*/  IADD3 R38, P4, R49, R30.reuse, RZ ;  /* 0x0000001e31267210 */ /* 0x080fe40007f9e0ff */
[----:B------:R-:W-:Y:S02]  /*2c50*/  IADD3.X R55, RZ, R31, RZ, P5, !PT ;  /* 0x0000001fff377210 */ /* 0x000fe40002ffe4ff */
[-C--:B------:R-:W-:Y:S02]  /*2c60*/  IADD3 R43, P1, R43, R30.reuse, RZ ;  /* 0x0000001e2b2b7210 */ /* 0x080fe40007f3e0ff */
[-C--:B-1----:R-:W-:Y:S01]  /*2c70*/  IADD3 R37, P3, R51, R30.reuse, RZ ;  /* 0x0000001e33257210 */ /* 0x082fe20007f7e0ff */
[--C-:B-----5:R-:W-:Y:S01]  /*2c80*/  HADD2.F32 R51, -RZ, R28.reuse.H0_H0 ;  /* 0x2000001cff337230 */ /* 0x120fe20000004100 */
[-C--:B------:R-:W-:Y:S02]  /*2c90*/  IADD3 R39, P5, R10, R30.reuse, RZ ;  /* 0x0000001e0a277210 */ /* 0x080fe40007fbe0ff */
[----:B------:R-:W-:Y:S01]  /*2ca0*/  IADD3 R49, P6, R2, R30, RZ ;  /* 0x0000001e02317210 */ /* 0x000fe20007fde0ff */
[----:B------:R-:W-:-:S02]  /*2cb0*/  HADD2.F32 R30, -RZ, R28.H1_H1 ;  /* 0x3000001cff1e7230 */ /* 0x000fc40000004100 */
[----:B0-----:R-:W-:Y:S01]  /*2cc0*/  FMUL.FTZ R53, R0, R24 ;  /* 0x0000001800357220 */ /* 0x001fe20000410000 */
[--C-:B------:R-:W-:Y:S02]  /*2cd0*/  HADD2.F32 R28, -RZ, R26.reuse.H0_H0 ;  /* 0x2000001aff1c7230 */ /* 0x100fe40000004100 */
[----:B------:R-:W-:Y:S01]  /*2ce0*/  FMUL.FTZ R0, R24, R7 ;  /* 0x0000000718007220 */ /* 0x000fe20000410000 */
[----:B------:R-:W-:Y:S02]  /*2cf0*/  HADD2.F32 R26, -RZ, R26.H1_H1 ;  /* 0x3000001aff1a7230 */ /* 0x000fe40000004100 */
[----:B------:R-:W-:Y:S01]  /*2d00*/  FADD.FTZ R23, R23, -R32 ;  /* 0x8000002017177221 */ /* 0x000fe20000010000 */
[----:B------:R-:W-:Y:S02]  /*2d10*/  FFMA.FTZ R53, R53, R51, R28 ;  /* 0x0000003335357223 */ /* 0x000fe4000001001c */
[----:B------:R-:W-:Y:S01]  /*2d20*/  FFMA.FTZ R0, R0, R30, R26 ;  /* 0x0000001e00007223 */ /* 0x000fe2000001001a */
[----:B------:R-:W-:Y:S01]  /*2d30*/  FADD.FTZ R21, R21, -R32 ;  /* 0x8000002015157221 */ /* 0x000fe20000010000 */
[----:B------:R-:W-:-:S02]  /*2d40*/  HADD2.F32 R7, -RZ, R27.H0_H0 ;  /* 0x2000001bff077230 */ /* 0x000fc40000004100 */
[----:B------:R-:W-:Y:S01]  /*2d50*/  HADD2.F32 R2, -RZ, R27.H1_H1 ;  /* 0x3000001bff027230 */ /* 0x000fe20000004100 */
[----:B------:R-:W-:Y:S01]  /*2d60*/  F2FP.F16.F32.PACK_AB R53, R0, R53 ;  /* 0x000000350035723e */ /* 0x000fe200000000ff */
[--C-:B------:R-:W-:Y:S02]  /*2d70*/  HADD2.F32 R0, -RZ, R29.reuse.H0_H0 ;  /* 0x2000001dff007230 */ /* 0x100fe40000004100 */
[C---:B------:R-:W-:Y:S01]  /*2d80*/  FMUL.FTZ R27, R24.reuse, R23 ;  /* 0x00000017181b7220 */ /* 0x040fe20000410000 */
[----:B------:R-:W-:Y:S02]  /*2d90*/  HADD2.F32 R10, -RZ, R29.H1_H1 ;  /* 0x3000001dff0a7230 */ /* 0x000fe40000004100 */
[----:B------:R-:W-:Y:S01]  /*2da0*/  FMUL.FTZ R23, R24, R21 ;  /* 0x0000001518177220 */ /* 0x000fe20000410000 */
[----:B------:R-:W-:-:S03]  /*2db0*/  FFMA.FTZ R21, R27, R0, R7 ;  /* 0x000000001b157223 */ /* 0x000fc60000010007 */
[----:B------:R-:W-:-:S05]  /*2dc0*/  FFMA.FTZ R23, R23, R10, R2 ;  /* 0x0000000a17177223 */ /* 0x000fca0000010002 */
[----:B------:R-:W-:Y:S01]  /*2dd0*/  F2FP.F16.F32.PACK_AB R21, R23, R21 ;  /* 0x000000151715723e */ /* 0x000fe200000000ff */
[--C-:B------:R-:W-:Y:S01]  /*2de0*/  FADD.FTZ R12, R12, -R32.reuse ;  /* 0x800000200c0c7221 */ /* 0x100fe20000010000 */
[--C-:B------:R-:W-:Y:S02]  /*2df0*/  FADD.FTZ R8, R8, -R32.reuse ;  /* 0x8000002008087221 */ /* 0x100fe40000010000 */
[C---:B------:R-:W-:Y:S02]  /*2e00*/  PRMT R23, R21.reuse, 0x7610, R23 ;  /* 0x0000761015177816 */ /* 0x040fe40000000017 */
[----:B------:R-:W-:Y:S01]  /*2e10*/  PRMT R21, R21, 0x7632, R21 ;  /* 0x0000763215157816 */ /* 0x000fe20000000015 */
[--C-:B------:R-:W-:Y:S01]  /*2e20*/  FADD.FTZ R6, R6, -R32.reuse ;  /* 0x8000002006067221 */ /* 0x100fe20000010000 */
[--C-:B------:R-:W-:Y:S01]  /*2e30*/  FADD.FTZ R25, R25, -R32.reuse ;  /* 0x8000002019197221 */ /* 0x100fe20000010000 */
[C---:B------:R-:W-:Y:S01]  /*2e40*/  FMUL.FTZ R12, R24.reuse, R12 ;  /* 0x0000000c180c7220 */ /* 0x040fe20000410000 */
[----:B------:R-:W-:Y:S01]  /*2e50*/  FMUL.FTZ R8, R24, R8 ;  /* 0x0000000818087220 */ /* 0x000fe20000410000 */
[----:B------:R0:W-:Y:S01]  /*2e60*/  STG.E.U16 desc[UR8][R34.64+0x6], R21 ;  /* 0x0000061522007986 */ /* 0x0001e2000c101508 */
[--C-:B------:R-:W-:Y:S01]  /*2e70*/  FADD.FTZ R22, R22, -R32.reuse ;  /* 0x8000002016167221 */ /* 0x100fe20000010000 */
[--C-:B------:R-:W-:Y:S01]  /*2e80*/  FADD.FTZ R20, R20, -R32.reuse ;  /* 0x8000002014147221 */ /* 0x100fe20000010000 */
[----:B------:R-:W-:Y:S01]  /*2e90*/  FMUL.FTZ R25, R24, R25 ;  /* 0x0000001918197220 */ /* 0x000fe20000410000 */
[----:B------:R-:W-:Y:S01]  /*2ea0*/  STL [R1+0x30], R10 ;  /* 0x0000300a01007387 */ /* 0x000fe20000100800 */
[----:B------:R-:W-:-:S03]  /*2eb0*/  FADD.FTZ R19, R19, -R32 ;  /* 0x8000002013137221 */ /* 0x000fc60000010000 */
[----:B------:R1:W-:Y:S01]  /*2ec0*/  STL [R1+0x24], R2 ;  /* 0x0000240201007387 */ /* 0x0003e20000100800 */
[C---:B0-----:R-:W-:Y:S01]  /*2ed0*/  FMUL.FTZ R21, R24.reuse, R6 ;  /* 0x0000000618157220 */ /* 0x041fe20000410000 */
[C-C-:B------:R-:W-:Y:S01]  /*2ee0*/  FFMA.FTZ R6, R51.reuse, R12, R28.reuse ;  /* 0x0000000c33067223 */ /* 0x140fe2000001001c */
[C---:B------:R-:W-:Y:S02]  /*2ef0*/  FMUL.FTZ R22, R24.reuse, R22 ;  /* 0x0000001618167220 */ /* 0x040fe40000410000 */
[C-C-:B------:R-:W-:Y:S01]  /*2f00*/  FFMA.FTZ R12, R51.reuse, R21, R28.reuse ;  /* 0x00000015330c7223 */ /* 0x140fe2000001001c */
[C-C-:B-1----:R-:W-:Y:S01]  /*2f10*/  FFMA.FTZ R2, R51.reuse, R8, R28.reuse ;  /* 0x0000000833027223 */ /* 0x142fe2000001001c */
[----:B------:R-:W-:Y:S01]  /*2f20*/  FMUL.FTZ R20, R24, R20 ;  /* 0x0000001418147220 */ /* 0x000fe20000410000 */
[----:B------:R-:W-:Y:S01]  /*2f30*/  FFMA.FTZ R8, R51, R25, R28 ;  /* 0x0000001933087223 */ /* 0x000fe2000001001c */
[--C-:B------:R-:W-:Y:S01]  /*2f40*/  FADD.FTZ R18, R18, -R32.reuse ;  /* 0x8000002012127221 */ /* 0x100fe20000010000 */
[--C-:B------:R-:W-:Y:S01]  /*2f50*/  FADD.FTZ R17, R17, -R32.reuse ;  /* 0x8000002011117221 */ /* 0x100fe20000010000 */
[----:B------:R-:W-:Y:S01]  /*2f60*/  FMUL.FTZ R19, R24, R19 ;  /* 0x0000001318137220 */ /* 0x000fe20000410000 */
[----:B------:R0:W-:Y:S01]  /*2f70*/  STL [R1+0xc4], R2 ;  /* 0x0000c40201007387 */ /* 0x0001e20000100800 */
[----:B------:R-:W-:Y:S01]  /*2f80*/  FADD.FTZ R16, R16, -R32 ;  /* 0x8000002010107221 */ /* 0x000fe20000010000 */
[----:B------:R-:W-:-:S02]  /*2f90*/  FMUL.FTZ R18, R24, R18 ;  /* 0x0000001218127220 */ /* 0x000fc40000410000 */
[----:B------:R1:W-:Y:S01]  /*2fa0*/  STL [R1+0xc8], R12 ;  /* 0x0000c80c01007387 */ /* 0x0003e20000100800 */
[----:B------:R-:W-:Y:S01]  /*2fb0*/  FMUL.FTZ R17, R24, R17 ;  /* 0x0000001118117220 */ /* 0x000fe20000410000 */
[----:B------:R-:W-:Y:S02]  /*2fc0*/  FADD.FTZ R15, R15, -R32 ;  /* 0x800000200f0f7221 */ /* 0x000fe40000010000 */
[----:B------:R2:W-:Y:S01]  /*2fd0*/  STL [R1+0xd0], R8 ;  /* 0x0000d00801007387 */ /* 0x0005e20000100800 */
[C-C-:B0-----:R-:W-:Y:S01]  /*2fe0*/  FFMA.FTZ R2, R51.reuse, R22, R28.reuse ;  /* 0x0000001633027223 */ /* 0x141fe2000001001c */
[C---:B-1----:R-:W-:Y:S01]  /*2ff0*/  FFMA.FTZ R12, R51.reuse, R20, R28 ;  /* 0x00000014330c7223 */ /* 0x042fe2000001001c */
[----:B------:R-:W-:Y:S01]  /*3000*/  FADD.FTZ R14, R14, -R32 ;  /* 0x800000200e0e7221 */ /* 0x000fe20000010000 */
[C---:B------:R-:W-:Y:S01]  /*3010*/  FMUL.FTZ R16, R24.reuse, R16 ;  /* 0x0000001018107220 */ /* 0x040fe20000410000 */
[----:B--2---:R-:W-:Y:S01]  /*3020*/  FFMA.FTZ R8, R51, R19, R28 ;  /* 0x0000001333087223 */ /* 0x004fe2000001001c */
[----:B------:R0:W-:Y:S01]  /*3030*/  STL [R1+0xdc], R2 ;  /* 0x0000dc0201007387 */ /* 0x0001e20000100800 */
[----:B------:R-:W-:Y:S01]  /*3040*/  FADD.FTZ R13, R13, -R32 ;  /* 0x800000200d0d7221 */ /* 0x000fe20000010000 */
[----:B------:R-:W-:-:S02]  /*3050*/  FMUL.FTZ R15, R24, R15 ;  /* 0x0000000f180f7220 */ /* 0x000fc40000410000 */
[----:B------:R1:W-:Y:S01]  /*3060*/  STL [R1+0xec], R12 ;  /* 0x0000ec0c01007387 */ /* 0x0003e20000100800 */
[----:B------:R-:W-:-:S03]  /*3070*/  FMUL.FTZ R14, R24, R14 ;  /* 0x0000000e180e7220 */ /* 0x000fc60000410000 */
[----:B------:R2:W-:Y:S01]  /*3080*/  STL [R1+0xf4], R8 ;  /* 0x0000f40801007387 */ /* 0x0005e20000100800 */
[C-C-:B0-----:R-:W-:Y:S01]  /*3090*/  FFMA.FTZ R2, R51.reuse, R18, R28.reuse ;  /* 0x0000001233027223 */ /* 0x141fe2000001001c */
[----:B-1----:R-:W-:Y:S01]  /*30a0*/  FFMA.FTZ R12, R51, R17, R28 ;  /* 0x00000011330c7223 */ /* 0x002fe2000001001c */
[----:B------:R-:W-:-:S03]  /*30b0*/  FMUL.FTZ R13, R24, R13 ;  /* 0x0000000d180d7220 */ /* 0x000fc60000410000 */
[----:B------:R0:W-:Y:S01]  /*30c0*/  STL [R1+0xf0], R2 ;  /* 0x0000f00201007387 */ /* 0x0001e20000100800 */
[----:B--2---:R-:W-:-:S03]  /*30d0*/  FFMA.FTZ R8, R51, R16, R28 ;  /* 0x0000001033087223 */ /* 0x004fc6000001001c */
[----:B------:R1:W-:Y:S01]  /*30e0*/  STL [R1+0xe8], R12 ;  /* 0x0000e80c01007387 */ /* 0x0003e20000100800 */
[----:B------:R-:W-:-:S03]  /*30f0*/  FADD.FTZ R11, R11, -R32 ;  /* 0x800000200b0b7221 */ /* 0x000fc60000010000 */
[----:B------:R2:W-:Y:S01]  /*3100*/  STL [R1+0xe4], R8 ;  /* 0x0000e40801007387 */ /* 0x0005e20000100800 */
[C-C-:B0-----:R-:W-:Y:S01]  /*3110*/  FFMA.FTZ R2, R51.reuse, R15, R28.reuse ;  /* 0x0000000f33027223 */ /* 0x141fe2000001001c */
[----:B-1----:R-:W-:-:S04]  /*3120*/  FFMA.FTZ R12, R51, R14, R28 ;  /* 0x0000000e330c7223 */ /* 0x002fc8000001001c */
[----:B------:R0:W-:Y:S01]  /*3130*/  STL [R1+0xe0], R2 ;  /* 0x0000e00201007387 */ /* 0x0001e20000100800 */
[----:B--2---:R-:W-:-:S03]  /*3140*/  FFMA.FTZ R8, R51, R13, R28 ;  /* 0x0000000d33087223 */ /* 0x004fc6000001001c */
[----:B------:R1:W-:Y:S01]  /*3150*/  STG.E.U16 desc[UR8][R34.64+0x4], R23 ;  /* 0x0000041722007986 */ /* 0x0003e2000c101508 */
[C---:B------:R-:W-:Y:S01]  /*3160*/  FMUL.FTZ R11, R24.reuse, R11 ;  /* 0x0000000b180b7220 */ /* 0x040fe20000410000 */
[----:B------:R-:W-:Y:S02]  /*3170*/  FADD.FTZ R9, R9, -R32 ;  /* 0x8000002009097221 */ /* 0x000fe40000010000 */
[----:B------:R-:W-:Y:S01]  /*3180*/  STL [R1+0xd8], R12 ;  /* 0x0000d80c01007387 */ /* 0x000fe20000100800 */
[----:B0-----:R-:W-:Y:S01]  /*3190*/  FFMA.FTZ R2, R51, R11, R28 ;  /* 0x0000000b33027223 */ /* 0x001fe2000001001c */
[----:B------:R-:W-:Y:S02]  /*31a0*/  FMUL.FTZ R9, R24, R9 ;  /* 0x0000000918097220 */ /* 0x000fe40000410000 */
[----:B-1----:R-:W2:Y:S04]  /*31b0*/  LDL.LU R23, [R1+0x4c] ;  /* 0x00004c0001177983 */ /* 0x002ea80000300800 */
[----:B------:R0:W-:Y:S04]  /*31c0*/  STL [R1+0xd4], R8 ;  /* 0x0000d40801007387 */ /* 0x0001e80000100800 */
[----:B------:R-:W3:Y:S01]  /*31d0*/  LDL.LU R25, [R1+0x50] ;  /* 0x0000500001197983 */ /* 0x000ee20000300800 */
[----:B0-----:R-:W-:-:S02]  /*31e0*/  IADD3.X R8, RZ, R31, RZ, P6, !PT ;  /* 0x0000001fff087210 */ /* 0x001fc400037fe4ff */
[C---:B------:R-:W-:Y:S01]  /*31f0*/  LEA R18, P6, R49.reuse, UR12, 0x1 ;  /* 0x0000000c31127c11 */ /* 0x040fe2000f8c08ff */
[----:B------:R0:W-:Y:S03]  /*3200*/  STL [R1+0xcc], R2 ;  /* 0x0000cc0201007387 */ /* 0x0001e60000100800 */
[----:B------:R-:W-:Y:S02]  /*3210*/  LEA.HI.X R19, R49, UR13, R8, 0x1, P6 ;  /* 0x0000000d31137c11 */ /* 0x000fe4000b0f0c08 */
[----:B------:R-:W-:Y:S01]  /*3220*/  LEA R16, P6, R47, UR12, 0x1 ;  /* 0x0000000c2f107c11 */ /* 0x000fe2000f8c08ff */
[----:B0-----:R-:W-:-:S03]  /*3230*/  FFMA.FTZ R2, R51, R9, R28 ;  /* 0x0000000933027223 */ /* 0x001fc6000001001c */
[----:B------:R-:W-:Y:S02]  /*3240*/  LEA.HI.X R17, R47, UR13, R55, 0x1, P6 ;  /* 0x0000000d2f117c11 */ /* 0x000fe4000b0f0c37 */
[C---:B------:R-:W-:Y:S01]  /*3250*/  LEA R14, P6, R45.reuse, UR12, 0x1 ;  /* 0x0000000c2d0e7c11 */ /* 0x040fe2000f8c08ff */
[----:B------:R-:W-:Y:S03]  /*3260*/  STL [R1+0x10c], R2 ;  /* 0x00010c0201007387 */ /* 0x000fe60000100800 */
[----:B------:R-:W-:Y:S01]  /*3270*/  LEA.HI.X R15, R45, UR13, R57, 0x1, P6 ;  /* 0x0000000d2d0f7c11 */ /* 0x000fe2000b0f0c39 */
[----:B------:R0:W-:Y:S01]  /*3280*/  STL [R1+0x14c], R18 ;  /* 0x00014c1201007387 */ /* 0x0001e20000100800 */
[----:B------:R-:W-:-:S03]  /*3290*/  LEA R12, P6, R41, UR12, 0x1 ;  /* 0x0000000c290c7c11 */ /* 0x000fc6000f8c08ff */
[----:B0-----:R-:W4:Y:S01]  /*32a0*/  LDL.LU R18, [R1+0x24] ;  /* 0x0000240001127983 */ /* 0x001f220000300800 */
[----:B------:R-:W-:-:S03]  /*32b0*/  LEA.HI.X R13, R41, UR13, R42, 0x1, P6 ;  /* 0x0000000d290d7c11 */ /* 0x000fc6000b0f0c2a */
[----:B------:R-:W-:Y:S04]  /*32c0*/  STL [R1+0x148], R19 ;  /* 0x0001481301007387 */ /* 0x000fe80000100800 */
[----:B------:R-:W-:Y:S04]  /*32d0*/  STL [R1+0x138], R16 ;  /* 0x0001381001007387 */ /* 0x000fe80000100800 */
[----:B------:R-:W-:Y:S04]  /*32e0*/  STL [R1+0x134], R17 ;  /* 0x0001341101007387 */ /* 0x000fe80000100800 */
[----:B------:R-:W-:Y:S04]  /*32f0*/  STL [R1+0x130], R14 ;  /* 0x0001300e01007387 */ /* 0x000fe80000100800 */
[----:B------:R-:W-:Y:S04]  /*3300*/  STL [R1+0x12c], R15 ;  /* 0x00012c0f01007387 */ /* 0x000fe80000100800 */
[----:B------:R-:W4:Y:S04]  /*3310*/  LDL.LU R42, [R1+0x160] ;  /* 0x00016000012a7983 */ /* 0x000f280000300800 */
[----:B------:R-:W-:Y:S04]  /*3320*/  STL [R1+0x13c], R12 ;  /* 0x00013c0c01007387 */ /* 0x000fe80000100800 */
[----:B------:R0:W-:Y:S01]  /*3330*/  STL [R1+0x128], R13 ;  /* 0x0001280d01007387 */ /* 0x0001e20000100800 */
[----:B------:R-:W-:-:S03]  /*3340*/  LEA R8, P6, R40, UR12, 0x1 ;  /* 0x0000000c28087c11 */ /* 0x000fc6000f8c08ff */
[----:B0-----:R-:W4:Y:S01]  /*3350*/  LDL.LU R13, [R1+0x8] ;  /* 0x00000800010d7983 */ /* 0x001f220000300800 */
[----:B------:R-:W-:-:S03]  /*3360*/  LEA.HI.X R9, R40, UR13, R3, 0x1, P6 ;  /* 0x0000000d28097c11 */ /* 0x000fc6000b0f0c03 */
[----:B------:R-:W4:Y:S04]  /*3370*/  LDL.LU R3, [R1+0x4] ;  /* 0x0000040001037983 */ /* 0x000f280000300800 */
[----:B------:R-:W4:Y:S01]  /*3380*/  LDL.LU R2, [R1] ;  /* 0x0000000001027983 */ /* 0x000f220000300800 */
[----:B------:R-:W-:Y:S01]  /*3390*/  LEA R20, P6, R5, UR12, 0x1 ;  /* 0x0000000c05147c11 */ /* 0x000fe2000f8c08ff */
[--C-:B------:R-:W-:Y:S01]  /*33a0*/  FADD.FTZ R36, R36, -R32.reuse ;  /* 0x8000002024247221 */ /* 0x100fe20000010000 */
[--C-:B------:R-:W-:Y:S01]  /*33b0*/  FADD.FTZ R60, R60, -R32.reuse ;  /* 0x800000203c3c7221 */ /* 0x100fe20000010000 */
[----:B------:R-:W-:Y:S02]  /*33c0*/  FADD.FTZ R59, R59, -R32 ;  /* 0x800000203b3b7221 */ /* 0x000fe40000010000 */
[----:B------:R-:W-:-:S02]  /*33d0*/  FMUL.FTZ R11, R24, R36 ;  /* 0x00000024180b7220 */ /* 0x000fc40000410000 */
[----:B------:R-:W-:Y:S01]  /*33e0*/  FMUL.FTZ R22, R24, R59 ;  /* 0x0000003b18167220 */ /* 0x000fe20000410000 */
[----:B------:R-:W-:Y:S01]  /*33f0*/  PRMT R27, R53, 0x7632, R27 ;  /* 0x00007632351b7816 */ /* 0x000fe2000000001b */
[----:B------:R-:W-:Y:S02]  /*3400*/  FFMA.FTZ R11, R0, R11, R7 ;  /* 0x0000000b000b7223 */ /* 0x000fe40000010007 */
[----:B------:R-:W-:Y:S01]  /*3410*/  FFMA.FTZ R22, R30, R22, R26 ;  /* 0x000000161e167223 */ /* 0x000fe2000001001a */
[----:B------:R-:W-:Y:S04]  /*3420*/  STG.E.U16 desc[UR8][R34.64], R53 ;  /* 0x0000003522007986 */ /* 0x000fe8000c101508 */
[----:B------:R0:W-:Y:S04]  /*3430*/  STG.E.U16 desc[UR8][R34.64+0x2], R27 ;  /* 0x0000021b22007986 */ /* 0x0001e8000c101508 */
[----:B------:R-:W-:Y:S04]  /*3440*/  STL [R1+0x140], R8 ;  /* 0x0001400801007387 */ /* 0x000fe80000100800 */
[----:B------:R-:W-:Y:S04]  /*3450*/  STL [R1+0x124], R9 ;  /* 0x0001240901007387 */ /* 0x000fe80000100800 */
[----:B------:R-:W-:Y:S01]  /*3460*/  STL [R1+0x118], R20 ;  /* 0x0001181401007387 */ /* 0x000fe20000100800 */
[--C-:B------:R-:W-:Y:S01]  /*3470*/  FADD.FTZ R56, R56, -R32.reuse ;  /* 0x8000002038387221 */ /* 0x100fe20000010000 */
[----:B------:R-:W-:-:S03]  /*3480*/  FADD.FTZ R54, R54, -R32 ;  /* 0x8000002036367221 */ /* 0x000fc60000010000 */
[C---:B------:R-:W-:Y:S01]  /*3490*/  FMUL.FTZ R56, R24.reuse, R56 ;  /* 0x0000003818387220 */ /* 0x040fe20000410000 */
[C---:B------:R-:W-:Y:S01]  /*34a0*/  FMUL.FTZ R54, R24.reuse, R54 ;  /* 0x0000003618367220 */ /* 0x040fe20000410000 */
[----:B--2---:R-:W-:Y:S01]  /*34b0*/  LEA.HI.X R21, R5, UR13, R23, 0x1, P6 ;  /* 0x0000000d05157c11 */ /* 0x004fe2000b0f0c17 */
[----:B------:R-:W-:Y:S01]  /*34c0*/  FMUL.FTZ R5, R24, R60 ;  /* 0x0000003c18057220 */ /* 0x000fe20000410000 */
[----:B------:R-:W-:-:S04]  /*34d0*/  LEA R28, P6, R4, UR12, 0x1 ;  /* 0x0000000c041c7c11 */ /* 0x000fc8000f8c08ff */
[----:B---3--:R-:W-:Y:S01]  /*34e0*/  LEA.HI.X R29, R4, UR13, R25, 0x1, P6 ;  /* 0x0000000d041d7c11 */ /* 0x008fe2000b0f0c19 */
[----:B------:R-:W-:Y:S01]  /*34f0*/  STL [R1+0x114], R21 ;  /* 0x0001141501007387 */ /* 0x000fe20000100800 */
[----:B----4-:R-:W-:Y:S01]  /*3500*/  FFMA.FTZ R23, R10, R5, R18 ;  /* 0x000000050a177223 */ /* 0x010fe20000010012 */
[----:B------:R-:W-:Y:S02]  /*3510*/  F2FP.F16.F32.PACK_AB R5, R22, R6 ;  /* 0x000000061605723e */ /* 0x000fe400000000ff */
[----:B------:R-:W2:Y:S01]  /*3520*/  LDL.LU R10, [R1+0x15c] ;  /* 0x00015c00010a7983 */ /* 0x000ea20000300800 */
[----:B------:R-:W-:Y:S02]  /*3530*/  IADD3.X R6, RZ, R31, RZ, P4, !PT ;  /* 0x0000001fff067210 */ /* 0x000fe400027fe4ff */
[----:B------:R-:W-:Y:S02]  /*3540*/  F2FP.F16.F32.PACK_AB R4, R23, R11 ;  /* 0x0000000b1704723e */ /* 0x000fe400000000ff */
[----:B------:R-:W-:-:S02]  /*3550*/  IADD3.X R11, RZ, R31, RZ, P5, !PT ;  /* 0x0000001fff0b7210 */ /* 0x000fc40002ffe4ff */
[C---:B0-----:R-:W-:Y:S02]  /*3560*/  LEA R34, P5, R38.reuse, UR12, 0x1 ;  /* 0x0000000c26227c11 */ /* 0x041fe4000f8a08ff */
[C---:B------:R-:W-:Y:S02]  /*3570*/  LEA R40, P4, R39.reuse, UR12, 0x1 ;  /* 0x0000000c27287c11 */ /* 0x040fe4000f8808ff */
[----:B------:R-:W-:Y:S02]  /*3580*/  LEA.HI.X R35, R38, UR13, R6, 0x1, P5 ;  /* 0x0000000d26237c11 */ /* 0x000fe4000a8f0c06 */
[----:B------:R-:W-:Y:S01]  /*3590*/  LEA.HI.X R41, R39, UR13, R11, 0x1, P4 ;  /* 0x0000000d27297c11 */ /* 0x000fe2000a0f0c0b */
[----:B------:R-:W-:Y:S04]  /*35a0*/  STL [R1+0x11c], R28 ;  /* 0x00011c1c01007387 */ /* 0x000fe80000100800 */
[----:B------:R-:W-:Y:S04]  /*35b0*/  STL [R1+0x110], R29 ;  /* 0x0001101d01007387 */ /* 0x000fe80000100800 */
[----:B------:R-:W-:Y:S04]  /*35c0*/  STL [R1+0x150], R40 ;  /* 0x0001502801007387 */ /* 0x000fe80000100800 */
[----:B------:R0:W-:Y:S04]  /*35d0*/  STL [R1+0x144], R41 ;  /* 0x0001442901007387 */ /* 0x0001e80000100800 */
[----:B------:R-:W-:Y:S01]  /*35e0*/  STL [R1+0x154], R34 ;  /* 0x0001542201007387 */ /* 0x000fe20000100800 */
[----:B------:R-:W-:-:S03]  /*35f0*/  FADD.FTZ R6, R13, -R32 ;  /* 0x800000200d067221 */ /* 0x000fc60000010000 */
[----:B------:R-:W-:Y:S01]  /*3600*/  STL [R1+0x120], R35 ;  /* 0x0001202301007387 */ /* 0x000fe20000100800 */
[----:B------:R-:W-:-:S03]  /*3610*/  FMUL.FTZ R6, R24, R6 ;  /* 0x0000000618067220 */ /* 0x000fc60000410000 */
[----:B------:R-:W3:Y:S01]  /*3620*/  LDL.LU R15, [R1+0xc0] ;  /* 0x0000c000010f7983 */ /* 0x000ee20000300800 */
[----:B0-----:R-:W-:-:S03]  /*3630*/  FFMA.FTZ R41, R30, R6, R26 ;  /* 0x000000061e297223 */ /* 0x001fc6000001001a */
[----:B------:R-:W4:Y:S01]  /*3640*/  LDL.LU R19, [R1+0xbc] ;  /* 0x0000bc0001137983 */ /* 0x000f220000300800 */
[----:B------:R-:W-:Y:S01]  /*3650*/  FADD.FTZ R22, R2, -R32 ;  /* 0x8000002002167221 */ /* 0x000fe20000010000 */
[C-C-:B------:R-:W-:Y:S02]  /*3660*/  FFMA.FTZ R2, R30.reuse, R56, R26.reuse ;  /* 0x000000381e027223 */ /* 0x140fe4000001001a */
[----:B------:R-:W4:Y:S04]  /*3670*/  LDL.LU R8, [R1+0xb8] ;  /* 0x0000b80001087983 */ /* 0x000f280000300800 */
[----:B------:R-:W4:Y:S04]  /*3680*/  LDL.LU R17, [R1+0xb4] ;  /* 0x0000b40001117983 */ /* 0x000f280000300800 */
[----:B------:R-:W2:Y:S04]  /*3690*/  LDL.LU R40, [R1+0xb0] ;  /* 0x0000b00001287983 */ /* 0x000ea80000300800 */
[----:B------:R0:W-:Y:S04]  /*36a0*/  STL [R1+0x158], R41 ;  /* 0x0001582901007387 */ /* 0x0001e80000100800 */
[----:B------:R-:W3:Y:S04]  /*36b0*/  LDL.LU R49, [R1+0xac] ;  /* 0x0000ac0001317983 */ /* 0x000ee80000300800 */
[----:B------:R-:W4:Y:S04]  /*36c0*/  LDL.LU R47, [R1+0xa8] ;  /* 0x0000a800012f7983 */ /* 0x000f280000300800 */
[----:B------:R1:W-:Y:S04]  /*36d0*/  STL [R1+0x74], R2 ;  /* 0x0000740201007387 */ /* 0x0003e80000100800 */
[----:B------:R-:W3:Y:S04]  /*36e0*/  LDL.LU R45, [R1+0xa4] ;  /* 0x0000a400012d7983 */ /* 0x000ee80000300800 */
[----:B0-----:R-:W4:Y:S01]  /*36f0*/  LDL.LU R41, [R1+0xa0] ;  /* 0x0000a00001297983 */ /* 0x001f220000300800 */
[----:B-1----:R-:W-:-:S05]  /*3700*/  FFMA.FTZ R2, R30, R54, R26 ;  /* 0x000000361e027223 */ /* 0x002fca000001001a */
[----:B------:R0:W-:Y:S04]  /*3710*/  STL [R1+0x70], R2 ;  /* 0x0000700201007387 */ /* 0x0001e80000100800 */
[----:B------:R-:W3:Y:S01]  /*3720*/  LDL.LU R34, [R1+0x9c] ;  /* 0x00009c0001227983 */ /* 0x000ee20000300800 */
[--C-:B------:R-:W-:Y:S01]  /*3730*/  FADD.FTZ R44, R44, -R32.reuse ;  /* 0x800000202c2c7221 */ /* 0x100fe20000010000 */
[----:B------:R-:W-:Y:S01]  /*3740*/  FADD.FTZ R11, R3, -R32 ;  /* 0x80000020030b7221 */ /* 0x000fe20000010000 */
[C---:B------:R-:W-:Y:S01]  /*3750*/  FMUL.FTZ R22, R24.reuse, R22 ;  /* 0x0000001618167220 */ /* 0x040fe20000410000 */
[----:B------:R-:W3:Y:S01]  /*3760*/  LDL.LU R27, [R1+0x98] ;  /* 0x00009800011b7983 */ /* 0x000ee20000300800 */
[C---:B------:R-:W-:Y:S01]  /*3770*/  FMUL.FTZ R44, R24.reuse, R44 ;  /* 0x0000002c182c7220 */ /* 0x040fe20000410000 */
[----:B------:R-:W-:Y:S01]  /*3780*/  FMUL.FTZ R11, R24, R11 ;  /* 0x0000000b180b7220 */ /* 0x000fe20000410000 */
[C-C-:B------:R-:W-:Y:S01]  /*3790*/  FFMA.FTZ R13, R30.reuse, R22, R26.reuse ;  /* 0x000000161e0d7223 */ /* 0x140fe2000001001a */
[----:B------:R-:W3:Y:S01]  /*37a0*/  LDL.LU R25, [R1+0x94] ;  /* 0x0000940001197983 */ /* 0x000ee20000300800 */
[----:B0-----:R-:W-:Y:S01]  /*37b0*/  FFMA.FTZ R2, R30, R44, R26 ;  /* 0x0000002c1e027223 */ /* 0x001fe2000001001a */
[----:B------:R-:W-:-:S02]  /*37c0*/  FADD.FTZ R61, R61, -R32 ;  /* 0x800000203d3d7221 */ /* 0x000fc40000010000 */
[----:B------:R-:W3:Y:S01]  /*37d0*/  LDL.LU R23, [R1+0x90] ;  /* 0x0000900001177983 */ /* 0x000ee20000300800 */
[----:B------:R-:W-:Y:S01]  /*37e0*/  FADD.FTZ R42, R42, -R32 ;  /* 0x800000202a2a7221 */ /* 0x000fe20000010000 */
[----:B------:R-:W-:Y:S02]  /*37f0*/  FFMA.FTZ R14, R30, R11, R26 ;  /* 0x0000000b1e0e7223 */ /* 0x000fe4000001001a */
[----:B------:R-:W3:Y:S01]  /*3800*/  LDL.LU R22, [R1+0x8c] ;  /* 0x00008c0001167983 */ /* 0x000ee20000300800 */
[----:B------:R-:W-:-:S03]  /*3810*/  FMUL.FTZ R61, R24, R61 ;  /* 0x0000003d183d7220 */ /* 0x000fc60000410000 */
[----:B------:R0:W-:Y:S01]  /*3820*/  STL [R1+0x58], R2 ;  /* 0x0000580201007387 */ /* 0x0001e20000100800 */
[----:B------:R-:W-:-:S03]  /*3830*/  FMUL.FTZ R42, R24, R42 ;  /* 0x0000002a182a7220 */ /* 0x000fc60000410000 */
[----:B------:R-:W3:Y:S01]  /*3840*/  LDL.LU R11, [R1+0x88] ;  /* 0x00008800010b7983 */ /* 0x000ee20000300800 */
[C-C-:B------:R-:W-:Y:S01]  /*3850*/  FFMA.FTZ R9, R30.reuse, R61, R26.reuse ;  /* 0x0000003d1e097223 */ /* 0x140fe2000001001a */
[----:B0-----:R-:W-:Y:S01]  /*3860*/  FFMA.FTZ R2, R30, R42, R26 ;  /* 0x0000002a1e027223 */ /* 0x001fe2000001001a */
[--C-:B--2---:R-:W-:Y:S02]  /*3870*/  FADD.FTZ R61, R40, -R32.reuse ;  /* 0x80000020283d7221 */ /* 0x104fe40000010000 */
[----:B------:R-:W2:Y:S04]  /*3880*/  LDL.LU R40, [R1+0x10] ;  /* 0x0000100001287983 */ /* 0x000ea80000300800 */
[----:B------:R-:W2:Y:S01]  /*3890*/  LDL.LU R42, [R1+0x84] ;  /* 0x00008400012a7983 */ /* 0x000ea20000300800 */
[----:B----4-:R-:W-:-:S03]  /*38a0*/  FADD.FTZ R57, R41, -R32 ;  /* 0x8000002029397221 */ /* 0x010fc60000010000 */
[----:B------:R-:W4:Y:S01]  /*38b0*/  LDL.LU R41, [R1+0x80] ;  /* 0x0000800001297983 */ /* 0x000f220000300800 */
[----:B---3--:R-:W-:-:S03]  /*38c0*/  FADD.FTZ R54, R34, -R32 ;  /* 0x8000002022367221 */ /* 0x008fc60000010000 */
[----:B------:R-:W3:Y:S01]  /*38d0*/  LDL.LU R34, [R1+0x7c] ;  /* 0x00007c0001227983 */ /* 0x000ee20000300800 */
[--C-:B------:R-:W-:Y:S01]  /*38e0*/  FADD.FTZ R10, R10, -R32.reuse ;  /* 0x800000200a0a7221 */ /* 0x100fe20000010000 */
[----:B------:R-:W-:-:S03]  /*38f0*/  FADD.FTZ R58, R58, -R32 ;  /* 0x800000203a3a7221 */ /* 0x000fc60000010000 */
[----:B------:R-:W-:Y:S01]  /*3900*/  FMUL.FTZ R10, R24, R10 ;  /* 0x0000000a180a7220 */ /* 0x000fe20000410000 */
[--C-:B------:R-:W-:Y:S01]  /*3910*/  FADD.FTZ R52, R52, -R32.reuse ;  /* 0x8000002034347221 */ /* 0x100fe20000010000 */
[--C-:B------:R-:W-:Y:S01]  /*3920*/  FADD.FTZ R50, R50, -R32.reuse ;  /* 0x8000002032327221 */ /* 0x100fe20000010000 */
[--C-:B------:R-:W-:Y:S01]  /*3930*/  FADD.FTZ R48, R48, -R32.reuse ;  /* 0x8000002030307221 */ /* 0x100fe20000010000 */
[----:B------:R-:W-:Y:S01]  /*3940*/  FADD.FTZ R46, R46, -R32 ;  /* 0x800000202e2e7221 */ /* 0x000fe20000010000 */
[----:B------:R-:W-:Y:S01]  /*3950*/  FFMA.FTZ R3, R30, R10, R26 ;  /* 0x0000000a1e037223 */ /* 0x000fe2000001001a */
[-C--:B------:R-:W-:Y:S02]  /*3960*/  IADD3.X R6, RZ, R31.reuse, RZ, P3, !PT ;  /* 0x0000001fff067210 */ /* 0x080fe40001ffe4ff */
[----:B------:R-:W-:Y:S02]  /*3970*/  LEA R38, P3, R37, UR12, 0x1 ;  /* 0x0000000c25267c11 */ /* 0x000fe4000f8608ff */
[----:B------:R-:W-:Y:S01]  /*3980*/  IADD3.X R10, RZ, R31, RZ, P2, !PT ;  /* 0x0000001fff0a7210 */ /* 0x000fe200017fe4ff */
[C---:B------:R-:W-:Y:S01]  /*3990*/  FMUL.FTZ R58, R24.reuse, R58 ;  /* 0x0000003a183a7220 */ /* 0x040fe20000410000 */
[----:B------:R-:W-:Y:S01]  /*39a0*/  LEA R36, P2, R33, UR12, 0x1 ;  /* 0x0000000c21247c11 */ /* 0x000fe2000f8408ff */
[C---:B------:R-:W-:Y:S01]  /*39b0*/  FMUL.FTZ R52, R24.reuse, R52 ;  /* 0x0000003418347220 */ /* 0x040fe20000410000 */
[C---:B------:R-:W-:Y:S01]  /*39c0*/  FMUL.FTZ R50, R24.reuse, R50 ;  /* 0x0000003218327220 */ /* 0x040fe20000410000 */
[C---:B------:R-:W-:Y:S01]  /*39d0*/  FMUL.FTZ R48, R24.reuse, R48 ;  /* 0x0000003018307220 */ /* 0x040fe20000410000 */
[----:B------:R-:W-:Y:S01]  /*39e0*/  FMUL.FTZ R46, R24, R46 ;  /* 0x0000002e182e7220 */ /* 0x000fe20000410000 */
[----:B------:R-:W-:Y:S01]  /*39f0*/  LEA.HI.X R39, R37, UR13, R6, 0x1, P3 ;  /* 0x0000000d25277c11 */ /* 0x000fe200098f0c06 */
[C---:B------:R-:W-:Y:S01]  /*3a00*/  FFMA.FTZ R35, R30.reuse, R58, R26 ;  /* 0x0000003a1e237223 */ /* 0x040fe2000001001a */
[----:B------:R-:W-:Y:S01]  /*3a10*/  LEA.HI.X R37, R33, UR13, R10, 0x1, P2 ;  /* 0x0000000d21257c11 */ /* 0x000fe200090f0c0a */
[C-C-:B------:R-:W-:Y:S01]  /*3a20*/  FFMA.FTZ R28, R30.reuse, R52, R26.reuse ;  /* 0x000000341e1c7223 */ /* 0x140fe2000001001a */
[C-C-:B------:R-:W-:Y:S01]  /*3a30*/  FFMA.FTZ R20, R30.reuse, R50, R26.reuse ;  /* 0x000000321e147223 */ /* 0x140fe2000001001a */
[C-C-:B------:R-:W-:Y:S01]  /*3a40*/  FFMA.FTZ R21, R30.reuse, R48, R26.reuse ;  /* 0x000000301e157223 */ /* 0x140fe2000001001a */
[----:B------:R-:W-:Y:S01]  /*3a50*/  FFMA.FTZ R29, R30, R46, R26 ;  /* 0x0000002e1e1d7223 */ /* 0x000fe2000001001a */
[----:B------:R-:W2:Y:S01]  /*3a60*/  LDL.LU R33, [R1+0x78] ;  /* 0x0000780001217983 */ /* 0x000ea20000300800 */
[--C-:B------:R-:W-:Y:S01]  /*3a70*/  FADD.FTZ R55, R27, -R32.reuse ;  /* 0x800000201b377221 */ /* 0x100fe20000010000 */
[----:B------:R-:W-:-:S02]  /*3a80*/  FADD.FTZ R53, R23, -R32 ;  /* 0x8000002017357221 */ /* 0x000fc40000010000 */
[----:B------:R-:W2:Y:S01]  /*3a90*/  LDL.LU R26, [R1+0x48] ;  /* 0x00004800011a7983 */ /* 0x000ea20000300800 */
[--C-:B------:R-:W-:Y:S01]  /*3aa0*/  FADD.FTZ R52, R25, -R32.reuse ;  /* 0x8000002019347221 */ /* 0x100fe20000010000 */
[--C-:B------:R-:W-:Y:S02]  /*3ab0*/  FADD.FTZ R51, R11, -R32.reuse ;  /* 0x800000200b337221 */ /* 0x100fe40000010000 */
[----:B------:R-:W2:Y:S01]  /*3ac0*/  LDL.LU R27, [R1+0x44] ;  /* 0x00004400011b7983 */ /* 0x000ea20000300800 */
[----:B------:R-:W-:-:S03]  /*3ad0*/  FADD.FTZ R50, R22, -R32 ;  /* 0x8000002016327221 */ /* 0x000fc60000010000 */
[----:B------:R-:W2:Y:S04]  /*3ae0*/  LDL.LU R23, [R1+0x40] ;  /* 0x0000400001177983 */ /* 0x000ea80000300800 */
[----:B------:R-:W2:Y:S04]  /*3af0*/  LDL.LU R25, [R1+0x38] ;  /* 0x0000380001197983 */ /* 0x000ea80000300800 */
[----:B------:R-:W2:Y:S04]  /*3b00*/  LDL.LU R11, [R1+0x34] ;  /* 0x00003400010b7983 */ /* 0x000ea80000300800 */
[----:B------:R-:W2:Y:S04]  /*3b10*/  LDL.LU R22, [R1+0x2c] ;  /* 0x00002c0001167983 */ /* 0x000ea80000300800 */
[----:B------:R-:W2:Y:S04]  /*3b20*/  LDL.LU R6, [R1+0x28] ;  /* 0x0000280001067983 */ /* 0x000ea80000300800 */
[----:B------:R-:W2:Y:S04]  /*3b30*/  LDL.LU R10, [R1+0x20] ;  /* 0x00002000010a7983 */ /* 0x000ea80000300800 */
[----:B------:R-:W2:Y:S01]  /*3b40*/  LDL.LU R30, [R1+0x1c] ;  /* 0x00001c00011e7983 */ /* 0x000ea20000300800 */
[----:B------:R-:W-:-:S03]  /*3b50*/  FADD.FTZ R56, R45, -R32 ;  /* 0x800000202d387221 */ /* 0x000fc60000010000 */
[----:B------:R-:W2:Y:S01]  /*3b60*/  LDL.LU R44, [R1+0x14] ;  /* 0x00001400012c7983 */ /* 0x000ea20000300800 */
[----:B------:R-:W-:-:S03]  /*3b70*/  FADD.FTZ R58, R49, -R32 ;  /* 0x80000020313a7221 */ /* 0x000fc60000010000 */
[----:B------:R-:W2:Y:S01]  /*3b80*/  LDL.LU R45, [R1+0xf8] ;  /* 0x0000f800012d7983 */ /* 0x000ea20000300800 */
[--C-:B----4-:R-:W-:Y:S01]  /*3b90*/  FADD.FTZ R49, R41, -R32.reuse ;  /* 0x8000002029317221 */ /* 0x110fe20000010000 */
[--C-:B---3--:R-:W-:Y:S02]  /*3ba0*/  FADD.FTZ R46, R34, -R32.reuse ;  /* 0x80000020222e7221 */ /* 0x108fe40000010000 */
[----:B------:R-:W3:Y:S04]  /*3bb0*/  LDL.LU R34, [R1+0x18] ;  /* 0x0000180001227983 */ /* 0x000ee80000300800 */
[----:B------:R-:W4:Y:S01]  /*3bc0*/  LDL.LU R41, [R1+0xfc] ;  /* 0x0000fc0001297983 */ /* 0x000f220000300800 */
[--C-:B------:R-:W-:Y:S01]  /*3bd0*/  FADD.FTZ R59, R47, -R32.reuse ;  /* 0x800000202f3b7221 */ /* 0x100fe20000010000 */
[--C-:B------:R-:W-:Y:S01]  /*3be0*/  FADD.FTZ R15, R15, -R32.reuse ;  /* 0x800000200f0f7221 */ /* 0x100fe20000010000 */
[--C-:B------:R-:W-:Y:S01]  /*3bf0*/  FADD.FTZ R19, R19, -R32.reuse ;  /* 0x8000002013137221 */ /* 0x100fe20000010000 */
[--C-:B------:R-:W-:Y:S01]  /*3c00*/  FADD.FTZ R8, R8, -R32.reuse ;  /* 0x8000002008087221 */ /* 0x100fe20000010000 */
[--C-:B------:R-:W-:Y:S01]  /*3c10*/  FADD.FTZ R17, R17, -R32.reuse ;  /* 0x8000002011117221 */ /* 0x100fe20000010000 */
[--C-:B--2---:R-:W-:Y:S01]  /*3c20*/  FADD.FTZ R48, R42, -R32.reuse ;  /* 0x800000202a307221 */ /* 0x104fe20000010000 */
        /* <DEDUP_REMOVED lines=12> */
[----:B------:R-:W-:-:S02]  /*3cf0*/  IADD3.X R30, RZ, R31, RZ, P1, !PT ;  /* 0x0000001fff1e7210 */ /* 0x000fc40000ffe4ff */
[C---:B------:R-:W-:Y:S02]  /*3d00*/  LEA R42, P1, R43.reuse, UR12, 0x1 ;  /* 0x0000000c2b2a7c11 */ /* 0x040fe4000f8208ff */
[C---:B------:R-:W-:Y:S02]  /*3d10*/  LEA R32, P2, R44.reuse, UR12, 0x1 ;  /* 0x0000000c2c207c11 */ /* 0x040fe4000f8408ff */
[----:B------:R-:W-:Y:S02]  /*3d20*/  LEA.HI.X R43, R43, UR13, R30, 0x1, P1 ;  /* 0x0000000d2b2b7c11 */ /* 0x000fe400088f0c1e */
[----:B------:R-:W-:Y:S02]  /*3d30*/  LEA.HI.X R33, R44, UR13, R45, 0x1, P2 ;  /* 0x0000000d2c217c11 */ /* 0x000fe400090f0c2d */
[----:B------:R-:W-:Y:S02]  /*3d40*/  IADD3.X R45, RZ, R31, RZ, P0, !PT ;  /* 0x0000001fff2d7210 */ /* 0x000fe400007fe4ff */
[----:B------:R-:W-:-:S04]  /*3d50*/  LEA R44, P0, R40, UR12, 0x1 ;  /* 0x0000000c282c7c11 */ /* 0x000fc8000f8008ff */
[----:B------:R-:W-:Y:S01]  /*3d60*/  LEA.HI.X R45, R40, UR13, R45, 0x1, P0 ;  /* 0x0000000d282d7c11 */ /* 0x000fe200080f0c2d */
[C---:B------:R-:W-:Y:S01]  /*3d70*/  FMUL.FTZ R40, R24.reuse, R48 ;  /* 0x0000003018287220 */ /* 0x040fe20000410000 */
[C---:B------:R-:W-:Y:S01]  /*3d80*/  FMUL.FTZ R48, R24.reuse, R26 ;  /* 0x0000001a18307220 */ /* 0x040fe20000410000 */
[----:B------:R-:W-:Y:S01]  /*3d90*/  MOV R26, R54 ;  /* 0x00000036001a7202 */ /* 0x000fe20000000f00 */
        /* <DEDUP_REMOVED lines=11> */
[----:B---3--:R-:W-:-:S04]  /*3e50*/  LEA R30, P1, R34, UR12, 0x1 ;  /* 0x0000000c221e7c11 */ /* 0x008fc8000f8208ff */
[----:B----4-:R-:W-:Y:S01]  /*3e60*/  LEA.HI.X R31, R34, UR13, R41, 0x1, P1 ;  /* 0x0000000d221f7c11 */ /* 0x010fe200088f0c29 */
[C---:B------:R-:W-:Y:S01]  /*3e70*/  FMUL.FTZ R41, R24.reuse, R58 ;  /* 0x0000003a18297220 */ /* 0x040fe20000410000 */
[C---:B------:R-:W-:Y:S01]  /*3e80*/  FMUL.FTZ R34, R24.reuse, R50 ;  /* 0x0000003218227220 */ /* 0x040fe20000410000 */
[C---:B------:R-:W-:Y:S01]  /*3e90*/  FMUL.FTZ R58, R24.reuse, R56 ;  /* 0x00000038183a7220 */ /* 0x040fe20000410000 */
[C---:B------:R-:W-:Y:S01]  /*3ea0*/  FMUL.FTZ R56, R24.reuse, R52 ;  /* 0x0000003418387220 */ /* 0x040fe20000410000 */
[----:B------:R-:W-:Y:S02]  /*3eb0*/  MOV R52, R19 ;  /* 0x0000001300347202 */ /* 0x000fe40000000f00 */
[----:B------:R-:W-:Y:S01]  /*3ec0*/  MOV R25, R34 ;  /* 0x0000002200197202 */ /* 0x000fe20000000f00 */
[C---:B------:R-:W-:Y:S01]  /*3ed0*/  FMUL.FTZ R34, R24.reuse, R11 ;  /* 0x0000000b18227220 */ /* 0x040fe20000410000 */
[C---:B------:R-:W-:Y:S01]  /*3ee0*/  FMUL.FTZ R19, R24.reuse, R46 ;  /* 0x0000002e18137220 */ /* 0x040fe20000410000 */
[----:B------:R-:W-:Y:S01]  /*3ef0*/  MOV R11, R56 ;  /* 0x00000038000b7202 */ /* 0x000fe20000000f00 */
        /* <DEDUP_REMOVED lines=10> */
[----:B------:R-:W-:Y:S01]  /*3fa0*/  FMUL.FTZ R58, R24, R10 ;  /* 0x0000000a183a7220 */ /* 0x000fe20000410000 */
[----:B------:R-:W-:Y:S01]  /*3fb0*/  MOV R10, R19 ;  /* 0x00000013000a7202 */ /* 0x000fe20000000f00 */
[--C-:B------:R-:W-:Y:S01]  /*3fc0*/  FFMA.FTZ R47, R0, R61, R7.reuse ;  /* 0x0000003d002f7223 */ /* 0x100fe20000010007 */
[----:B------:R-:W-:Y:S01]  /*3fd0*/  FMUL.FTZ R19, R24, R60 ;  /* 0x0000003c18137220 */ /* 0x000fe20000410000 */
[----:B------:R-:W-:Y:S01]  /*3fe0*/  MOV R61, R46 ;  /* 0x0000002e003d7202 */ /* 0x000fe20000000f00 */
[C-C-:B------:R-:W-:Y:S01]  /*3ff0*/  FFMA.FTZ R46, R0.reuse, R59, R7.reuse ;  /* 0x0000003b002e7223 */ /* 0x140fe20000010007 */
[C-C-:B------:R-:W-:Y:S01]  /*4000*/  FFMA.FTZ R24, R0.reuse, R51, R7.reuse ;  /* 0x0000003300187223 */ /* 0x140fe20000010007 */
[----:B------:R-:W-:Y:S01]  /*4010*/  MOV R59, R27 ;  /* 0x0000001b003b7202 */ /* 0x000fe20000000f00 */
        /* <DEDUP_REMOVED lines=16> */
[----:B------:R-:W2:Y:S01]  /*4120*/  LDL.LU R8, [R1+0xc4] ;  /* 0x0000c40001087983 */ /* 0x000ea20000300800 */
[C-C-:B------:R-:W-:Y:S01]  /*4130*/  FFMA.FTZ R10, R0.reuse, R54, R7.reuse ;  /* 0x00000036000a7223 */ /* 0x140fe20000010007 */
[C-C-:B------:R-:W-:Y:S01]  /*4140*/  FFMA.FTZ R6, R0.reuse, R56, R7.reuse ;  /* 0x0000003800067223 */ /* 0x140fe20000010007 */
[----:B------:R-:W-:Y:S01]  /*4150*/  FFMA.FTZ R7, R0, R58, R7 ;  /* 0x0000003a00077223 */ /* 0x000fe20000010007 */
[----:B------:R-:W3:Y:S04]  /*4160*/  LDL.LU R15, [R1+0xc8] ;  /* 0x0000c800010f7983 */ /* 0x000ee80000300800 */
[----:B------:R-:W4:Y:S02]  /*4170*/  LDL.LU R0, [R1+0x30] ;  /* 0x0000300001007983 */ /* 0x000f240000300800 */
[C-C-:B----4-:R-:W-:Y:S01]  /*4180*/  FFMA.FTZ R58, R0.reuse, R52, R18.reuse ;  /* 0x00000034003a7223 */ /* 0x150fe20000010012 */
[C-C-:B------:R-:W-:Y:S01]  /*4190*/  FFMA.FTZ R52, R0.reuse, R51, R18.reuse ;  /* 0x0000003300347223 */ /* 0x140fe20000010012 */
[C-C-:B------:R-:W-:Y:S01]  /*41a0*/  FFMA.FTZ R56, R0.reuse, R50, R18.reuse ;  /* 0x0000003200387223 */ /* 0x140fe20000010012 */
[C-C-:B------:R-:W-:Y:S01]  /*41b0*/  FFMA.FTZ R51, R0.reuse, R41, R18.reuse ;  /* 0x0000002900337223 */ /* 0x140fe20000010012 */
[C-C-:B------:R-:W-:Y:S01]  /*41c0*/  FFMA.FTZ R54, R0.reuse, R49, R18.reuse ;  /* 0x0000003100367223 */ /* 0x140fe20000010012 */
[----:B------:R-:W2:Y:S01]  /*41d0*/  LDL.LU R41, [R1+0x158] ;  /* 0x0001580001297983 */ /* 0x000ea20000300800 */
        /* <DEDUP_REMOVED lines=11> */
[----:B------:R-:W3:Y:S04]  /*4290*/  LDL.LU R18, [R1+0x14c] ;  /* 0x00014c0001127983 */ /* 0x000ee80000300800 */
[----:B------:R-:W3:Y:S01]  /*42a0*/  LDL.LU R19, [R1+0x148] ;  /* 0x0001480001137983 */ /* 0x000ee20000300800 */
[----:B------:R-:W-:Y:S02]  /*42b0*/  PRMT R12, R5, 0x7632, R12 ;  /* 0x00007632050c7816 */ /* 0x000fe4000000000c */
[----:B------:R-:W-:-:S02]  /*42c0*/  PRMT R16, R4, 0x7610, R16 ;  /* 0x0000761004107816 */ /* 0x000fc40000000010 */
[----:B------:R-:W-:Y:S01]  /*42d0*/  F2FP.F16.F32.PACK_AB R61, R61, R17 ;  /* 0x000000113d3d723e */ /* 0x000fe200000000ff */
[----:B---3--:R2:W-:Y:S04]  /*42e0*/  STG.E.U16 desc[UR8][R18.64], R5 ;  /* 0x0000000512007986 */ /* 0x0085e8000c101508 */
[----:B------:R0:W-:Y:S04]  /*42f0*/  STG.E.U16 desc[UR8][R18.64+0x2], R12 ;  /* 0x0000020c12007986 */ /* 0x0001e8000c101508 */
[----:B------:R1:W-:Y:S01]  /*4300*/  STG.E.U16 desc[UR8][R18.64+0x4], R16 ;  /* 0x0000041012007986 */ /* 0x0003e2000c101508 */
[----:B--2---:R-:W-:-:S03]  /*4310*/  F2FP.F16.F32.PACK_AB R5, R41, R8 ;  /* 0x000000082905723e */ /* 0x004fc600000000ff */
[----:B------:R-:W4:Y:S04]  /*4320*/  LDL.LU R41, [R1+0x144] ;  /* 0x0001440001297983 */ /* 0x000f280000300800 */
[----:B------:R-:W2:Y:S04]  /*4330*/  LDL.LU R8, [R1+0x140] ;  /* 0x0001400001087983 */ /* 0x000ea80000300800 */
[----:B0-----:R-:W3:Y:S04]  /*4340*/  LDL.LU R12, [R1+0x13c] ;  /* 0x00013c00010c7983 */ /* 0x001ee80000300800 */
[----:B-1----:R-:W4:Y:S04]  /*4350*/  LDL.LU R16, [R1+0x138] ;  /* 0x0001380001107983 */ /* 0x002f280000300800 */
[----:B------:R-:W4:Y:S01]  /*4360*/  LDL.LU R17, [R1+0x134] ;  /* 0x0001340001117983 */ /* 0x000f220000300800 */
[----:B------:R-:W-:-:S05]  /*4370*/  PRMT R4, R4, 0x7632, R4 ;  /* 0x0000763204047816 */ /* 0x000fca0000000004 */
[----:B------:R0:W-:Y:S02]  /*4380*/  STG.E.U16 desc[UR8][R18.64+0x6], R4 ;  /* 0x0000060412007986 */ /* 0x0001e4000c101508 */
[----:B0-----:R-:W-:Y:S02]  /*4390*/  PRMT R4, R5, 0x7632, R4 ;  /* 0x0000763205047816 */ /* 0x001fe40000000004 */
[----:B------:R-:W-:Y:S01]  /*43a0*/  PRMT R18, R61, 0x7632, R18 ;  /* 0x000076323d127816 */ /* 0x000fe20000000012 */
[----:B----4-:R0:W-:Y:S04]  /*43b0*/  STG.E.U16 desc[UR8][R16.64], R5 ;  /* 0x0000000510007986 */ /* 0x0101e8000c101508 */
[----:B------:R1:W-:Y:S01]  /*43c0*/  STG.E.U16 desc[UR8][R16.64+0x4], R61 ;  /* 0x0000043d10007986 */ /* 0x0003e2000c101508 */
[----:B0-----:R-:W-:-:S03]  /*43d0*/  F2FP.F16.F32.PACK_AB R5, R14, R15 ;  /* 0x0000000f0e05723e */ /* 0x001fc600000000ff */
[----:B------:R-:W4:Y:S04]  /*43e0*/  LDL.LU R14, [R1+0x130] ;  /* 0x00013000010e7983 */ /* 0x000f280000300800 */
[----:B------:R-:W4:Y:S04]  /*43f0*/  LDL.LU R15, [R1+0x12c] ;  /* 0x00012c00010f7983 */ /* 0x000f280000300800 */
[----:B-1----:R-:W2:Y:S01]  /*4400*/  LDL.LU R61, [R1+0xd0] ;  /* 0x0000d000013d7983 */ /* 0x002ea20000300800 */
[----:B------:R-:W-:-:S03]  /*4410*/  F2FP.F16.F32.PACK_AB R48, R60, R48 ;  /* 0x000000303c30723e */ /* 0x000fc600000000ff */
[----:B------:R0:W-:Y:S04]  /*4420*/  STG.E.U16 desc[UR8][R16.64+0x2], R4 ;  /* 0x0000020410007986 */ /* 0x0001e8000c101508 */
[----:B------:R1:W-:Y:S04]  /*4430*/  STG.E.U16 desc[UR8][R16.64+0x6], R18 ;  /* 0x0000061210007986 */ /* 0x0003e8000c101508 */
[----:B------:R-:W3:Y:S01]  /*4440*/  LDL.LU R60, [R1+0xec] ;  /* 0x0000ec00013c7983 */ /* 0x000ee20000300800 */
[----:B0-----:R-:W-:Y:S02]  /*4450*/  PRMT R4, R5, 0x7632, R4 ;  /* 0x0000763205047816 */ /* 0x001fe40000000004 */
[----:B-1----:R-:W-:Y:S01]  /*4460*/  PRMT R16, R48, 0x7632, R16 ;  /* 0x0000763230107816 */ /* 0x002fe20000000010 */
[----:B----4-:R2:W-:Y:S04]  /*4470*/  STG.E.U16 desc[UR8][R14.64], R5 ;  /* 0x000000050e007986 */ /* 0x0105e8000c101508 */
[----:B------:R0:W-:Y:S01]  /*4480*/  STG.E.U16 desc[UR8][R14.64+0x4], R48 ;  /* 0x000004300e007986 */ /* 0x0001e2000c101508 */
[----:B--2---:R-:W-:-:S03]  /*4490*/  F2FP.F16.F32.PACK_AB R5, R13, R61 ;  /* 0x0000003d0d05723e */ /* 0x004fc600000000ff */
[----:B------:R-:W3:Y:S04]  /*44a0*/  LDL.LU R13, [R1+0x128] ;  /* 0x00012800010d7983 */ /* 0x000ee80000300800 */
[----:B------:R-:W2:Y:S04]  /*44b0*/  LDL.LU R61, [R1+0xf4] ;  /* 0x0000f400013d7983 */ /* 0x000ea80000300800 */
[----:B0-----:R-:W4:Y:S04]  /*44c0*/  LDL.LU R48, [R1+0xdc] ;  /* 0x0000dc0001307983 */ /* 0x001f280000300800 */
[----:B------:R0:W-:Y:S04]  /*44d0*/  STG.E.U16 desc[UR8][R14.64+0x2], R4 ;  /* 0x000002040e007986 */ /* 0x0001e8000c101508 */
[----:B------:R1:W-:Y:S01]  /*44e0*/  STG.E.U16 desc[UR8][R14.64+0x6], R16 ;  /* 0x000006100e007986 */ /* 0x0003e2000c101508 */
[----:B------:R-:W-:-:S02]  /*44f0*/  F2FP.F16.F32.PACK_AB R47, R59, R47 ;  /* 0x0000002f3b2f723e */ /* 0x000fc400000000ff */
[----:B0-----:R-:W-:Y:S02]  /*4500*/  PRMT R4, R5, 0x7632, R4 ;  /* 0x0000763205047816 */ /* 0x001fe40000000004 */
[----:B-1----:R-:W-:Y:S01]  /*4510*/  PRMT R14, R47, 0x7632, R14 ;  /* 0x000076322f0e7816 */ /* 0x002fe2000000000e */
[----:B---3--:R4:W-:Y:S04]  /*4520*/  STG.E.U16 desc[UR8][R12.64], R5 ;  /* 0x000000050c007986 */ /* 0x0089e8000c101508 */
[----:B------:R0:W-:Y:S01]  /*4530*/  STG.E.U16 desc[UR8][R12.64+0x4], R47 ;  /* 0x0000042f0c007986 */ /* 0x0001e2000c101508 */
[----:B----4-:R-:W-:-:S03]  /*4540*/  F2FP.F16.F32.PACK_AB R5, R9, R48 ;  /* 0x000000300905723e */ /* 0x010fc600000000ff */
[----:B------:R-:W3:Y:S04]  /*4550*/  LDL.LU R9, [R1+0x124] ;  /* 0x0001240001097983 */ /* 0x000ee80000300800 */
[----:B------:R-:W4:Y:S04]  /*4560*/  LDL.LU R59, [R1+0x70] ;  /* 0x00007000013b7983 */ /* 0x000f280000300800 */
[----:B------:R-:W4:Y:S04]  /*4570*/  LDL.LU R48, [R1+0xf0] ;  /* 0x0000f00001307983 */ /* 0x000f280000300800 */
[----:B0-----:R-:W2:Y:S01]  /*4580*/  LDL.LU R47, [R1+0x74] ;  /* 0x00007400012f7983 */ /* 0x001ea20000300800 */
[----:B------:R-:W-:-:S03]  /*4590*/  F2FP.F16.F32.PACK_AB R46, R58, R46 ;  /* 0x0000002e3a2e723e */ /* 0x000fc600000000ff */
[----:B------:R0:W-:Y:S04]  /*45a0*/  STG.E.U16 desc[UR8][R12.64+0x2], R4 ;  /* 0x000002040c007986 */ /* 0x0001e8000c101508 */
[----:B------:R1:W-:Y:S01]  /*45b0*/  STG.E.U16 desc[UR8][R12.64+0x6], R14 ;  /* 0x0000060e0c007986 */ /* 0x0003e2000c101508 */
[----:B0-----:R-:W-:Y:S02]  /*45c0*/  PRMT R4, R5, 0x7632, R4 ;  /* 0x0000763205047816 */ /* 0x001fe40000000004 */
[----:B-1----:R-:W-:Y:S01]  /*45d0*/  PRMT R12, R46, 0x7632, R12 ;  /* 0x000076322e0c7816 */ /* 0x002fe2000000000c */
[----:B---3--:R0:W-:Y:S04]  /*45e0*/  STG.E.U16 desc[UR8][R8.64], R5 ;  /* 0x0000000508007986 */ /* 0x0081e8000c101508 */
[----:B------:R1:W-:Y:S04]  /*45f0*/  STG.E.U16 desc[UR8][R8.64+0x2], R4 ;  /* 0x0000020408007986 */ /* 0x0003e8000c101508 */
[----:B------:R-:W-:Y:S01]  /*4600*/  STG.E.U16 desc[UR8][R8.64+0x4], R46 ;  /* 0x0000042e08007986 */ /* 0x000fe2000c101508 */
[----:B0-----:R-:W-:-:S03]  /*4610*/  F2FP.F16.F32.PACK_AB R5, R35, R60 ;  /* 0x0000003c2305723e */ /* 0x001fc600000000ff */
[----:B------:R-:W3:Y:S04]  /*4620*/  LDL.LU R35, [R1+0x120] ;  /* 0x0001200001237983 */ /* 0x000ee80000300800 */
[----:B------:R-:W3:Y:S01]  /*4630*/  LDL.LU R60, [R1+0xe8] ;  /* 0x0000e800013c7983 */ /* 0x000ee20000300800 */
[----:B-1----:R-:W-:-:S03]  /*4640*/  PRMT R4, R5, 0x7632, R4 ;  /* 0x0000763205047816 */ /* 0x002fc60000000004 */
[----:B------:R-:W-:Y:S04]  /*4650*/  STG.E.U16 desc[UR8][R8.64+0x6], R12 ;  /* 0x0000060c08007986 */ /* 0x000fe8000c101508 */
[----:B------:R2:W-:Y:S02]  /*4660*/  STG.E.U16 desc[UR8][R40.64], R5 ;  /* 0x0000000528007986 */ /* 0x0005e4000c101508 */
[----:B--2---:R-:W-:Y:S02]  /*4670*/  F2FP.F16.F32.PACK_AB R5, R47, R61 ;  /* 0x0000003d2f05723e */ /* 0x004fe400000000ff */
[----:B------:R-:W2:Y:S01]  /*4680*/  LDL.LU R61, [R1+0xe4] ;  /* 0x0000e400013d7983 */ /* 0x000ea20000300800 */
[----:B------:R-:W-:Y:S02]  /*4690*/  F2FP.F16.F32.PACK_AB R27, R57, R27 ;  /* 0x0000001b391b723e */ /* 0x000fe400000000ff */
[----:B------:R-:W-:Y:S01]  /*46a0*/  PRMT R9, R5, 0x7632, R9 ;  /* 0x0000763205097816 */ /* 0x000fe20000000009 */
[----:B------:R-:W2:Y:S01]  /*46b0*/  LDL.LU R47, [R1+0xe0] ;  /* 0x0000e000012f7983 */ /* 0x000ea20000300800 */
[----:B------:R-:W-:-:S03]  /*46c0*/  PRMT R8, R27, 0x7632, R8 ;  /* 0x000076321b087816 */ /* 0x000fc60000000008 */
[----:B------:R0:W-:Y:S01]  /*46d0*/  STG.E.U16 desc[UR8][R40.64+0x2], R4 ;  /* 0x0000020428007986 */ /* 0x0001e2000c101508 */
[----:B------:R-:W-:Y:S02]  /*46e0*/  PRMT R17, R5, 0x7610, R17 ;  /* 0x0000761005117816 */ /* 0x000fe40000000011 */
[----:B----4-:R-:W-:Y:S01]  /*46f0*/  F2FP.F16.F32.PACK_AB R5, R59, R48 ;  /* 0x000000303b05723e */ /* 0x010fe200000000ff */
[----:B------:R-:W-:Y:S04]  /*4700*/  STG.E.U16 desc[UR8][R40.64+0x4], R27 ;  /* 0x0000041b28007986 */ /* 0x000fe8000c101508 */
[----:B------:R-:W-:Y:S04]  /*4710*/  STG.E.U16 desc[UR8][R40.64+0x6], R8 ;  /* 0x0000060828007986 */ /* 0x000fe8000c101508 */
[----:B---3--:R1:W-:Y:S01]  /*4720*/  STG.E.U16 desc[UR8][R34.64+0x2], R9 ;  /* 0x0000020922007986 */ /* 0x0083e2000c101508 */
[----:B0-----:R-:W-:-:S03]  /*4730*/  F2FP.F16.F32.PACK_AB R4, R28, R60 ;  /* 0x0000003c1c04723e */ /* 0x001fc600000000ff */
[----:B------:R-:W3:Y:S01]  /*4740*/  LDL.LU R28, [R1+0x11c] ;  /* 0x00011c00011c7983 */ /* 0x000ee20000300800 */
[----:B------:R-:W-:-:S03]  /*4750*/  PRMT R18, R4, 0x7610, R18 ;  /* 0x0000761004127816 */ /* 0x000fc60000000012 */
[----:B------:R-:W4:Y:S01]  /*4760*/  LDL.LU R59, [R1+0xd8] ;  /* 0x0000d800013b7983 */ /* 0x000f220000300800 */
[----:B-1----:R-:W-:Y:S02]  /*4770*/  PRMT R9, R4, 0x7632, R9 ;  /* 0x0000763204097816 */ /* 0x002fe40000000009 */
[----:B--2---:R-:W-:Y:S02]  /*4780*/  F2FP.F16.F32.PACK_AB R4, R20, R61 ;  /* 0x0000003d1404723e */ /* 0x004fe400000000ff */
[----:B------:R-:W2:Y:S04]  /*4790*/  LDL.LU R20, [R1+0x118] ;  /* 0x0001180001147983 */ /* 0x000ea80000300800 */
[----:B------:R-:W3:Y:S04]  /*47a0*/  LDL.LU R48, [R1+0x58] ;  /* 0x0000580001307983 */ /* 0x000ee80000300800 */
[----:B------:R-:W3:Y:S04]  /*47b0*/  LDL.LU R60, [R1+0xd4] ;  /* 0x0000d400013c7983 */ /* 0x000ee80000300800 */
[----:B------:R-:W2:Y:S01]  /*47c0*/  LDL.LU R61, [R1+0xcc] ;  /* 0x0000cc00013d7983 */ /* 0x000ea20000300800 */
[----:B------:R-:W-:-:S02]  /*47d0*/  F2FP.F16.F32.PACK_AB R26, R56, R26 ;  /* 0x0000001a381a723e */ /* 0x000fc400000000ff */
[----:B------:R-:W-:Y:S02]  /*47e0*/  F2FP.F16.F32.PACK_AB R25, R55, R25 ;  /* 0x000000193719723e */ /* 0x000fe400000000ff */
[----:B------:R-:W-:Y:S02]  /*47f0*/  PRMT R12, R26, 0x7632, R12 ;  /* 0x000076321a0c7816 */ /* 0x000fe4000000000c */
[----:B------:R-:W-:Y:S02]  /*4800*/  PRMT R8, R25, 0x7632, R8 ;  /* 0x0000763219087816 */ /* 0x000fe40000000008 */
[----:B------:R-:W-:Y:S01]  /*4810*/  F2FP.F16.F32.PACK_AB R24, R54, R24 ;  /* 0x000000183618723e */ /* 0x000fe200000000ff */
[----:B------:R-:W-:Y:S01]  /*4820*/  STG.E.U16 desc[UR8][R34.64], R17 ;  /* 0x0000001122007986 */ /* 0x000fe2000c101508 */
[----:B------:R-:W-:-:S03]  /*4830*/  PRMT R19, R5, 0x7632, R19 ;  /* 0x0000763205137816 */ /* 0x000fc60000000013 */
[----:B------:R-:W-:Y:S01]  /*4840*/  STG.E.U16 desc[UR8][R34.64+0x4], R26 ;  /* 0x0000041a22007986 */ /* 0x000fe2000c101508 */
[----:B------:R-:W-:-:S03]  /*4850*/  F2FP.F16.F32.PACK_AB R23, R53, R23 ;  /* 0x000000173517723e */ /* 0x000fc600000000ff */
[----:B------:R0:W-:Y:S04]  /*4860*/  STG.E.U16 desc[UR8][R34.64+0x6], R12 ;  /* 0x0000060c22007986 */ /* 0x0001e8000c101508 */
[----:B------:R1:W-:Y:S04]  /*4870*/  STG.E.U16 desc[UR8][R38.64], R5 ;  /* 0x0000000526007986 */ /* 0x0003e8000c101508 */
[----:B------:R1:W-:Y:S01]  /*4880*/  STG.E.U16 desc[UR8][R38.64+0x6], R8 ;  /* 0x0000060826007986 */ /* 0x0003e2000c101508 */
[----:B0-----:R-:W-:Y:S02]  /*4890*/  PRMT R12, R4, 0x7610, R12 ;  /* 0x00007610040c7816 */ /* 0x001fe4000000000c */
[----:B-1----:R-:W-:Y:S01]  /*48a0*/  PRMT R5, R24, 0x7632, R5 ;  /* 0x0000763218057816 */ /* 0x002fe20000000005 */
[----:B------:R-:W-:Y:S01]  /*48b0*/  STG.E.U16 desc[UR8][R38.64+0x2], R19 ;  /* 0x0000021326007986 */ /* 0x000fe2000c101508 */
[----:B------:R-:W-:-:S02]  /*48c0*/  PRMT R8, R4, 0x7632, R8 ;  /* 0x0000763204087816 */ /* 0x000fc40000000008 */
[----:B------:R-:W-:Y:S01]  /*48d0*/  F2FP.F16.F32.PACK_AB R4, R21, R47 ;  /* 0x0000002f1504723e */ /* 0x000fe200000000ff */
[----:B------:R-:W-:Y:S01]  /*48e0*/  STG.E.U16 desc[UR8][R38.64+0x4], R25 ;  /* 0x0000041926007986 */ /* 0x000fe2000c101508 */
[----:B------:R-:W-:-:S03]  /*48f0*/  PRMT R13, R23, 0x7632, R13 ;  /* 0x00007632170d7816 */ /* 0x000fc6000000000d */
[----:B------:R0:W-:Y:S04]  /*4900*/  STG.E.U16 desc[UR8][R36.64+0x2], R9 ;  /* 0x0000020924007986 */ /* 0x0001e8000c101508 */
[----:B------:R1:W-:Y:S04]  /*4910*/  STG.E.U16 desc[UR8][R36.64+0x6], R5 ;  /* 0x0000060524007986 */ /* 0x0003e8000c101508 */
[----:B------:R-:W-:Y:S01]  /*4920*/  STG.E.U16 desc[UR8][R36.64], R18 ;  /* 0x0000001224007986 */ /* 0x000fe2000c101508 */
[----:B0-----:R-:W-:-:S03]  /*4930*/  PRMT R9, R4, 0x7610, R9 ;  /* 0x0000761004097816 */ /* 0x001fc60000000009 */
[----:B------:R-:W-:Y:S01]  /*4940*/  STG.E.U16 desc[UR8][R36.64+0x4], R24 ;  /* 0x0000041824007986 */ /* 0x000fe2000c101508 */
[----:B-1----:R-:W-:-:S03]  /*4950*/  PRMT R5, R4, 0x7632, R5 ;  /* 0x0000763204057816 */ /* 0x002fc60000000005 */
[----:B------:R0:W-:Y:S04]  /*4960*/  STG.E.U16 desc[UR8][R42.64+0x2], R8 ;  /* 0x000002082a007986 */ /* 0x0001e8000c101508 */
[----:B------:R1:W-:Y:S04]  /*4970*/  STG.E.U16 desc[UR8][R42.64+0x6], R13 ;  /* 0x0000060d2a007986 */ /* 0x0003e8000c101508 */
[----:B------:R-:W-:Y:S04]  /*4980*/  STG.E.U16 desc[UR8][R42.64], R12 ;  /* 0x0000000c2a007986 */ /* 0x000fe8000c101508 */
[----:B------:R-:W-:Y:S04]  /*4990*/  STG.E.U16 desc[UR8][R42.64+0x4], R23 ;  /* 0x000004172a007986 */ /* 0x000fe8000c101508 */
[----:B------:R3:W-:Y:S04]  /*49a0*/  STG.E.U16 desc[UR8][R44.64+0x2], R5 ;  /* 0x000002052c007986 */ /* 0x0007e8000c101508 */
[----:B------:R-:W2:Y:S01]  /*49b0*/  LDL.LU R21, [R1+0x114] ;  /* 0x0001140001157983 */ /* 0x000ea20000300800 */
[----:B----4-:R-:W-:-:S03]  /*49c0*/  F2FP.F16.F32.PACK_AB R4, R29, R59 ;  /* 0x0000003b1d04723e */ /* 0x010fc600000000ff */
[----:B------:R-:W4:Y:S01]  /*49d0*/  LDL.LU R29, [R1+0x110] ;  /* 0x00011000011d7983 */ /* 0x000f220000300800 */
[C---:B0-----:R-:W-:Y:S02]  /*49e0*/  PRMT R8, R4.reuse, 0x7610, R8 ;  /* 0x0000761004087816 */ /* 0x041fe40000000008 */
[----:B-1----:R-:W-:Y:S02]  /*49f0*/  PRMT R13, R4, 0x7632, R13 ;  /* 0x00007632040d7816 */ /* 0x002fe4000000000d */
[----:B---3--:R-:W-:-:S04]  /*4a00*/  F2FP.F16.F32.PACK_AB R4, R48, R60 ;  /* 0x0000003c3004723e */ /* 0x008fc800000000ff */
[C---:B------:R-:W-:Y:S02]  /*4a10*/  PRMT R14, R4.reuse, 0x7610, R14 ;  /* 0x00007610040e7816 */ /* 0x040fe4000000000e */
[----:B------:R-:W-:Y:S02]  /*4a20*/  PRMT R5, R4, 0x7632, R5 ;  /* 0x0000763204057816 */ /* 0x000fe40000000005 */
[----:B--2---:R-:W-:Y:S02]  /*4a30*/  F2FP.F16.F32.PACK_AB R4, R2, R61 ;  /* 0x0000003d0204723e */ /* 0x004fe400000000ff */
[----:B------:R-:W2:Y:S01]  /*4a40*/  LDL.LU R2, [R1+0x10c] ;  /* 0x00010c0001027983 */ /* 0x000ea20000300800 */
[----:B------:R-:W-:Y:S02]  /*4a50*/  F2FP.F16.F32.PACK_AB R22, R52, R22 ;  /* 0x000000163416723e */ /* 0x000fe400000000ff */
[----:B------:R-:W-:Y:S01]  /*4a60*/  F2FP.F16.F32.PACK_AB R11, R51, R11 ;  /* 0x0000000b330b723e */ /* 0x000fe200000000ff */
[----:B------:R0:W-:Y:S01]  /*4a70*/  STG.E.U16 desc[UR8][R44.64], R9 ;  /* 0x000000092c007986 */ /* 0x0001e2000c101508 */
[----:B------:R-:W-:-:S03]  /*4a80*/  PRMT R12, R22, 0x7632, R12 ;  /* 0x00007632160c7816 */ /* 0x000fc6000000000c */
[----:B------:R-:W-:Y:S01]  /*4a90*/  STG.E.U16 desc[UR8][R44.64+0x4], R22 ;  /* 0x000004162c007986 */ /* 0x000fe2000c101508 */
[----:B------:R-:W-:-:S03]  /*4aa0*/  PRMT R16, R4, 0x7610, R16 ;  /* 0x0000761004107816 */ /* 0x000fc60000000010 */
[----:B------:R-:W-:Y:S01]  /*4ab0*/  STG.E.U16 desc[UR8][R44.64+0x6], R12 ;  /* 0x0000060c2c007986 */ /* 0x000fe2000c101508 */
[----:B0-----:R-:W-:-:S05]  /*4ac0*/  PRMT R9, R11, 0x7632, R9 ;  /* 0x000076320b097816 */ /* 0x001fca0000000009 */
[----:B------:R0:W-:Y:S02]  /*4ad0*/  STG.E.U16 desc[UR8][R20.64+0x6], R9 ;  /* 0x0000060914007986 */ /* 0x0001e4000c101508 */
[----:B0-----:R-:W-:Y:S02]  /*4ae0*/  PRMT R9, R4, 0x7632, R9 ;  /* 0x0000763204097816 */ /* 0x001fe40000000009 */
[----:B--2---:R-:W-:Y:S02]  /*4af0*/  F2FP.F16.F32.PACK_AB R4, R3, R2 ;  /* 0x000000020304723e */ /* 0x004fe400000000ff */
[----:B------:R-:W2:Y:S04]  /*4b00*/  LDL.LU R3, [R1+0x108] ;  /* 0x0001080001037983 */ /* 0x000ea80000300800 */
[----:B------:R-:W3:Y:S01]  /*4b10*/  LDL.LU R2, [R1+0x104] ;  /* 0x0001040001027983 */ /* 0x000ee20000300800 */
[----:B------:R-:W-:-:S02]  /*4b20*/  F2FP.F16.F32.PACK_AB R10, R50, R10 ;  /* 0x0000000a320a723e */ /* 0x000fc400000000ff */
[----:B------:R-:W-:Y:S01]  /*4b30*/  F2FP.F16.F32.PACK_AB R6, R49, R6 ;  /* 0x000000063106723e */ /* 0x000fe200000000ff */
[----:B------:R0:W-:Y:S01]  /*4b40*/  STG.E.U16 desc[UR8][R20.64], R8 ;  /* 0x0000000814007986 */ /* 0x0001e2000c101508 */
[----:B------:R-:W-:-:S03]  /*4b50*/  F2FP.F16.F32.PACK_AB R0, R0, R7 ;  /* 0x000000070000723e */ /* 0x000fc600000000ff */
[----:B------:R-:W-:Y:S01]  /*4b60*/  STG.E.U16 desc[UR8][R20.64+0x2], R13 ;  /* 0x0000020d14007986 */ /* 0x000fe2000c101508 */
[----:B------:R-:W-:-:S03]  /*4b70*/  PRMT R15, R4, 0x7632, R15 ;  /* 0x00007632040f7816 */ /* 0x000fc6000000000f */
[----:B------:R1:W-:Y:S01]  /*4b80*/  STG.E.U16 desc[UR8][R20.64+0x4], R11 ;  /* 0x0000040b14007986 */ /* 0x0003e2000c101508 */
[----:B0-----:R-:W-:-:S03]  /*4b90*/  PRMT R8, R10, 0x7632, R8 ;  /* 0x000076320a087816 */ /* 0x001fc60000000008 */
[----:B----4-:R0:W-:Y:S01]  /*4ba0*/  STG.E.U16 desc[UR8][R28.64+0x2], R5 ;  /* 0x000002051c007986 */ /* 0x0101e2000c101508 */
        /* <DEDUP_REMOVED lines=20> */
.L_x_2151:
        /* <DEDUP_REMOVED lines=9> */
.L_x_2267:


//--------------------- .text._ZN13group_norm_v214gn_cuda_kernelI6__halfLi480ELi2ELi32ELi60ELi1024ELb0ELi32ELi960ELi960ELi4ELb1ELi9ELb0ELb0ENS_16CompileConditionILi900EEEEEvPT_PKS4_S7_S7_flPfS8_Pj --------------------------
	.section	.text._ZN13group_norm_v214gn_cuda_kernelI6__halfLi480ELi2ELi32ELi60ELi1024ELb0ELi32ELi960ELi960ELi4ELb1ELi9ELb0ELb0ENS_16CompileConditionILi900EEEEEvPT_PKS4_S7_S7_flPfS8_Pj,"ax",@progbits
	.align	128
        .global         _ZN13group_norm_v214gn_cuda_kernelI6__halfLi480ELi2ELi32ELi60ELi1024ELb0ELi32ELi960ELi960ELi4ELb1ELi9ELb0ELb0ENS_16CompileConditionILi900EEEEEvPT_PKS4_S7_S7_flPfS8_Pj
        .type           _ZN13group_norm_v214gn_cuda_kernelI6__halfLi480ELi2ELi32ELi60ELi1024ELb0ELi32ELi960ELi960ELi4ELb1ELi9ELb0ELb0ENS_16CompileConditionILi900EEEEEvPT_PKS4_S7_S7_flPfS8_Pj,@function
        .size           _ZN13group_norm_v214gn_cuda_kernelI6__halfLi480ELi2ELi32ELi60ELi1024ELb0ELi32ELi960ELi960ELi4ELb1ELi9ELb0ELb0ENS_16CompileConditionILi900EEEEEvPT_PKS4_S7_S7_flPfS8_Pj,(.L_x_2268 - _ZN13group_norm_v214gn_cuda_kernelI6__halfLi480ELi2ELi32ELi60ELi1024ELb0ELi32ELi960ELi960ELi4ELb1ELi9ELb0ELb0ENS_16CompileConditionILi900EEEEEvPT_PKS4_S7_S7_flPfS8_Pj)
        .other          _ZN13group_norm_v214gn_cuda_kernelI6__halfLi480ELi2ELi32ELi60ELi1024ELb0ELi32ELi960ELi960ELi4ELb1ELi9ELb0ELb0ENS_16CompileConditionILi900EEEEEvPT_PKS4_S7_S7_flPfS8_Pj,@"STO_CUDA_ENTRY STV_DEFAULT"
_ZN13group_norm_v214gn_cuda_kernelI6__halfLi480ELi2ELi32ELi60ELi1024ELb0ELi32ELi960ELi960ELi4ELb1ELi9ELb0ELb0ENS_16CompileConditionILi900EEEEEvPT_PKS4_S7_S7_flPfS8_Pj:
.text._ZN13group_norm_v214gn_cuda_kernelI6__halfLi480ELi2ELi32ELi60ELi1024ELb0ELi32ELi960ELi960ELi4ELb1ELi9ELb0ELb0ENS_16CompileConditionILi900EEEEEvPT_PKS4_S7_S7_flPfS8_Pj:
        /* <DEDUP_REMOVED lines=24> */
.L_x_2160:
        /* <DEDUP_REMOVED lines=512> */
.L_x_2153:
[----:B------:R-:W-:Y:S05]  /*2180*/  BSYNC B0 ;  /* 0x0000000000007941 */ /* 0x000fea0003800000 */
.L_x_2152:
        /* <DEDUP_REMOVED lines=19> */
.L_x_2155:
[----:B------:R-:W-:Y:S05]  /*22c0*/  BSYNC B0 ;  /* 0x0000000000007941 */ /* 0x000fea0003800000 */
.L_x_2154:
        /* <DEDUP_REMOVED lines=13> */
.L_x_2157:
[----:B------:R-:W2:Y:S04]  /*23a0*/  LD.E.STRONG.GPU R33, desc[UR8][R30.64] ;  /* 0x000000081e217980 */ /* 0x000ea8000c10f900 */
[----:B--2---:R-:W-:Y:S01]  /*23b0*/  CCTL.IVALL ;  /* 0x00000000ff00798f */ /* 0x004fe20002000000 */
[----:B------:R-:W-:Y:S05]  /*23c0*/  YIELD ;  /* 0x0000000000007946 */ /* 0x000fea0003800000 */
[----:B-----5:R-:W-:-:S04]  /*23d0*/  LOP3.LUT R33, R33, R32, RZ, 0x3c, !PT ;  /* 0x0000002021217212 */ /* 0x020fc800078e3cff */
[----:B------:R-:W-:-:S13]  /*23e0*/  ISETP.GT.AND P0, PT, R33, -0x1, PT ;  /* 0xffffffff2100780c */ /* 0x000fda0003f04270 */
[----:B------:R-:W-:Y:S05]  /*23f0*/  @P0 BRA `(.L_x_2157) ;  /* 0xfffffffc00e80947 */ /* 0x000fea000383ffff */
.L_x_2156:
        /* <DEDUP_REMOVED lines=79> */
.L_x_2159:
[----:B------:R-:W-:Y:S05]  /*28f0*/  BSYNC B0 ;  /* 0x0000000000007941 */ /* 0x000fea0003800000 */
.L_x_2158:
        /* <DEDUP_REMOVED lines=575> */
.L_x_2161:
        /* <DEDUP_REMOVED lines=9> */
.L_x_2268:


//--------------------- .text._ZN13group_norm_v214gn_cuda_kernelI6__halfLi480ELi3ELi16ELi120ELi1024ELb1ELi8ELi960ELi960ELi4ELb1ELi2ELb0ELb0ENS_16CompileConditionILi900EEEEEvPT_PKS4_S7_S7_flPfS8_Pj --------------------------
	.section	.text._ZN13group_norm_v214gn_cuda_kernelI6__halfLi480ELi3ELi16ELi120ELi1024ELb1ELi8ELi960ELi960ELi4ELb1ELi2ELb0ELb0ENS_16CompileConditionILi900EEEEEvPT_PKS4_S7_S7_flPfS8_Pj,"ax",@progbits
	.align	128
        .global         _ZN13group_norm_v214gn_cuda_kernelI6__halfLi480ELi3ELi16ELi120ELi1024ELb1ELi8ELi960ELi960ELi4ELb1ELi2ELb0ELb0ENS_16CompileConditionILi900EEEEEvPT_PKS4_S7_S7_flPfS8_Pj
        .type           _ZN13group_norm_v214gn_cuda_kernelI6__halfLi480ELi3ELi16ELi120ELi1024ELb1ELi8ELi960ELi960ELi4ELb1ELi2ELb0ELb0ENS_16CompileConditionILi900EEEEEvPT_PKS4_S7_S7_flPfS8_Pj,@function
        .size           _ZN13group_norm_v214gn_cuda_kernelI6__halfLi480ELi3ELi16ELi120ELi1024ELb1ELi8ELi960ELi960ELi4ELb1ELi2ELb0ELb0ENS_16CompileConditionILi900EEEEEvPT_PKS4_S7_S7_flPfS8_Pj,(.L_x_2269 - _ZN13group_norm_v214gn_cuda_kernelI6__halfLi480ELi3ELi16ELi120ELi1024ELb1ELi8ELi960ELi960ELi4ELb1ELi2ELb0ELb0ENS_16CompileConditionILi900EEEEEvPT_PKS4_S7_S7_flPfS8_Pj)
        .other          _ZN13group_norm_v214gn_cuda_kernelI6__halfLi480ELi3ELi16ELi120ELi1024ELb1ELi8ELi960ELi960ELi4ELb1ELi2ELb0ELb0ENS_16CompileConditionILi900EEEEEvPT_PKS4_S7_S7_flPfS8_Pj,@"STO_CUDA_ENTRY STV_DEFAULT"
_ZN13group_norm_v214gn_cuda_kernelI6__halfLi480ELi3ELi16ELi120ELi1024ELb1ELi8ELi960ELi960ELi4ELb1ELi2ELb0ELb0ENS_16CompileConditionILi900EEEEEvPT_PKS4_S7_S7_flPfS8_Pj:
.text._ZN13group_norm_v214gn_cuda_kernelI6__halfLi480ELi3ELi16ELi120ELi1024ELb1ELi8ELi960ELi960ELi4ELb1ELi2ELb0ELb0ENS_16CompileConditionILi900EEEEEvPT_PKS4_S7_S7_flPfS8_Pj:
        /* <DEDUP_REMOVED lines=189> */
.L_x_2172:
[----:B------:R-:W0:Y:S01]  /*0bd0*/  S2R R22, SR_TID.X ;  /* 0x0000000000167919 */ /* 0x000e220000002100 */
[----:B------:R-:W-:Y:S01]  /*0be0*/  MOV R15, RZ ;  /* 0x000000ff000f7202 */ /* 0x000fe20000000f00 */
[----:B------:R-:W-:Y:S01]  /*0bf0*/  ULDC.64 UR8, c[0x0][0x218] ;  /* 0x0000860000087ab9 */ /* 0x000fe20000000a00 */
[----:B------:R-:W-:Y:S01]  /*0c00*/  ULDC.64 UR10, c[0x0][0x228] ;  /* 0x00008a00000a7ab9 */ /* 0x000fe20000000a00 */
[----:B------:R-:W1:Y:S01]  /*0c10*/  S2R R24, SR_CTAID.Y ;  /* 0x0000000000187919 */ /* 0x000e620000002600 */
[----:B------:R-:W2:Y:S01]  /*0c20*/  S2R R25, SR_CTAID.X ;  /* 0x0000000000197919 */ /* 0x000ea20000002500 */
        /* <DEDUP_REMOVED lines=41> */
[----:B------:R-:W-:-:S02]  /*0ec0*/  IADD3 R16, P0, R15, UR8, RZ ;  /* 0x000000080f107c10 */ /* 0x000fc4000ff1e0ff */
        /* <DEDUP_REMOVED lines=8> */
[----:B------:R-:W-:Y:S02]  /*0f50*/  HADD2.F32 R34, -RZ, R12.H1_H1 ;  /* 0x3000000cff227230 */ /* 0x000fe40000004100 */
[----:B------:R-:W-:-:S02]  /*0f60*/  HADD2.F32 R33, -RZ, R13.H0_H0 ;  /* 0x2000000dff217230 */ /* 0x000fc40000004100 */
[----:B0-----:R-:W-:Y:S01]  /*0f70*/  FFMA.FTZ R18, R0, R0, RZ ;  /* 0x0000000000127223 */ /* 0x001fe200000100ff */
        /* <DEDUP_REMOVED lines=14> */
[----:B------:R-:W-:Y:S02]  /*1060*/  HADD2.F32 R28, -RZ, R9.H1_H1 ;  /* 0x30000009ff1c7230 */ /* 0x000fe40000004100 */
[----:B------:R-:W-:Y:S01]  /*1070*/  FADD.FTZ R12, R12, R30 ;  /* 0x0000001e0c0c7221 */ /* 0x000fe20000010000 */
[----:B----4-:R-:W-:Y:S02]  /*1080*/  HADD2.F32 R9, -RZ, R10.H1_H1 ;  /* 0x3000000aff097230 */ /* 0x010fe40000004100 */
[----:B------:R-:W-:Y:S01]  /*1090*/  FFMA.FTZ R8, R29, R29, R8 ;  /* 0x0000001d1d087223 */ /* 0x000fe20000010008 */
[----:B------:R-:W-:-:S03]  /*10a0*/  FADD.FTZ R13, R12, R29 ;  /* 0x0000001d0c0d7221 */ /* 0x000fc60000010000 */
[----:B------:R-:W-:Y:S01]  /*10b0*/  FFMA.FTZ R12, R28, R28, R8 ;  /* 0x0000001c1c0c7223 */ /* 0x000fe20000010008 */
[----:B------:R-:W-:Y:S02]  /*10c0*/  HADD2.F32 R8, -RZ, R10.H0_H0 ;  /* 0x2000000aff087230 */ /* 0x000fe40000004100 */
[----:B------:R-:W-:Y:S01]  /*10d0*/  FADD.FTZ R13, R13, R28 ;  /* 0x0000001c0d0d7221 */ /* 0x000fe20000010000 */
[--C-:B------:R-:W-:Y:S02]  /*10e0*/  HADD2.F32 R10, -RZ, R11.reuse.H0_H0 ;  /* 0x2000000bff0a7230 */ /* 0x100fe40000004100 */
[----:B------:R-:W-:Y:S02]  /*10f0*/  HADD2.F32 R11, -RZ, R11.H1_H1 ;  /* 0x3000000bff0b7230 */ /* 0x000fe40000004100 */
[----:B------:R-:W-:Y:S01]  /*1100*/  FFMA.FTZ R12, R8, R8, R12 ;  /* 0x00000008080c7223 */ /* 0x000fe2000001000c */
[----:B------:R-:W-:-:S03]  /*1110*/  FADD.FTZ R13, R13, R8 ;  /* 0x000000080d0d7221 */ /* 0x000fc60000010000 */
[----:B------:R-:W-:Y:S01]  /*1120*/  FFMA.FTZ R12, R9, R9, R12 ;  /* 0x00000009090c7223 */ /* 0x000fe2000001000c */
[----:B------:R-:W-:-:S03]  /*1130*/  FADD.FTZ R13, R13, R9 ;  /* 0x000000090d0d7221 */ /* 0x000fc60000010000 */
[----:B------:R-:W-:Y:S01]  /*1140*/  FFMA.FTZ R12, R10, R10, R12 ;  /* 0x0000000a0a0c7223 */ /* 0x000fe2000001000c */
[----:B------:R-:W-:Y:S01]  /*1150*/  FADD.FTZ R19, R13, R10 ;  /* 0x0000000a0d137221 */ /* 0x000fe20000010000 */
[--C-:B------:R-:W-:Y:S02]  /*1160*/  HADD2.F32 R13, -RZ, R26.reuse.H1_H1 ;  /* 0x3000001aff0d7230 */ /* 0x100fe40000004100 */
[----:B------:R-:W-:Y:S01]  /*1170*/  FFMA.FTZ R18, R11, R11, R12 ;  /* 0x0000000b0b127223 */ /* 0x000fe2000001000c */
[----:B------:R-:W-:Y:S02]  /*1180*/  HADD2.F32 R12, -RZ, R26.H0_H0 ;  /* 0x2000001aff0c7230 */ /* 0x000fe40000004100 */
[----:B------:R-:W-:Y:S01]  /*1190*/  FADD.FTZ R19, R19, R11 ;  /* 0x0000000b13137221 */ /* 0x000fe20000010000 */
[--C-:B------:R-:W-:Y:S02]  /*11a0*/  HADD2.F32 R26, -RZ, R27.reuse.H0_H0 ;  /* 0x2000001bff1a7230 */ /* 0x100fe40000004100 */
[----:B------:R-:W-:-:S02]  /*11b0*/  HADD2.F32 R27, -RZ, R27.H1_H1 ;  /* 0x3000001bff1b7230 */ /* 0x000fc40000004100 */
[----:B------:R-:W-:Y:S01]  /*11c0*/  FFMA.FTZ R20, R12, R12, R18 ;  /* 0x0000000c0c147223 */ /* 0x000fe20000010012 */
[----:B------:R-:W-:-:S03]  /*11d0*/  FADD.FTZ R18, R19, R12 ;  /* 0x0000000c13127221 */ /* 0x000fc60000010000 */
[----:B------:R-:W-:Y:S01]  /*11e0*/  FFMA.FTZ R19, R13, R13, R20 ;  /* 0x0000000d0d137223 */ /* 0x000fe20000010014 */
[----:B------:R-:W-:-:S03]  /*11f0*/  FADD.FTZ R18, R18, R13 ;  /* 0x0000000d12127221 */ /* 0x000fc60000010000 */
        /* <DEDUP_REMOVED lines=128> */
.L_x_2163:
[----:B------:R-:W-:Y:S05]  /*1a00*/  BSYNC B0 ;  /* 0x0000000000007941 */ /* 0x000fea0003800000 */
.L_x_2162:
[----:B------:R-:W0:Y:S01]  /*1a10*/  SHFL.BFLY PT, R20, R18, 0x1, 0x1f ;  /* 0x0c201f0012147f89 */ /* 0x000e2200000e0000 */
[C---:B------:R-:W-:Y:S01]  /*1a20*/  LOP3.LUT P1, RZ, R22.reuse, 0xfffffff1, RZ, 0xc0, !PT ;  /* 0xfffffff116ff7812 */ /* 0x040fe2000782c0ff */
[----:B------:R-:W-:Y:S01]  /*1a30*/  BSSY B0, `(.L_x_2164) ;  /* 0x0000011000007945 */ /* 0x000fe20003800000 */
[C---:B------:R-:W-:Y:S02]  /*1a40*/  ISETP.NE.AND P2, PT, R22.reuse, RZ, PT ;  /* 0x000000ff1600720c */ /* 0x040fe40003f45270 */
[----:B------:R-:W-:Y:S01]  /*1a50*/  ISETP.GT.U32.AND P0, PT, R22, 0xff, PT ;  /* 0x000000ff1600780c */ /* 0x000fe20003f04070 */
[----:B0-----:R-:W-:Y:S02]  /*1a60*/  FADD.FTZ R18, R20, R18 ;  /* 0x0000001214127221 */ /* 0x001fe40000010000 */
[----:B------:R-:W0:Y:S02]  /*1a70*/  SHFL.BFLY PT, R20, R19, 0x1, 0x1f ;  /* 0x0c201f0013147f89 */ /* 0x000e2400000e0000 */
[----:B0-----:R-:W-:-:S04]  /*1a80*/  FADD.FTZ R19, R20, R19 ;  /* 0x0000001314137221 */ /* 0x001fc80000010000 */
        /* <DEDUP_REMOVED lines=11> */
.L_x_2165:
[----:B------:R-:W-:Y:S05]  /*1b40*/  BSYNC B0 ;  /* 0x0000000000007941 */ /* 0x000fea0003800000 */
.L_x_2164:
        /* <DEDUP_REMOVED lines=11> */
.L_x_2167:
[----:B------:R-:W2:Y:S04]  /*1c00*/  LD.E.STRONG.GPU R21, desc[UR6][R18.64] ;  /* 0x0000000612157980 */ /* 0x000ea8000c10f900 */
[----:B--2---:R-:W-:Y:S01]  /*1c10*/  CCTL.IVALL ;  /* 0x00000000ff00798f */ /* 0x004fe20002000000 */
[----:B------:R-:W-:Y:S05]  /*1c20*/  YIELD ;  /* 0x0000000000007946 */ /* 0x000fea0003800000 */
[----:B-----5:R-:W-:-:S04]  /*1c30*/  LOP3.LUT R21, R21, R20, RZ, 0x3c, !PT ;  /* 0x0000001415157212 */ /* 0x020fc800078e3cff */
[----:B------:R-:W-:-:S13]  /*1c40*/  ISETP.GT.AND P1, PT, R21, -0x1, PT ;  /* 0xffffffff1500780c */ /* 0x000fda0003f24270 */
[----:B------:R-:W-:Y:S05]  /*1c50*/  @P1 BRA `(.L_x_2167) ;  /* 0xfffffffc00e81947 */ /* 0x000fea000383ffff */
.L_x_2166:
        /* <DEDUP_REMOVED lines=38> */
.L_x_2169:
[----:B------:R-:W-:Y:S05]  /*1ec0*/  BSYNC B0 ;  /* 0x0000000000007941 */ /* 0x000fea0003800000 */
.L_x_2168:
[----:B------:R-:W0:Y:S01]  /*1ed0*/  SHFL.BFLY PT, R18, R20, 0x10, 0x1f ;  /* 0x0e001f0014127f89 */ /* 0x000e2200000e0000 */
[----:B------:R-:W-:Y:S01]  /*1ee0*/  ULDC.64 UR8, c[0x0][0x240] ;  /* 0x0000900000087ab9 */ /* 0x000fe20000000a00 */
[----:B------:R-:W-:Y:S01]  /*1ef0*/  BSSY B0, `(.L_x_2170) ;  /* 0x0000030000007945 */ /* 0x000fe20003800000 */
[----:B------:R-:W-:Y:S01]  /*1f00*/  ISETP.EQ.U32.AND P1, PT, RZ, UR8, PT ;  /* 0x00000008ff007c0c */ /* 0x000fe2000bf22070 */
[----:B------:R-:W1:Y:S01]  /*1f10*/  S2R R21, SR_TID.X ;  /* 0x0000000000157919 */ /* 0x000e620000002100 */
[----:B------:R-:W2:Y:S01]  /*1f20*/  S2R R22, SR_CTAID.X ;  /* 0x0000000000167919 */ /* 0x000ea20000002500 */
[----:B0-----:R-:W-:Y:S02]  /*1f30*/  FADD.FTZ R20, R18, R20 ;  /* 0x0000001412147221 */ /* 0x001fe40000010000 */
[----:B------:R-:W0:Y:S01]  /*1f40*/  SHFL.BFLY PT, R18, R19, 0x10, 0x1f ;  /* 0x0e001f0013127f89 */ /* 0x000e2200000e0000 */
[----:B-1----:R-:W-:Y:S01]  /*1f50*/  LOP3.LUT P0, RZ, R21, 0xffffff1f, RZ, 0xc0, !PT ;  /* 0xffffff1f15ff7812 */ /* 0x002fe2000780c0ff */
        /* <DEDUP_REMOVED lines=16> */
[----:B------:R-:W-:Y:S01]  /*2060*/  @!P0 FMUL.FTZ R18, R18, 8.1380212577641941607e-06 ;  /* 0x3708888912128820 */ /* 0x000fe20000410000 */
[----:B0-----:R-:W-:-:S03]  /*2070*/  FADD.FTZ R19, R19, R20 ;  /* 0x0000001413137221 */ /* 0x001fc60000010000 */
[----:B------:R-:W-:-:S04]  /*2080*/  @!P0 FMUL.FTZ R20, R18, R18 ;  /* 0x0000001212148220 */ /* 0x000fc80000410000 */
[----:B------:R-:W-:Y:S01]  /*2090*/  @!P0 FFMA.FTZ R19, R19, 8.1380212577641941607e-06, -R20 ;  /* 0x3708888913138823 */ /* 0x000fe20000010814 */
[----:B------:R-:W-:-:S04]  /*20a0*/  @!P0 SHF.R.U32.HI R20, RZ, 0x2, R21 ;  /* 0x00000002ff148819 */ /* 0x000fc80000011615 */
[----:B------:R-:W-:Y:S02]  /*20b0*/  @!P0 LOP3.LUT R20, R20, 0x3ffffff8, RZ, 0xc0, !PT ;  /* 0x3ffffff814148812 */ /* 0x000fe400078ec0ff */
        /* <DEDUP_REMOVED lines=10> */
[----:B------:R-:W-:-:S04]  /*2160*/  IADD3 R19, R22, R21, RZ ;  /* 0x0000001516137210 */ /* 0x000fc80007ffe0ff */
        /* <DEDUP_REMOVED lines=8> */
.L_x_2171:
[----:B------:R-:W-:Y:S05]  /*21f0*/  BSYNC B0 ;  /* 0x0000000000007941 */ /* 0x000fea0003800000 */
.L_x_2170:
[----:B0-----:R-:W2:Y:S01]  /*2200*/  LDL R18, [R1+0x7c] ;  /* 0x00007c0001127983 */ /* 0x001ea20000100800 */
[----:B------:R-:W-:Y:S01]  /*2210*/  ULDC UR8, c[0x0][0x230] ;  /* 0x00008c0000087ab9 */ /* 0x000fe20000000800 */
[--C-:B-----5:R-:W-:Y:S02]  /*2220*/  HADD2.F32 R20, -RZ, R16.reuse.H0_H0 ;  /* 0x20000010ff147230 */ /* 0x120fe40000004100 */
[----:B------:R-:W-:Y:S01]  /*2230*/  HADD2.F32 R16, -RZ, R16.H1_H1 ;  /* 0x30000010ff107230 */ /* 0x000fe20000004100 */
[----:B--2---:R-:W0:Y:S02]  /*2240*/  LDS.64 R18, [R18] ;  /* 0x0000000012127984 */ /* 0x004e240000000a00 */
        /* <DEDUP_REMOVED lines=17> */
[----:B------:R-:W-:-:S02]  /*2360*/  HADD2.F32 R0, -RZ, R14.H0_H0 ;  /* 0x2000000eff007230 */ /* 0x000fc40000004100 */
[C---:B------:R-:W-:Y:S01]  /*2370*/  FMUL.FTZ R31, R19.reuse, R31 ;  /* 0x0000001f131f7220 */ /* 0x040fe20000410000 */
[C---:B------:R-:W-:Y:S01]  /*2380*/  FMUL.FTZ R8, R19.reuse, R8 ;  /* 0x0000000813087220 */ /* 0x040fe20000410000 */
[----:B------:R-:W-:Y:S01]  /*2390*/  FMUL.FTZ R12, R19, R12 ;  /* 0x0000000c130c7220 */ /* 0x000fe20000410000 */
[----:B------:R-:W-:Y:S02]  /*23a0*/  HADD2.F32 R14, -RZ, R14.H1_H1 ;  /* 0x3000000eff0e7230 */ /* 0x000fe40000004100 */
[--C-:B------:R-:W-:Y:S01]  /*23b0*/  FFMA.FTZ R21, R21, R20, R0.reuse ;  /* 0x0000001415157223 */ /* 0x100fe20000010000 */
[C-C-:B------:R-:W-:Y:S01]  /*23c0*/  FFMA.FTZ R31, R20.reuse, R31, R0.reuse ;  /* 0x0000001f141f7223 */ /* 0x140fe20000010000 */
[C-C-:B------:R-:W-:Y:S01]  /*23d0*/  FFMA.FTZ R8, R20.reuse, R8, R0.reuse ;  /* 0x0000000814087223 */ /* 0x140fe20000010000 */
[----:B------:R-:W-:Y:S01]  /*23e0*/  FFMA.FTZ R12, R20, R12, R0 ;  /* 0x0000000c140c7223 */ /* 0x000fe20000010000 */
[----:B------:R-:W-:Y:S01]  /*23f0*/  FADD.FTZ R20, R33, -R18 ;  /* 0x8000001221147221 */ /* 0x000fe20000010000 */
[C---:B------:R-:W-:Y:S01]  /*2400*/  FMUL.FTZ R13, R19.reuse, R13 ;  /* 0x0000000d130d7220 */ /* 0x040fe20000410000 */
[----:B------:R-:W2:Y:S01]  /*2410*/  LDL.LU R33, [R1] ;  /* 0x0000000001217983 */ /* 0x000ea20000300800 */
[----:B------:R-:W-:Y:S01]  /*2420*/  FMUL.FTZ R0, R12, -1.4426950216293334961 ;  /* 0xbfb8aa3b0c007820 */ /* 0x000fe20000410000 */
[C---:B------:R-:W-:Y:S01]  /*2430*/  FMUL.FTZ R34, R19.reuse, R34 ;  /* 0x0000002213227220 */ /* 0x040fe20000410000 */
[--C-:B------:R-:W-:Y:S01]  /*2440*/  FFMA.FTZ R13, R16, R13, R14.reuse ;  /* 0x0000000d100d7223 */ /* 0x100fe2000001000e */
[C---:B------:R-:W-:Y:S01]  /*2450*/  FMUL.FTZ R30, R19.reuse, R30 ;  /* 0x0000001e131e7220 */ /* 0x040fe20000410000 */
[----:B------:R-:W-:Y:S01]  /*2460*/  FMUL.FTZ R9, R19, R9 ;  /* 0x0000000913097220 */ /* 0x000fe20000410000 */
[--C-:B------:R-:W-:Y:S01]  /*2470*/  FFMA.FTZ R34, R34, R16, R14.reuse ;  /* 0x0000001022227223 */ /* 0x100fe2000001000e */
[----:B------:R-:W0:Y:S01]  /*2480*/  MUFU.EX2 R0, R0 ;  /* 0x0000000000007308 */ /* 0x000e220000000800 */
[C-C-:B------:R-:W-:Y:S01]  /*2490*/  FFMA.FTZ R30, R16.reuse, R30, R14.reuse ;  /* 0x0000001e101e7223 */ /* 0x140fe2000001000e */
[----:B------:R-:W-:Y:S01]  /*24a0*/  FFMA.FTZ R9, R16, R9, R14 ;  /* 0x0000000910097223 */ /* 0x000fe2000001000e */
[----:B0-----:R-:W-:-:S06]  /*24b0*/  FADD.FTZ R0, R0, 1 ;  /* 0x3f80000000007421 */ /* 0x001fcc0000010000 */
[----:B------:R-:W0:Y:S02]  /*24c0*/  MUFU.RCP R0, R0 ;  /* 0x0000000000007308 */ /* 0x000e240000001000 */
[----:B0-----:R-:W-:Y:S01]  /*24d0*/  FMUL.FTZ R0, R12, R0 ;  /* 0x000000000c007220 */ /* 0x001fe20000410000 */
[----:B------:R-:W-:-:S06]  /*24e0*/  FMUL.FTZ R12, R13, -1.4426950216293334961 ;  /* 0xbfb8aa3b0d0c7820 */ /* 0x000fcc0000410000 */
[----:B------:R-:W0:Y:S02]  /*24f0*/  MUFU.EX2 R12, R12 ;  /* 0x0000000c000c7308 */ /* 0x000e240000000800 */
[----:B0-----:R-:W-:-:S06]  /*2500*/  FADD.FTZ R12, R12, 1 ;  /* 0x3f8000000c0c7421 */ /* 0x001fcc0000010000 */
[----:B------:R-:W0:Y:S01]  /*2510*/  MUFU.RCP R12, R12 ;  /* 0x0000000c000c7308 */ /* 0x000e220000001000 */
[----:B------:R-:W-:Y:S01]  /*2520*/  FADD.FTZ R16, R26, -R18 ;  /* 0x800000121a107221 */ /* 0x000fe20000010000 */
[----:B------:R-:W-:Y:S02]  /*2530*/  HADD2.F32 R14, -RZ, R15.H0_H0 ;  /* 0x2000000fff0e7230 */ /* 0x000fe40000004100 */
[C---:B------:R-:W-:Y:S01]  /*2540*/  FMUL.FTZ R20, R19.reuse, R20 ;  /* 0x0000001413147220 */ /* 0x040fe20000410000 */
[C---:B------:R-:W-:Y:S01]  /*2550*/  FMUL.FTZ R10, R19.reuse, R10 ;  /* 0x0000000a130a7220 */ /* 0x040fe20000410000 */
[----:B------:R-:W-:Y:S01]  /*2560*/  FMUL.FTZ R16, R19, R16 ;  /* 0x0000001013107220 */ /* 0x000fe20000410000 */
[----:B0-----:R-:W-:Y:S01]  /*2570*/  FMUL.FTZ R12, R13, R12 ;  /* 0x0000000c0d0c7220 */ /* 0x001fe20000410000 */
[----:B------:R-:W-:-:S04]  /*2580*/  HADD2.F32 R13, -RZ, R17.H0_H0 ;  /* 0x20000011ff0d7230 */ /* 0x000fc80000004100 */
[----:B------:R-:W-:Y:S01]  /*2590*/  F2FP.F16.F32.PACK_AB R0, R12, R0 ;  /* 0x000000000c00723e */ /* 0x000fe200000000ff */
[----:B------:R-:W-:-:S04]  /*25a0*/  FADD.FTZ R12, R29, -R18 ;  /* 0x800000121d0c7221 */ /* 0x000fc80000010000 */
[----:B------:R-:W-:Y:S01]  /*25b0*/  FMUL.FTZ R12, R19, R12 ;  /* 0x0000000c130c7220 */ /* 0x000fe20000410000 */
[--C-:B------:R-:W-:Y:S01]  /*25c0*/  FFMA.FTZ R20, R20, R13, R14.reuse ;  /* 0x0000000d14147223 */ /* 0x100fe2000001000e */
[C-C-:B------:R-:W-:Y:S02]  /*25d0*/  FFMA.FTZ R10, R13.reuse, R10, R14.reuse ;  /* 0x0000000a0d0a7223 */ /* 0x140fe4000001000e */
[C-C-:B------:R-:W-:Y:S01]  /*25e0*/  FFMA.FTZ R12, R13.reuse, R12, R14.reuse ;  /* 0x0000000c0d0c7223 */ /* 0x140fe2000001000e */
[----:B------:R-:W-:Y:S01]  /*25f0*/  FFMA.FTZ R13, R13, R16, R14 ;  /* 0x000000100d0d7223 */ /* 0x000fe2000001000e */
[----:B------:R-:W-:Y:S02]  /*2600*/  HADD2.F32 R14, -RZ, R17.H1_H1 ;  /* 0x30000011ff0e7230 */ /* 0x000fe40000004100 */
[C---:B------:R-:W-:Y:S01]  /*2610*/  FMUL.FTZ R17, R19.reuse, R32 ;  /* 0x0000002013117220 */ /* 0x040fe20000410000 */
[----:B------:R-:W-:Y:S02]  /*2620*/  HADD2.F32 R18, -RZ, R15.H1_H1 ;  /* 0x3000000fff127230 */ /* 0x000fe40000004100 */
[C---:B------:R-:W-:Y:S01]  /*2630*/  FMUL.FTZ R15, R19.reuse, R28 ;  /* 0x0000001c130f7220 */ /* 0x040fe20000410000 */
[C---:B------:R-:W-:Y:S01]  /*2640*/  FMUL.FTZ R11, R19.reuse, R11 ;  /* 0x0000000b130b7220 */ /* 0x040fe20000410000 */
[----:B------:R-:W-:-:S03]  /*2650*/  FMUL.FTZ R19, R19, R27 ;  /* 0x0000001b13137220 */ /* 0x000fc60000410000 */
[C-C-:B------:R-:W-:Y:S01]  /*2660*/  FFMA.FTZ R16, R14.reuse, R11, R18.reuse ;  /* 0x0000000b0e107223 */ /* 0x140fe20000010012 */
[C-C-:B------:R-:W-:Y:S01]  /*2670*/  FFMA.FTZ R19, R14.reuse, R19, R18.reuse ;  /* 0x000000130e137223 */ /* 0x140fe20000010012 */
[----:B------:R-:W-:Y:S01]  /*2680*/  FMUL.FTZ R11, R13, -1.4426950216293334961 ;  /* 0xbfb8aa3b0d0b7820 */ /* 0x000fe20000410000 */
[--C-:B------:R-:W-:Y:S01]  /*2690*/  FFMA.FTZ R17, R17, R14, R18.reuse ;  /* 0x0000000e11117223 */ /* 0x100fe20000010012 */
[----:B------:R-:W-:Y:S01]  /*26a0*/  FFMA.FTZ R15, R14, R15, R18 ;  /* 0x0000000f0e0f7223 */ /* 0x000fe20000010012 */
[----:B------:R-:W-:-:S03]  /*26b0*/  FMUL.FTZ R18, R19, -1.4426950216293334961 ;  /* 0xbfb8aa3b13127820 */ /* 0x000fc60000410000 */
[----:B------:R-:W0:Y:S08]  /*26c0*/  MUFU.EX2 R11, R11 ;  /* 0x0000000b000b7308 */ /* 0x000e300000000800 */
[----:B------:R-:W1:Y:S01]  /*26d0*/  MUFU.EX2 R18, R18 ;  /* 0x0000001200127308 */ /* 0x000e620000000800 */
[----:B------:R-:W-:Y:S01]  /*26e0*/  FMUL.FTZ R14, R21, -1.4426950216293334961 ;  /* 0xbfb8aa3b150e7820 */ /* 0x000fe20000410000 */
[----:B------:R-:W-:Y:S01]  /*26f0*/  FMUL.FTZ R23, R34, -1.4426950216293334961 ;  /* 0xbfb8aa3b22177820 */ /* 0x000fe20000410000 */
[----:B0-----:R-:W-:-:S05]  /*2700*/  FADD.FTZ R11, R11, 1 ;  /* 0x3f8000000b0b7421 */ /* 0x001fca0000010000 */
[----:B------:R-:W0:Y:S01]  /*2710*/  MUFU.EX2 R14, R14 ;  /* 0x0000000e000e7308 */ /* 0x000e220000000800 */
[----:B-1----:R-:W-:-:S07]  /*2720*/  FADD.FTZ R18, R18, 1 ;  /* 0x3f80000012127421 */ /* 0x002fce0000010000 */
[----:B------:R-:W1:Y:S08]  /*2730*/  MUFU.RCP R11, R11 ;  /* 0x0000000b000b7308 */ /* 0x000e700000001000 */
[----:B------:R-:W3:Y:S08]  /*2740*/  MUFU.EX2 R23, R23 ;  /* 0x0000001700177308 */ /* 0x000ef00000000800 */
[----:B------:R4:W3:Y:S01]  /*2750*/  MUFU.RCP R25, R18 ;  /* 0x0000001200197308 */ /* 0x0008e20000001000 */
[----:B0-----:R-:W-:Y:S01]  /*2760*/  FADD.FTZ R14, R14, 1 ;  /* 0x3f8000000e0e7421 */ /* 0x001fe20000010000 */
[----:B----4-:R-:W-:Y:S01]  /*2770*/  FMUL.FTZ R18, R17, -1.4426950216293334961 ;  /* 0xbfb8aa3b11127820 */ /* 0x010fe20000410000 */
[----:B------:R-:W-:Y:S01]  /*2780*/  FMUL.FTZ R24, R20, -1.4426950216293334961 ;  /* 0xbfb8aa3b14187820 */ /* 0x000fe20000410000 */
[----:B-1----:R-:W-:-:S04]  /*2790*/  FMUL.FTZ R11, R13, R11 ;  /* 0x0000000b0d0b7220 */ /* 0x002fc80000410000 */
[----:B------:R-:W0:Y:S01]  /*27a0*/  MUFU.EX2 R18, R18 ;  /* 0x0000001200127308 */ /* 0x000e220000000800 */
[----:B---3--:R-:W-:Y:S01]  /*27b0*/  FADD.FTZ R23, R23, 1 ;  /* 0x3f80000017177421 */ /* 0x008fe20000010000 */
[----:B------:R-:W-:Y:S01]  /*27c0*/  FMUL.FTZ R13, R19, R25 ;  /* 0x00000019130d7220 */ /* 0x000fe20000410000 */
[----:B------:R-:W-:Y:S01]  /*27d0*/  FMUL.FTZ R22, R31, -1.4426950216293334961 ;  /* 0xbfb8aa3b1f167820 */ /* 0x000fe20000410000 */
[----:B------:R-:W-:-:S04]  /*27e0*/  FMUL.FTZ R19, R30, -1.4426950216293334961 ;  /* 0xbfb8aa3b1e137820 */ /* 0x000fc80000410000 */
[----:B------:R-:W1:Y:S08]  /*27f0*/  MUFU.RCP R14, R14 ;  /* 0x0000000e000e7308 */ /* 0x000e700000001000 */
[----:B------:R-:W3:Y:S01]  /*2800*/  MUFU.EX2 R24, R24 ;  /* 0x0000001800187308 */ /* 0x000ee20000000800 */
[----:B0-----:R-:W-:-:S07]  /*2810*/  FADD.FTZ R18, R18, 1 ;  /* 0x3f80000012127421 */ /* 0x001fce0000010000 */
[----:B------:R-:W0:Y:S08]  /*2820*/  MUFU.RCP R23, R23 ;  /* 0x0000001700177308 */ /* 0x000e300000001000 */
[----:B------:R-:W4:Y:S08]  /*2830*/  MUFU.EX2 R22, R22 ;  /* 0x0000001600167308 */ /* 0x000f300000000800 */
[----:B------:R-:W4:Y:S01]  /*2840*/  MUFU.EX2 R19, R19 ;  /* 0x0000001300137308 */ /* 0x000f220000000800 */
[----:B-1----:R-:W-:Y:S01]  /*2850*/  FMUL.FTZ R14, R21, R14 ;  /* 0x0000000e150e7220 */ /* 0x002fe20000410000 */
[----:B------:R-:W-:Y:S01]  /*2860*/  FMUL.FTZ R21, R12, -1.4426950216293334961 ;  /* 0xbfb8aa3b0c157820 */ /* 0x000fe20000410000 */
[----:B---3--:R-:W-:-:S05]  /*2870*/  FADD.FTZ R24, R24, 1 ;  /* 0x3f80000018187421 */ /* 0x008fca0000010000 */
[----:B------:R-:W1:Y:S01]  /*2880*/  MUFU.RCP R18, R18 ;  /* 0x0000001200127308 */ /* 0x000e620000001000 */
[----:B0-----:R-:W-:Y:S01]  /*2890*/  FMUL.FTZ R34, R34, R23 ;  /* 0x0000001722227220 */ /* 0x001fe20000410000 */
[----:B----4-:R-:W-:Y:S01]  /*28a0*/  FADD.FTZ R22, R22, 1 ;  /* 0x3f80000016167421 */ /* 0x010fe20000010000 */
[----:B------:R-:W-:Y:S01]  /*28b0*/  FMUL.FTZ R23, R15, -1.4426950216293334961 ;  /* 0xbfb8aa3b0f177820 */ /* 0x000fe20000410000 */
[----:B------:R-:W-:-:S04]  /*28c0*/  FMUL.FTZ R25, R8, -1.4426950216293334961 ;  /* 0xbfb8aa3b08197820 */ /* 0x000fc80000410000 */
[----:B------:R-:W0:Y:S01]  /*28d0*/  MUFU.EX2 R21, R21 ;  /* 0x0000001500157308 */ /* 0x000e220000000800 */
[----:B------:R-:W-:-:S07]  /*28e0*/  FADD.FTZ R19, R19, 1 ;  /* 0x3f80000013137421 */ /* 0x000fce0000010000 */
[----:B------:R-:W3:Y:S01]  /*28f0*/  MUFU.RCP R24, R24 ;  /* 0x0000001800187308 */ /* 0x000ee20000001000 */
[----:B-1----:R-:W-:Y:S01]  /*2900*/  FMUL.FTZ R17, R17, R18 ;  /* 0x0000001211117220 */ /* 0x002fe20000410000 */
[----:B------:R-:W-:-:S06]  /*2910*/  FMUL.FTZ R18, R9, -1.4426950216293334961 ;  /* 0xbfb8aa3b09127820 */ /* 0x000fcc0000410000 */
[----:B------:R-:W1:Y:S08]  /*2920*/  MUFU.RCP R22, R22 ;  /* 0x0000001600167308 */ /* 0x000e700000001000 */
[----:B------:R-:W-:Y:S08]  /*2930*/  MUFU.EX2 R23, R23 ;  /* 0x0000001700177308 */ /* 0x000ff00000000800 */
[----:B------:R-:W4:Y:S08]  /*2940*/  MUFU.RCP R19, R19 ;  /* 0x0000001300137308 */ /* 0x000f300000001000 */
[----:B------:R-:W2:Y:S01]  /*2950*/  MUFU.EX2 R25, R25 ;  /* 0x0000001900197308 */ /* 0x000ea20000000800 */
[----:B0-----:R-:W-:Y:S01]  /*2960*/  FADD.FTZ R21, R21, 1 ;  /* 0x3f80000015157421 */ /* 0x001fe20000010000 */
[----:B---3--:R-:W-:Y:S01]  /*2970*/  FMUL.FTZ R20, R20, R24 ;  /* 0x0000001814147220 */ /* 0x008fe20000410000 */
[----:B-1----:R-:W-:-:S05]  /*2980*/  FMUL.FTZ R31, R31, R22 ;  /* 0x000000161f1f7220 */ /* 0x002fca0000410000 */
[----:B------:R-:W0:Y:S01]  /*2990*/  MUFU.EX2 R18, R18 ;  /* 0x0000001200127308 */ /* 0x000e220000000800 */
[----:B----4-:R-:W-:Y:S01]  /*29a0*/  FMUL.FTZ R30, R30, R19 ;  /* 0x000000131e1e7220 */ /* 0x010fe20000410000 */
[----:B------:R-:W-:Y:S01]  /*29b0*/  FMUL.FTZ R22, R10, -1.4426950216293334961 ;  /* 0xbfb8aa3b0a167820 */ /* 0x000fe20000410000 */
[----:B------:R-:W-:-:S05]  /*29c0*/  FMUL.FTZ R19, R16, -1.4426950216293334961 ;  /* 0xbfb8aa3b10137820 */ /* 0x000fca0000410000 */
[----:B------:R1:W-:Y:S02]  /*29d0*/  MUFU.RCP R24, R21 ;  /* 0x0000001500187308 */ /* 0x0003e40000001000 */
[----:B-1----:R-:W-:Y:S01]  /*29e0*/  FADD.FTZ R21, R23, 1 ;  /* 0x3f80000017157421 */ /* 0x002fe20000010000 */
[----:B--2---:R-:W-:-:S05]  /*29f0*/  FADD.FTZ R23, R25, 1 ;  /* 0x3f80000019177421 */ /* 0x004fca0000010000 */
[----:B------:R-:W-:Y:S01]  /*2a00*/  MUFU.EX2 R22, R22 ;  /* 0x0000001600167308 */ /* 0x000fe20000000800 */
[----:B0-----:R-:W-:-:S07]  /*2a10*/  FADD.FTZ R18, R18, 1 ;  /* 0x3f80000012127421 */ /* 0x001fce0000010000 */
[----:B------:R-:W0:Y:S08]  /*2a20*/  MUFU.RCP R21, R21 ;  /* 0x0000001500157308 */ /* 0x000e300000001000 */
[----:B------:R-:W1:Y:S08]  /*2a30*/  MUFU.EX2 R19, R19 ;  /* 0x0000001300137308 */ /* 0x000e700000000800 */
[----:B------:R-:W2:Y:S01]  /*2a40*/  MUFU.RCP R23, R23 ;  /* 0x0000001700177308 */ /* 0x000ea20000001000 */
[----:B0-----:R-:W-:Y:S01]  /*2a50*/  FMUL.FTZ R21, R15, R21 ;  /* 0x000000150f157220 */ /* 0x001fe20000410000 */
[----:B------:R-:W-:-:S06]  /*2a60*/  FADD.FTZ R15, R22, 1 ;  /* 0x3f800000160f7421 */ /* 0x000fcc0000010000 */
[----:B------:R-:W0:Y:S01]  /*2a70*/  MUFU.RCP R18, R18 ;  /* 0x0000001200127308 */ /* 0x000e220000001000 */
[----:B-1----:R-:W-:Y:S01]  /*2a80*/  FADD.FTZ R19, R19, 1 ;  /* 0x3f80000013137421 */ /* 0x002fe20000010000 */
[----:B------:R-:W-:Y:S02]  /*2a90*/  F2FP.F16.F32.PACK_AB R34, R34, R14 ;  /* 0x0000000e2222723e */ /* 0x000fe400000000ff */
[----:B------:R-:W-:-:S04]  /*2aa0*/  LEA R14, P1, R5, UR8, 0x1 ;  /* 0x00000008050e7c11 */ /* 0x000fc8000f8208ff */
[----:B------:R-:W1:Y:S01]  /*2ab0*/  MUFU.RCP R25, R19 ;  /* 0x0000001300197308 */ /* 0x000e620000001000 */
[----:B--2---:R-:W-:Y:S01]  /*2ac0*/  FMUL.FTZ R22, R8, R23 ;  /* 0x0000001708167220 */ /* 0x004fe20000410000 */
[----:B------:R-:W-:-:S06]  /*2ad0*/  LEA R8, P0, R4, UR8, 0x1 ;  /* 0x0000000804087c11 */ /* 0x000fcc000f8008ff */
[----:B------:R2:W3:Y:S01]  /*2ae0*/  MUFU.RCP R23, R15 ;  /* 0x0000000f00177308 */ /* 0x0004e20000001000 */
[----:B------:R-:W-:Y:S01]  /*2af0*/  FMUL.FTZ R12, R12, R24 ;  /* 0x000000180c0c7220 */ /* 0x000fe20000410000 */
[----:B0-----:R-:W-:Y:S01]  /*2b00*/  FMUL.FTZ R24, R9, R18 ;  /* 0x0000001209187220 */ /* 0x001fe20000410000 */
[----:B------:R-:W-:Y:S02]  /*2b10*/  LEA.HI.X R9, R4, UR9, R35, 0x1, P0 ;  /* 0x0000000904097c11 */ /* 0x000fe400080f0c23 */
[----:B------:R-:W-:Y:S02]  /*2b20*/  LEA R4, P0, R6, UR8, 0x1 ;  /* 0x0000000806047c11 */ /* 0x000fe4000f8008ff */
[----:B------:R-:W-:Y:S02]  /*2b30*/  F2FP.F16.F32.PACK_AB R17, R17, R20 ;  /* 0x000000141111723e */ /* 0x000fe400000000ff */
[----:B--2---:R-:W-:Y:S02]  /*2b40*/  LEA.HI.X R15, R5, UR9, R36, 0x1, P1 ;  /* 0x00000009050f7c11 */ /* 0x004fe400088f0c24 */
[----:B------:R-:W-:-:S02]  /*2b50*/  LEA R18, P1, R7, UR8, 0x1 ;  /* 0x0000000807127c11 */ /* 0x000fc4000f8208ff */
[----:B------:R-:W-:Y:S02]  /*2b60*/  LEA.HI.X R5, R6, UR9, R37, 0x1, P0 ;  /* 0x0000000906057c11 */ /* 0x000fe400080f0c25 */
[----:B------:R-:W-:Y:S01]  /*2b70*/  LEA.HI.X R19, R7, UR9, R33, 0x1, P1 ;  /* 0x0000000907137c11 */ /* 0x000fe200088f0c21 */
[----:B-1----:R-:W-:Y:S01]  /*2b80*/  FMUL.FTZ R25, R16, R25 ;  /* 0x0000001910197220 */ /* 0x002fe20000410000 */
[----:B------:R-:W-:Y:S01]  /*2b90*/  PRMT R6, R34, 0x7632, R6 ;  /* 0x0000763222067816 */ /* 0x000fe20000000006 */
[----:B---3--:R-:W-:Y:S01]  /*2ba0*/  FMUL.FTZ R23, R10, R23 ;  /* 0x000000170a177220 */ /* 0x008fe20000410000 */
[----:B------:R-:W-:Y:S02]  /*2bb0*/  PRMT R7, R17, 0x7632, R7 ;  /* 0x0000763211077816 */ /* 0x000fe40000000007 */
[----:B------:R-:W-:Y:S02]  /*2bc0*/  F2FP.F16.F32.PACK_AB R30, R30, R31 ;  /* 0x0000001f1e1e723e */ /* 0x000fe400000000ff */
[----:B------:R-:W-:Y:S01]  /*2bd0*/  F2FP.F16.F32.PACK_AB R12, R21, R12 ;  /* 0x0000000c150c723e */ /* 0x000fe200000000ff */
[----:B------:R0:W-:Y:S01]  /*2be0*/  STG.E.U16 desc[UR6][R8.64+0x2], R6 ;  /* 0x0000020608007986 */ /* 0x0001e2000c101506 */
[----:B------:R-:W-:Y:S01]  /*2bf0*/  F2FP.F16.F32.PACK_AB R22, R24, R22 ;  /* 0x000000161816723e */ /* 0x000fe200000000ff */
[----:B------:R-:W-:-:S02]  /*2c00*/  ULDC.64 UR8, c[0x0][0x238] ;  /* 0x00008e0000087ab9 */ /* 0x000fc40000000a00 */
[----:B------:R1:W-:Y:S01]  /*2c10*/  STG.E.U16 desc[UR6][R8.64+0x6], R7 ;  /* 0x0000060708007986 */ /* 0x0003e2000c101506 */
[----:B------:R-:W-:-:S03]  /*2c20*/  F2FP.F16.F32.PACK_AB R23, R25, R23 ;  /* 0x000000171917723e */ /* 0x000fc600000000ff */
[----:B------:R-:W-:Y:S01]  /*2c30*/  STG.E.U16 desc[UR6][R8.64], R34 ;  /* 0x0000002208007986 */ /* 0x000fe2000c101506 */
[----:B0-----:R-:W-:Y:S02]  /*2c40*/  PRMT R6, R30, 0x7632, R6 ;  /* 0x000076321e067816 */ /* 0x001fe40000000006 */
[----:B-1----:R-:W-:Y:S01]  /*2c50*/  PRMT R7, R12, 0x7632, R7 ;  /* 0x000076320c077816 */ /* 0x002fe20000000007 */
[----:B------:R-:W-:Y:S04]  /*2c60*/  STG.E.U16 desc[UR6][R8.64+0x4], R17 ;  /* 0x0000041108007986 */ /* 0x000fe8000c101506 */
[----:B------:R0:W-:Y:S04]  /*2c70*/  STG.E.U16 desc[UR6][R14.64+0x2], R6 ;  /* 0x000002060e007986 */ /* 0x0001e8000c101506 */
[----:B------:R1:W-:Y:S01]  /*2c80*/  STG.E.U16 desc[UR6][R14.64+0x6], R7 ;  /* 0x000006070e007986 */ /* 0x0003e2000c101506 */
[----:B------:R-:W-:-:S03]  /*2c90*/  F2FP.F16.F32.PACK_AB R11, R13, R11 ;  /* 0x0000000b0d0b723e */ /* 0x000fc600000000ff */
[----:B------:R-:W-:Y:S01]  /*2ca0*/  STG.E.U16 desc[UR6][R14.64], R30 ;  /* 0x0000001e0e007986 */ /* 0x000fe2000c101506 */
[----:B0-----:R-:W-:Y:S02]  /*2cb0*/  PRMT R6, R22, 0x7632, R6 ;  /* 0x0000763216067816 */ /* 0x001fe40000000006 */
[----:B-1----:R-:W-:Y:S01]  /*2cc0*/  PRMT R7, R23, 0x7632, R7 ;  /* 0x0000763217077816 */ /* 0x002fe20000000007 */
[----:B------:R-:W-:Y:S01]  /*2cd0*/  STG.E.U16 desc[UR6][R14.64+0x4], R12 ;  /* 0x0000040c0e007986 */ /* 0x000fe2000c101506 */
[----:B------:R-:W-:-:S03]  /*2ce0*/  IADD3 R2, P0, R2, 0x1, RZ ;  /* 0x0000000102027810 */ /* 0x000fc60007f1e0ff */
[----:B------:R-:W-:Y:S04]  /*2cf0*/  STG.E.U16 desc[UR6][R4.64], R22 ;  /* 0x0000001604007986 */ /* 0x000fe8000c101506 */
[----:B------:R-:W-:Y:S04]  /*2d00*/  STG.E.U16 desc[UR6][R4.64+0x2], R6 ;  /* 0x0000020604007986 */ /* 0x000fe8000c101506 */
[----:B------:R-:W-:Y:S04]  /*2d10*/  STG.E.U16 desc[UR6][R4.64+0x4], R23 ;  /* 0x0000041704007986 */ /* 0x000fe8000c101506 */
[----:B------:R0:W-:Y:S01]  /*2d20*/  STG.E.U16 desc[UR6][R4.64+0x6], R7 ;  /* 0x0000060704007986 */ /* 0x0001e2000c101506 */
[----:B------:R-:W-:-:S02]  /*2d30*/  IADD3.X R3, RZ, R3, RZ, P0, !PT ;  /* 0x00000003ff037210 */ /* 0x000fc400007fe4ff */
[----:B------:R-:W-:Y:S01]  /*2d40*/  ISETP.GE.U32.AND P0, PT, R2, UR8, PT ;  /* 0x0000000802007c0c */ /* 0x000fe2000bf06070 */
[----:B------:R2:W-:Y:S01]  /*2d50*/  STG.E.U16 desc[UR6][R18.64+0x4], R11 ;  /* 0x0000040b12007986 */ /* 0x0005e2000c101506 */
[C---:B0-----:R-:W-:Y:S02]  /*2d60*/  PRMT R4, R0.reuse, 0x7610, R4 ;  /* 0x0000761000047816 */ /* 0x041fe40000000004 */
[----:B------:R-:W-:Y:S02]  /*2d70*/  PRMT R0, R0, 0x7632, R0 ;  /* 0x0000763200007816 */ /* 0x000fe40000000000 */
[----:B------:R-:W-:Y:S01]  /*2d80*/  PRMT R5, R11, 0x7632, R5 ;  /* 0x000076320b057816 */ /* 0x000fe20000000005 */
[----:B------:R2:W-:Y:S04]  /*2d90*/  STG.E.U16 desc[UR6][R18.64], R4 ;  /* 0x0000000412007986 */ /* 0x0005e8000c101506 */
[----:B------:R2:W-:Y:S04]  /*2da0*/  STG.E.U16 desc[UR6][R18.64+0x2], R0 ;  /* 0x0000020012007986 */ /* 0x0005e8000c101506 */
[----:B------:R2:W-:Y:S01]  /*2db0*/  STG.E.U16 desc[UR6][R18.64+0x6], R5 ;  /* 0x0000060512007986 */ /* 0x0005e2000c101506 */
[----:B------:R-:W-:Y:S01]  /*2dc0*/  ISETP.GE.AND.EX P0, PT, R3, UR9, PT, P0 ;  /* 0x0000000903007c0c */ /* 0x000fe2000bf06300 */
[----:B------:R-:W-:-:S12]  /*2dd0*/  ULOP3.LUT UR4, UR4, 0x1, URZ, 0x3c, !UPT ;  /* 0x0000000104047892 */ /* 0x000fd8000f8e3c3f */
[----:B--2---:R-:W-:Y:S05]  /*2de0*/  @!P0 BRA `(.L_x_2172) ;  /* 0xffffffdc00788947 */ /* 0x004fea000383ffff */
[----:B------:R-:W-:Y:S05]  /*2df0*/  EXIT ;  /* 0x000000000000794d */ /* 0x000fea0003800000 */
.L_x_2173:
        /* <DEDUP_REMOVED lines=16> */
.L_x_2269:


//--------------------- .text._ZN13group_norm_v214gn_cuda_kernelI6__halfLi480ELi1ELi16ELi120ELi1024ELb1ELi16ELi960ELi960ELi4ELb1ELi2ELb0ELb0ENS_16CompileConditionILi900EEEEEvPT_PKS4_S7_S7_flPfS8_Pj --------------------------
	.section	.text._ZN13group_norm_v214gn_cuda_kernelI6__halfLi480ELi1ELi16ELi120ELi1024ELb1ELi16ELi960ELi960ELi4ELb1ELi2ELb0ELb0ENS_16CompileConditionILi900EEEEEvPT_PKS4_S7_S7_flPfS8_Pj,"ax",@progbits
	.align	128
        .global         _ZN13group_norm_v214gn_cuda_kernelI6__halfLi480ELi1ELi16ELi120ELi1024ELb1ELi16ELi960ELi960ELi4ELb1ELi2ELb0ELb0ENS_16CompileConditionILi900EEEEEvPT_PKS4_S7_S7_flPfS8_Pj
        .type           _ZN13group_norm_v214gn_cuda_kernelI6__halfLi480ELi1ELi16ELi120ELi1024ELb1ELi16ELi960ELi960ELi4ELb1ELi2ELb0ELb0ENS_16CompileConditionILi900EEEEEvPT_PKS4_S7_S7_flPfS8_Pj,@function
        .size           _ZN13group_norm_v214gn_cuda_kernelI6__halfLi480ELi1ELi16ELi120ELi1024ELb1ELi16ELi960ELi960ELi4ELb1ELi2ELb0ELb0ENS_16CompileConditionILi900EEEEEvPT_PKS4_S7_S7_flPfS8_Pj,(.L_x_2270 - _ZN13group_norm_v214gn_cuda_kernelI6__halfLi480ELi1ELi16ELi120ELi1024ELb1ELi16ELi960ELi960ELi4ELb1ELi2ELb0ELb0ENS_16CompileConditionILi900EEEEEvPT_PKS4_S7_S7_flPfS8_Pj)
        .other          _ZN13group_norm_v214gn_cuda_kernelI6__halfLi480ELi1ELi16ELi120ELi1024ELb1ELi16ELi960ELi960ELi4ELb1ELi2ELb0ELb0ENS_16CompileConditionILi900EEEEEvPT_PKS4_S7_S7_flPfS8_Pj,@"STO_CUDA_ENTRY STV_DEFAULT"
_ZN13group_norm_v214gn_cuda_kernelI6__halfLi480ELi1ELi16ELi120ELi1024ELb1ELi16ELi960ELi960ELi4ELb1ELi2ELb0ELb0ENS_16CompileConditionILi900EEEEEvPT_PKS4_S7_S7_flPfS8_Pj:
.text._ZN13group_norm_v214gn_cuda_kernelI6__halfLi480ELi1ELi16ELi120ELi1024ELb1ELi16ELi960ELi960ELi4ELb1ELi2ELb0ELb0ENS_16CompileConditionILi900EEEEEvPT_PKS4_S7_S7_flPfS8_Pj:
        /* <DEDUP_REMOVED lines=9> */
[C---:B------:R-:W-:Y:S01]  /*0090*/  SHF.L.U32 R35, R3.reuse, 0x3, RZ ;  /* 0x0000000303237819 */ /* 0x040fe200000006ff */
[----:B------:R-:W-:Y:S01]  /*00a0*/  UMOV UR4, 0x400 ;  /* 0x0000040000047882 */ /* 0x000fe20000000000 */
[----:B------:R-:W2:Y:S01]  /*00b0*/  S2R R73, SR_CTAID.X ;  /* 0x0000000000497919 */ /* 0x000ea20000002500 */
[----:B------:R-:W-:Y:S01]  /*00c0*/  LOP3.LUT R0, R3, 0x1, RZ, 0xc0, !PT ;  /* 0x0000000103007812 */ /* 0x000fe200078ec0ff */
[----:B------:R-:W-:Y:S01]  /*00d0*/  ULDC.64 UR8, c[0x0][0x208] ;  /* 0x0000820000087ab9 */ /* 0x000fe20000000a00 */
[----:B------:R-:W-:Y:S02]  /*00e0*/  LOP3.LUT R35, R35, 0x8, RZ, 0xc0, !PT ;  /* 0x0000000823237812 */ /* 0x000fe400078ec0ff */
[----:B------:R-:W3:Y:S01]  /*00f0*/  LDC.64 R108, c[0x0][0x250] ;  /* 0x00009400ff6c7b82 */ /* 0x000ee20000000a00 */
[----:B------:R-:W-:Y:S01]  /*0100*/  IMAD R0, R0, 0x3c0, RZ ;  /* 0x000003c000007824 */ /* 0x000fe200078e02ff */
        /* <DEDUP_REMOVED lines=12> */
[C---:B------:R-:W-:Y:S02]  /*01d0*/  IADD3 R9, R2.reuse, R35, RZ ;  /* 0x0000002302097210 */ /* 0x040fe40007ffe0ff */
[----:B------:R-:W-:Y:S01]  /*01e0*/  LOP3.LUT R73, R73, 0x3f, RZ, 0xc0, !PT ;  /* 0x0000003f49497812 */ /* 0x000fe200078ec0ff */
[----:B------:R-:W-:Y:S01]  /*01f0*/  IMAD R5, R11, -0xf0, R4 ;  /* 0xffffff100b057824 */ /* 0x000fe200078e0204 */
[----:B------:R-:W-:Y:S01]  /*0200*/  SHF.L.U32 R2, R2, 0x6, RZ ;  /* 0x0000000602027819 */ /* 0x000fe200000006ff */
[----:B------:R-:W-:Y:S01]  /*0210*/  IMAD R9, R9, 0x78, -R0 ;  /* 0x0000007809097824 */ /* 0x000fe200078e0a00 */
[----:B------:R-:W-:Y:S01]  /*0220*/  ISETP.EQ.U32.AND P1, PT, RZ, UR6, PT ;  /* 0x00000006ff007c0c */ /* 0x000fe2000bf22070 */
[C---:B------:R-:W-:Y:S01]  /*0230*/  IMAD R74, R5.reuse, 0x18, R64 ;  /* 0x00000018054a7824 */ /* 0x040fe200078e0240 */
[----:B------:R-:W-:-:S02]  /*0240*/  LEA R6, R5, R0, 0x2 ;  /* 0x0000000005067211 */ /* 0x000fc400078e10ff */
[C---:B------:R-:W-:Y:S02]  /*0250*/  IADD3 R34, R9.reuse, 0x40, RZ ;  /* 0x0000004009227810 */ /* 0x040fe40007ffe0ff */
[C---:B------:R-:W-:Y:S01]  /*0260*/  IADD3 R8, R9.reuse, 0xc, RZ ;  /* 0x0000000c09087810 */ /* 0x040fe20007ffe0ff */
[----:B------:R-:W-:Y:S01]  /*0270*/  IMAD.WIDE.U32 R6, R6, -0x77777777, RZ ;  /* 0x8888888906067825 */ /* 0x000fe200078e00ff */
[C---:B------:R-:W-:Y:S02]  /*0280*/  IADD3 R6, R9.reuse, 0x8, RZ ;  /* 0x0000000809067810 */ /* 0x040fe40007ffe0ff */
[C---:B------:R-:W-:Y:S02]  /*0290*/  IADD3 R10, R9.reuse, 0x10, RZ ;  /* 0x00000010090a7810 */ /* 0x040fe40007ffe0ff */
[C---:B------:R-:W-:Y:S02]  /*02a0*/  IADD3 R12, R9.reuse, 0x14, RZ ;  /* 0x00000014090c7810 */ /* 0x040fe40007ffe0ff */
[----:B------:R-:W-:-:S02]  /*02b0*/  IADD3 R14, R9, 0x18, RZ ;  /* 0x00000018090e7810 */ /* 0x000fc40007ffe0ff */
[C---:B------:R-:W-:Y:S02]  /*02c0*/  IADD3 R16, R9.reuse, 0x1c, RZ ;  /* 0x0000001c09107810 */ /* 0x040fe40007ffe0ff */
[----:B------:R-:W-:Y:S02]  /*02d0*/  IADD3 R18, R9, 0x20, RZ ;  /* 0x0000002009127810 */ /* 0x000fe40007ffe0ff */
[----:B------:R-:W-:Y:S02]  /*02e0*/  LEA.HI R39, R7, R39, RZ, 0x1a ;  /* 0x0000002707277211 */ /* 0x000fe400078fd0ff */
[C---:B------:R-:W-:Y:S02]  /*02f0*/  LOP3.LUT R5, R9.reuse, 0x4, RZ, 0xfc, !PT ;  /* 0x0000000409057812 */ /* 0x040fe400078efcff */
        /* <DEDUP_REMOVED lines=18> */
[----:B------:R-:W-:Y:S02]  /*0420*/  IADD3 R60, R9, 0x70, RZ ;  /* 0x00000070093c7810 */ /* 0x000fe40007ffe0ff */
[----:B------:R-:W-:-:S02]  /*0430*/  LEA R74, R11, R74, 0x3 ;  /* 0x0000004a0b4a7211 */ /* 0x000fc400078e18ff */
[----:B------:R-:W-:Y:S02]  /*0440*/  SHF.R.S32.HI R0, RZ, 0x2, R9 ;  /* 0x00000002ff007819 */ /* 0x000fe40000011409 */
[----:B------:R-:W-:Y:S02]  /*0450*/  IADD3 R62, R9, 0x74, RZ ;  /* 0x00000074093e7810 */ /* 0x000fe40007ffe0ff */
[----:B------:R-:W-:Y:S01]  /*0460*/  SHF.R.S32.HI R7, RZ, 0x2, R6 ;  /* 0x00000002ff077819 */ /* 0x000fe20000011406 */
[----:B------:R-:W-:Y:S01]  /*0470*/  IMAD R0, R0, 0x18, R64 ;  /* 0x0000001800007824 */ /* 0x000fe200078e0240 */
[----:B------:R-:W-:Y:S02]  /*0480*/  SHF.R.S32.HI R37, RZ, 0x2, R34 ;  /* 0x00000002ff257819 */ /* 0x000fe40000011422 */
[----:B------:R-:W-:Y:S02]  /*0490*/  LOP3.LUT R73, R2, 0xffffffc0, R73, 0xe2, !PT ;  /* 0xffffffc002497812 */ /* 0x000fe400078ee249 */
[----:B------:R-:W-:Y:S01]  /*04a0*/  SHF.R.S32.HI R9, RZ, 0x2, R8 ;  /* 0x00000002ff097819 */ /* 0x000fe20000011408 */
[----:B------:R-:W-:Y:S01]  /*04b0*/  IMAD R8, R7, 0x18, R64 ;  /* 0x0000001807087824 */ /* 0x000fe200078e0240 */
[----:B------:R-:W-:-:S02]  /*04c0*/  SHF.R.S32.HI R11, RZ, 0x2, R10 ;  /* 0x00000002ff0b7819 */ /* 0x000fc4000001140a */
[----:B------:R-:W-:Y:S01]  /*04d0*/  SHF.L.U32 R2, R4, 0x3, RZ ;  /* 0x0000000304027819 */ /* 0x000fe200000006ff */
[----:B------:R-:W-:Y:S01]  /*04e0*/  IMAD R10, R9, 0x18, R64 ;  /* 0x00000018090a7824 */ /* 0x000fe200078e0240 */
[----:B------:R-:W-:Y:S01]  /*04f0*/  SHF.R.S32.HI R13, RZ, 0x2, R12 ;  /* 0x00000002ff0d7819 */ /* 0x000fe2000001140c */
[----:B------:R-:W-:Y:S01]  /*0500*/  IMAD R12, R11, 0x18, R64 ;  /* 0x000000180b0c7824 */ /* 0x000fe200078e0240 */
        /* <DEDUP_REMOVED lines=67> */
[----:B------:R-:W-:Y:S02]  /*0940*/  IADD3 R5, R0, R37, RZ ;  /* 0x0000002500057210 */ /* 0x000fe40007ffe0ff */
        /* <DEDUP_REMOVED lines=14> */
[----:B------:R-:W-:Y:S01]  /*0a30*/  IADD3 R34, R37, R64, RZ ;  /* 0x0000004025227210 */ /* 0x000fe20007ffe0ff */
[----:B------:R-:W-:Y:S01]  /*0a40*/  HFMA2.MMA R37, -RZ, RZ, 0, 0 ;  /* 0x00000000ff257435 */ /* 0x000fe200000001ff */
[----:B------:R-:W-:-:S02]  /*0a50*/  ISETP.EQ.OR.EX P0, PT, RZ, UR7, P0, P1 ;  /* 0x00000007ff007c0c */ /* 0x000fc40008702710 */
[----:B------:R-:W-:Y:S02]  /*0a60*/  SHF.R.S32.HI R38, RZ, 0x1f, R35 ;  /* 0x0000001fff267819 */ /* 0x000fe40000011423 */
[----:B------:R-:W-:-:S09]  /*0a70*/  LEA R39, R39, UR5, 0x3 ;  /* 0x0000000527277c11 */ /* 0x000fd2000f8e18ff */
.L_x_2180:
[----:B0-----:R-:W0:Y:S01]  /*0a80*/  S2UR UR12, SR_CTAID.X ;  /* 0x00000000000c79c3 */ /* 0x001e220000002500 */
[----:B------:R-:W-:Y:S01]  /*0a90*/  IMAD.WIDE.U32 R40, R4, -0x77777777, RZ ;  /* 0x8888888904287825 */ /* 0x000fe200078e00ff */
[----:B------:R-:W-:Y:S01]  /*0aa0*/  LOP3.LUT R43, R3, 0x1, RZ, 0xc0, !PT ;  /* 0x00000001032b7812 */ /* 0x000fe200078ec0ff */
[----:B------:R-:W-:Y:S01]  /*0ab0*/  ULDC.64 UR10, c[0x0][0x228] ;  /* 0x00008a00000a7ab9 */ /* 0x000fe20000000a00 */
[----:B------:R-:W-:Y:S02]  /*0ac0*/  MOV R71, RZ ;  /* 0x000000ff00477202 */ /* 0x000fe40000000f00 */
[----:B------:R-:W-:-:S05]  /*0ad0*/  SHF.R.U32.HI R41, RZ, 0x7, R41 ;  /* 0x00000007ff297819 */ /* 0x000fca0000011629 */
[----:B------:R-:W-:-:S04]  /*0ae0*/  IMAD R70, R41, -0xf0, R4 ;  /* 0xffffff1029467824 */ /* 0x000fc800078e0204 */
[----:B------:R-:W-:-:S05]  /*0af0*/  IMAD R70, R43, 0xf0, R70 ;  /* 0x000000f02b467824 */ /* 0x000fca00078e0246 */
[----:B------:R-:W-:Y:S01]  /*0b00*/  SHF.L.U32 R70, R70, 0x2, RZ ;  /* 0x0000000246467819 */ /* 0x000fe200000006ff */
[----:B0-----:R-:W-:-:S04]  /*0b10*/  USHF.L.U32 UR6, UR12, 0x4, URZ ;  /* 0x000000040c067899 */ /* 0x001fc8000800063f */
[----:B------:R-:W-:Y:S01]  /*0b20*/  IMAD.WIDE.U32 R68, R36, 0x1e0000, R70 ;  /* 0x001e000024447825 */ /* 0x000fe200078e0046 */
[----:B------:R-:W-:-:S06]  /*0b30*/  ULOP3.LUT UR6, UR6, 0x3f0, URZ, 0xc0, !UPT ;  /* 0x000003f006067892 */ /* 0x000fcc000f8ec03f */
[----:B------:R-:W-:Y:S01]  /*0b40*/  IADD3 R0, R41, UR6, RZ ;  /* 0x0000000629007c10 */ /* 0x000fe2000fffe0ff */
[----:B------:R-:W-:Y:S01]  /*0b50*/  IMAD R41, R37, 0x1e0000, RZ ;  /* 0x001e000025297824 */ /* 0x000fe200078e02ff */
[----:B------:R-:W-:-:S03]  /*0b60*/  ULDC.64 UR6, c[0x0][0x218] ;  /* 0x0000860000067ab9 */ /* 0x000fc60000000a00 */
        /* <DEDUP_REMOVED lines=53> */
[----:B------:R-:W-:Y:S02]  /*0ec0*/  ISETP.GT.U32.AND P3, PT, R4, 0xf, PT ;  /* 0x0000000f0400780c */ /* 0x000fe40003f64070 */
[----:B------:R-:W-:Y:S02]  /*0ed0*/  SHF.L.U32 R110, R70, 0x1, RZ ;  /* 0x00000001466e7819 */ /* 0x000fe400000006ff */
[----:B------:R-:W-:Y:S02]  /*0ee0*/  SHF.R.U32.HI R70, RZ, 0x1f, R70 ;  /* 0x0000001fff467819 */ /* 0x000fe40000011646 */
[----:B------:R-:W-:-:S02]  /*0ef0*/  IADD3 R112, P4, R110, UR6, RZ ;  /* 0x000000066e707c10 */ /* 0x000fc4000ff9e0ff */
[----:B------:R-:W-:Y:S01]  /*0f00*/  IADD3 R110, P5, R110, UR10, RZ ;  /* 0x0000000a6e6e7c10 */ /* 0x000fe2000ffbe0ff */
[----:B------:R-:W0:Y:S01]  /*0f10*/  @!P2 LDC R107, c[0x0][0x10] ;  /* 0x00000400ff6bab82 */ /* 0x000e220000000800 */
[C---:B------:R-:W-:Y:S02]  /*0f20*/  IADD3.X R113, R70.reuse, UR7, RZ, P4, !PT ;  /* 0x0000000746717c10 */ /* 0x040fe4000a7fe4ff */
[----:B------:R-:W-:Y:S02]  /*0f30*/  IADD3.X R111, R70, UR11, RZ, P5, !PT ;  /* 0x0000000b466f7c10 */ /* 0x000fe4000affe4ff */
[----:B------:R-:W-:-:S03]  /*0f40*/  MOV R70, RZ ;  /* 0x000000ff00467202 */ /* 0x000fc60000000f00 */
[----:B------:R-:W1:Y:S08]  /*0f50*/  @!P2 LDC.64 R114, c[0x0][0x248] ;  /* 0x00009200ff72ab82 */ /* 0x000e700000000a00 */
[----:B------:R-:W0:Y:S01]  /*0f60*/  @!P1 LDC R106, c[0x0][0x10] ;  /* 0x00000400ff6a9b82 */ /* 0x000e220000000800 */
        /* <DEDUP_REMOVED lines=19> */
[----:B------:R-:W-:Y:S01]  /*10a0*/  HADD2.F32 R82, -RZ, R57.H1_H1 ;  /* 0x30000039ff527230 */ /* 0x000fe20000004100 */
[----:B------:R-:W-:Y:S01]  /*10b0*/  MOV R71, RZ ;  /* 0x000000ff00477202 */ /* 0x000fe20000000f00 */
        /* <DEDUP_REMOVED lines=14> */
[----:B-----5:R-:W-:-:S02]  /*11a0*/  HADD2.F32 R85, -RZ, R60.H0_H0 ;  /* 0x2000003cff557230 */ /* 0x020fc40000004100 */
        /* <DEDUP_REMOVED lines=154> */
.L_x_2175:
[----:B------:R-:W-:Y:S05]  /*1b50*/  BSYNC B0 ;  /* 0x0000000000007941 */ /* 0x000fea0003800000 */
.L_x_2174:
        /* <DEDUP_REMOVED lines=30> */
.L_x_2177:
[----:B------:R-:W2:Y:S04]  /*1d40*/  LD.E.STRONG.GPU R54, desc[UR8][R108.64] ;  /* 0x000000086c367980 */ /* 0x000ea8000c10f900 */
[----:B--2---:R-:W-:Y:S01]  /*1d50*/  CCTL.IVALL ;  /* 0x00000000ff00798f */ /* 0x004fe20002000000 */
[----:B------:R-:W-:Y:S05]  /*1d60*/  YIELD ;  /* 0x0000000000007946 */ /* 0x000fea0003800000 */
[----:B-----5:R-:W-:-:S04]  /*1d70*/  LOP3.LUT R54, R54, R55, RZ, 0x3c, !PT ;  /* 0x0000003736367212 */ /* 0x020fc800078e3cff */
[----:B------:R-:W-:-:S13]  /*1d80*/  ISETP.GT.AND P2, PT, R54, -0x1, PT ;  /* 0xffffffff3600780c */ /* 0x000fda0003f44270 */
[----:B------:R-:W-:Y:S05]  /*1d90*/  @P2 BRA `(.L_x_2177) ;  /* 0xfffffffc00e82947 */ /* 0x000fea000383ffff */
.L_x_2176:
[----:B------:R-:W-:Y:S05]  /*1da0*/  WARPSYNC.ALL ;  /* 0x0000000000007948 */ /* 0x000fea0003800000 */
[----:B------:R-:W-:Y:S06]  /*1db0*/  BAR.SYNC.DEFER_BLOCKING 0x0 ;  /* 0x0000000000007b1d */ /* 0x000fec0000010000 */
[----:B0-----:R0:W5:Y:S04]  /*1dc0*/  LDG.E.64.CONSTANT R54, desc[UR8][R112.64] ;  /* 0x0000000870367981 */ /* 0x001168000c1e9b00 */
[----:B------:R0:W5:Y:S04]  /*1dd0*/  LDG.E.64.CONSTANT R56, desc[UR8][R110.64] ;  /* 0x000000086e387981 */ /* 0x000168000c1e9b00 */
[----:B------:R-:W2:Y:S04]  /*1de0*/  @!P1 LDG.E.64 R58, desc[UR8][R58.64] ;  /* 0x000000083a3a9981 */ /* 0x000ea8000c1e1b00 */
[----:B------:R-:W3:Y:S01]  /*1df0*/  @!P1 LDG.E.64 R60, desc[UR8][R60.64] ;  /* 0x000000083c3c9981 */ /* 0x000ee2000c1e1b00 */
[----:B------:R-:W-:Y:S01]  /*1e00*/  CS2R R62, SRZ ;  /* 0x00000000003e7805 */ /* 0x000fe2000001ff00 */
[----:B------:R-:W-:Y:S01]  /*1e10*/  BSSY B0, `(.L_x_2178) ;  /* 0x000002b000007945 */ /* 0x000fe20003800000 */
[----:B--2---:R-:W-:Y:S01]  /*1e20*/  @!P1 FADD.FTZ R65, RZ, R58 ;  /* 0x0000003aff419221 */ /* 0x004fe20000010000 */
[----:B------:R-:W-:-:S03]  /*1e30*/  @!P1 FADD.FTZ R64, RZ, R59 ;  /* 0x0000003bff409221 */ /* 0x000fc60000010000 */
[----:B---3--:R-:W-:Y:S01]  /*1e40*/  @!P1 FADD.FTZ R63, R60, R65 ;  /* 0x000000413c3f9221 */ /* 0x008fe20000010000 */
[----:B------:R-:W-:-:S04]  /*1e50*/  @!P1 FADD.FTZ R62, R61, R64 ;  /* 0x000000403d3e9221 */ /* 0x000fc80000010000 */
[----:B------:R-:W1:Y:S04]  /*1e60*/  SHFL.BFLY PT, R66, R63, 0x10, 0x1f ;  /* 0x0e001f003f427f89 */ /* 0x000e6800000e0000 */
[----:B------:R-:W2:Y:S01]  /*1e70*/  SHFL.BFLY PT, R59, R62, 0x10, 0x1f ;  /* 0x0e001f003e3b7f89 */ /* 0x000ea200000e0000 */
[----:B-1----:R-:W-:-:S05]  /*1e80*/  FADD.FTZ R66, R66, R63 ;  /* 0x0000003f42427221 */ /* 0x002fca0000010000 */
[----:B------:R-:W1:Y:S01]  /*1e90*/  SHFL.BFLY PT, R61, R66, 0x8, 0x1f ;  /* 0x0d001f00423d7f89 */ /* 0x000e6200000e0000 */
[----:B--2---:R-:W-:-:S05]  /*1ea0*/  FADD.FTZ R59, R59, R62 ;  /* 0x0000003e3b3b7221 */ /* 0x004fca0000010000 */
        /* <DEDUP_REMOVED lines=13> */
[----:B------:R-:W-:Y:S01]  /*1f80*/  LOP3.LUT P1, RZ, R4, 0xffffff1f, RZ, 0xc0, !PT ;  /* 0xffffff1f04ff7812 */ /* 0x000fe2000782c0ff */
[----:B-1----:R-:W-:-:S12]  /*1f90*/  FADD.FTZ R64, R63, R64 ;  /* 0x000000403f407221 */ /* 0x002fd80000010000 */
[----:B------:R-:W-:Y:S01]  /*1fa0*/  @!P1 FMUL.FTZ R58, R64, 8.1380212577641941607e-06 ;  /* 0x37088889403a9820 */ /* 0x000fe20000410000 */
[----:B--2---:R-:W-:-:S03]  /*1fb0*/  FADD.FTZ R64, R62, R59 ;  /* 0x0000003b3e407221 */ /* 0x004fc60000010000 */
[----:B------:R-:W-:Y:S01]  /*1fc0*/  @!P1 FMUL.FTZ R59, R58, R58 ;  /* 0x0000003a3a3b9220 */ /* 0x000fe20000410000 */
[----:B------:R-:W-:-:S03]  /*1fd0*/  @!P1 SHF.R.U32.HI R60, RZ, 0x2, R4 ;  /* 0x00000002ff3c9819 */ /* 0x000fc60000011604 */
[----:B------:R-:W-:Y:S01]  /*1fe0*/  @!P1 FFMA.FTZ R59, R64, 8.1380212577641941607e-06, -R59 ;  /* 0x37088889403b9823 */ /* 0x000fe2000001083b */
[----:B------:R-:W-:-:S04]  /*1ff0*/  @!P1 LOP3.LUT R60, R60, 0x3ffffff8, RZ, 0xc0, !PT ;  /* 0x3ffffff83c3c9812 */ /* 0x000fc800078ec0ff */
        /* <DEDUP_REMOVED lines=12> */
.L_x_2179:
[----:B------:R-:W-:Y:S05]  /*20c0*/  BSYNC B0 ;  /* 0x0000000000007941 */ /* 0x000fea0003800000 */
.L_x_2178:
[----:B01----:R-:W0:Y:S01]  /*20d0*/  LDS.64 R58, [R39] ;  /* 0x00000000273a7984 */ /* 0x003e220000000a00 */
[----:B------:R-:W-:Y:S01]  /*20e0*/  ULDC UR6, c[0x0][0x230] ;  /* 0x00008c0000067ab9 */ /* 0x000fe20000000800 */
[--C-:B-----5:R-:W-:Y:S01]  /*20f0*/  HADD2.F32 R64, -RZ, R57.reuse.H0_H0 ;  /* 0x20000039ff407230 */ /* 0x120fe20000004100 */
[----:B------:R-:W-:Y:S01]  /*2100*/  ULOP3.LUT UR4, UR4, 0x1, URZ, 0x3c, !UPT ;  /* 0x0000000104047892 */ /* 0x000fe2000f8e3c3f */
[----:B------:R-:W-:Y:S02]  /*2110*/  HADD2.F32 R57, -RZ, R57.H1_H1 ;  /* 0x30000039ff397230 */ /* 0x000fe40000004100 */
[--C-:B------:R-:W-:Y:S02]  /*2120*/  HADD2.F32 R60, -RZ, R54.reuse.H0_H0 ;  /* 0x20000036ff3c7230 */ /* 0x100fe40000004100 */
[----:B------:R-:W-:Y:S02]  /*2130*/  HADD2.F32 R54, -RZ, R54.H1_H1 ;  /* 0x30000036ff367230 */ /* 0x000fe40000004100 */
[----:B0-----:R-:W-:Y:S01]  /*2140*/  FADD.FTZ R59, R59, UR6 ;  /* 0x000000063b3b7e21 */ /* 0x001fe20008010000 */
[--C-:B------:R-:W-:Y:S01]  /*2150*/  FADD.FTZ R62, R0, -R58.reuse ;  /* 0x8000003a003e7221 */ /* 0x100fe20000010000 */
[--C-:B------:R-:W-:Y:S01]  /*2160*/  FADD.FTZ R66, R75, -R58.reuse ;  /* 0x8000003a4b427221 */ /* 0x100fe20000010000 */
[--C-:B------:R-:W-:Y:S01]  /*2170*/  FADD.FTZ R78, R78, -R58.reuse ;  /* 0x8000003a4e4e7221 */ /* 0x100fe20000010000 */
[--C-:B------:R-:W-:Y:S01]  /*2180*/  FADD.FTZ R80, R80, -R58.reuse ;  /* 0x8000003a50507221 */ /* 0x100fe20000010000 */
[----:B------:R-:W-:Y:S01]  /*2190*/  FADD.FTZ R82, R82, -R58 ;  /* 0x8000003a52527221 */ /* 0x000fe20000010000 */
[----:B------:R-:W0:Y:S01]  /*21a0*/  MUFU.RSQ R59, R59 ;  /* 0x0000003b003b7308 */ /* 0x000e220000001400 */
[----:B------:R-:W-:-:S02]  /*21b0*/  HADD2.F32 R0, -RZ, R56.H0_H0 ;  /* 0x20000038ff007230 */ /* 0x000fc40000004100 */
[--C-:B------:R-:W-:Y:S01]  /*21c0*/  FADD.FTZ R76, R76, -R58.reuse ;  /* 0x8000003a4c4c7221 */ /* 0x100fe20000010000 */
[----:B------:R-:W-:Y:S02]  /*21d0*/  HADD2.F32 R56, -RZ, R56.H1_H1 ;  /* 0x30000038ff387230 */ /* 0x000fe40000004100 */
        /* <DEDUP_REMOVED lines=14> */
[----:B------:R-:W-:Y:S02]  /*22c0*/  HADD2.F32 R55, -RZ, R55.H1_H1 ;  /* 0x30000037ff377230 */ /* 0x000fe40000004100 */
[C---:B------:R-:W-:Y:S01]  /*22d0*/  FMUL.FTZ R78, R59.reuse, R78 ;  /* 0x0000004e3b4e7220 */ /* 0x040fe20000410000 */
[----:B------:R-:W-:Y:S01]  /*22e0*/  FMUL.FTZ R77, R59, R80 ;  /* 0x000000503b4d7220 */ /* 0x000fe20000410000 */
[----:B------:R-:W-:Y:S01]  /*22f0*/  FFMA.FTZ R66, R69, R62, R64 ;  /* 0x0000003e45427223 */ /* 0x000fe20000010040 */
[----:B------:R-:W-:Y:S01]  /*2300*/  FMUL.FTZ R82, R59, R82 ;  /* 0x000000523b527220 */ /* 0x000fe20000410000 */
[--C-:B------:R-:W-:Y:S01]  /*2310*/  FFMA.FTZ R69, R78, R55, R57.reuse ;  /* 0x000000374e457223 */ /* 0x100fe20000010039 */
[--C-:B------:R-:W-:Y:S01]  /*2320*/  FADD.FTZ R78, R79, -R58.reuse ;  /* 0x8000003a4f4e7221 */ /* 0x100fe20000010000 */
[----:B------:R-:W-:Y:S01]  /*2330*/  FADD.FTZ R80, R84, -R58 ;  /* 0x8000003a54507221 */ /* 0x000fe20000010000 */
[C---:B------:R-:W-:Y:S01]  /*2340*/  FMUL.FTZ R63, R59.reuse, R76 ;  /* 0x0000004c3b3f7220 */ /* 0x040fe20000410000 */
[----:B------:R-:W-:Y:S01]  /*2350*/  FFMA.FTZ R76, R54, R77, R56 ;  /* 0x0000004d364c7223 */ /* 0x000fe20000010038 */
[----:B------:R-:W-:Y:S01]  /*2360*/  FMUL.FTZ R107, R59, R78 ;  /* 0x0000004e3b6b7220 */ /* 0x000fe20000410000 */
[--C-:B------:R-:W-:Y:S01]  /*2370*/  FADD.FTZ R78, R81, -R58.reuse ;  /* 0x8000003a514e7221 */ /* 0x100fe20000010000 */
[--C-:B------:R-:W-:Y:S01]  /*2380*/  FFMA.FTZ R77, R55, R82, R57.reuse ;  /* 0x00000052374d7223 */ /* 0x100fe20000010039 */
[----:B------:R-:W-:Y:S01]  /*2390*/  FADD.FTZ R82, R86, -R58 ;  /* 0x8000003a56527221 */ /* 0x000fe20000010000 */
[C---:B------:R-:W-:Y:S01]  /*23a0*/  FMUL.FTZ R71, R59.reuse, R70 ;  /* 0x000000463b477220 */ /* 0x040fe20000410000 */
[----:B------:R-:W-:Y:S01]  /*23b0*/  FMUL.FTZ R79, R59, R78 ;  /* 0x0000004e3b4f7220 */ /* 0x000fe20000410000 */
[----:B------:R-:W-:Y:S01]  /*23c0*/  FMUL.FTZ R70, R69, -1.4426950216293334961 ;  /* 0xbfb8aa3b45467820 */ /* 0x000fe20000410000 */
[----:B------:R-:W-:Y:S01]  /*23d0*/  FMUL.FTZ R81, R77, -1.4426950216293334961 ;  /* 0xbfb8aa3b4d517820 */ /* 0x000fe20000410000 */
[C---:B------:R-:W-:Y:S01]  /*23e0*/  FMUL.FTZ R82, R59.reuse, R82 ;  /* 0x000000523b527220 */ /* 0x040fe20000410000 */
[----:B------:R-:W-:Y:S01]  /*23f0*/  FFMA.FTZ R78, R60, R79, R0 ;  /* 0x0000004f3c4e7223 */ /* 0x000fe20000010000 */
[C---:B------:R-:W-:Y:S01]  /*2400*/  FMUL.FTZ R79, R59.reuse, R80 ;  /* 0x000000503b4f7220 */ /* 0x040fe20000410000 */
[----:B------:R-:W-:Y:S01]  /*2410*/  FMUL.FTZ R85, R59, R114 ;  /* 0x000000723b557220 */ /* 0x000fe20000410000 */
[----:B------:R-:W-:Y:S01]  /*2420*/  FADD.FTZ R80, R83, -R58 ;  /* 0x8000003a53507221 */ /* 0x000fe20000010000 */
[----:B------:R0:W-:Y:S01]  /*2430*/  MUFU.EX2 R84, R81 ;  /* 0x0000005100547308 */ /* 0x0001e20000000800 */
[----:B------:R-:W-:Y:S01]  /*2440*/  FFMA.FTZ R79, R54, R79, R56 ;  /* 0x0000004f364f7223 */ /* 0x000fe20000010038 */
[----:B------:R-:W-:Y:S01]  /*2450*/  FFMA.FTZ R61, R61, R60, R0 ;  /* 0x0000003c3d3d7223 */ /* 0x000fe20000010000 */
[----:B------:R-:W-:Y:S01]  /*2460*/  FFMA.FTZ R63, R63, R54, R56 ;  /* 0x000000363f3f7223 */ /* 0x000fe20000010038 */
[----:B------:R-:W-:Y:S01]  /*2470*/  FMUL.FTZ R68, R66, -1.4426950216293334961 ;  /* 0xbfb8aa3b42447820 */ /* 0x000fe20000410000 */
[----:B------:R-:W-:Y:S01]  /*2480*/  FMUL.FTZ R83, R79, -1.4426950216293334961 ;  /* 0xbfb8aa3b4f537820 */ /* 0x000fe20000410000 */
[----:B------:R-:W-:Y:S01]  /*2490*/  FMUL.FTZ R65, R61, -1.4426950216293334961 ;  /* 0xbfb8aa3b3d417820 */ /* 0x000fe20000410000 */
[----:B------:R-:W-:Y:S01]  /*24a0*/  FMUL.FTZ R67, R63, -1.4426950216293334961 ;  /* 0xbfb8aa3b3f437820 */ /* 0x000fe20000410000 */
[----:B------:R-:W1:Y:S01]  /*24b0*/  MUFU.EX2 R70, R70 ;  /* 0x0000004600467308 */ /* 0x000e620000000800 */
[--C-:B0-----:R-:W-:Y:S01]  /*24c0*/  FFMA.FTZ R81, R55, R82, R57.reuse ;  /* 0x0000005237517223 */ /* 0x101fe20000010039 */
[C---:B------:R-:W-:Y:S01]  /*24d0*/  FFMA.FTZ R82, R60.reuse, R85, R0 ;  /* 0x000000553c527223 */ /* 0x040fe20000010000 */
[----:B------:R-:W-:Y:S01]  /*24e0*/  FMUL.FTZ R85, R59, R116 ;  /* 0x000000743b557220 */ /* 0x000fe20000410000 */
[----:B------:R-:W-:Y:S01]  /*24f0*/  FADD.FTZ R116, R101, -R58 ;  /* 0x8000003a65747221 */ /* 0x000fe20000010000 */
[C---:B------:R-:W-:Y:S01]  /*2500*/  FMUL.FTZ R87, R59.reuse, R120 ;  /* 0x000000783b577220 */ /* 0x040fe20000410000 */
[C---:B------:R-:W-:Y:S01]  /*2510*/  FMUL.FTZ R101, R59.reuse, R122 ;  /* 0x0000007a3b657220 */ /* 0x040fe20000410000 */
[C-C-:B------:R-:W-:Y:S01]  /*2520*/  FFMA.FTZ R71, R60.reuse, R71, R0.reuse ;  /* 0x000000473c477223 */ /* 0x140fe20000010000 */
[----:B------:R0:W-:Y:S01]  /*2530*/  MUFU.EX2 R86, R83 ;  /* 0x0000005300567308 */ /* 0x0001e20000000800 */
[C---:B------:R-:W-:Y:S01]  /*2540*/  FMUL.FTZ R115, R59.reuse, R116 ;  /* 0x000000743b737220 */ /* 0x040fe20000410000 */
[----:B------:R-:W-:Y:S01]  /*2550*/  FFMA.FTZ R87, R60, R87, R0 ;  /* 0x000000573c577223 */ /* 0x000fe20000010000 */
[----:B------:R-:W-:Y:S01]  /*2560*/  FMUL.FTZ R106, R76, -1.4426950216293334961 ;  /* 0xbfb8aa3b4c6a7820 */ /* 0x000fe20000410000 */
[----:B------:R-:W-:Y:S01]  /*2570*/  FFMA.FTZ R107, R62, R107, R64 ;  /* 0x0000006b3e6b7223 */ /* 0x000fe20000010040 */
[--C-:B------:R-:W-:Y:S01]  /*2580*/  FADD.FTZ R120, R104, -R58.reuse ;  /* 0x8000003a68787221 */ /* 0x100fe20000010000 */
[----:B------:R-:W-:Y:S01]  /*2590*/  FADD.FTZ R116, R94, -R58 ;  /* 0x8000003a5e747221 */ /* 0x000fe20000010000 */
[C---:B------:R-:W-:Y:S01]  /*25a0*/  FMUL.FTZ R113, R59.reuse, R80 ;  /* 0x000000503b717220 */ /* 0x040fe20000410000 */
[----:B------:R-:W2:Y:S01]  /*25b0*/  MUFU.EX2 R65, R65 ;  /* 0x0000004100417308 */ /* 0x000ea20000000800 */
[C---:B0-----:R-:W-:Y:S01]  /*25c0*/  FMUL.FTZ R83, R59.reuse, R88 ;  /* 0x000000583b537220 */ /* 0x041fe20000410000 */
[C---:B------:R-:W-:Y:S01]  /*25d0*/  FMUL.FTZ R88, R59.reuse, R90 ;  /* 0x0000005a3b587220 */ /* 0x040fe20000410000 */
[----:B------:R-:W-:Y:S01]  /*25e0*/  FFMA.FTZ R90, R62, R85, R64 ;  /* 0x000000553e5a7223 */ /* 0x000fe20000010040 */
[----:B------:R-:W-:Y:S01]  /*25f0*/  FMUL.FTZ R85, R59, R118 ;  /* 0x000000763b557220 */ /* 0x000fe20000410000 */
[--C-:B------:R-:W-:Y:S01]  /*2600*/  FADD.FTZ R118, R96, -R58.reuse ;  /* 0x8000003a60767221 */ /* 0x100fe20000010000 */
[--C-:B------:R-:W-:Y:S01]  /*2610*/  FFMA.FTZ R89, R55, R88, R57.reuse ;  /* 0x0000005837597223 */ /* 0x100fe20000010039 */
[----:B------:R-:W-:Y:S01]  /*2620*/  FMUL.FTZ R110, R107, -1.4426950216293334961 ;  /* 0xbfb8aa3b6b6e7820 */ /* 0x000fe20000410000 */
[----:B------:R-:W0:Y:S01]  /*2630*/  MUFU.EX2 R67, R67 ;  /* 0x0000004300437308 */ /* 0x000e220000000800 */
[----:B------:R-:W-:Y:S01]  /*2640*/  FMUL.FTZ R117, R59, R118 ;  /* 0x000000763b757220 */ /* 0x000fe20000410000 */
[----:B------:R-:W-:Y:S01]  /*2650*/  FADD.FTZ R118, R95, -R58 ;  /* 0x8000003a5f767221 */ /* 0x000fe20000010000 */
[C-C-:B------:R-:W-:Y:S01]  /*2660*/  FFMA.FTZ R88, R60.reuse, R85, R0.reuse ;  /* 0x000000553c587223 */ /* 0x140fe20000010000 */
[C-C-:B------:R-:W-:Y:S01]  /*2670*/  FFMA.FTZ R85, R60.reuse, R101, R0.reuse ;  /* 0x000000653c557223 */ /* 0x140fe20000010000 */
[----:B------:R-:W-:Y:S01]  /*2680*/  FFMA.FTZ R0, R60, R115, R0 ;  /* 0x000000733c007223 */ /* 0x000fe20000010000 */
[----:B------:R-:W-:Y:S01]  /*2690*/  FMUL.FTZ R95, R59, R118 ;  /* 0x000000763b5f7220 */ /* 0x000fe20000410000 */
[----:B-1----:R-:W-:Y:S01]  /*26a0*/  FADD.FTZ R118, R70, 1 ;  /* 0x3f80000046767421 */ /* 0x002fe20000010000 */
[----:B------:R-:W1:Y:S01]  /*26b0*/  MUFU.EX2 R68, R68 ;  /* 0x0000004400447308 */ /* 0x000e620000000800 */
[--C-:B------:R-:W-:Y:S01]  /*26c0*/  FADD.FTZ R60, R91, -R58.reuse ;  /* 0x8000003a5b3c7221 */ /* 0x100fe20000010000 */
[C---:B------:R-:W-:Y:S01]  /*26d0*/  FMUL.FTZ R91, R59.reuse, R92 ;  /* 0x0000005c3b5b7220 */ /* 0x040fe20000410000 */
[--C-:B------:R-:W-:Y:S01]  /*26e0*/  FADD.FTZ R92, R100, -R58.reuse ;  /* 0x8000003a645c7221 */ /* 0x100fe20000010000 */
[----:B------:R-:W-:Y:S01]  /*26f0*/  FMUL.FTZ R121, R59, R120 ;  /* 0x000000783b797220 */ /* 0x000fe20000410000 */
[----:B------:R-:W-:Y:S01]  /*2700*/  FADD.FTZ R120, R99, -R58 ;  /* 0x8000003a63787221 */ /* 0x000fe20000010000 */
[----:B------:R-:W-:Y:S01]  /*2710*/  FFMA.FTZ R94, R54, R91, R56 ;  /* 0x0000005b365e7223 */ /* 0x000fe20000010038 */
[C---:B------:R-:W-:Y:S01]  /*2720*/  FMUL.FTZ R91, R59.reuse, R60 ;  /* 0x0000003c3b5b7220 */ /* 0x040fe20000410000 */
[----:B------:R-:W3:Y:S01]  /*2730*/  MUFU.RCP R118, R118 ;  /* 0x0000007600767308 */ /* 0x000ee20000001000 */
[----:B------:R-:W-:Y:S01]  /*2740*/  FMUL.FTZ R96, R88, -1.4426950216293334961 ;  /* 0xbfb8aa3b58607820 */ /* 0x000fe20000410000 */
[----:B------:R-:W-:Y:S01]  /*2750*/  FMUL.FTZ R119, R59, R92 ;  /* 0x0000005c3b777220 */ /* 0x000fe20000410000 */
[----:B------:R-:W-:Y:S01]  /*2760*/  FADD.FTZ R122, R103, -R58 ;  /* 0x8000003a677a7221 */ /* 0x000fe20000010000 */
[----:B------:R-:W-:Y:S01]  /*2770*/  FMUL.FTZ R100, R59, R116 ;  /* 0x000000743b647220 */ /* 0x000fe20000410000 */
[----:B------:R-:W-:Y:S01]  /*2780*/  FFMA.FTZ R92, R62, R91, R64 ;  /* 0x0000005b3e5c7223 */ /* 0x000fe20000010040 */
[----:B--2---:R-:W-:Y:S01]  /*2790*/  FADD.FTZ R116, R65, 1 ;  /* 0x3f80000041747421 */ /* 0x004fe20000010000 */
[----:B------:R-:W-:Y:S01]  /*27a0*/  FFMA.FTZ R91, R54, R117, R56 ;  /* 0x00000075365b7223 */ /* 0x000fe20000010038 */
[----:B------:R-:W-:Y:S01]  /*27b0*/  MUFU.EX2 R106, R106 ;  /* 0x0000006a006a7308 */ /* 0x000fe20000000800 */
[----:B------:R-:W-:Y:S01]  /*27c0*/  FMUL.FTZ R65, R59, R120 ;  /* 0x000000783b417220 */ /* 0x000fe20000410000 */
[----:B0-----:R-:W-:Y:S01]  /*27d0*/  FADD.FTZ R67, R67, 1 ;  /* 0x3f80000043437421 */ /* 0x001fe20000010000 */
[----:B------:R-:W-:Y:S01]  /*27e0*/  FMUL.FTZ R75, R71, -1.4426950216293334961 ;  /* 0xbfb8aa3b474b7820 */ /* 0x000fe20000410000 */
[----:B------:R-:W-:Y:S01]  /*27f0*/  FFMA.FTZ R80, R62, R113, R64 ;  /* 0x000000713e507223 */ /* 0x000fe20000010040 */
[--C-:B------:R-:W-:Y:S01]  /*2800*/  FFMA.FTZ R60, R54, R119, R56.reuse ;  /* 0x00000077363c7223 */ /* 0x100fe20000010038 */
[----:B------:R-:W-:Y:S01]  /*2810*/  FMUL.FTZ R99, R59, R122 ;  /* 0x0000007a3b637220 */ /* 0x000fe20000410000 */
[----:B-1----:R-:W-:Y:S01]  /*2820*/  FADD.FTZ R117, R68, 1 ;  /* 0x3f80000044757421 */ /* 0x002fe20000010000 */
[----:B------:R-:W-:Y:S01]  /*2830*/  MUFU.EX2 R110, R110 ;  /* 0x0000006e006e7308 */ /* 0x000fe20000000800 */
[----:B------:R-:W-:Y:S01]  /*2840*/  FFMA.FTZ R83, R54, R83, R56 ;  /* 0x0000005336537223 */ /* 0x000fe20000010038 */
[--C-:B------:R-:W-:Y:S01]  /*2850*/  FADD.FTZ R120, R102, -R58.reuse ;  /* 0x8000003a66787221 */ /* 0x100fe20000010000 */
[----:B------:R-:W-:Y:S01]  /*2860*/  FADD.FTZ R68, R105, -R58 ;  /* 0x8000003a69447221 */ /* 0x000fe20000010000 */
[--C-:B------:R-:W-:Y:S01]  /*2870*/  FFMA.FTZ R100, R55, R100, R57.reuse ;  /* 0x0000006437647223 */ /* 0x100fe20000010039 */
[C-C-:B------:R-:W-:Y:S01]  /*2880*/  FFMA.FTZ R95, R62.reuse, R95, R64.reuse ;  /* 0x0000005f3e5f7223 */ /* 0x140fe20000010040 */
[--C-:B------:R-:W-:Y:S01]  /*2890*/  FFMA.FTZ R65, R62, R65, R64.reuse ;  /* 0x000000413e417223 */ /* 0x100fe20000010040 */
[----:B------:R-:W-:Y:S01]  /*28a0*/  FMUL.FTZ R112, R80, -1.4426950216293334961 ;  /* 0xbfb8aa3b50707820 */ /* 0x000fe20000410000 */
[----:B------:R0:W1:Y:S01]  /*28b0*/  MUFU.EX2 R104, R96 ;  /* 0x0000006000687308 */ /* 0x0000620000000800 */
[----:B------:R-:W-:Y:S01]  /*28c0*/  FFMA.FTZ R62, R62, R99, R64 ;  /* 0x000000633e3e7223 */ /* 0x000fe20000010040 */
[----:B------:R-:W-:Y:S01]  /*28d0*/  FMUL.FTZ R114, R82, -1.4426950216293334961 ;  /* 0xbfb8aa3b52727820 */ /* 0x000fe20000410000 */
[C---:B------:R-:W-:Y:S01]  /*28e0*/  FMUL.FTZ R64, R59.reuse, R98 ;  /* 0x000000623b407220 */ /* 0x040fe20000410000 */
[C---:B------:R-:W-:Y:S01]  /*28f0*/  FMUL.FTZ R58, R59.reuse, R120 ;  /* 0x000000783b3a7220 */ /* 0x040fe20000410000 */
[----:B------:R-:W-:Y:S01]  /*2900*/  FMUL.FTZ R68, R59, R68 ;  /* 0x000000443b447220 */ /* 0x000fe20000410000 */
[----:B---3--:R-:W-:Y:S01]  /*2910*/  FMUL.FTZ R69, R69, R118 ;  /* 0x0000007645457220 */ /* 0x008fe20000410000 */
[----:B------:R-:W-:Y:S01]  /*2920*/  FMUL.FTZ R111, R78, -1.4426950216293334961 ;  /* 0xbfb8aa3b4e6f7820 */ /* 0x000fe20000410000 */
[----:B------:R2:W3:Y:S01]  /*2930*/  MUFU.RCP R122, R67 ;  /* 0x00000043007a7308 */ /* 0x0004e20000001000 */
[----:B0-----:R-:W-:Y:S01]  /*2940*/  FFMA.FTZ R96, R54, R121, R56 ;  /* 0x0000007936607223 */ /* 0x001fe20000010038 */
[----:B------:R-:W-:Y:S01]  /*2950*/  FMUL.FTZ R54, R92, -1.4426950216293334961 ;  /* 0xbfb8aa3b5c367820 */ /* 0x000fe20000410000 */
[----:B------:R-:W-:Y:S01]  /*2960*/  FMUL.FTZ R56, R100, -1.4426950216293334961 ;  /* 0xbfb8aa3b64387820 */ /* 0x000fe20000410000 */
[----:B------:R-:W-:Y:S01]  /*2970*/  FMUL.FTZ R113, R81, -1.4426950216293334961 ;  /* 0xbfb8aa3b51717820 */ /* 0x000fe20000410000 */
[C-C-:B------:R-:W-:Y:S01]  /*2980*/  FFMA.FTZ R64, R55.reuse, R64, R57.reuse ;  /* 0x0000004037407223 */ /* 0x140fe20000010039 */
[----:B------:R-:W-:Y:S01]  /*2990*/  FFMA.FTZ R58, R55, R58, R57 ;  /* 0x0000003a373a7223 */ /* 0x000fe20000010039 */
[----:B------:R-:W-:Y:S01]  /*29a0*/  FMUL.FTZ R115, R94, -1.4426950216293334961 ;  /* 0xbfb8aa3b5e737820 */ /* 0x000fe20000410000 */
[----:B------:R-:W0:Y:S01]  /*29b0*/  MUFU.EX2 R75, R75 ;  /* 0x0000004b004b7308 */ /* 0x000e220000000800 */
[----:B--2---:R-:W-:Y:S01]  /*29c0*/  FMUL.FTZ R67, R60, -1.4426950216293334961 ;  /* 0xbfb8aa3b3c437820 */ /* 0x004fe20000410000 */
[----:B------:R-:W-:Y:S01]  /*29d0*/  FMUL.FTZ R93, R83, -1.4426950216293334961 ;  /* 0xbfb8aa3b535d7820 */ /* 0x000fe20000410000 */
[----:B------:R-:W-:Y:S01]  /*29e0*/  FMUL.FTZ R97, R90, -1.4426950216293334961 ;  /* 0xbfb8aa3b5a617820 */ /* 0x000fe20000410000 */
[----:B------:R-:W-:Y:S01]  /*29f0*/  FMUL.FTZ R101, R89, -1.4426950216293334961 ;  /* 0xbfb8aa3b59657820 */ /* 0x000fe20000410000 */
[----:B------:R-:W-:Y:S01]  /*2a00*/  FMUL.FTZ R99, R87, -1.4426950216293334961 ;  /* 0xbfb8aa3b57637820 */ /* 0x000fe20000410000 */
[----:B------:R-:W-:Y:S01]  /*2a10*/  FMUL.FTZ R103, R91, -1.4426950216293334961 ;  /* 0xbfb8aa3b5b677820 */ /* 0x000fe20000410000 */
[----:B------:R-:W-:Y:S01]  /*2a20*/  FMUL.FTZ R98, R95, -1.4426950216293334961 ;  /* 0xbfb8aa3b5f627820 */ /* 0x000fe20000410000 */
[----:B------:R-:W2:Y:S01]  /*2a30*/  MUFU.EX2 R54, R54 ;  /* 0x0000003600367308 */ /* 0x000ea20000000800 */
[----:B------:R-:W-:Y:S01]  /*2a40*/  FMUL.FTZ R102, R85, -1.4426950216293334961 ;  /* 0xbfb8aa3b55667820 */ /* 0x000fe20000410000 */
[----:B------:R-:W-:Y:S01]  /*2a50*/  FMUL.FTZ R105, R65, -1.4426950216293334961 ;  /* 0xbfb8aa3b41697820 */ /* 0x000fe20000410000 */
[----:B------:R-:W-:Y:S01]  /*2a60*/  FMUL.FTZ R59, R0, -1.4426950216293334961 ;  /* 0xbfb8aa3b003b7820 */ /* 0x000fe20000410000 */
[----:B------:R-:W-:Y:S01]  /*2a70*/  FADD.FTZ R84, R84, 1 ;  /* 0x3f80000054547421 */ /* 0x000fe20000010000 */
[----:B------:R-:W-:Y:S01]  /*2a80*/  FADD.FTZ R86, R86, 1 ;  /* 0x3f80000056567421 */ /* 0x000fe20000010000 */
[----:B-1----:R-:W-:Y:S01]  /*2a90*/  FADD.FTZ R104, R104, 1 ;  /* 0x3f80000068687421 */ /* 0x002fe20000010000 */
[----:B---3--:R-:W-:Y:S01]  /*2aa0*/  FMUL.FTZ R63, R63, R122 ;  /* 0x0000007a3f3f7220 */ /* 0x008fe20000410000 */
[----:B------:R1:W3:Y:S01]  /*2ab0*/  MUFU.EX2 R118, R67 ;  /* 0x0000004300767308 */ /* 0x0002e20000000800 */
[----:B0-----:R-:W-:-:S07]  /*2ac0*/  FADD.FTZ R70, R75, 1 ;  /* 0x3f8000004b467421 */ /* 0x001fce0000010000 */
[----:B------:R-:W0:Y:S01]  /*2ad0*/  MUFU.EX2 R112, R112 ;  /* 0x0000007000707308 */ /* 0x000e220000000800 */
[----:B-1----:R-:W-:Y:S01]  /*2ae0*/  FFMA.FTZ R67, R55, R68, R57 ;  /* 0x0000004437437223 */ /* 0x002fe20000010039 */
[----:B------:R-:W-:Y:S01]  /*2af0*/  FADD.FTZ R55, R106, 1 ;  /* 0x3f8000006a377421 */ /* 0x000fe20000010000 */
[----:B------:R-:W-:Y:S01]  /*2b00*/  FADD.FTZ R57, R110, 1 ;  /* 0x3f8000006e397421 */ /* 0x000fe20000010000 */
[----:B--2---:R-:W-:Y:S01]  /*2b10*/  FADD.FTZ R54, R54, 1 ;  /* 0x3f80000036367421 */ /* 0x004fe20000010000 */
[----:B------:R-:W-:Y:S01]  /*2b20*/  FMUL.FTZ R68, R96, -1.4426950216293334961 ;  /* 0xbfb8aa3b60447820 */ /* 0x000fe20000410000 */
[----:B------:R-:W-:Y:S02]  /*2b30*/  FMUL.FTZ R75, R67, -1.4426950216293334961 ;  /* 0xbfb8aa3b434b7820 */ /* 0x000fe40000410000 */
[----:B------:R-:W1:Y:S01]  /*2b40*/  MUFU.EX2 R114, R114 ;  /* 0x0000007200727308 */ /* 0x000e620000000800 */
[----:B---3--:R-:W-:-:S07]  /*2b50*/  FADD.FTZ R119, R118, 1 ;  /* 0x3f80000076777421 */ /* 0x008fce0000010000 */
[----:B------:R-:W2:Y:S01]  /*2b60*/  MUFU.EX2 R56, R56 ;  /* 0x0000003800387308 */ /* 0x000ea20000000800 */
[----:B0-----:R-:W-:-:S07]  /*2b70*/  FADD.FTZ R110, R112, 1 ;  /* 0x3f800000706e7421 */ /* 0x001fce0000010000 */
[----:B------:R-:W0:Y:S01]  /*2b80*/  MUFU.EX2 R111, R111 ;  /* 0x0000006f006f7308 */ /* 0x000e220000000800 */
[----:B-1----:R-:W-:-:S07]  /*2b90*/  FADD.FTZ R112, R114, 1 ;  /* 0x3f80000072707421 */ /* 0x002fce0000010000 */
[----:B------:R-:W1:Y:S01]  /*2ba0*/  MUFU.EX2 R113, R113 ;  /* 0x0000007100717308 */ /* 0x000e620000000800 */
[----:B--2---:R-:W-:-:S07]  /*2bb0*/  FADD.FTZ R56, R56, 1 ;  /* 0x3f80000038387421 */ /* 0x004fce0000010000 */
[----:B------:R-:W2:Y:S01]  /*2bc0*/  MUFU.EX2 R115, R115 ;  /* 0x0000007300737308 */ /* 0x000ea20000000800 */
[----:B0-----:R-:W-:-:S07]  /*2bd0*/  FADD.FTZ R106, R111, 1 ;  /* 0x3f8000006f6a7421 */ /* 0x001fce0000010000 */
[----:B------:R-:W0:Y:S01]  /*2be0*/  MUFU.RCP R55, R55 ;  /* 0x0000003700377308 */ /* 0x000e220000001000 */
[----:B-1----:R-:W-:-:S07]  /*2bf0*/  FADD.FTZ R111, R113, 1 ;  /* 0x3f800000716f7421 */ /* 0x002fce0000010000 */
[----:B------:R-:W1:Y:S01]  /*2c00*/  MUFU.RCP R116, R116 ;  /* 0x0000007400747308 */ /* 0x000e620000001000 */
[----:B--2---:R-:W-:-:S07]  /*2c10*/  FADD.FTZ R113, R115, 1 ;  /* 0x3f80000073717421 */ /* 0x004fce0000010000 */
[----:B------:R-:W2:Y:S01]  /*2c20*/  MUFU.RCP R57, R57 ;  /* 0x0000003900397308 */ /* 0x000ea20000001000 */
[----:B0-----:R-:W-:-:S07]  /*2c30*/  FMUL.FTZ R76, R76, R55 ;  /* 0x000000374c4c7220 */ /* 0x001fce0000410000 */
[----:B------:R-:W0:Y:S01]  /*2c40*/  MUFU.RCP R117, R117 ;  /* 0x0000007500757308 */ /* 0x000e220000001000 */
[----:B-1----:R-:W-:Y:S01]  /*2c50*/  FMUL.FTZ R61, R61, R116 ;  /* 0x000000743d3d7220 */ /* 0x002fe20000410000 */
[----:B------:R-:W-:-:S04]  /*2c60*/  FMUL.FTZ R116, R64, -1.4426950216293334961 ;  /* 0xbfb8aa3b40747820 */ /* 0x000fc80000410000 */
[----:B------:R-:W-:Y:S02]  /*2c70*/  F2FP.F16.F32.PACK_AB R61, R63, R61 ;  /* 0x0000003d3f3d723e */ /* 0x000fe400000000ff */
[----:B------:R-:W1:Y:S01]  /*2c80*/  MUFU.RCP R70, R70 ;  /* 0x0000004600467308 */ /* 0x000e620000001000 */
[----:B--2---:R-:W-:-:S07]  /*2c90*/  FMUL.FTZ R118, R107, R57 ;  /* 0x000000396b767220 */ /* 0x004fce0000410000 */
[----:B------:R2:W3:Y:S01]  /*2ca0*/  MUFU.RCP R114, R54 ;  /* 0x0000003600727308 */ /* 0x0004e20000001000 */
[----:B0-----:R-:W-:Y:S01]  /*2cb0*/  FMUL.FTZ R66, R66, R117 ;  /* 0x0000007542427220 */ /* 0x001fe20000410000 */
[----:B------:R-:W-:-:S04]  /*2cc0*/  FMUL.FTZ R117, R58, -1.4426950216293334961 ;  /* 0xbfb8aa3b3a757820 */ /* 0x000fc80000410000 */
[----:B------:R-:W-:Y:S02]  /*2cd0*/  F2FP.F16.F32.PACK_AB R66, R69, R66 ;  /* 0x000000424542723e */ /* 0x000fe400000000ff */
[----:B------:R-:W-:Y:S01]  /*2ce0*/  MUFU.EX2 R68, R68 ;  /* 0x0000004400447308 */ /* 0x000fe20000000800 */
[----:B--2---:R-:W-:Y:S01]  /*2cf0*/  LEA R54, P1, R40, UR6, 0x1 ;  /* 0x0000000628367c11 */ /* 0x004fe2000f8208ff */
[----:B-1----:R-:W-:Y:S01]  /*2d00*/  FMUL.FTZ R71, R71, R70 ;  /* 0x0000004647477220 */ /* 0x002fe20000410000 */
[----:B------:R-:W-:Y:S02]  /*2d10*/  FMUL.FTZ R70, R62, -1.4426950216293334961 ;  /* 0xbfb8aa3b3e467820 */ /* 0x000fe40000410000 */
[----:B------:R-:W-:Y:S02]  /*2d20*/  LEA.HI.X R55, R40, UR7, R41, 0x1, P1 ;  /* 0x0000000728377c11 */ /* 0x000fe400088f0c29 */
[----:B------:R-:W-:Y:S01]  /*2d30*/  LEA R40, P1, R42, UR6, 0x1 ;  /* 0x000000062a287c11 */ /* 0x000fe2000f8208ff */
[----:B------:R0:W1:Y:S01]  /*2d40*/  MUFU.RCP R115, R56 ;  /* 0x0000003800737308 */ /* 0x0000620000001000 */
[----:B------:R-:W-:Y:S01]  /*2d50*/  F2FP.F16.F32.PACK_AB R71, R76, R71 ;  /* 0x000000474c47723e */ /* 0x000fe200000000ff */
[----:B------:R2:W-:Y:S01]  /*2d60*/  STG.E.U16 desc[UR8][R54.64], R61 ;  /* 0x0000003d36007986 */ /* 0x0005e2000c101508 */
[----:B------:R-:W-:Y:S01]  /*2d70*/  LEA.HI.X R41, R42, UR7, R43, 0x1, P1 ;  /* 0x000000072a297c11 */ /* 0x000fe200088f0c2b */
[----:B---3--:R-:W-:-:S02]  /*2d80*/  FMUL.FTZ R114, R92, R114 ;  /* 0x000000725c727220 */ /* 0x008fc40000410000 */
[----:B------:R-:W-:Y:S02]  /*2d90*/  STG.E.U16 desc[UR8][R54.64+0x4], R66 ;  /* 0x0000044236007986 */ /* 0x000fe4000c101508 */
[----:B------:R-:W3:Y:S01]  /*2da0*/  MUFU.EX2 R93, R93 ;  /* 0x0000005d005d7308 */ /* 0x000ee20000000800 */
[----:B0-----:R-:W-:-:S04]  /*2db0*/  LEA R56, P2, R44, UR6, 0x1 ;  /* 0x000000062c387c11 */ /* 0x001fc8000f8408ff */
[----:B------:R-:W-:Y:S02]  /*2dc0*/  LEA.HI.X R57, R44, UR7, R45, 0x1, P2 ;  /* 0x000000072c397c11 */ /* 0x000fe400090f0c2d */
[----:B------:R-:W-:Y:S01]  /*2dd0*/  LEA R44, P1, R46, UR6, 0x1 ;  /* 0x000000062e2c7c11 */ /* 0x000fe2000f8208ff */
[----:B------:R-:W0:Y:S01]  /*2de0*/  MUFU.EX2 R97, R97 ;  /* 0x0000006100617308 */ /* 0x000e220000000800 */
[----:B------:R-:W-:Y:S01]  /*2df0*/  LEA R42, P2, R48, UR6, 0x1 ;  /* 0x00000006302a7c11 */ /* 0x000fe2000f8408ff */
[----:B-1----:R-:W-:Y:S01]  /*2e00*/  FMUL.FTZ R115, R100, R115 ;  /* 0x0000007364737220 */ /* 0x002fe20000410000 */
[----:B------:R-:W-:Y:S02]  /*2e10*/  LEA.HI.X R45, R46, UR7, R47, 0x1, P1 ;  /* 0x000000072e2d7c11 */ /* 0x000fe400088f0c2f */
[----:B------:R-:W-:Y:S02]  /*2e20*/  LEA.HI.X R43, R48, UR7, R49, 0x1, P2 ;  /* 0x00000007302b7c11 */ /* 0x000fe400090f0c31 */
[----:B------:R-:W-:Y:S01]  /*2e30*/  LEA R46, P2, R52, UR6, 0x1 ;  /* 0x00000006342e7c11 */ /* 0x000fe2000f8408ff */
[----:B------:R-:W1:Y:S01]  /*2e40*/  MUFU.EX2 R101, R101 ;  /* 0x0000006500657308 */ /* 0x000e620000000800 */
[----:B---3--:R-:W-:Y:S01]  /*2e50*/  FADD.FTZ R93, R93, 1 ;  /* 0x3f8000005d5d7421 */ /* 0x008fe20000010000 */
[----:B------:R-:W-:-:S02]  /*2e60*/  LEA R48, P1, R50, UR6, 0x1 ;  /* 0x0000000632307c11 */ /* 0x000fc4000f8208ff */
[----:B------:R-:W-:Y:S01]  /*2e70*/  LEA.HI.X R47, R52, UR7, R53, 0x1, P2 ;  /* 0x00000007342f7c11 */ /* 0x000fe200090f0c35 */
[----:B------:R-:W-:Y:S01]  /*2e80*/  FADD.FTZ R53, R68, 1 ;  /* 0x3f80000044357421 */ /* 0x000fe20000010000 */
[----:B------:R-:W-:Y:S02]  /*2e90*/  LEA.HI.X R49, R50, UR7, R51, 0x1, P1 ;  /* 0x0000000732317c11 */ /* 0x000fe400088f0c33 */
[----:B------:R-:W3:Y:S01]  /*2ea0*/  MUFU.EX2 R99, R99 ;  /* 0x0000006300637308 */ /* 0x000ee20000000800 */
[----:B0-----:R-:W-:Y:S01]  /*2eb0*/  FADD.FTZ R97, R97, 1 ;  /* 0x3f80000061617421 */ /* 0x001fe20000010000 */
[C---:B------:R-:W-:Y:S02]  /*2ec0*/  LEA R50, P1, R72.reuse, UR6, 0x1 ;  /* 0x0000000648327c11 */ /* 0x040fe4000f8208ff */
[----:B------:R-:W-:Y:S02]  /*2ed0*/  F2FP.F16.F32.PACK_AB R114, R115, R114 ;  /* 0x000000727372723e */ /* 0x000fe400000000ff */
[----:B------:R-:W-:Y:S01]  /*2ee0*/  LEA.HI.X R51, R72, UR7, R2, 0x1, P1 ;  /* 0x0000000748337c11 */ /* 0x000fe200088f0c02 */
[----:B------:R-:W-:Y:S01]  /*2ef0*/  ULDC.64 UR6, c[0x0][0x238] ;  /* 0x00008e0000067ab9 */ /* 0x000fe20000000a00 */
[----:B------:R-:W0:Y:S01]  /*2f00*/  MUFU.EX2 R103, R103 ;  /* 0x0000006700677308 */ /* 0x000e220000000800 */
[----:B-1----:R-:W-:Y:S01]  /*2f10*/  FADD.FTZ R101, R101, 1 ;  /* 0x3f80000065657421 */ /* 0x002fe20000010000 */
[----:B------:R-:W-:-:S04]  /*2f20*/  IADD3 R36, P1, R36, 0x1, RZ ;  /* 0x0000000124247810 */ /* 0x000fc80007f3e0ff */
[----:B------:R-:W-:Y:S02]  /*2f30*/  IADD3.X R37, RZ, R37, RZ, P1, !PT ;  /* 0x00000025ff257210 */ /* 0x000fe40000ffe4ff */
[----:B------:R-:W1:Y:S01]  /*2f40*/  MUFU.EX2 R98, R98 ;  /* 0x0000006200627308 */ /* 0x000e620000000800 */
[----:B---3--:R-:W-:Y:S01]  /*2f50*/  FADD.FTZ R99, R99, 1 ;  /* 0x3f80000063637421 */ /* 0x008fe20000010000 */
[----:B------:R-:W-:-:S04]  /*2f60*/  ISETP.GE.U32.AND P1, PT, R36, UR6, PT ;  /* 0x0000000624007c0c */ /* 0x000fc8000bf26070 */
[----:B------:R-:W-:Y:S02]  /*2f70*/  ISETP.GE.AND.EX P1, PT, R37, UR7, PT, P1 ;  /* 0x0000000725007c0c */ /* 0x000fe4000bf26310 */
[----:B------:R-:W3:Y:S01]  /*2f80*/  MUFU.EX2 R116, R116 ;  /* 0x0000007400747308 */ /* 0x000ee20000000800 */
[----:B0-----:R-:W-:-:S07]  /*2f90*/  FADD.FTZ R103, R103, 1 ;  /* 0x3f80000067677421 */ /* 0x001fce0000010000 */
[----:B------:R-:W0:Y:S01]  /*2fa0*/  MUFU.EX2 R102, R102 ;  /* 0x0000006600667308 */ /* 0x000e220000000800 */
[----:B-1----:R-:W-:-:S07]  /*2fb0*/  FADD.FTZ R98, R98, 1 ;  /* 0x3f80000062627421 */ /* 0x002fce0000010000 */
[----:B------:R-:W1:Y:S01]  /*2fc0*/  MUFU.EX2 R105, R105 ;  /* 0x0000006900697308 */ /* 0x000e620000000800 */
[----:B---3--:R-:W-:-:S07]  /*2fd0*/  FADD.FTZ R116, R116, 1 ;  /* 0x3f80000074747421 */ /* 0x008fce0000010000 */
        /* <DEDUP_REMOVED lines=8> */
[----:B------:R-:W0:Y:S01]  /*3060*/  MUFU.RCP R84, R84 ;  /* 0x0000005400547308 */ /* 0x000e220000001000 */
[----:B-1----:R-:W-:-:S07]  /*3070*/  FADD.FTZ R68, R75, 1 ;  /* 0x3f8000004b447421 */ /* 0x002fce0000010000 */
[----:B------:R-:W1:Y:S01]  /*3080*/  MUFU.RCP R111, R111 ;  /* 0x0000006f006f7308 */ /* 0x000e620000001000 */
[----:B---3--:R-:W-:-:S07]  /*3090*/  FADD.FTZ R70, R70, 1 ;  /* 0x3f80000046467421 */ /* 0x008fce0000010000 */
[----:B------:R-:W3:Y:S01]  /*30a0*/  MUFU.RCP R107, R119 ;  /* 0x00000077006b7308 */ /* 0x000ee20000001000 */
[----:B0-----:R-:W-:-:S05]  /*30b0*/  FMUL.FTZ R77, R77, R84 ;  /* 0x000000544d4d7220 */ /* 0x001fca0000410000 */
[----:B------:R-:W-:Y:S02]  /*30c0*/  F2FP.F16.F32.PACK_AB R77, R77, R118 ;  /* 0x000000764d4d723e */ /* 0x000fe400000000ff */
[----:B------:R-:W0:Y:S01]  /*30d0*/  MUFU.RCP R53, R53 ;  /* 0x0000003500357308 */ /* 0x000e220000001000 */
[----:B-1----:R-:W-:-:S07]  /*30e0*/  FMUL.FTZ R111, R81, R111 ;  /* 0x0000006f516f7220 */ /* 0x002fce0000410000 */
[----:B------:R-:W1:Y:S01]  /*30f0*/  MUFU.RCP R106, R106 ;  /* 0x0000006a006a7308 */ /* 0x000e620000001000 */
[----:B---3--:R-:W-:Y:S01]  /*3100*/  FMUL.FTZ R107, R60, R107 ;  /* 0x0000006b3c6b7220 */ /* 0x008fe20000410000 */
[----:B------:R-:W-:-:S05]  /*3110*/  PRMT R60, R66, 0x7632, R60 ;  /* 0x00007632423c7816 */ /* 0x000fca000000003c */
[----:B------:R-:W-:Y:S01]  /*3120*/  STG.E.U16 desc[UR8][R54.64+0x6], R60 ;  /* 0x0000063c36007986 */ /* 0x000fe2000c101508 */
[----:B------:R-:W3:Y:S01]  /*3130*/  MUFU.RCP R86, R86 ;  /* 0x0000005600567308 */ /* 0x000ee20000001000 */
[----:B0-----:R-:W-:Y:S01]  /*3140*/  FMUL.FTZ R96, R96, R53 ;  /* 0x0000003560607220 */ /* 0x001fe20000410000 */
[----:B------:R-:W-:Y:S02]  /*3150*/  PRMT R53, R61, 0x7632, R53 ;  /* 0x000076323d357816 */ /* 0x000fe40000000035 */
[----:B--2---:R-:W-:-:S03]  /*3160*/  PRMT R61, R77, 0x7632, R61 ;  /* 0x000076324d3d7816 */ /* 0x004fc6000000003d */
[----:B------:R0:W-:Y:S01]  /*3170*/  STG.E.U16 desc[UR8][R54.64+0x2], R53 ;  /* 0x0000023536007986 */ /* 0x0001e2000c101508 */
[----:B------:R-:W2:Y:S01]  /*3180*/  MUFU.RCP R110, R110 ;  /* 0x0000006e006e7308 */ /* 0x000ea20000001000 */
[----:B-1----:R-:W-:Y:S02]  /*3190*/  FMUL.FTZ R106, R78, R106 ;  /* 0x0000006a4e6a7220 */ /* 0x002fe40000410000 */
[----:B------:R-:W-:Y:S04]  /*31a0*/  STG.E.U16 desc[UR8][R40.64], R71 ;  /* 0x0000004728007986 */ /* 0x000fe8000c101508 */
[----:B------:R-:W-:Y:S01]  /*31b0*/  STG.E.U16 desc[UR8][R40.64+0x4], R77 ;  /* 0x0000044d28007986 */ /* 0x000fe2000c101508 */
[----:B------:R-:W1:Y:S01]  /*31c0*/  MUFU.RCP R112, R112 ;  /* 0x0000007000707308 */ /* 0x000e620000001000 */
[----:B---3--:R-:W-:Y:S01]  /*31d0*/  FMUL.FTZ R79, R79, R86 ;  /* 0x000000564f4f7220 */ /* 0x008fe20000410000 */
[----:B0-----:R-:W-:Y:S01]  /*31e0*/  PRMT R55, R71, 0x7632, R55 ;  /* 0x0000763247377816 */ /* 0x001fe20000000037 */
[----:B------:R-:W-:Y:S03]  /*31f0*/  STG.E.U16 desc[UR8][R40.64+0x6], R61 ;  /* 0x0000063d28007986 */ /* 0x000fe6000c101508 */
[----:B------:R-:W-:-:S02]  /*3200*/  F2FP.F16.F32.PACK_AB R79, R79, R106 ;  /* 0x0000006a4f4f723e */ /* 0x000fc400000000ff */
[----:B------:R-:W0:Y:S01]  /*3210*/  MUFU.RCP R93, R93 ;  /* 0x0000005d005d7308 */ /* 0x000e220000001000 */
[----:B--2---:R-:W-:Y:S01]  /*3220*/  FMUL.FTZ R110, R80, R110 ;  /* 0x0000006e506e7220 */ /* 0x004fe20000410000 */
[----:B------:R2:W-:Y:S04]  /*3230*/  STG.E.U16 desc[UR8][R40.64+0x2], R55 ;  /* 0x0000023728007986 */ /* 0x0005e8000c101508 */
[----:B------:R-:W-:Y:S01]  /*3240*/  F2FP.F16.F32.PACK_AB R110, R111, R110 ;  /* 0x0000006e6f6e723e */ /* 0x000fe200000000ff */
[----:B------:R-:W-:Y:S01]  /*3250*/  STG.E.U16 desc[UR8][R56.64], R79 ;  /* 0x0000004f38007986 */ /* 0x000fe2000c101508 */
[----:B------:R-:W3:Y:S01]  /*3260*/  MUFU.RCP R97, R97 ;  /* 0x0000006100617308 */ /* 0x000ee20000001000 */
[----:B-1----:R-:W-:Y:S01]  /*3270*/  FMUL.FTZ R112, R82, R112 ;  /* 0x0000007052707220 */ /* 0x002fe20000410000 */
[----:B------:R-:W-:Y:S01]  /*3280*/  PRMT R53, R110, 0x7632, R53 ;  /* 0x000076326e357816 */ /* 0x000fe20000000035 */
[----:B------:R-:W-:Y:S01]  /*3290*/  STG.E.U16 desc[UR8][R56.64+0x4], R110 ;  /* 0x0000046e38007986 */ /* 0x000fe2000c101508 */
[----:B--2---:R-:W-:-:S03]  /*32a0*/  PRMT R41, R79, 0x7632, R41 ;  /* 0x000076324f297816 */ /* 0x004fc60000000029 */
[----:B------:R-:W-:Y:S01]  /*32b0*/  STG.E.U16 desc[UR8][R56.64+0x6], R53 ;  /* 0x0000063538007986 */ /* 0x000fe2000c101508 */
[----:B------:R-:W1:Y:S01]  /*32c0*/  MUFU.RCP R101, R101 ;  /* 0x0000006500657308 */ /* 0x000e620000001000 */
[----:B0-----:R-:W-:Y:S02]  /*32d0*/  FMUL.FTZ R93, R83, R93 ;  /* 0x0000005d535d7220 */ /* 0x001fe40000410000 */
[----:B------:R0:W-:Y:S03]  /*32e0*/  STG.E.U16 desc[UR8][R56.64+0x2], R41 ;  /* 0x0000022938007986 */ /* 0x0001e6000c101508 */
[----:B------:R-:W-:Y:S02]  /*32f0*/  F2FP.F16.F32.PACK_AB R93, R93, R112 ;  /* 0x000000705d5d723e */ /* 0x000fe400000000ff */
[----:B------:R-:W2:Y:S01]  /*3300*/  MUFU.RCP R104, R104 ;  /* 0x0000006800687308 */ /* 0x000ea20000001000 */
[----:B---3--:R-:W-:Y:S01]  /*3310*/  FMUL.FTZ R97, R90, R97 ;  /* 0x000000615a617220 */ /* 0x008fe20000410000 */
[----:B------:R-:W-:Y:S01]  /*3320*/  PRMT R40, R93, 0x7632, R40 ;  /* 0x000076325d287816 */ /* 0x000fe20000000028 */
[----:B------:R-:W-:Y:S04]  /*3330*/  STG.E.U16 desc[UR8][R44.64], R93 ;  /* 0x0000005d2c007986 */ /* 0x000fe8000c101508 */
[----:B------:R-:W-:Y:S01]  /*3340*/  STG.E.U16 desc[UR8][R44.64+0x2], R40 ;  /* 0x000002282c007986 */ /* 0x000fe2000c101508 */
[----:B------:R-:W3:Y:S01]  /*3350*/  MUFU.RCP R113, R113 ;  /* 0x0000007100717308 */ /* 0x000ee20000001000 */
[----:B-1----:R-:W-:-:S05]  /*3360*/  FMUL.FTZ R2, R89, R101 ;  /* 0x0000006559027220 */ /* 0x002fca0000410000 */
[----:B------:R-:W-:Y:S02]  /*3370*/  F2FP.F16.F32.PACK_AB R2, R2, R97 ;  /* 0x000000610202723e */ /* 0x000fe400000000ff */
[----:B------:R-:W1:Y:S01]  /*3380*/  MUFU.RCP R99, R99 ;  /* 0x0000006300637308 */ /* 0x000e620000001000 */
[----:B--2---:R-:W-:Y:S01]  /*3390*/  FMUL.FTZ R104, R88, R104 ;  /* 0x0000006858687220 */ /* 0x004fe20000410000 */
[----:B------:R-:W-:Y:S01]  /*33a0*/  PRMT R54, R2, 0x7632, R54 ;  /* 0x0000763202367816 */ /* 0x000fe20000000036 */
[----:B------:R-:W-:Y:S04]  /*33b0*/  STG.E.U16 desc[UR8][R44.64+0x4], R2 ;  /* 0x000004022c007986 */ /* 0x000fe8000c101508 */
[----:B------:R2:W-:Y:S01]  /*33c0*/  STG.E.U16 desc[UR8][R44.64+0x6], R54 ;  /* 0x000006362c007986 */ /* 0x0005e2000c101508 */
[----:B------:R-:W4:Y:S01]  /*33d0*/  MUFU.RCP R103, R103 ;  /* 0x0000006700677308 */ /* 0x000f220000001000 */
[----:B---3--:R-:W-:-:S02]  /*33e0*/  FMUL.FTZ R113, R94, R113 ;  /* 0x000000715e717220 */ /* 0x008fc40000410000 */
[----:B------:R-:W-:Y:S03]  /*33f0*/  STG.E.U16 desc[UR8][R42.64+0x4], R114 ;  /* 0x000004722a007986 */ /* 0x000fe6000c101508 */
[----:B------:R-:W-:Y:S02]  /*3400*/  F2FP.F16.F32.PACK_AB R104, R113, R104 ;  /* 0x000000687168723e */ /* 0x000fe400000000ff */
[----:B------:R-:W3:Y:S01]  /*3410*/  MUFU.RCP R98, R98 ;  /* 0x0000006200627308 */ /* 0x000ee20000001000 */
[----:B-1----:R-:W-:Y:S01]  /*3420*/  FMUL.FTZ R99, R87, R99 ;  /* 0x0000006357637220 */ /* 0x002fe20000410000 */
[----:B0-----:R-:W-:Y:S01]  /*3430*/  PRMT R41, R104, 0x7632, R41 ;  /* 0x0000763268297816 */ /* 0x001fe20000000029 */
[----:B------:R-:W-:Y:S01]  /*3440*/  STG.E.U16 desc[UR8][R42.64], R104 ;  /* 0x000000682a007986 */ /* 0x000fe2000c101508 */
[----:B--2---:R-:W-:-:S03]  /*3450*/  PRMT R45, R114, 0x7632, R45 ;  /* 0x00007632722d7816 */ /* 0x004fc6000000002d */
[----:B------:R0:W-:Y:S01]  /*3460*/  STG.E.U16 desc[UR8][R42.64+0x2], R41 ;  /* 0x000002292a007986 */ /* 0x0001e2000c101508 */
[----:B------:R-:W1:Y:S01]  /*3470*/  MUFU.RCP R116, R116 ;  /* 0x0000007400747308 */ /* 0x000e620000001000 */
[----:B----4-:R-:W-:Y:S02]  /*3480*/  FMUL.FTZ R52, R91, R103 ;  /* 0x000000675b347220 */ /* 0x010fe40000410000 */
[----:B------:R2:W-:Y:S03]  /*3490*/  STG.E.U16 desc[UR8][R42.64+0x6], R45 ;  /* 0x0000062d2a007986 */ /* 0x0005e6000c101508 */
[----:B------:R-:W-:Y:S02]  /*34a0*/  F2FP.F16.F32.PACK_AB R52, R52, R99 ;  /* 0x000000633434723e */ /* 0x000fe400000000ff */
[----:B------:R-:W4:Y:S01]  /*34b0*/  MUFU.RCP R102, R102 ;  /* 0x0000006600667308 */ /* 0x000f220000001000 */
[----:B---3--:R-:W-:Y:S01]  /*34c0*/  FMUL.FTZ R98, R95, R98 ;  /* 0x000000625f627220 */ /* 0x008fe20000410000 */
[----:B------:R-:W-:Y:S01]  /*34d0*/  PRMT R2, R52, 0x7632, R2 ;  /* 0x0000763234027816 */ /* 0x000fe20000000002 */
[----:B------:R-:W-:Y:S04]  /*34e0*/  STG.E.U16 desc[UR8][R48.64], R52 ;  /* 0x0000003430007986 */ /* 0x000fe8000c101508 */
[----:B------:R3:W-:Y:S01]  /*34f0*/  STG.E.U16 desc[UR8][R48.64+0x2], R2 ;  /* 0x0000020230007986 */ /* 0x0007e2000c101508 */
[----:B------:R-:W0:Y:S01]  /*3500*/  MUFU.RCP R105, R105 ;  /* 0x0000006900697308 */ /* 0x000e220000001000 */
[----:B-1----:R-:W-:-:S05]  /*3510*/  FMUL.FTZ R75, R64, R116 ;  /* 0x00000074404b7220 */ /* 0x002fca0000410000 */
[----:B------:R-:W-:Y:S02]  /*3520*/  F2FP.F16.F32.PACK_AB R75, R75, R98 ;  /* 0x000000624b4b723e */ /* 0x000fe400000000ff */
[----:B------:R-:W1:Y:S01]  /*3530*/  MUFU.RCP R117, R117 ;  /* 0x0000007500757308 */ /* 0x000e620000001000 */
[----:B----4-:R-:W-:Y:S01]  /*3540*/  FMUL.FTZ R102, R85, R102 ;  /* 0x0000006655667220 */ /* 0x010fe20000410000 */
[----:B------:R-:W-:Y:S01]  /*3550*/  PRMT R40, R75, 0x7632, R40 ;  /* 0x000076324b287816 */ /* 0x000fe20000000028 */
[----:B------:R-:W-:Y:S03]  /*3560*/  STG.E.U16 desc[UR8][R48.64+0x4], R75 ;  /* 0x0000044b30007986 */ /* 0x000fe6000c101508 */
[----:B------:R-:W-:Y:S01]  /*3570*/  F2FP.F16.F32.PACK_AB R102, R107, R102 ;  /* 0x000000666b66723e */ /* 0x000fe200000000ff */
[----:B------:R4:W-:Y:S01]  /*3580*/  STG.E.U16 desc[UR8][R48.64+0x6], R40 ;  /* 0x0000062830007986 */ /* 0x0009e2000c101508 */
[----:B------:R-:W2:Y:S01]  /*3590*/  MUFU.RCP R59, R59 ;  /* 0x0000003b003b7308 */ /* 0x000ea20000001000 */
[----:B0-----:R-:W-:Y:S01]  /*35a0*/  FMUL.FTZ R105, R65, R105 ;  /* 0x0000006941697220 */ /* 0x001fe20000410000 */
[----:B------:R-:W-:Y:S01]  /*35b0*/  PRMT R41, R102, 0x7632, R41 ;  /* 0x0000763266297816 */ /* 0x000fe20000000029 */
[----:B------:R0:W-:Y:S04]  /*35c0*/  STG.E.U16 desc[UR8][R46.64], R102 ;  /* 0x000000662e007986 */ /* 0x0001e8000c101508 */
[----:B------:R0:W-:Y:S01]  /*35d0*/  STG.E.U16 desc[UR8][R46.64+0x2], R41 ;  /* 0x000002292e007986 */ /* 0x0001e2000c101508 */
[----:B------:R-:W3:Y:S01]  /*35e0*/  MUFU.RCP R81, R70 ;  /* 0x0000004600517308 */ /* 0x000ee20000001000 */
[----:B-1----:R-:W-:-:S05]  /*35f0*/  FMUL.FTZ R58, R58, R117 ;  /* 0x000000753a3a7220 */ /* 0x002fca0000410000 */
[----:B------:R-:W-:Y:S02]  /*3600*/  F2FP.F16.F32.PACK_AB R58, R58, R105 ;  /* 0x000000693a3a723e */ /* 0x000fe400000000ff */
[----:B------:R-:W1:Y:S01]  /*3610*/  MUFU.RCP R68, R68 ;  /* 0x0000004400447308 */ /* 0x000e620000001000 */
[----:B--2---:R-:W-:Y:S01]  /*3620*/  FMUL.FTZ R59, R0, R59 ;  /* 0x0000003b003b7220 */ /* 0x004fe20000410000 */
[----:B------:R-:W-:Y:S01]  /*3630*/  PRMT R42, R58, 0x7632, R42 ;  /* 0x000076323a2a7816 */ /* 0x000fe2000000002a */
[----:B------:R0:W-:Y:S03]  /*3640*/  STG.E.U16 desc[UR8][R46.64+0x4], R58 ;  /* 0x0000043a2e007986 */ /* 0x0001e6000c101508 */
[----:B------:R-:W-:Y:S01]  /*3650*/  F2FP.F16.F32.PACK_AB R59, R96, R59 ;  /* 0x0000003b603b723e */ /* 0x000fe200000000ff */
[----:B------:R0:W-:Y:S01]  /*3660*/  STG.E.U16 desc[UR8][R46.64+0x6], R42 ;  /* 0x0000062a2e007986 */ /* 0x0001e2000c101508 */
[----:B---3--:R-:W-:-:S02]  /*3670*/  FMUL.FTZ R81, R62, R81 ;  /* 0x000000513e517220 */ /* 0x008fc40000410000 */
[----:B------:R-:W-:Y:S01]  /*3680*/  PRMT R2, R59, 0x7632, R2 ;  /* 0x000076323b027816 */ /* 0x000fe20000000002 */
[----:B------:R0:W-:Y:S04]  /*3690*/  STG.E.U16 desc[UR8][R50.64], R59 ;  /* 0x0000003b32007986 */ /* 0x0001e8000c101508 */
[----:B------:R0:W-:Y:S01]  /*36a0*/  STG.E.U16 desc[UR8][R50.64+0x2], R2 ;  /* 0x0000020232007986 */ /* 0x0001e2000c101508 */
[----:B-1----:R-:W-:-:S05]  /*36b0*/  FMUL.FTZ R0, R67, R68 ;  /* 0x0000004443007220 */ /* 0x002fca0000410000 */
[----:B------:R-:W-:-:S04]  /*36c0*/  F2FP.F16.F32.PACK_AB R0, R0, R81 ;  /* 0x000000510000723e */ /* 0x000fc800000000ff */
[----:B----4-:R-:W-:Y:S01]  /*36d0*/  PRMT R40, R0, 0x7632, R40 ;  /* 0x0000763200287816 */ /* 0x010fe20000000028 */
[----:B------:R0:W-:Y:S04]  /*36e0*/  STG.E.U16 desc[UR8][R50.64+0x4], R0 ;  /* 0x0000040032007986 */ /* 0x0001e8000c101508 */
[----:B------:R0:W-:Y:S01]  /*36f0*/  STG.E.U16 desc[UR8][R50.64+0x6], R40 ;  /* 0x0000062832007986 */ /* 0x0001e2000c101508 */
[----:B------:R-:W-:Y:S05]  /*3700*/  @!P1 BRA `(.L_x_2180) ;  /* 0xffffffd000dc9947 */ /* 0x000fea000383ffff */
[----:B------:R-:W-:Y:S05]  /*3710*/  EXIT ;  /* 0x000000000000794d */ /* 0x000fea0003800000 */
.L_x_2181:
        /* <DEDUP_REMOVED lines=14> */
.L_x_2270:


//--------------------- .text._ZN13group_norm_v214gn_cuda_kernelI6__halfLi480ELi3ELi16ELi120ELi1024ELb1ELi16ELi960ELi960ELi4ELb1ELi5ELb0ELb0ENS_16CompileConditionILi900EEEEEvPT_PKS4_S7_S7_flPfS8_Pj --------------------------
	.section	.text._ZN13group_norm_v214gn_cuda_kernelI6__halfLi480ELi3ELi16ELi120ELi1024ELb1ELi16ELi960ELi960ELi4ELb1ELi5ELb0ELb0ENS_16CompileConditionILi900EEEEEvPT_PKS4_S7_S7_flPfS8_Pj,"ax",@progbits
	.align	128
        .global         _ZN13group_norm_v214gn_cuda_kernelI6__halfLi480ELi3ELi16ELi120ELi1024ELb1ELi16ELi960ELi960ELi4ELb1ELi5ELb0ELb0ENS_16CompileConditionILi900EEEEEvPT_PKS4_S7_S7_flPfS8_Pj
        .type           _ZN13group_norm_v214gn_cuda_kernelI6__halfLi480ELi3ELi16ELi120ELi1024ELb1ELi16ELi960ELi960ELi4ELb1ELi5ELb0ELb0ENS_16CompileConditionILi900EEEEEvPT_PKS4_S7_S7_flPfS8_Pj,@function
        .size           _ZN13group_norm_v214gn_cuda_kernelI6__halfLi480ELi3ELi16ELi120ELi1024ELb1ELi16ELi960ELi960ELi4ELb1ELi5ELb0ELb0ENS_16CompileConditionILi900EEEEEvPT_PKS4_S7_S7_flPfS8_Pj,(.L_x_2271 - _ZN13group_norm_v214gn_cuda_kernelI6__halfLi480ELi3ELi16ELi120ELi1024ELb1ELi16ELi960ELi960ELi4ELb1ELi5ELb0ELb0ENS_16CompileConditionILi900EEEEEvPT_PKS4_S7_S7_flPfS8_Pj)
        .other          _ZN13group_norm_v214gn_cuda_kernelI6__halfLi480ELi3ELi16ELi120ELi1024ELb1ELi16ELi960ELi960ELi4ELb1ELi5ELb0ELb0ENS_16CompileConditionILi900EEEEEvPT_PKS4_S7_S7_flPfS8_Pj,@"STO_CUDA_ENTRY STV_DEFAULT"
_ZN13group_norm_v214gn_cuda_kernelI6__halfLi480ELi3ELi16ELi120ELi1024ELb1ELi16ELi960ELi960ELi4ELb1ELi5ELb0ELb0ENS_16CompileConditionILi900EEEEEvPT_PKS4_S7_S7_flPfS8_Pj:
.text._ZN13group_norm_v214gn_cuda_kernelI6__halfLi480ELi3ELi16ELi120ELi1024ELb1ELi16ELi960ELi960ELi4ELb1ELi5ELb0ELb0ENS_16CompileConditionILi900EEEEEvPT_PKS4_S7_S7_flPfS8_Pj:
        /* <DEDUP_REMOVED lines=24> */
.L_x_2190:
[----:B01----:R-:W0:Y:S01]  /*0180*/  S2R R0, SR_TID.X ;  /* 0x0000000000007919 */ /* 0x003e220000002100 */
[----:B------:R-:W-:Y:S02]  /*0190*/  ULOP3.LUT UR16, UR9, 0x1, URZ, 0xc0, !UPT ;  /* 0x0000000109107892 */ /* 0x000fe4000f8ec03f */
[----:B------:R-:W-:Y:S01]  /*01a0*/  USHF.R.U64 UR17, UR9, 0x1, UR5 ;  /* 0x0000000109117899 */ /* 0x000fe20008001205 */
[----:B------:R-:W1:Y:S01]  /*01b0*/  S2R R32, SR_CTAID.X ;  /* 0x0000000000207919 */ /* 0x000e620000002500 */
[----:B------:R-:W-:Y:S02]  /*01c0*/  UIMAD UR8, UR16, 0x3c0, URZ ;  /* 0x000003c0100878a4 */ /* 0x000fe4000f8e023f */
[----:B------:R-:W-:Y:S02]  /*01d0*/  USHF.R.U32.HI UR6, URZ, 0x1, UR5 ;  /* 0x000000013f067899 */ /* 0x000fe40008011605 */
[----:B------:R-:W-:Y:S01]  /*01e0*/  MOV R5, UR17 ;  /* 0x0000001100057c02 */ /* 0x000fe20008000f00 */
[----:B------:R-:W-:Y:S01]  /*01f0*/  ULDC.64 UR12, c[0x0][0x218] ;  /* 0x00008600000c7ab9 */ /* 0x000fe20000000a00 */
[----:B------:R-:W-:Y:S01]  /*0200*/  UIMAD UR11, UR6, 0x1e0000, URZ ;  /* 0x001e0000060b78a4 */ /* 0x000fe2000f8e023f */
[----:B0-----:R-:W-:-:S05]  /*0210*/  IMAD.WIDE.U32 R2, R0, -0x77777777, RZ ;  /* 0x8888888900027825 */ /* 0x001fca00078e00ff */
[----:B------:R-:W-:-:S05]  /*0220*/  SHF.R.U32.HI R3, RZ, 0x7, R3 ;  /* 0x00000007ff037819 */ /* 0x000fca0000011603 */
[----:B------:R-:W-:Y:S01]  /*0230*/  IMAD R30, R3, -0xf0, R0 ;  /* 0xffffff10031e7824 */ /* 0x000fe200078e0200 */
[----:B-1----:R-:W-:-:S04]  /*0240*/  SHF.L.U32 R0, R32, 0x4, RZ ;  /* 0x0000000420007819 */ /* 0x002fc800000006ff */
[----:B------:R-:W-:Y:S02]  /*0250*/  LEA R18, R30, UR8, 0x2 ;  /* 0x000000081e127c11 */ /* 0x000fe4000f8e10ff */
[----:B------:R-:W-:Y:S02]  /*0260*/  LOP3.LUT R0, R0, 0x3f0, RZ, 0xc0, !PT ;  /* 0x000003f000007812 */ /* 0x000fe400078ec0ff */
[--C-:B------:R-:W-:Y:S02]  /*0270*/  SHF.R.S32.HI R19, RZ, 0x1f, R18.reuse ;  /* 0x0000001fff137819 */ /* 0x100fe40000011412 */
[----:B------:R-:W-:Y:S01]  /*0280*/  IADD3 R0, R0, R3, RZ ;  /* 0x0000000300007210 */ /* 0x000fe20007ffe0ff */
[----:B------:R-:W-:-:S04]  /*0290*/  IMAD.WIDE.U32 R4, R5, 0x1e0000, R18 ;  /* 0x001e000005047825 */ /* 0x000fc800078e0012 */
[----:B------:R-:W-:Y:S01]  /*02a0*/  IMAD R2, R0, 0x780, RZ ;  /* 0x0000078000027824 */ /* 0x000fe200078e02ff */
[----:B------:R-:W-:-:S04]  /*02b0*/  IADD3 R0, R5, UR11, RZ ;  /* 0x0000000b05007c10 */ /* 0x000fc8000fffe0ff */
        /* <DEDUP_REMOVED lines=15> */
[C---:B------:R-:W-:Y:S01]  /*03b0*/  LEA R6, P0, R3.reuse, UR12, 0x1 ;  /* 0x0000000c03067c11 */ /* 0x040fe2000f8008ff */
[----:B------:R0:W-:Y:S01]  /*03c0*/  STL [R1+0x30], R7 ;  /* 0x0000300701007387 */ /* 0x0001e20000100800 */
[----:B------:R-:W-:Y:S02]  /*03d0*/  IADD3 R9, R2, 0x2d00, RZ ;  /* 0x00002d0002097810 */ /* 0x000fe40007ffe0ff */
[----:B0-----:R-:W-:Y:S02]  /*03e0*/  LEA.HI.X R7, R3, UR13, R8, 0x1, P0 ;  /* 0x0000000d03077c11 */ /* 0x001fe400080f0c08 */
[----:B------:R-:W-:-:S04]  /*03f0*/  IADD3 R3, P0, R9, R4, RZ ;  /* 0x0000000409037210 */ /* 0x000fc80007f1e0ff */
[----:B------:R-:W4:Y:S01]  /*0400*/  LDG.E.64.CONSTANT R6, desc[UR14][R6.64] ;  /* 0x0000000e06067981 */ /* 0x000f22000c1e9b00 */
        /* <DEDUP_REMOVED lines=22> */
[----:B------:R-:W-:Y:S01]  /*0570*/  IADD3 R33, R2, 0x6900, RZ ;  /* 0x0000690002217810 */ /* 0x000fe20007ffe0ff */
[----:B------:R-:W0:Y:S03]  /*0580*/  LDC.64 R16, c[0x0][0x220] ;  /* 0x00008800ff107b82 */ /* 0x000e260000000a00 */
[----:B------:R-:W4:Y:S01]  /*0590*/  LDG.E.64.CONSTANT R20, desc[UR14][R20.64] ;  /* 0x0000000e14147981 */ /* 0x000f22000c1e9b00 */
[----:B------:R-:W-:-:S04]  /*05a0*/  IADD3 R4, P0, R33, R4, RZ ;  /* 0x0000000421047210 */ /* 0x000fc80007f1e0ff */
[----:B------:R-:W-:Y:S02]  /*05b0*/  IADD3.X R3, RZ, R0, RZ, P0, !PT ;  /* 0x00000000ff037210 */ /* 0x000fe400007fe4ff */
        /* <DEDUP_REMOVED lines=32> */
[----:B------:R-:W-:Y:S01]  /*07c0*/  STL [R1], R27 ;  /* 0x0000001b01007387 */ /* 0x000fe20000100800 */
[--C-:B----4-:R-:W-:Y:S02]  /*07d0*/  HADD2.F32 R10, -RZ, R6.reuse.H0_H0 ;  /* 0x20000006ff0a7230 */ /* 0x110fe40000004100 */
[----:B------:R-:W-:Y:S01]  /*07e0*/  HADD2.F32 R5, -RZ, R6.H1_H1 ;  /* 0x30000006ff057230 */ /* 0x000fe20000004100 */
[----:B------:R0:W-:Y:S02]  /*07f0*/  STL [R1+0x4], R29 ;  /* 0x0000041d01007387 */ /* 0x0001e40000100800 */
[----:B------:R-:W-:Y:S01]  /*0800*/  FFMA.FTZ R25, R10, R10, R25 ;  /* 0x0000000a0a197223 */ /* 0x000fe20000010019 */
[----:B------:R-:W-:Y:S01]  /*0810*/  FADD.FTZ R26, R26, R10 ;  /* 0x0000000a1a1a7221 */ /* 0x000fe20000010000 */
[----:B------:R-:W-:Y:S02]  /*0820*/  STL [R1+0x8], R10 ;  /* 0x0000080a01007387 */ /* 0x000fe40000100800 */
[----:B------:R-:W-:Y:S01]  /*0830*/  FFMA.FTZ R25, R5, R5, R25 ;  /* 0x0000000505197223 */ /* 0x000fe20000010019 */
[----:B------:R-:W-:Y:S01]  /*0840*/  FADD.FTZ R26, R26, R5 ;  /* 0x000000051a1a7221 */ /* 0x000fe20000010000 */
[----:B0-----:R-:W-:Y:S01]  /*0850*/  HADD2.F32 R29, -RZ, R7.H0_H0 ;  /* 0x20000007ff1d7230 */ /* 0x001fe20000004100 */
[----:B------:R0:W-:Y:S04]  /*0860*/  STL [R1+0xc], R5 ;  /* 0x00000c0501007387 */ /* 0x0001e80000100800 */
[----:B------:R-:W-:Y:S01]  /*0870*/  FFMA.FTZ R25, R29, R29, R25 ;  /* 0x0000001d1d197223 */ /* 0x000fe20000010019 */
[----:B------:R-:W-:Y:S01]  /*0880*/  FADD.FTZ R26, R26, R29 ;  /* 0x0000001d1a1a7221 */ /* 0x000fe20000010000 */
[----:B------:R-:W-:-:S02]  /*0890*/  HADD2.F32 R6, -RZ, R8.H0_H0 ;  /* 0x20000008ff067230 */ /* 0x000fc40000004100 */
        /* <DEDUP_REMOVED lines=48> */
[----:B------:R-:W-:Y:S01]  /*0ba0*/  STL [R1+0x54], R27 ;  /* 0x0000541b01007387 */ /* 0x000fe20000100800 */
[----:B------:R-:W-:Y:S01]  /*0bb0*/  FFMA.FTZ R15, R20, R20, R15 ;  /* 0x00000014140f7223 */ /* 0x000fe2000001000f */
[----:B------:R-:W-:Y:S02]  /*0bc0*/  FADD.FTZ R14, R14, R20 ;  /* 0x000000140e0e7221 */ /* 0x000fe40000010000 */
[----:B------:R-:W-:Y:S04]  /*0bd0*/  STL [R1+0x1c], R26 ;  /* 0x00001c1a01007387 */ /* 0x000fe80000100800 */
[----:B------:R-:W-:Y:S04]  /*0be0*/  STL [R1+0x34], R25 ;  /* 0x0000341901007387 */ /* 0x000fe80000100800 */
[----:B------:R0:W-:Y:S04]  /*0bf0*/  STL [R1+0x58], R20 ;  /* 0x0000581401007387 */ /* 0x0001e80000100800 */
[----:B0-----:R-:W2:Y:S01]  /*0c00*/  LDL R20, [R1+0x68] ;  /* 0x0000680001147983 */ /* 0x001ea20000100800 */
[----:B------:R-:W0:Y:S01]  /*0c10*/  S2R R27, SR_TID.X ;  /* 0x00000000001b7919 */ /* 0x000e220000002100 */
[----:B------:R-:W-:-:S02]  /*0c20*/  HADD2.F32 R26, -RZ, R21.H1_H1 ;  /* 0x30000015ff1a7230 */ /* 0x000fc40000004100 */
[----:B------:R-:W-:-:S03]  /*0c30*/  HADD2.F32 R25, -RZ, R22.H0_H0 ;  /* 0x20000016ff197230 */ /* 0x000fc60000004100 */
[----:B------:R-:W-:Y:S01]  /*0c40*/  FFMA.FTZ R15, R26, R26, R15 ;  /* 0x0000001a1a0f7223 */ /* 0x000fe2000001000f */
[----:B------:R-:W-:Y:S01]  /*0c50*/  FADD.FTZ R14, R14, R26 ;  /* 0x0000001a0e0e7221 */ /* 0x000fe20000010000 */
[----:B------:R-:W-:Y:S02]  /*0c60*/  HADD2.F32 R21, -RZ, R22.H1_H1 ;  /* 0x30000016ff157230 */ /* 0x000fe40000004100 */
[----:B------:R-:W-:Y:S01]  /*0c70*/  FFMA.FTZ R15, R25, R25, R15 ;  /* 0x00000019190f7223 */ /* 0x000fe2000001000f */
[----:B------:R-:W-:Y:S01]  /*0c80*/  FADD.FTZ R14, R14, R25 ;  /* 0x000000190e0e7221 */ /* 0x000fe20000010000 */
[----:B------:R-:W-:Y:S01]  /*0c90*/  STL [R1+0x5c], R26 ;  /* 0x00005c1a01007387 */ /* 0x000fe20000100800 */
[--C-:B------:R-:W-:Y:S02]  /*0ca0*/  HADD2.F32 R22, -RZ, R23.reuse.H0_H0 ;  /* 0x20000017ff167230 */ /* 0x100fe40000004100 */
[----:B------:R-:W-:Y:S01]  /*0cb0*/  FFMA.FTZ R15, R21, R21, R15 ;  /* 0x00000015150f7223 */ /* 0x000fe2000001000f */
[----:B------:R-:W-:Y:S01]  /*0cc0*/  FADD.FTZ R14, R14, R21 ;  /* 0x000000150e0e7221 */ /* 0x000fe20000010000 */
[----:B------:R-:W-:Y:S04]  /*0cd0*/  STL [R1+0x14], R25 ;  /* 0x0000141901007387 */ /* 0x000fe80000100800 */
[----:B------:R1:W-:Y:S04]  /*0ce0*/  STL [R1+0x28], R21 ;  /* 0x0000281501007387 */ /* 0x0003e80000100800 */
[----:B------:R-:W-:Y:S01]  /*0cf0*/  STL [R1+0x64], R22 ;  /* 0x0000641601007387 */ /* 0x000fe20000100800 */
[----:B-1----:R-:W-:-:S05]  /*0d00*/  HADD2.F32 R21, -RZ, R23.H1_H1 ;  /* 0x30000017ff157230 */ /* 0x002fca0000004100 */
[----:B------:R-:W-:Y:S01]  /*0d10*/  STL [R1+0x60], R21 ;  /* 0x0000601501007387 */ /* 0x000fe20000100800 */
[----:B0-----:R-:W-:Y:S01]  /*0d20*/  ISETP.GT.U32.AND P0, PT, R27, 0xf, PT ;  /* 0x0000000f1b00780c */ /* 0x001fe20003f04070 */
[----:B------:R-:W-:Y:S01]  /*0d30*/  FFMA.FTZ R15, R22, R22, R15 ;  /* 0x00000016160f7223 */ /* 0x000fe2000001000f */
[----:B------:R-:W-:-:S03]  /*0d40*/  FADD.FTZ R14, R14, R22 ;  /* 0x000000160e0e7221 */ /* 0x000fc60000010000 */
[----:B------:R-:W-:Y:S01]  /*0d50*/  FFMA.FTZ R15, R21, R21, R15 ;  /* 0x00000015150f7223 */ /* 0x000fe2000001000f */
[----:B------:R-:W-:Y:S01]  /*0d60*/  FADD.FTZ R14, R14, R21 ;  /* 0x000000150e0e7221 */ /* 0x000fe20000010000 */
[----:B------:R-:W-:Y:S04]  /*0d70*/  BSSY B0, `(.L_x_2182) ;  /* 0x000011c000007945 */ /* 0x000fe80003800000 */
[----:B--2---:R0:W-:Y:S02]  /*0d80*/  STS.64 [R20], R14 ;  /* 0x0000000e14007388 */ /* 0x0041e40000000a00 */
[----:B0-----:R-:W-:Y:S01]  /*0d90*/  CS2R R14, SRZ ;  /* 0x00000000000e7805 */ /* 0x001fe2000001ff00 */
[----:B------:R-:W-:Y:S06]  /*0da0*/  BAR.SYNC.DEFER_BLOCKING 0x0 ;  /* 0x0000000000007b1d */ /* 0x000fec0000010000 */
[----:B------:R-:W-:Y:S05]  /*0db0*/  @P0 BRA `(.L_x_2183) ;  /* 0x00000010005c0947 */ /* 0x000fea0003800000 */
[----:B------:R-:W0:Y:S01]  /*0dc0*/  S2R R20, SR_CgaCtaId ;  /* 0x0000000000147919 */ /* 0x000e220000008800 */
[----:B------:R-:W-:Y:S01]  /*0dd0*/  USHF.L.U32 UR6, UR9, 0x3, URZ ;  /* 0x0000000309067899 */ /* 0x000fe2000800063f */
[----:B------:R-:W-:Y:S01]  /*0de0*/  HFMA2.MMA R14, -RZ, RZ, 0, 7.152557373046875e-06 ;  /* 0x00000078ff0e7435 */ /* 0x000fe200000001ff */
[----:B------:R-:W-:Y:S02]  /*0df0*/  SHF.L.U32 R25, R27, 0x3, RZ ;  /* 0x000000031b197819 */ /* 0x000fe400000006ff */
[----:B------:R-:W-:Y:S02]  /*0e00*/  ULOP3.LUT UR6, UR6, 0x8, URZ, 0xc0, !UPT ;  /* 0x0000000806067892 */ /* 0x000fe4000f8ec03f */
[----:B------:R-:W-:-:S04]  /*0e10*/  LOP3.LUT R25, R25, 0x8, RZ, 0xc0, !PT ;  /* 0x0000000819197812 */ /* 0x000fc800078ec0ff */
[----:B------:R-:W-:-:S05]  /*0e20*/  LEA.HI R15, R27, UR6, RZ, 0x1f ;  /* 0x000000061b0f7c11 */ /* 0x000fca000f8ff8ff */
[----:B------:R-:W-:Y:S01]  /*0e30*/  IMAD R15, R15, R14, -UR8 ;  /* 0x800000080f0f7e24 */ /* 0x000fe2000f8e020e */
[----:B------:R-:W-:-:S04]  /*0e40*/  MOV R14, 0x400 ;  /* 0x00000400000e7802 */ /* 0x000fc80000000f00 */
[C---:B------:R-:W-:Y:S02]  /*0e50*/  IADD3 R21, R15.reuse, 0x4, RZ ;  /* 0x000000040f157810 */ /* 0x040fe40007ffe0ff */
[C---:B------:R-:W-:Y:S02]  /*0e60*/  IADD3 R28, R15.reuse, 0x64, RZ ;  /* 0x000000640f1c7810 */ /* 0x040fe40007ffe0ff */
[----:B------:R-:W-:Y:S02]  /*0e70*/  SHF.R.S32.HI R22, RZ, 0x1f, R21 ;  /* 0x0000001fff167819 */ /* 0x000fe40000011415 */
[C---:B------:R-:W-:Y:S02]  /*0e80*/  IADD3 R27, R15.reuse, 0x68, RZ ;  /* 0x000000680f1b7810 */ /* 0x040fe40007ffe0ff */
[----:B------:R-:W-:Y:S02]  /*0e90*/  LEA.HI R22, R22, R21, RZ, 0x2 ;  /* 0x0000001516167211 */ /* 0x000fe400078f10ff */
[----:B------:R-:W-:-:S02]  /*0ea0*/  IADD3 R26, R15, 0x6c, RZ ;  /* 0x0000006c0f1a7810 */ /* 0x000fc40007ffe0ff */
[----:B0-----:R-:W-:Y:S02]  /*0eb0*/  LEA R14, R20, R14, 0x18 ;  /* 0x0000000e140e7211 */ /* 0x001fe400078ec0ff */
        /* <DEDUP_REMOVED lines=263> */
.L_x_2183:
[----:B------:R-:W-:Y:S05]  /*1f30*/  BSYNC B0 ;  /* 0x0000000000007941 */ /* 0x000fea0003800000 */
.L_x_2182:
[----:B------:R-:W0:Y:S01]  /*1f40*/  S2R R25, SR_TID.X ;  /* 0x0000000000197919 */ /* 0x000e220000002100 */
[----:B------:R-:W-:Y:S01]  /*1f50*/  BSSY B0, `(.L_x_2184) ;  /* 0x0000012000007945 */ /* 0x000fe20003800000 */
[----:B------:R-:W1:Y:S04]  /*1f60*/  SHFL.BFLY PT, R21, R14, 0x1, 0x1f ;  /* 0x0c201f000e157f89 */ /* 0x000e6800000e0000 */
[----:B------:R-:W2:Y:S01]  /*1f70*/  SHFL.BFLY PT, R20, R15, 0x1, 0x1f ;  /* 0x0c201f000f147f89 */ /* 0x000ea200000e0000 */
[----:B-1----:R-:W-:Y:S01]  /*1f80*/  FADD.FTZ R14, R21, R14 ;  /* 0x0000000e150e7221 */ /* 0x002fe20000010000 */
[----:B0-----:R-:W-:Y:S01]  /*1f90*/  LOP3.LUT P0, RZ, R25, 0xfffffff1, RZ, 0xc0, !PT ;  /* 0xfffffff119ff7812 */ /* 0x001fe2000780c0ff */
[----:B--2---:R-:W-:-:S12]  /*1fa0*/  FADD.FTZ R15, R20, R15 ;  /* 0x0000000f140f7221 */ /* 0x004fd80000010000 */
[----:B------:R-:W-:Y:S05]  /*1fb0*/  @P0 BRA `(.L_x_2185) ;  /* 0x00000000002c0947 */ /* 0x000fea0003800000 */
[----:B------:R-:W0:Y:S01]  /*1fc0*/  LDC.64 R22, c[0x0][0x248] ;  /* 0x00009200ff167b82 */ /* 0x000e220000000a00 */
[----:B------:R-:W-:Y:S01]  /*1fd0*/  ULDC UR6, c[0x0][0x10] ;  /* 0x0000040000067ab9 */ /* 0x000fe20000000800 */
[----:B------:R-:W-:Y:S01]  /*1fe0*/  SHF.R.U32.HI R20, RZ, 0x1, R25 ;  /* 0x00000001ff147819 */ /* 0x000fe20000011619 */
[----:B------:R-:W-:-:S03]  /*1ff0*/  UIMAD UR6, UR6, UR4, UR7 ;  /* 0x00000004060672a4 */ /* 0x000fc6000f8e0207 */
[----:B------:R-:W-:-:S03]  /*2000*/  SHF.L.U32 R20, R20, 0x6, RZ ;  /* 0x0000000614147819 */ /* 0x000fc600000006ff */
[----:B------:R-:W-:Y:S02]  /*2010*/  MOV R21, UR6 ;  /* 0x0000000600157c02 */ /* 0x000fe40008000f00 */
[----:B------:R-:W-:-:S04]  /*2020*/  LOP3.LUT R20, R20, 0xffffffc0, R32, 0xe2, !PT ;  /* 0xffffffc014147812 */ /* 0x000fc800078ee220 */
[----:B------:R-:W-:-:S04]  /*2030*/  LEA R20, R21, R20, 0x9 ;  /* 0x0000001415147211 */ /* 0x000fc800078e48ff */
[----:B------:R-:W-:-:S05]  /*2040*/  SHF.L.U32 R20, R20, 0x1, RZ ;  /* 0x0000000114147819 */ /* 0x000fca00000006ff */
[----:B0-----:R-:W-:-:S05]  /*2050*/  IMAD.WIDE.U32 R20, R20, 0x4, R22 ;  /* 0x0000000414147825 */ /* 0x001fca00078e0016 */
[----:B------:R0:W-:Y:S02]  /*2060*/  STG.E.64 desc[UR14][R20.64], R14 ;  /* 0x0000000e14007986 */ /* 0x0001e4000c101b0e */
.L_x_2185:
[----:B------:R-:W-:Y:S05]  /*2070*/  BSYNC B0 ;  /* 0x0000000000007941 */ /* 0x000fea0003800000 */
.L_x_2184:
[----:B------:R-:W-:Y:S01]  /*2080*/  BAR.SYNC.DEFER_BLOCKING 0x0 ;  /* 0x0000000000007b1d */ /* 0x000fe20000010000 */
[C---:B------:R-:W-:Y:S02]  /*2090*/  ISETP.NE.AND P0, PT, R25.reuse, RZ, PT ;  /* 0x000000ff1900720c */ /* 0x040fe40003f05270 */
[----:B------:R-:W-:-:S11]  /*20a0*/  ISETP.GT.U32.AND P1, PT, R25, 0xff, PT ;  /* 0x000000ff1900780c */ /* 0x000fd60003f24070 */
        /* <DEDUP_REMOVED lines=11> */
.L_x_2187:
[----:B------:R-:W2:Y:S04]  /*2160*/  LD.E.STRONG.GPU R21, desc[UR14][R14.64] ;  /* 0x0000000e0e157980 */ /* 0x000ea8000c10f900 */
[----:B--2---:R-:W-:Y:S01]  /*2170*/  CCTL.IVALL ;  /* 0x00000000ff00798f */ /* 0x004fe20002000000 */
[----:B------:R-:W-:Y:S05]  /*2180*/  YIELD ;  /* 0x0000000000007946 */ /* 0x000fea0003800000 */
[----:B-----5:R-:W-:-:S04]  /*2190*/  LOP3.LUT R21, R21, R20, RZ, 0x3c, !PT ;  /* 0x0000001415157212 */ /* 0x020fc800078e3cff */
[----:B------:R-:W-:-:S13]  /*21a0*/  ISETP.GT.AND P0, PT, R21, -0x1, PT ;  /* 0xffffffff1500780c */ /* 0x000fda0003f04270 */
[----:B------:R-:W-:Y:S05]  /*21b0*/  @P0 BRA `(.L_x_2187) ;  /* 0xfffffffc00e80947 */ /* 0x000fea000383ffff */
.L_x_2186:
[----:B------:R-:W-:Y:S05]  /*21c0*/  WARPSYNC.ALL ;  /* 0x0000000000007948 */ /* 0x000fea0003800000 */
[----:B------:R-:W1:Y:S01]  /*21d0*/  S2R R23, SR_TID.X ;  /* 0x0000000000177919 */ /* 0x000e620000002100 */
[----:B0-----:R-:W0:Y:S01]  /*21e0*/  @!P1 LDC R20, c[0x0][0x10] ;  /* 0x00000400ff149b82 */ /* 0x001e220000000800 */
[----:B------:R-:W-:Y:S01]  /*21f0*/  MOV R14, UR4 ;  /* 0x00000004000e7c02 */ /* 0x000fe20008000f00 */
[----:B------:R-:W-:-:S04]  /*2200*/  ULDC.64 UR20, c[0x0][0x240] ;  /* 0x0000900000147ab9 */ /* 0x000fc80000000a00 */
[----:B0-----:R-:W-:Y:S02]  /*2210*/  @!P1 IMAD R20, R20, R14, UR7 ;  /* 0x0000000714149e24 */ /* 0x001fe4000f8e020e */
[----:B------:R-:W0:Y:S01]  /*2220*/  @!P1 LDC.64 R14, c[0x0][0x248] ;  /* 0x00009200ff0e9b82 */ /* 0x000e220000000a00 */
[----:B-1----:R-:W-:-:S04]  /*2230*/  @!P1 SHF.L.U32 R21, R23, 0x1, RZ ;  /* 0x0000000117159819 */ /* 0x002fc800000006ff */
[----:B------:R-:W-:-:S04]  /*2240*/  @!P1 LOP3.LUT R21, R21, 0x7fffffc0, RZ, 0xc0, !PT ;  /* 0x7fffffc015159812 */ /* 0x000fc800078ec0ff */
[----:B------:R-:W-:Y:S02]  /*2250*/  @!P1 LEA R20, R20, R21, 0x9 ;  /* 0x0000001514149211 */ /* 0x000fe400078e48ff */
[----:B------:R-:W-:-:S04]  /*2260*/  @!P1 LOP3.LUT R21, R23, 0x1f, RZ, 0xc0, !PT ;  /* 0x0000001f17159812 */ /* 0x000fc800078ec0ff */
        /* <DEDUP_REMOVED lines=72> */
.L_x_2189:
[----:B------:R-:W-:Y:S05]  /*26f0*/  BSYNC B0 ;  /* 0x0000000000007941 */ /* 0x000fea0003800000 */
.L_x_2188:
[----:B------:R-:W1:Y:S01]  /*2700*/  S2UR UR12, SR_CgaCtaId ;  /* 0x00000000000c79c3 */ /* 0x000e620000008800 */
[----:B0-----:R-:W-:Y:S01]  /*2710*/  MOV R14, UR16 ;  /* 0x00000010000e7c02 */ /* 0x001fe20008000f00 */
[----:B------:R-:W-:Y:S01]  /*2720*/  USHF.L.U32 UR6, UR9, 0x3, URZ ;  /* 0x0000000309067899 */ /* 0x000fe2000800063f */
[----:B------:R-:W2:Y:S03]  /*2730*/  LDL.LU R27, [R1+0x2c] ;  /* 0x00002c00011b7983 */ /* 0x000ea60000300800 */
[----:B------:R-:W-:Y:S01]  /*2740*/  IMAD R14, R14, 0xf0, R30 ;  /* 0x000000f00e0e7824 */ /* 0x000fe200078e021e */
[----:B------:R-:W-:Y:S01]  /*2750*/  ULOP3.LUT UR6, UR6, 0x8, URZ, 0xc0, !UPT ;  /* 0x0000000806067892 */ /* 0x000fe2000f8ec03f */
[----:B------:R-:W-:Y:S01]  /*2760*/  UMOV UR8, 0x400 ;  /* 0x0000040000087882 */ /* 0x000fe20000000000 */
[----:B------:R-:W-:Y:S01]  /*2770*/  MOV R22, UR17 ;  /* 0x0000001100167c02 */ /* 0x000fe20008000f00 */
[----:B------:R-:W3:Y:S01]  /*2780*/  LDL.LU R28, [R1+0x30] ;  /* 0x00003000011c7983 */ /* 0x000ee20000300800 */
[----:B------:R-:W-:Y:S01]  /*2790*/  SHF.L.U32 R14, R14, 0x2, RZ ;  /* 0x000000020e0e7819 */ /* 0x000fe200000006ff */
[----:B------:R-:W-:Y:S01]  /*27a0*/  UIADD3 UR8, UR8, 0x1680, URZ ;  /* 0x0000168008087890 */ /* 0x000fe2000fffe03f */
[----:B------:R-:W-:Y:S01]  /*27b0*/  IADD3 R15, RZ, -UR6, RZ ;  /* 0x80000006ff0f7c10 */ /* 0x000fe2000fffe0ff */
[----:B------:R-:W-:Y:S01]  /*27c0*/  ULDC UR6, c[0x0][0x230] ;  /* 0x00008c0000067ab9 */ /* 0x000fe20000000800 */
[----:B-----5:R-:W-:-:S02]  /*27d0*/  HADD2.F32 R25, -RZ, R16.H0_H0 ;  /* 0x20000010ff197230 */ /* 0x020fc40000004100 */
[----:B------:R-:W-:-:S05]  /*27e0*/  IMAD.WIDE.U32 R20, R14, -0x77777777, RZ ;  /* 0x888888890e147825 */ /* 0x000fca00078e00ff */
[----:B------:R-:W-:Y:S01]  /*27f0*/  LEA.HI R15, R21, R15, RZ, 0x1a ;  /* 0x0000000f150f7211 */ /* 0x000fe200078fd0ff */
[----:B-1----:R-:W-:-:S03]  /*2800*/  ULEA UR8, UR12, UR8, 0x18 ;  /* 0x000000080c087291 */ /* 0x002fc6000f8ec03f */
[----:B------:R-:W-:-:S03]  /*2810*/  ULDC.64 UR12, c[0x0][0x210] ;  /* 0x00008400000c7ab9 */ /* 0x000fc60000000a00 */
[----:B------:R-:W-:-:S05]  /*2820*/  LEA R15, R15, UR8, 0x3 ;  /* 0x000000080f0f7c11 */ /* 0x000fca000f8e18ff */
[----:B------:R0:W1:Y:S02]  /*2830*/  LDS.64 R20, [R15] ;  /* 0x000000000f147984 */ /* 0x0000640000000a00 */
[----:B0-----:R-:W-:-:S03]  /*2840*/  SHF.R.S32.HI R15, RZ, 0x1f, R14 ;  /* 0x0000001fff0f7819 */ /* 0x001fc6000001140e */
[----:B------:R-:W-:-:S03]  /*2850*/  IMAD.WIDE.U32 R14, R22, 0x1e0000, R14 ;  /* 0x001e0000160e7825 */ /* 0x000fc600078e000e */
[-C--:B------:R-:W-:Y:S02]  /*2860*/  IADD3 R26, P1, R33, R14.reuse, RZ ;  /* 0x0000000e211a7210 */ /* 0x080fe40007f3e0ff */
[----:B------:R-:W4:Y:S01]  /*2870*/  LDL.LU R33, [R1+0x38] ;  /* 0x0000380001217983 */ /* 0x000f220000300800 */
[----:B------:R-:W-:Y:S02]  /*2880*/  IADD3 R23, P0, R2, R14, RZ ;  /* 0x0000000e02177210 */ /* 0x000fe40007f1e0ff */
[----:B------:R-:W-:-:S04]  /*2890*/  IADD3 R2, R15, UR11, RZ ;  /* 0x0000000b0f027c10 */ /* 0x000fc8000fffe0ff */
[----:B------:R-:W-:Y:S02]  /*28a0*/  IADD3.X R15, RZ, R2, RZ, P0, !PT ;  /* 0x00000002ff0f7210 */ /* 0x000fe400007fe4ff */
[----:B------:R-:W-:Y:S01]  /*28b0*/  LEA R22, P0, R23, UR12, 0x1 ;  /* 0x0000000c17167c11 */ /* 0x000fe2000f8008ff */
[----:B------:R-:W-:-:S03]  /*28c0*/  HADD2.F32 R16, -RZ, R16.H1_H1 ;  /* 0x30000010ff107230 */ /* 0x000fc60000004100 */
[----:B------:R-:W-:Y:S01]  /*28d0*/  LEA.HI.X R23, R23, UR13, R15, 0x1, P0 ;  /* 0x0000000d17177c11 */ /* 0x000fe200080f0c0f */
[----:B-1----:R-:W-:Y:S01]  /*28e0*/  FADD.FTZ R21, R21, UR6 ;  /* 0x0000000615157e21 */ /* 0x002fe20008010000 */
[----:B------:R-:W-:Y:S01]  /*28f0*/  FADD.FTZ R30, R0, -R20 ;  /* 0x80000014001e7221 */ /* 0x000fe20000010000 */
[----:B------:R-:W-:-:S04]  /*2900*/  HADD2.F32 R0, -RZ, R18.H0_H0 ;  /* 0x20000012ff007230 */ /* 0x000fc80000004100 */
[----:B------:R-:W0:Y:S02]  /*2910*/  MUFU.RSQ R21, R21 ;  /* 0x0000001500157308 */ /* 0x000e240000001400 */
[----:B0-----:R-:W-:-:S04]  /*2920*/  FMUL.FTZ R30, R30, R21 ;  /* 0x000000151e1e7220 */ /* 0x001fc80000410000 */
[----:B------:R-:W-:-:S04]  /*2930*/  FFMA.FTZ R30, R30, R25, R0 ;  /* 0x000000191e1e7223 */ /* 0x000fc80000010000 */
[----:B------:R-:W-:-:S06]  /*2940*/  FMUL.FTZ R32, R30, -1.4426950216293334961 ;  /* 0xbfb8aa3b1e207820 */ /* 0x000fcc0000410000 */
[----:B------:R-:W0:Y:S01]  /*2950*/  MUFU.EX2 R32, R32 ;  /* 0x0000002000207308 */ /* 0x000e220000000800 */
[----:B------:R-:W-:Y:S01]  /*2960*/  FADD.FTZ R24, R24, -R20 ;  /* 0x8000001418187221 */ /* 0x000fe20000010000 */
[----:B------:R-:W-:Y:S01]  /*2970*/  IADD3 R34, P0, R34, R14, RZ ;  /* 0x0000000e22227210 */ /* 0x000fe20007f1e0ff */
[----:B------:R-:W-:Y:S01]  /*2980*/  HADD2.F32 R18, -RZ, R18.H1_H1 ;  /* 0x30000012ff127230 */ /* 0x000fe20000004100 */
[----:B------:R-:W-:Y:S01]  /*2990*/  STL [R1+0x20], R26 ;  /* 0x0000201a01007387 */ /* 0x000fe20000100800 */
[----:B------:R-:W-:-:S03]  /*29a0*/  FMUL.FTZ R24, R21, R24 ;  /* 0x0000001815187220 */ /* 0x000fc60000410000 */
[----:B------:R0:W-:Y:S01]  /*29b0*/  STL [R1+0x24], R34 ;  /* 0x0000242201007387 */ /* 0x0001e20000100800 */
[----:B------:R-:W-:Y:S01]  /*29c0*/  IADD3 R15, P2, R35, R14, RZ ;  /* 0x0000000e230f7210 */ /* 0x000fe20007f5e0ff */
[----:B0-----:R-:W-:Y:S01]  /*29d0*/  FADD.FTZ R34, R32, 1 ;  /* 0x3f80000020227421 */ /* 0x001fe20000010000 */
[----:B------:R-:W-:-:S04]  /*29e0*/  FFMA.FTZ R32, R24, R16, R18 ;  /* 0x0000001018207223 */ /* 0x000fc80000010012 */
[----:B------:R-:W-:-:S06]  /*29f0*/  FMUL.FTZ R35, R32, -1.4426950216293334961 ;  /* 0xbfb8aa3b20237820 */ /* 0x000fcc0000410000 */
[----:B------:R-:W0:Y:S01]  /*2a00*/  MUFU.EX2 R35, R35 ;  /* 0x0000002300237308 */ /* 0x000e220000000800 */
[----:B------:R-:W-:Y:S01]  /*2a10*/  IADD3 R26, P3, R37, R14, RZ ;  /* 0x0000000e251a7210 */ /* 0x000fe20007f7e0ff */
[----:B------:R-:W-:Y:S01]  /*2a20*/  FADD.FTZ R4, R4, -R20 ;  /* 0x8000001404047221 */ /* 0x000fe20000010000 */
[----:B------:R-:W-:Y:S02]  /*2a30*/  HADD2.F32 R24, -RZ, R19.H0_H0 ;  /* 0x20000013ff187230 */ /* 0x000fe40000004100 */
[----:B0-----:R-:W-:-:S06]  /*2a40*/  FADD.FTZ R35, R35, 1 ;  /* 0x3f80000023237421 */ /* 0x001fcc0000010000 */
[----:B------:R-:W0:Y:S01]  /*2a50*/  MUFU.RCP R35, R35 ;  /* 0x0000002300237308 */ /* 0x000e220000001000 */
[----:B------:R-:W-:Y:S02]  /*2a60*/  HADD2.F32 R19, -RZ, R19.H1_H1 ;  /* 0x30000013ff137230 */ /* 0x000fe40000004100 */
[----:B------:R-:W-:Y:S01]  /*2a70*/  FMUL.FTZ R4, R21, R4 ;  /* 0x0000000415047220 */ /* 0x000fe20000410000 */
[--C-:B------:R-:W-:Y:S01]  /*2a80*/  FADD.FTZ R37, R36, -R20.reuse ;  /* 0x8000001424257221 */ /* 0x100fe20000010000 */
[----:B0-----:R-:W-:Y:S01]  /*2a90*/  FMUL.FTZ R35, R32, R35 ;  /* 0x0000002320237220 */ /* 0x001fe20000410000 */
[-C--:B--2---:R-:W-:Y:S02]  /*2aa0*/  IADD3 R27, P4, R27, R14.reuse, RZ ;  /* 0x0000000e1b1b7210 */ /* 0x084fe40007f9e0ff */
[-C--:B---3--:R-:W-:Y:S02]  /*2ab0*/  IADD3 R28, P5, R28, R14.reuse, RZ ;  /* 0x0000000e1c1c7210 */ /* 0x088fe40007fbe0ff */
[----:B----4-:R-:W-:Y:S01]  /*2ac0*/  IADD3 R14, P6, R33, R14, RZ ;  /* 0x0000000e210e7210 */ /* 0x010fe20007fde0ff */
[----:B------:R-:W-:Y:S01]  /*2ad0*/  FADD.FTZ R33, R3, -R20 ;  /* 0x8000001403217221 */ /* 0x000fe20000010000 */
[----:B------:R-:W-:-:S02]  /*2ae0*/  HADD2.F32 R3, -RZ, R17.H0_H0 ;  /* 0x20000011ff037230 */ /* 0x000fc40000004100 */
[----:B------:R-:W-:-:S05]  /*2af0*/  HADD2.F32 R17, -RZ, R17.H1_H1 ;  /* 0x30000011ff117230 */ /* 0x000fca0000004100 */
[----:B------:R-:W-:-:S04]  /*2b00*/  FFMA.FTZ R4, R4, R17, R19 ;  /* 0x0000001104047223 */ /* 0x000fc80000010013 */
[----:B------:R-:W-:-:S04]  /*2b10*/  FMUL.FTZ R32, R4, -1.4426950216293334961 ;  /* 0xbfb8aa3b04207820 */ /* 0x000fc80000410000 */
[----:B------:R0:W-:Y:S02]  /*2b20*/  MUFU.EX2 R36, R32 ;  /* 0x0000002000247308 */ /* 0x0001e40000000800 */
[C---:B0-----:R-:W-:Y:S02]  /*2b30*/  FMUL.FTZ R32, R21.reuse, R37 ;  /* 0x0000002515207220 */ /* 0x041fe40000410000 */
[----:B------:R-:W2:Y:S04]  /*2b40*/  LDL.LU R37, [R1] ;  /* 0x0000000001257983 */ /* 0x000ea80000300800 */
[----:B------:R-:W0:Y:S01]  /*2b50*/  MUFU.RCP R34, R34 ;  /* 0x0000002200227308 */ /* 0x000e220000001000 */
[----:B------:R-:W-:-:S04]  /*2b60*/  FMUL.FTZ R33, R21, R33 ;  /* 0x0000002115217220 */ /* 0x000fc80000410000 */
[----:B------:R-:W-:Y:S01]  /*2b70*/  FFMA.FTZ R33, R33, R3, R24 ;  /* 0x0000000321217223 */ /* 0x000fe20000010018 */
[----:B0-----:R-:W-:-:S03]  /*2b80*/  FMUL.FTZ R30, R30, R34 ;  /* 0x000000221e1e7220 */ /* 0x001fc60000410000 */
[----:B------:R-:W-:-:S06]  /*2b90*/  FMUL.FTZ R34, R33, -1.4426950216293334961 ;  /* 0xbfb8aa3b21227820 */ /* 0x000fcc0000410000 */
[----:B------:R-:W0:Y:S02]  /*2ba0*/  MUFU.EX2 R34, R34 ;  /* 0x0000002200227308 */ /* 0x000e240000000800 */
[----:B0-----:R-:W-:-:S06]  /*2bb0*/  FADD.FTZ R34, R34, 1 ;  /* 0x3f80000022227421 */ /* 0x001fcc0000010000 */
[----:B------:R-:W0:Y:S01]  /*2bc0*/  MUFU.RCP R34, R34 ;  /* 0x0000002200227308 */ /* 0x000e220000001000 */
[----:B------:R-:W-:Y:S01]  /*2bd0*/  FFMA.FTZ R32, R25, R32, R0 ;  /* 0x0000002019207223 */ /* 0x000fe20000010000 */
[----:B------:R-:W-:Y:S01]  /*2be0*/  FADD.FTZ R36, R36, 1 ;  /* 0x3f80000024247421 */ /* 0x000fe20000010000 */
[----:B0-----:R-:W-:Y:S02]  /*2bf0*/  FMUL.FTZ R33, R33, R34 ;  /* 0x0000002221217220 */ /* 0x001fe40000410000 */
[----:B------:R-:W-:-:S03]  /*2c00*/  FMUL.FTZ R34, R32, -1.4426950216293334961 ;  /* 0xbfb8aa3b20227820 */ /* 0x000fc60000410000 */
[----:B------:R-:W0:Y:S08]  /*2c10*/  MUFU.RCP R36, R36 ;  /* 0x0000002400247308 */ /* 0x000e300000001000 */
[----:B------:R-:W1:Y:S01]  /*2c20*/  MUFU.EX2 R34, R34 ;  /* 0x0000002200227308 */ /* 0x000e620000000800 */
[----:B------:R-:W-:-:S04]  /*2c30*/  FADD.FTZ R31, R31, -R20 ;  /* 0x800000141f1f7221 */ /* 0x000fc80000010000 */
[----:B------:R-:W-:-:S04]  /*2c40*/  FMUL.FTZ R31, R21, R31 ;  /* 0x0000001f151f7220 */ /* 0x000fc80000410000 */
[----:B------:R-:W-:Y:S01]  /*2c50*/  FFMA.FTZ R31, R16, R31, R18 ;  /* 0x0000001f101f7223 */ /* 0x000fe20000010012 */
[----:B0-----:R-:W-:Y:S01]  /*2c60*/  FMUL.FTZ R4, R4, R36 ;  /* 0x0000002404047220 */ /* 0x001fe20000410000 */
[----:B-1----:R-:W-:Y:S02]  /*2c70*/  FADD.FTZ R34, R34, 1 ;  /* 0x3f80000022227421 */ /* 0x002fe40000010000 */
[----:B------:R-:W-:-:S04]  /*2c80*/  FMUL.FTZ R36, R31, -1.4426950216293334961 ;  /* 0xbfb8aa3b1f247820 */ /* 0x000fc80000410000 */
[----:B------:R-:W0:Y:S08]  /*2c90*/  MUFU.RCP R34, R34 ;  /* 0x0000002200227308 */ /* 0x000e300000001000 */
[----:B------:R-:W1:Y:S01]  /*2ca0*/  MUFU.EX2 R36, R36 ;  /* 0x0000002400247308 */ /* 0x000e620000000800 */
[----:B0-----:R-:W-:-:S05]  /*2cb0*/  FMUL.FTZ R34, R32, R34 ;  /* 0x0000002220227220 */ /* 0x001fca0000410000 */
[----:B------:R1:W-:Y:S02]  /*2cc0*/  STL [R1+0x4c], R34 ;  /* 0x00004c2201007387 */ /* 0x0003e40000100800 */
[----:B-1----:R-:W-:Y:S02]  /*2cd0*/  FADD.FTZ R34, R36, 1 ;  /* 0x3f80000024227421 */ /* 0x002fe40000010000 */
[----:B------:R-:W3:Y:S04]  /*2ce0*/  LDL.LU R36, [R1+0x4] ;  /* 0x0000040001247983 */ /* 0x000ee80000300800 */
[----:B------:R-:W0:Y:S02]  /*2cf0*/  MUFU.RCP R34, R34 ;  /* 0x0000002200227308 */ /* 0x000e240000001000 */
[----:B0-----:R-:W-:-:S02]  /*2d00*/  FMUL.FTZ R31, R31, R34 ;  /* 0x000000221f1f7220 */ /* 0x001fc40000410000 */
[----:B------:R-:W4:Y:S04]  /*2d10*/  LDL.LU R34, [R1+0x8] ;  /* 0x0000080001227983 */ /* 0x000f280000300800 */
[----:B------:R0:W-:Y:S01]  /*2d20*/  STL [R1+0x48], R31 ;  /* 0x0000481f01007387 */ /* 0x0001e20000100800 */
[----:B--2---:R-:W-:-:S04]  /*2d30*/  FADD.FTZ R37, R37, -R20 ;  /* 0x8000001425257221 */ /* 0x004fc80000010000 */
[----:B------:R-:W-:-:S04]  /*2d40*/  FMUL.FTZ R37, R21, R37 ;  /* 0x0000002515257220 */ /* 0x000fc80000410000 */
[----:B------:R-:W-:-:S04]  /*2d50*/  FFMA.FTZ R37, R3, R37, R24 ;  /* 0x0000002503257223 */ /* 0x000fc80000010018 */
[----:B------:R-:W-:-:S06]  /*2d60*/  FMUL.FTZ R32, R37, -1.4426950216293334961 ;  /* 0xbfb8aa3b25207820 */ /* 0x000fcc0000410000 */
[----:B------:R-:W1:Y:S02]  /*2d70*/  MUFU.EX2 R32, R32 ;  /* 0x0000002000207308 */ /* 0x000e640000000800 */
[----:B-1----:R-:W-:-:S06]  /*2d80*/  FADD.FTZ R32, R32, 1 ;  /* 0x3f80000020207421 */ /* 0x002fcc0000010000 */
[----:B------:R-:W1:Y:S02]  /*2d90*/  MUFU.RCP R32, R32 ;  /* 0x0000002000207308 */ /* 0x000e640000001000 */
[----:B-1----:R-:W-:Y:S02]  /*2da0*/  FMUL.FTZ R32, R37, R32 ;  /* 0x0000002025207220 */ /* 0x002fe40000410000 */
[----:B------:R-:W2:Y:S04]  /*2db0*/  LDL.LU R37, [R1+0xc] ;  /* 0x00000c0001257983 */ /* 0x000ea80000300800 */
[----:B------:R1:W-:Y:S01]  /*2dc0*/  STL [R1+0x44], R32 ;  /* 0x0000442001007387 */ /* 0x0003e20000100800 */
[----:B------:R-:W-:-:S04]  /*2dd0*/  FADD.FTZ R29, R29, -R20 ;  /* 0x800000141d1d7221 */ /* 0x000fc80000010000 */
[----:B------:R-:W-:Y:S01]  /*2de0*/  FMUL.FTZ R29, R21, R29 ;  /* 0x0000001d151d7220 */ /* 0x000fe20000410000 */
[----:B---3--:R-:W-:-:S04]  /*2df0*/  FADD.FTZ R36, R36, -R20 ;  /* 0x8000001424247221 */ /* 0x008fc80000010000 */
[----:B------:R-:W-:-:S04]  /*2e00*/  FMUL.FTZ R36, R21, R36 ;  /* 0x0000002415247220 */ /* 0x000fc80000410000 */
[----:B------:R-:W-:-:S04]  /*2e10*/  FFMA.FTZ R36, R17, R36, R19 ;  /* 0x0000002411247223 */ /* 0x000fc80000010013 */
[----:B0-----:R-:W-:Y:S01]  /*2e20*/  FMUL.FTZ R31, R36, -1.4426950216293334961 ;  /* 0xbfb8aa3b241f7820 */ /* 0x001fe20000410000 */
[----:B----4-:R-:W-:-:S04]  /*2e30*/  FADD.FTZ R34, R34, -R20 ;  /* 0x8000001422227221 */ /* 0x010fc80000010000 */
[----:B------:R-:W-:-:S04]  /*2e40*/  FMUL.FTZ R34, R21, R34 ;  /* 0x0000002215227220 */ /* 0x000fc80000410000 */
[----:B------:R-:W-:Y:S01]  /*2e50*/  FFMA.FTZ R34, R25, R34, R0 ;  /* 0x0000002219227223 */ /* 0x000fe20000010000 */
[----:B------:R-:W0:Y:S03]  /*2e60*/  MUFU.EX2 R31, R31 ;  /* 0x0000001f001f7308 */ /* 0x000e260000000800 */
[----:B-1----:R-:W-:-:S06]  /*2e70*/  FMUL.FTZ R32, R34, -1.4426950216293334961 ;  /* 0xbfb8aa3b22207820 */ /* 0x002fcc0000410000 */
[----:B------:R-:W1:Y:S01]  /*2e80*/  MUFU.EX2 R32, R32 ;  /* 0x0000002000207308 */ /* 0x000e620000000800 */
[----:B0-----:R-:W-:-:S07]  /*2e90*/  FADD.FTZ R31, R31, 1 ;  /* 0x3f8000001f1f7421 */ /* 0x001fce0000010000 */
[----:B------:R-:W0:Y:S01]  /*2ea0*/  MUFU.RCP R31, R31 ;  /* 0x0000001f001f7308 */ /* 0x000e220000001000 */
[----:B-1----:R-:W-:-:S07]  /*2eb0*/  FADD.FTZ R32, R32, 1 ;  /* 0x3f80000020207421 */ /* 0x002fce0000010000 */
[----:B------:R-:W1:Y:S01]  /*2ec0*/  MUFU.RCP R32, R32 ;  /* 0x0000002000207308 */ /* 0x000e620000001000 */
[----:B------:R-:W-:Y:S01]  /*2ed0*/  FFMA.FTZ R29, R3, R29, R24 ;  /* 0x0000001d031d7223 */ /* 0x000fe20000010018 */
[----:B0-----:R-:W-:Y:S01]  /*2ee0*/  FMUL.FTZ R36, R36, R31 ;  /* 0x0000001f24247220 */ /* 0x001fe20000410000 */
[----:B-1----:R-:W-:Y:S02]  /*2ef0*/  FMUL.FTZ R34, R34, R32 ;  /* 0x0000002022227220 */ /* 0x002fe40000410000 */
[----:B------:R-:W-:-:S06]  /*2f00*/  FMUL.FTZ R32, R29, -1.4426950216293334961 ;  /* 0xbfb8aa3b1d207820 */ /* 0x000fcc0000410000 */
[----:B------:R-:W0:Y:S01]  /*2f10*/  MUFU.EX2 R32, R32 ;  /* 0x0000002000207308 */ /* 0x000e220000000800 */
[--C-:B------:R-:W-:Y:S01]  /*2f20*/  FADD.FTZ R5, R5, -R20.reuse ;  /* 0x8000001405057221 */ /* 0x100fe20000010000 */
[----:B------:R-:W-:-:S03]  /*2f30*/  FADD.FTZ R6, R6, -R20 ;  /* 0x8000001406067221 */ /* 0x000fc60000010000 */
[----:B------:R-:W-:Y:S01]  /*2f40*/  FMUL.FTZ R5, R21, R5 ;  /* 0x0000000515057220 */ /* 0x000fe20000410000 */
[----:B0-----:R-:W-:-:S06]  /*2f50*/  FADD.FTZ R32, R32, 1 ;  /* 0x3f80000020207421 */ /* 0x001fcc0000010000 */
[----:B------:R-:W0:Y:S01]  /*2f60*/  MUFU.RCP R32, R32 ;  /* 0x0000002000207308 */ /* 0x000e220000001000 */
[----:B------:R-:W-:Y:S01]  /*2f70*/  FFMA.FTZ R5, R17, R5, R19 ;  /* 0x0000000511057223 */ /* 0x000fe20000010013 */
[----:B------:R-:W-:Y:S01]  /*2f80*/  STL [R1+0x40], R36 ;  /* 0x0000402401007387 */ /* 0x000fe20000100800 */
[----:B------:R-:W-:-:S03]  /*2f90*/  FMUL.FTZ R6, R21, R6 ;  /* 0x0000000615067220 */ /* 0x000fc60000410000 */
[----:B------:R1:W-:Y:S01]  /*2fa0*/  STL [R1+0x3c], R34 ;  /* 0x00003c2201007387 */ /* 0x0003e20000100800 */
[----:B------:R-:W-:Y:S01]  /*2fb0*/  FFMA.FTZ R6, R25, R6, R0 ;  /* 0x0000000619067223 */ /* 0x000fe20000010000 */
[----:B0-----:R-:W-:-:S03]  /*2fc0*/  FMUL.FTZ R32, R29, R32 ;  /* 0x000000201d207220 */ /* 0x001fc60000410000 */
[----:B------:R-:W-:-:S06]  /*2fd0*/  FMUL.FTZ R29, R6, -1.4426950216293334961 ;  /* 0xbfb8aa3b061d7820 */ /* 0x000fcc0000410000 */
[----:B------:R-:W-:Y:S01]  /*2fe0*/  MUFU.EX2 R29, R29 ;  /* 0x0000001d001d7308 */ /* 0x000fe20000000800 */
[----:B--2---:R-:W-:-:S04]  /*2ff0*/  FADD.FTZ R37, R37, -R20 ;  /* 0x8000001425257221 */ /* 0x004fc80000010000 */
[----:B------:R-:W-:-:S04]  /*3000*/  FMUL.FTZ R37, R21, R37 ;  /* 0x0000002515257220 */ /* 0x000fc80000410000 */
[----:B------:R-:W-:-:S04]  /*3010*/  FFMA.FTZ R37, R16, R37, R18 ;  /* 0x0000002510257223 */ /* 0x000fc80000010012 */
[----:B------:R-:W-:-:S06]  /*3020*/  FMUL.FTZ R31, R37, -1.4426950216293334961 ;  /* 0xbfb8aa3b251f7820 */ /* 0x000fcc0000410000 */
[----:B------:R-:W0:Y:S02]  /*3030*/  MUFU.EX2 R31, R31 ;  /* 0x0000001f001f7308 */ /* 0x000e240000000800 */
[----:B0-----:R-:W-:-:S06]  /*3040*/  FADD.FTZ R31, R31, 1 ;  /* 0x3f8000001f1f7421 */ /* 0x001fcc0000010000 */
[----:B------:R-:W1:Y:S02]  /*3050*/  MUFU.RCP R31, R31 ;  /* 0x0000001f001f7308 */ /* 0x000e640000001000 */
[----:B-1----:R-:W-:Y:S01]  /*3060*/  FMUL.FTZ R34, R37, R31 ;  /* 0x0000001f25227220 */ /* 0x002fe20000410000 */
[----:B------:R-:W-:-:S06]  /*3070*/  FMUL.FTZ R31, R5, -1.4426950216293334961 ;  /* 0xbfb8aa3b051f7820 */ /* 0x000fcc0000410000 */
[----:B------:R-:W0:Y:S01]  /*3080*/  MUFU.EX2 R31, R31 ;  /* 0x0000001f001f7308 */ /* 0x000e220000000800 */
[----:B------:R-:W-:Y:S01]  /*3090*/  FADD.FTZ R29, R29, 1 ;  /* 0x3f8000001d1d7421 */ /* 0x000fe20000010000 */
[----:B------:R-:W-:Y:S01]  /*30a0*/  FADD.FTZ R7, R7, -R20 ;  /* 0x8000001407077221 */ /* 0x000fe20000010000 */
[----:B0-----:R-:W-:-:S05]  /*30b0*/  FADD.FTZ R31, R31, 1 ;  /* 0x3f8000001f1f7421 */ /* 0x001fca0000010000 */
[----:B------:R-:W0:Y:S08]  /*30c0*/  MUFU.RCP R29, R29 ;  /* 0x0000001d001d7308 */ /* 0x000e300000001000 */
[----:B------:R-:W1:Y:S01]  /*30d0*/  MUFU.RCP R31, R31 ;  /* 0x0000001f001f7308 */ /* 0x000e620000001000 */
[----:B------:R-:W-:Y:S01]  /*30e0*/  FMUL.FTZ R7, R21, R7 ;  /* 0x0000000715077220 */ /* 0x000fe20000410000 */
[----:B------:R-:W-:-:S03]  /*30f0*/  FADD.FTZ R8, R8, -R20 ;  /* 0x8000001408087221 */ /* 0x000fc60000010000 */
[----:B------:R-:W-:Y:S01]  /*3100*/  FFMA.FTZ R7, R16, R7, R18 ;  /* 0x0000000710077223 */ /* 0x000fe20000010012 */
[----:B------:R-:W-:-:S04]  /*3110*/  FMUL.FTZ R8, R21, R8 ;  /* 0x0000000815087220 */ /* 0x000fc80000410000 */
[----:B------:R-:W-:Y:S01]  /*3120*/  FFMA.FTZ R8, R3, R8, R24 ;  /* 0x0000000803087223 */ /* 0x000fe20000010018 */
[----:B0-----:R-:W-:Y:S01]  /*3130*/  FMUL.FTZ R6, R6, R29 ;  /* 0x0000001d06067220 */ /* 0x001fe20000410000 */
[----:B-1----:R-:W-:Y:S01]  /*3140*/  FMUL.FTZ R31, R5, R31 ;  /* 0x0000001f051f7220 */ /* 0x002fe20000410000 */
[----:B------:R-:W-:Y:S01]  /*3150*/  FMUL.FTZ R5, R7, -1.4426950216293334961 ;  /* 0xbfb8aa3b07057820 */ /* 0x000fe20000410000 */
[----:B------:R-:W-:-:S05]  /*3160*/  FMUL.FTZ R29, R8, -1.4426950216293334961 ;  /* 0xbfb8aa3b081d7820 */ /* 0x000fca0000410000 */
[----:B------:R-:W0:Y:S08]  /*3170*/  MUFU.EX2 R5, R5 ;  /* 0x0000000500057308 */ /* 0x000e300000000800 */
[----:B------:R-:W1:Y:S01]  /*3180*/  MUFU.EX2 R29, R29 ;  /* 0x0000001d001d7308 */ /* 0x000e620000000800 */
[----:B------:R-:W-:Y:S04]  /*3190*/  STL [R1+0x38], R34 ;  /* 0x0000382201007387 */ /* 0x000fe80000100800 */
[----:B------:R-:W-:Y:S01]  /*31a0*/  STL [R1+0x30], R32 ;  /* 0x0000302001007387 */ /* 0x000fe20000100800 */
[----:B0-----:R-:W-:-:S03]  /*31b0*/  FADD.FTZ R5, R5, 1 ;  /* 0x3f80000005057421 */ /* 0x001fc60000010000 */
[----:B------:R-:W-:Y:S04]  /*31c0*/  STL [R1+0x2c], R31 ;  /* 0x00002c1f01007387 */ /* 0x000fe80000100800 */
[----:B------:R0:W-:Y:S02]  /*31d0*/  STL [R1+0xc], R6 ;  /* 0x00000c0601007387 */ /* 0x0001e40000100800 */
[----:B0-----:R1:W0:Y:S02]  /*31e0*/  MUFU.RCP R6, R5 ;  /* 0x0000000500067308 */ /* 0x0012240000001000 */
[----:B-1----:R-:W-:-:S06]  /*31f0*/  FADD.FTZ R5, R29, 1 ;  /* 0x3f8000001d057421 */ /* 0x002fcc0000010000 */
[----:B------:R-:W1:Y:S01]  /*3200*/  MUFU.RCP R5, R5 ;  /* 0x0000000500057308 */ /* 0x000e620000001000 */
[--C-:B------:R-:W-:Y:S01]  /*3210*/  FADD.FTZ R10, R10, -R20.reuse ;  /* 0x800000140a0a7221 */ /* 0x100fe20000010000 */
[----:B------:R-:W-:Y:S01]  /*3220*/  FADD.FTZ R9, R9, -R20 ;  /* 0x8000001409097221 */ /* 0x000fe20000010000 */
[----:B0-----:R-:W-:Y:S02]  /*3230*/  FMUL.FTZ R7, R7, R6 ;  /* 0x0000000607077220 */ /* 0x001fe40000410000 */
[C---:B------:R-:W-:Y:S01]  /*3240*/  FMUL.FTZ R10, R21.reuse, R10 ;  /* 0x0000000a150a7220 */ /* 0x040fe20000410000 */
[----:B------:R-:W-:-:S03]  /*3250*/  FMUL.FTZ R6, R21, R9 ;  /* 0x0000000915067220 */ /* 0x000fc60000410000 */
[----:B------:R-:W-:Y:S01]  /*3260*/  FFMA.FTZ R37, R25, R10, R0 ;  /* 0x0000000a19257223 */ /* 0x000fe20000010000 */
[----:B------:R-:W-:Y:S01]  /*3270*/  FFMA.FTZ R6, R17, R6, R19 ;  /* 0x0000000611067223 */ /* 0x000fe20000010013 */
[----:B------:R0:W-:Y:S01]  /*3280*/  STL [R1+0x8], R7 ;  /* 0x0000080701007387 */ /* 0x0001e20000100800 */
[----:B-1----:R-:W-:Y:S01]  /*3290*/  FMUL.FTZ R8, R8, R5 ;  /* 0x0000000508087220 */ /* 0x002fe20000410000 */
[----:B------:R-:W-:Y:S01]  /*32a0*/  FMUL.FTZ R5, R37, -1.4426950216293334961 ;  /* 0xbfb8aa3b25057820 */ /* 0x000fe20000410000 */
[----:B0-----:R-:W-:-:S05]  /*32b0*/  FMUL.FTZ R7, R6, -1.4426950216293334961 ;  /* 0xbfb8aa3b06077820 */ /* 0x001fca0000410000 */
[----:B------:R-:W0:Y:S08]  /*32c0*/  MUFU.EX2 R5, R5 ;  /* 0x0000000500057308 */ /* 0x000e300000000800 */
[----:B------:R-:W1:Y:S01]  /*32d0*/  MUFU.EX2 R7, R7 ;  /* 0x0000000700077308 */ /* 0x000e620000000800 */
[----:B0-----:R-:W-:Y:S01]  /*32e0*/  FADD.FTZ R5, R5, 1 ;  /* 0x3f80000005057421 */ /* 0x001fe20000010000 */
[----:B-1----:R-:W-:-:S06]  /*32f0*/  FADD.FTZ R7, R7, 1 ;  /* 0x3f80000007077421 */ /* 0x002fcc0000010000 */
[----:B------:R-:W0:Y:S01]  /*3300*/  MUFU.RCP R5, R5 ;  /* 0x0000000500057308 */ /* 0x000e220000001000 */
[----:B------:R-:W-:-:S07]  /*3310*/  FADD.FTZ R12, R12, -R20 ;  /* 0x800000140c0c7221 */ /* 0x000fce0000010000 */
[----:B------:R-:W1:Y:S01]  /*3320*/  MUFU.RCP R7, R7 ;  /* 0x0000000700077308 */ /* 0x000e620000001000 */
[----:B------:R-:W-:Y:S01]  /*3330*/  FMUL.FTZ R12, R21, R12 ;  /* 0x0000000c150c7220 */ /* 0x000fe20000410000 */
[--C-:B------:R-:W-:Y:S01]  /*3340*/  FADD.FTZ R11, R11, -R20.reuse ;  /* 0x800000140b0b7221 */ /* 0x100fe20000010000 */
[----:B------:R-:W-:Y:S02]  /*3350*/  FADD.FTZ R13, R13, -R20 ;  /* 0x800000140d0d7221 */ /* 0x000fe40000010000 */
[----:B------:R-:W-:Y:S01]  /*3360*/  FFMA.FTZ R12, R3, R12, R24 ;  /* 0x0000000c030c7223 */ /* 0x000fe20000010018 */
[----:B------:R-:W-:Y:S01]  /*3370*/  FMUL.FTZ R11, R21, R11 ;  /* 0x0000000b150b7220 */ /* 0x000fe20000410000 */
[----:B0-----:R-:W-:Y:S02]  /*3380*/  FMUL.FTZ R37, R37, R5 ;  /* 0x0000000525257220 */ /* 0x001fe40000410000 */
[----:B------:R-:W-:Y:S01]  /*3390*/  FMUL.FTZ R5, R12, -1.4426950216293334961 ;  /* 0xbfb8aa3b0c057820 */ /* 0x000fe20000410000 */
[----:B------:R-:W-:Y:S01]  /*33a0*/  FMUL.FTZ R13, R21, R13 ;  /* 0x0000000d150d7220 */ /* 0x000fe20000410000 */
[----:B------:R0:W-:Y:S01]  /*33b0*/  STL [R1+0x4], R8 ;  /* 0x0000040801007387 */ /* 0x0001e20000100800 */
[----:B------:R-:W-:Y:S01]  /*33c0*/  FFMA.FTZ R29, R16, R11, R18 ;  /* 0x0000000b101d7223 */ /* 0x000fe20000010012 */
[----:B-1----:R-:W-:Y:S01]  /*33d0*/  FMUL.FTZ R6, R6, R7 ;  /* 0x0000000706067220 */ /* 0x002fe20000410000 */
[----:B------:R-:W-:Y:S01]  /*33e0*/  FFMA.FTZ R13, R17, R13, R19 ;  /* 0x0000000d110d7223 */ /* 0x000fe20000010013 */
[----:B------:R-:W1:Y:S01]  /*33f0*/  MUFU.EX2 R5, R5 ;  /* 0x0000000500057308 */ /* 0x000e620000000800 */
[----:B0-----:R-:W2:Y:S04]  /*3400*/  LDL.LU R8, [R1+0x10] ;  /* 0x0000100001087983 */ /* 0x001ea80000300800 */
[----:B------:R-:W3:Y:S01]  /*3410*/  LDL.LU R32, [R1+0x18] ;  /* 0x0000180001207983 */ /* 0x000ee20000300800 */
[----:B------:R-:W-:-:S03]  /*3420*/  FMUL.FTZ R7, R13, -1.4426950216293334961 ;  /* 0xbfb8aa3b0d077820 */ /* 0x000fc60000410000 */
[----:B------:R0:W-:Y:S02]  /*3430*/  STL [R1], R6 ;  /* 0x0000000601007387 */ /* 0x0001e40000100800 */
[----:B0-----:R-:W-:Y:S01]  /*3440*/  FMUL.FTZ R6, R29, -1.4426950216293334961 ;  /* 0xbfb8aa3b1d067820 */ /* 0x001fe20000410000 */
[----:B------:R-:W0:Y:S08]  /*3450*/  MUFU.EX2 R7, R7 ;  /* 0x0000000700077308 */ /* 0x000e300000000800 */
[----:B------:R-:W4:Y:S01]  /*3460*/  MUFU.EX2 R6, R6 ;  /* 0x0000000600067308 */ /* 0x000f220000000800 */
[----:B-1----:R-:W-:-:S07]  /*3470*/  FADD.FTZ R5, R5, 1 ;  /* 0x3f80000005057421 */ /* 0x002fce0000010000 */
[----:B------:R-:W1:Y:S01]  /*3480*/  MUFU.RCP R5, R5 ;  /* 0x0000000500057308 */ /* 0x000e620000001000 */
[----:B0-----:R-:W-:Y:S01]  /*3490*/  FADD.FTZ R7, R7, 1 ;  /* 0x3f80000007077421 */ /* 0x001fe20000010000 */
[----:B----4-:R-:W-:-:S06]  /*34a0*/  FADD.FTZ R6, R6, 1 ;  /* 0x3f80000006067421 */ /* 0x010fcc0000010000 */
[----:B------:R-:W0:Y:S01]  /*34b0*/  MUFU.RCP R7, R7 ;  /* 0x0000000700077308 */ /* 0x000e220000001000 */
[----:B------:R-:W-:-:S07]  /*34c0*/  F2FP.F16.F32.PACK_AB R30, R35, R30 ;  /* 0x0000001e231e723e */ /* 0x000fce00000000ff */
[----:B------:R-:W4:Y:S01]  /*34d0*/  MUFU.RCP R6, R6 ;  /* 0x0000000600067308 */ /* 0x000f220000001000 */
[----:B-1----:R-:W-:Y:S01]  /*34e0*/  FMUL.FTZ R12, R12, R5 ;  /* 0x000000050c0c7220 */ /* 0x002fe20000410000 */
[----:B------:R-:W-:Y:S01]  /*34f0*/  PRMT R5, R30, 0x7632, R5 ;  /* 0x000076321e057816 */ /* 0x000fe20000000005 */
[----:B------:R1:W-:Y:S04]  /*3500*/  STG.E.U16 desc[UR14][R22.64], R30 ;  /* 0x0000001e16007986 */ /* 0x0003e8000c10150e */
[----:B------:R4:W-:Y:S01]  /*3510*/  STG.E.U16 desc[UR14][R22.64+0x2], R5 ;  /* 0x0000020516007986 */ /* 0x0009e2000c10150e */
[----:B0-----:R-:W-:Y:S01]  /*3520*/  FMUL.FTZ R13, R13, R7 ;  /* 0x000000070d0d7220 */ /* 0x001fe20000410000 */
[----:B-1----:R-:W-:Y:S01]  /*3530*/  F2FP.F16.F32.PACK_AB R30, R4, R33 ;  /* 0x00000021041e723e */ /* 0x002fe200000000ff */
[----:B----4-:R-:W-:Y:S01]  /*3540*/  FMUL.FTZ R29, R29, R6 ;  /* 0x000000061d1d7220 */ /* 0x010fe20000410000 */
[----:B------:R-:W-:-:S02]  /*3550*/  IADD3.X R5, RZ, R2, RZ, P6, !PT ;  /* 0x00000002ff057210 */ /* 0x000fc400037fe4ff */
[C---:B------:R-:W-:Y:S01]  /*3560*/  LEA R4, P6, R14.reuse, UR12, 0x1 ;  /* 0x0000000c0e047c11 */ /* 0x040fe2000f8c08ff */
[----:B------:R-:W-:Y:S03]  /*3570*/  STL [R1+0x6c], R37 ;  /* 0x00006c2501007387 */ /* 0x000fe60000100800 */
[----:B------:R-:W-:Y:S01]  /*3580*/  LEA.HI.X R5, R14, UR13, R5, 0x1, P6 ;  /* 0x0000000d0e057c11 */ /* 0x000fe2000b0f0c05 */
[----:B------:R0:W-:Y:S04]  /*3590*/  STL [R1+0x70], R29 ;  /* 0x0000701d01007387 */ /* 0x0001e80000100800 */
[----:B------:R-:W-:Y:S04]  /*35a0*/  STL [R1+0x74], R12 ;  /* 0x0000740c01007387 */ /* 0x000fe80000100800 */
[----:B------:R1:W-:Y:S04]  /*35b0*/  STL [R1+0x78], R13 ;  /* 0x0000780d01007387 */ /* 0x0003e80000100800 */
[----:B------:R-:W-:Y:S04]  /*35c0*/  STL [R1+0x84], R4 ;  /* 0x0000840401007387 */ /* 0x000fe80000100800 */
[----:B------:R4:W-:Y:S04]  /*35d0*/  STL [R1+0x80], R5 ;  /* 0x0000800501007387 */ /* 0x0009e80000100800 */
[----:B------:R-:W3:Y:S04]  /*35e0*/  LDL.LU R31, [R1+0x1c] ;  /* 0x00001c00011f7983 */ /* 0x000ee80000300800 */
[----:B0-----:R-:W3:Y:S04]  /*35f0*/  LDL.LU R29, [R1+0x14] ;  /* 0x00001400011d7983 */ /* 0x001ee80000300800 */
[----:B-1----:R-:W3:Y:S04]  /*3600*/  LDL.LU R13, [R1+0x34] ;  /* 0x00003400010d7983 */ /* 0x002ee80000300800 */
[----:B------:R-:W3:Y:S04]  /*3610*/  LDL.LU R12, [R1+0x28] ;  /* 0x00002800010c7983 */ /* 0x000ee80000300800 */
[----:B----4-:R-:W4:Y:S04]  /*3620*/  LDL.LU R5, [R1+0x50] ;  /* 0x0000500001057983 */ /* 0x010f280000300800 */
[----:B------:R-:W4:Y:S01]  /*3630*/  LDL.LU R4, [R1+0x54] ;  /* 0x0000540001047983 */ /* 0x000f220000300800 */
[----:B------:R-:W-:-:S02]  /*3640*/  IADD3.X R11, RZ, R2, RZ, P3, !PT ;  /* 0x00000002ff0b7210 */ /* 0x000fc40001ffe4ff */
[----:B------:R-:W-:-:S04]  /*3650*/  LEA R10, P3, R26, UR12, 0x1 ;  /* 0x0000000c1a0a7c11 */ /* 0x000fc8000f8608ff */
[----:B------:R-:W-:Y:S02]  /*3660*/  LEA.HI.X R11, R26, UR13, R11, 0x1, P3 ;  /* 0x0000000d1a0b7c11 */ /* 0x000fe400098f0c0b */
[-C--:B------:R-:W-:Y:S02]  /*3670*/  IADD3.X R9, RZ, R2.reuse, RZ, P4, !PT ;  /* 0x00000002ff097210 */ /* 0x080fe400027fe4ff */
[----:B------:R-:W-:Y:S02]  /*3680*/  IADD3.X R7, RZ, R2, RZ, P5, !PT ;  /* 0x00000002ff077210 */ /* 0x000fe40002ffe4ff */
[----:B------:R-:W-:-:S04]  /*3690*/  LEA R6, P5, R28, UR12, 0x1 ;  /* 0x0000000c1c067c11 */ /* 0x000fc8000f8a08ff */
[----:B------:R-:W-:Y:S01]  /*36a0*/  LEA.HI.X R7, R28, UR13, R7, 0x1, P5 ;  /* 0x0000000d1c077c11 */ /* 0x000fe2000a8f0c07 */
[----:B------:R-:W-:Y:S04]  /*36b0*/  STL [R1+0x88], R6 ;  /* 0x0000880601007387 */ /* 0x000fe80000100800 */
[----:B------:R0:W-:Y:S01]  /*36c0*/  STL [R1+0x7c], R7 ;  /* 0x00007c0701007387 */ /* 0x0001e20000100800 */
[----:B--2---:R-:W-:-:S04]  /*36d0*/  FADD.FTZ R14, R8, -R20 ;  /* 0x80000014080e7221 */ /* 0x004fc80000010000 */
[----:B------:R-:W-:-:S04]  /*36e0*/  FMUL.FTZ R14, R21, R14 ;  /* 0x0000000e150e7220 */ /* 0x000fc80000410000 */
[----:B------:R-:W-:-:S04]  /*36f0*/  FFMA.FTZ R14, R25, R14, R0 ;  /* 0x0000000e190e7223 */ /* 0x000fc80000010000 */
[----:B------:R-:W-:-:S06]  /*3700*/  FMUL.FTZ R26, R14, -1.4426950216293334961 ;  /* 0xbfb8aa3b0e1a7820 */ /* 0x000fcc0000410000 */
[----:B------:R-:W1:Y:S01]  /*3710*/  MUFU.EX2 R26, R26 ;  /* 0x0000001a001a7308 */ /* 0x000e620000000800 */
[----:B------:R-:W-:-:S04]  /*3720*/  LEA R8, P4, R27, UR12, 0x1 ;  /* 0x0000000c1b087c11 */ /* 0x000fc8000f8808ff */
[----:B------:R-:W-:Y:S01]  /*3730*/  LEA.HI.X R9, R27, UR13, R9, 0x1, P4 ;  /* 0x0000000d1b097c11 */ /* 0x000fe2000a0f0c09 */
[----:B---3--:R-:W-:-:S04]  /*3740*/  FADD.FTZ R27, R32, -R20 ;  /* 0x80000014201b7221 */ /* 0x008fc80000010000 */
[----:B------:R-:W-:Y:S01]  /*3750*/  FMUL.FTZ R27, R21, R27 ;  /* 0x0000001b151b7220 */ /* 0x000fe20000410000 */
[----:B-1----:R-:W-:-:S03]  /*3760*/  FADD.FTZ R26, R26, 1 ;  /* 0x3f8000001a1a7421 */ /* 0x002fc60000010000 */
[----:B------:R-:W-:-:S03]  /*3770*/  FFMA.FTZ R27, R16, R27, R18 ;  /* 0x0000001b101b7223 */ /* 0x000fc60000010012 */
[----:B------:R-:W1:Y:S01]  /*3780*/  MUFU.RCP R26, R26 ;  /* 0x0000001a001a7308 */ /* 0x000e620000001000 */
[----:B------:R-:W-:-:S07]  /*3790*/  FMUL.FTZ R28, R27, -1.4426950216293334961 ;  /* 0xbfb8aa3b1b1c7820 */ /* 0x000fce0000410000 */
[----:B------:R-:W2:Y:S01]  /*37a0*/  MUFU.EX2 R28, R28 ;  /* 0x0000001c001c7308 */ /* 0x000ea20000000800 */
[----:B-1----:R-:W-:Y:S01]  /*37b0*/  FMUL.FTZ R14, R14, R26 ;  /* 0x0000001a0e0e7220 */ /* 0x002fe20000410000 */
[----:B------:R-:W-:Y:S04]  /*37c0*/  STL [R1+0x90], R8 ;  /* 0x0000900801007387 */ /* 0x000fe80000100800 */
[----:B------:R-:W-:Y:S04]  /*37d0*/  STL [R1+0x8c], R9 ;  /* 0x00008c0901007387 */ /* 0x000fe80000100800 */
[----:B------:R1:W-:Y:S04]  /*37e0*/  STL [R1+0x94], R11 ;  /* 0x0000940b01007387 */ /* 0x0003e80000100800 */
[----:B0-----:R-:W3:Y:S04]  /*37f0*/  LDL.LU R7, [R1+0x58] ;  /* 0x0000580001077983 */ /* 0x001ee80000300800 */
[----:B------:R-:W3:Y:S01]  /*3800*/  LDL.LU R6, [R1+0x5c] ;  /* 0x00005c0001067983 */ /* 0x000ee20000300800 */
[--C-:B------:R-:W-:Y:S01]  /*3810*/  FADD.FTZ R26, R31, -R20.reuse ;  /* 0x800000141f1a7221 */ /* 0x100fe20000010000 */
[----:B------:R-:W-:-:S03]  /*3820*/  FADD.FTZ R31, R29, -R20 ;  /* 0x800000141d1f7221 */ /* 0x000fc60000010000 */
[C---:B------:R-:W-:Y:S01]  /*3830*/  FMUL.FTZ R26, R21.reuse, R26 ;  /* 0x0000001a151a7220 */ /* 0x040fe20000410000 */
[----:B------:R-:W-:-:S03]  /*3840*/  FMUL.FTZ R31, R21, R31 ;  /* 0x0000001f151f7220 */ /* 0x000fc60000410000 */
[C-C-:B------:R-:W-:Y:S01]  /*3850*/  FFMA.FTZ R26, R25.reuse, R26, R0.reuse ;  /* 0x0000001a191a7223 */ /* 0x140fe20000010000 */
[----:B------:R-:W-:Y:S01]  /*3860*/  FFMA.FTZ R0, R25, R31, R0 ;  /* 0x0000001f19007223 */ /* 0x000fe20000010000 */
[----:B--2---:R-:W-:Y:S01]  /*3870*/  FADD.FTZ R31, R28, 1 ;  /* 0x3f8000001c1f7421 */ /* 0x004fe20000010000 */
[--C-:B------:R-:W-:Y:S01]  /*3880*/  FADD.FTZ R25, R13, -R20.reuse ;  /* 0x800000140d197221 */ /* 0x100fe20000010000 */
[----:B------:R-:W-:-:S03]  /*3890*/  FADD.FTZ R28, R12, -R20 ;  /* 0x800000140c1c7221 */ /* 0x000fc60000010000 */
[C---:B------:R-:W-:Y:S01]  /*38a0*/  FMUL.FTZ R25, R21.reuse, R25 ;  /* 0x0000001915197220 */ /* 0x040fe20000410000 */
[----:B------:R-:W-:-:S03]  /*38b0*/  FMUL.FTZ R28, R21, R28 ;  /* 0x0000001c151c7220 */ /* 0x000fc60000410000 */
[C-C-:B------:R-:W-:Y:S01]  /*38c0*/  FFMA.FTZ R25, R16.reuse, R25, R18.reuse ;  /* 0x0000001910197223 */ /* 0x140fe20000010012 */
[----:B------:R-:W-:Y:S01]  /*38d0*/  FFMA.FTZ R16, R16, R28, R18 ;  /* 0x0000001c10107223 */ /* 0x000fe20000010012 */
[--C-:B----4-:R-:W-:Y:S01]  /*38e0*/  FADD.FTZ R28, R5, -R20.reuse ;  /* 0x80000014051c7221 */ /* 0x110fe20000010000 */
[----:B------:R-:W-:Y:S01]  /*38f0*/  FADD.FTZ R32, R4, -R20 ;  /* 0x8000001404207221 */ /* 0x000fe20000010000 */
[----:B------:R-:W2:Y:S04]  /*3900*/  LDL.LU R5, [R1+0x64] ;  /* 0x0000640001057983 */ /* 0x000ea80000300800 */
[----:B------:R-:W4:Y:S01]  /*3910*/  LDL.LU R4, [R1+0x60] ;  /* 0x0000600001047983 */ /* 0x000f220000300800 */
[----:B------:R-:W0:Y:S01]  /*3920*/  MUFU.RCP R31, R31 ;  /* 0x0000001f001f7308 */ /* 0x000e220000001000 */
[----:B------:R-:W-:Y:S01]  /*3930*/  FMUL.FTZ R28, R21, R28 ;  /* 0x0000001c151c7220 */ /* 0x000fe20000410000 */
[----:B------:R-:W-:Y:S01]  /*3940*/  PRMT R33, R30, 0x7632, R33 ;  /* 0x000076321e217816 */ /* 0x000fe20000000021 */
[----:B-1----:R-:W4:Y:S02]  /*3950*/  LDL.LU R11, [R1+0x24] ;  /* 0x00002400010b7983 */ /* 0x002f240000300800 */
[----:B------:R-:W-:Y:S01]  /*3960*/  FFMA.FTZ R28, R3, R28, R24 ;  /* 0x0000001c031c7223 */ /* 0x000fe20000010018 */
[----:B0-----:R-:W-:-:S03]  /*3970*/  FMUL.FTZ R18, R27, R31 ;  /* 0x0000001f1b127220 */ /* 0x001fc60000410000 */
[----:B------:R-:W-:Y:S01]  /*3980*/  FMUL.FTZ R31, R28, -1.4426950216293334961 ;  /* 0xbfb8aa3b1c1f7820 */ /* 0x000fe20000410000 */
[----:B------:R-:W-:Y:S01]  /*3990*/  FMUL.FTZ R27, R21, R32 ;  /* 0x00000020151b7220 */ /* 0x000fe20000410000 */
[----:B------:R-:W-:Y:S01]  /*39a0*/  PRMT R32, R30, 0x7610, R32 ;  /* 0x000076101e207816 */ /* 0x000fe20000000020 */
[----:B------:R-:W-:Y:S01]  /*39b0*/  STG.E.U16 desc[UR14][R22.64+0x6], R33 ;  /* 0x0000062116007986 */ /* 0x000fe2000c10150e */
[----:B------:R-:W0:Y:S03]  /*39c0*/  MUFU.EX2 R30, R31 ;  /* 0x0000001f001e7308 */ /* 0x000e260000000800 */
[----:B------:R1:W-:Y:S04]  /*39d0*/  STG.E.U16 desc[UR14][R22.64+0x4], R32 ;  /* 0x0000042016007986 */ /* 0x0003e8000c10150e */
[----:B------:R-:W4:Y:S04]  /*39e0*/  LDL.LU R8, [R1+0x20] ;  /* 0x0000200001087983 */ /* 0x000f280000300800 */
[----:B------:R-:W4:Y:S01]  /*39f0*/  LDL.LU R9, [R1+0x48] ;  /* 0x0000480001097983 */ /* 0x000f220000300800 */
[----:B-1----:R-:W-:-:S02]  /*3a00*/  IADD3.X R23, RZ, R2, RZ, P2, !PT ;  /* 0x00000002ff177210 */ /* 0x002fc400017fe4ff */
[----:B------:R-:W-:-:S04]  /*3a10*/  LEA R22, P2, R15, UR12, 0x1 ;  /* 0x0000000c0f167c11 */ /* 0x000fc8000f8408ff */
[----:B------:R-:W-:Y:S01]  /*3a20*/  LEA.HI.X R23, R15, UR13, R23, 0x1, P2 ;  /* 0x0000000d0f177c11 */ /* 0x000fe200090f0c17 */
[----:B0-----:R-:W-:-:S06]  /*3a30*/  FADD.FTZ R15, R30, 1 ;  /* 0x3f8000001e0f7421 */ /* 0x001fcc0000010000 */
[----:B------:R-:W0:Y:S02]  /*3a40*/  MUFU.RCP R15, R15 ;  /* 0x0000000f000f7308 */ /* 0x000e240000001000 */
[----:B0-----:R-:W-:Y:S01]  /*3a50*/  FMUL.FTZ R15, R28, R15 ;  /* 0x0000000f1c0f7220 */ /* 0x001fe20000410000 */
[--C-:B---3--:R-:W-:Y:S01]  /*3a60*/  FADD.FTZ R30, R7, -R20.reuse ;  /* 0x80000014071e7221 */ /* 0x108fe20000010000 */
[--C-:B------:R-:W-:Y:S02]  /*3a70*/  FADD.FTZ R28, R6, -R20.reuse ;  /* 0x80000014061c7221 */ /* 0x100fe40000010000 */
[----:B------:R-:W3:Y:S01]  /*3a80*/  LDL.LU R6, [R1+0x4c] ;  /* 0x00004c0001067983 */ /* 0x000ee20000300800 */
[--C-:B--2---:R-:W-:Y:S01]  /*3a90*/  FADD.FTZ R35, R5, -R20.reuse ;  /* 0x8000001405237221 */ /* 0x104fe20000010000 */
[----:B----4-:R-:W-:Y:S02]  /*3aa0*/  FADD.FTZ R20, R4, -R20 ;  /* 0x8000001404147221 */ /* 0x010fe40000010000 */
[----:B------:R-:W2:Y:S04]  /*3ab0*/  LDL.LU R4, [R1+0x40] ;  /* 0x0000400001047983 */ /* 0x000ea80000300800 */
[----:B------:R-:W2:Y:S01]  /*3ac0*/  LDL.LU R5, [R1+0x44] ;  /* 0x0000440001057983 */ /* 0x000ea20000300800 */
[--C-:B------:R-:W-:Y:S01]  /*3ad0*/  FFMA.FTZ R27, R17, R27, R19.reuse ;  /* 0x0000001b111b7223 */ /* 0x100fe20000010013 */
[----:B------:R-:W-:Y:S01]  /*3ae0*/  FMUL.FTZ R32, R26, -1.4426950216293334961 ;  /* 0xbfb8aa3b1a207820 */ /* 0x000fe20000410000 */
[C---:B------:R-:W-:Y:S01]  /*3af0*/  FMUL.FTZ R36, R21.reuse, R35 ;  /* 0x0000002315247220 */ /* 0x040fe20000410000 */
[----:B------:R-:W-:Y:S01]  /*3b00*/  FMUL.FTZ R28, R21, R28 ;  /* 0x0000001c151c7220 */ /* 0x000fe20000410000 */
[----:B------:R-:W-:Y:S01]  /*3b10*/  FMUL.FTZ R31, R27, -1.4426950216293334961 ;  /* 0xbfb8aa3b1b1f7820 */ /* 0x000fe20000410000 */
[----:B------:R-:W-:Y:S01]  /*3b20*/  FMUL.FTZ R20, R21, R20 ;  /* 0x0000001415147220 */ /* 0x000fe20000410000 */
[----:B------:R-:W4:Y:S01]  /*3b30*/  LDL.LU R7, [R1+0x38] ;  /* 0x0000380001077983 */ /* 0x000f220000300800 */
[----:B------:R-:W0:Y:S01]  /*3b40*/  MUFU.EX2 R32, R32 ;  /* 0x0000002000207308 */ /* 0x000e220000000800 */
[----:B------:R-:W-:Y:S01]  /*3b50*/  FMUL.FTZ R35, R16, -1.4426950216293334961 ;  /* 0xbfb8aa3b10237820 */ /* 0x000fe20000410000 */
[C-C-:B------:R-:W-:Y:S01]  /*3b60*/  FFMA.FTZ R28, R17.reuse, R28, R19.reuse ;  /* 0x0000001c111c7223 */ /* 0x140fe20000010013 */
[----:B------:R-:W4:Y:S05]  /*3b70*/  LDL.LU R13, [R1+0x3c] ;  /* 0x00003c00010d7983 */ /* 0x000f2a0000300800 */
[----:B------:R-:W1:Y:S01]  /*3b80*/  MUFU.EX2 R31, R31 ;  /* 0x0000001f001f7308 */ /* 0x000e620000000800 */
[----:B0-----:R-:W-:Y:S01]  /*3b90*/  FADD.FTZ R32, R32, 1 ;  /* 0x3f80000020207421 */ /* 0x001fe20000010000 */
[----:B------:R-:W-:Y:S01]  /*3ba0*/  FFMA.FTZ R17, R17, R20, R19 ;  /* 0x0000001411117223 */ /* 0x000fe20000010013 */
[----:B------:R-:W-:Y:S01]  /*3bb0*/  FMUL.FTZ R34, R28, -1.4426950216293334961 ;  /* 0xbfb8aa3b1c227820 */ /* 0x000fe20000410000 */
[----:B------:R-:W4:Y:S01]  /*3bc0*/  LDL.LU R12, [R1+0x2c] ;  /* 0x00002c00010c7983 */ /* 0x000f220000300800 */
[----:B-1----:R-:W-:-:S03]  /*3bd0*/  FADD.FTZ R31, R31, 1 ;  /* 0x3f8000001f1f7421 */ /* 0x002fc60000010000 */
[----:B------:R0:W1:Y:S01]  /*3be0*/  MUFU.RCP R33, R32 ;  /* 0x0000002000217308 */ /* 0x0000620000001000 */
[----:B------:R-:W-:Y:S01]  /*3bf0*/  FMUL.FTZ R20, R17, -1.4426950216293334961 ;  /* 0xbfb8aa3b11147820 */ /* 0x000fe20000410000 */
[----:B------:R-:W4:Y:S04]  /*3c00*/  LDL.LU R29, [R1+0x30] ;  /* 0x00003000011d7983 */ /* 0x000f280000300800 */
[----:B------:R-:W4:Y:S02]  /*3c10*/  LDL.LU R37, [R1+0x8] ;  /* 0x0000080001257983 */ /* 0x000f240000300800 */
[----:B------:R-:W1:Y:S01]  /*3c20*/  MUFU.RCP R31, R31 ;  /* 0x0000001f001f7308 */ /* 0x000e620000001000 */
[----:B0-----:R-:W-:Y:S01]  /*3c30*/  FMUL.FTZ R32, R21, R30 ;  /* 0x0000001e15207220 */ /* 0x001fe20000410000 */
[----:B------:R-:W-:-:S03]  /*3c40*/  FMUL.FTZ R30, R25, -1.4426950216293334961 ;  /* 0xbfb8aa3b191e7820 */ /* 0x000fc60000410000 */
[----:B------:R-:W-:Y:S01]  /*3c50*/  FFMA.FTZ R32, R3, R32, R24 ;  /* 0x0000002003207223 */ /* 0x000fe20000010018 */
[----:B-1----:R-:W-:Y:S01]  /*3c60*/  FMUL.FTZ R26, R26, R33 ;  /* 0x000000211a1a7220 */ /* 0x002fe20000410000 */
[----:B------:R-:W-:Y:S01]  /*3c70*/  FMUL.FTZ R33, R0, -1.4426950216293334961 ;  /* 0xbfb8aa3b00217820 */ /* 0x000fe20000410000 */
[----:B------:R-:W0:Y:S01]  /*3c80*/  MUFU.EX2 R30, R30 ;  /* 0x0000001e001e7308 */ /* 0x000e220000000800 */
[----:B------:R-:W-:Y:S01]  /*3c90*/  FMUL.FTZ R27, R27, R31 ;  /* 0x0000001f1b1b7220 */ /* 0x000fe20000410000 */
[----:B------:R-:W-:-:S06]  /*3ca0*/  FMUL.FTZ R31, R32, -1.4426950216293334961 ;  /* 0xbfb8aa3b201f7820 */ /* 0x000fcc0000410000 */
[----:B------:R-:W-:Y:S01]  /*3cb0*/  MUFU.EX2 R33, R33 ;  /* 0x0000002100217308 */ /* 0x000fe20000000800 */
[----:B------:R-:W-:-:S07]  /*3cc0*/  FFMA.FTZ R24, R3, R36, R24 ;  /* 0x0000002403187223 */ /* 0x000fce0000010018 */
[----:B------:R-:W1:Y:S01]  /*3cd0*/  MUFU.EX2 R31, R31 ;  /* 0x0000001f001f7308 */ /* 0x000e620000000800 */
[----:B------:R-:W-:-:S07]  /*3ce0*/  FMUL.FTZ R21, R24, -1.4426950216293334961 ;  /* 0xbfb8aa3b18157820 */ /* 0x000fce0000410000 */
[----:B------:R-:W1:Y:S01]  /*3cf0*/  MUFU.EX2 R3, R35 ;  /* 0x0000002300037308 */ /* 0x000e620000000800 */
[----:B0-----:R-:W-:-:S07]  /*3d00*/  FADD.FTZ R30, R30, 1 ;  /* 0x3f8000001e1e7421 */ /* 0x001fce0000010000 */
[----:B------:R-:W0:Y:S01]  /*3d10*/  MUFU.EX2 R21, R21 ;  /* 0x0000001500157308 */ /* 0x000e220000000800 */
[----:B-1----:R-:W-:-:S07]  /*3d20*/  FADD.FTZ R31, R31, 1 ;  /* 0x3f8000001f1f7421 */ /* 0x002fce0000010000 */
[----:B------:R-:W1:Y:S01]  /*3d30*/  MUFU.EX2 R20, R20 ;  /* 0x0000001400147308 */ /* 0x000e620000000800 */
[----:B------:R-:W-:-:S07]  /*3d40*/  FADD.FTZ R3, R3, 1 ;  /* 0x3f80000003037421 */ /* 0x000fce0000010000 */
[----:B------:R0:W1:Y:S02]  /*3d50*/  MUFU.RCP R35, R30 ;  /* 0x0000001e00237308 */ /* 0x0000640000001000 */
[----:B0-----:R-:W-:-:S06]  /*3d60*/  FADD.FTZ R30, R33, 1 ;  /* 0x3f800000211e7421 */ /* 0x001fcc0000010000 */
[----:B------:R-:W0:Y:S08]  /*3d70*/  MUFU.EX2 R34, R34 ;  /* 0x0000002200227308 */ /* 0x000e300000000800 */
[----:B------:R-:W0:Y:S01]  /*3d80*/  MUFU.RCP R36, R31 ;  /* 0x0000001f00247308 */ /* 0x000e220000001000 */
[----:B------:R-:W-:-:S07]  /*3d90*/  FADD.FTZ R21, R21, 1 ;  /* 0x3f80000015157421 */ /* 0x000fce0000010000 */
[----:B------:R-:W0:Y:S01]  /*3da0*/  MUFU.RCP R30, R30 ;  /* 0x0000001e001e7308 */ /* 0x000e220000001000 */
[----:B-1----:R-:W-:-:S07]  /*3db0*/  FADD.FTZ R20, R20, 1 ;  /* 0x3f80000014147421 */ /* 0x002fce0000010000 */
[----:B------:R1:W1:Y:S01]  /*3dc0*/  MUFU.RCP R31, R3 ;  /* 0x00000003001f7308 */ /* 0x0002620000001000 */
[----:B------:R-:W-:Y:S01]  /*3dd0*/  FMUL.FTZ R35, R25, R35 ;  /* 0x0000002319237220 */ /* 0x000fe20000410000 */
[----:B0-----:R-:W-:Y:S01]  /*3de0*/  FADD.FTZ R19, R34, 1 ;  /* 0x3f80000022137421 */ /* 0x001fe20000010000 */
[----:B------:R-:W-:Y:S01]  /*3df0*/  FMUL.FTZ R36, R32, R36 ;  /* 0x0000002420247220 */ /* 0x000fe20000410000 */
[----:B------:R-:W4:Y:S04]  /*3e00*/  LDL.LU R34, [R1+0x4] ;  /* 0x0000040001227983 */ /* 0x000f280000300800 */
[----:B------:R0:W2:Y:S01]  /*3e10*/  MUFU.RCP R33, R21 ;  /* 0x0000001500217308 */ /* 0x0000a20000001000 */
[----:B-1----:R-:W-:Y:S01]  /*3e20*/  IADD3.X R3, RZ, R2, RZ, P0, !PT ;  /* 0x00000002ff037210 */ /* 0x002fe200007fe4ff */
[----:B------:R-:W4:Y:S01]  /*3e30*/  LDL.LU R32, [R1] ;  /* 0x0000000001207983 */ /* 0x000f220000300800 */
[----:B------:R-:W-:-:S05]  /*3e40*/  FMUL.FTZ R30, R0, R30 ;  /* 0x0000001e001e7220 */ /* 0x000fca0000410000 */
[----:B------:R1:W2:Y:S01]  /*3e50*/  MUFU.RCP R25, R20 ;  /* 0x0000001400197308 */ /* 0x0002a20000001000 */
[----:B0-----:R-:W-:Y:S02]  /*3e60*/  IADD3.X R21, RZ, R2, RZ, P1, !PT ;  /* 0x00000002ff157210 */ /* 0x001fe40000ffe4ff */
[C---:B------:R-:W-:Y:S02]  /*3e70*/  LEA R2, P0, R11.reuse, UR12, 0x1 ;  /* 0x0000000c0b027c11 */ /* 0x040fe4000f8008ff */
[C---:B-1----:R-:W-:Y:S02]  /*3e80*/  LEA R20, P1, R8.reuse, UR12, 0x1 ;  /* 0x0000000c08147c11 */ /* 0x042fe4000f8208ff */
[----:B------:R-:W-:Y:S02]  /*3e90*/  LEA.HI.X R3, R11, UR13, R3, 0x1, P0 ;  /* 0x0000000d0b037c11 */ /* 0x000fe400080f0c03 */
[----:B------:R-:W4:Y:S01]  /*3ea0*/  LDL.LU R11, [R1+0x94] ;  /* 0x00009400010b7983 */ /* 0x000f220000300800 */
[----:B------:R-:W-:Y:S01]  /*3eb0*/  LEA.HI.X R21, R8, UR13, R21, 0x1, P1 ;  /* 0x0000000d08157c11 */ /* 0x000fe200088f0c15 */
[----:B------:R-:W-:-:S02]  /*3ec0*/  FMUL.FTZ R31, R16, R31 ;  /* 0x0000001f101f7220 */ /* 0x000fc40000410000 */
[----:B------:R-:W4:Y:S01]  /*3ed0*/  LDL.LU R8, [R1+0x90] ;  /* 0x0000900001087983 */ /* 0x000f220000300800 */
[----:B---3--:R-:W-:-:S03]  /*3ee0*/  F2FP.F16.F32.PACK_AB R0, R9, R6 ;  /* 0x000000060900723e */ /* 0x008fc600000000ff */
[----:B------:R-:W3:Y:S04]  /*3ef0*/  LDL.LU R9, [R1+0x8c] ;  /* 0x00008c0001097983 */ /* 0x000ee80000300800 */
[----:B------:R-:W3:Y:S01]  /*3f00*/  LDL.LU R6, [R1+0x88] ;  /* 0x0000880001067983 */ /* 0x000ee20000300800 */
[----:B--2---:R-:W-:-:S03]  /*3f10*/  F2FP.F16.F32.PACK_AB R16, R4, R5 ;  /* 0x000000050410723e */ /* 0x004fc600000000ff */
[----:B------:R-:W2:Y:S04]  /*3f20*/  LDL.LU R4, [R1+0x84] ;  /* 0x0000840001047983 */ /* 0x000ea80000300800 */
[----:B------:R-:W2:Y:S01]  /*3f30*/  LDL.LU R5, [R1+0x80] ;  /* 0x0000800001057983 */ /* 0x000ea20000300800 */
[----:B------:R-:W-:Y:S01]  /*3f40*/  FMUL.FTZ R33, R24, R33 ;  /* 0x0000002118217220 */ /* 0x000fe20000410000 */
[----:B------:R-:W-:Y:S01]  /*3f50*/  FMUL.FTZ R25, R17, R25 ;  /* 0x0000001911197220 */ /* 0x000fe20000410000 */
[----:B------:R-:W-:Y:S02]  /*3f60*/  PRMT R17, R0, 0x7632, R17 ;  /* 0x0000763200117816 */ /* 0x000fe40000000011 */
[----:B------:R-:W-:Y:S01]  /*3f70*/  PRMT R24, R16, 0x7632, R24 ;  /* 0x0000763210187816 */ /* 0x000fe20000000018 */
[----:B--2---:R4:W-:Y:S04]  /*3f80*/  STG.E.U16 desc[UR14][R4.64], R0 ;  /* 0x0000000004007986 */ /* 0x0049e8000c10150e */
[----:B------:R0:W-:Y:S04]  /*3f90*/  STG.E.U16 desc[UR14][R4.64+0x4], R16 ;  /* 0x0000041004007986 */ /* 0x0001e8000c10150e */
[----:B------:R1:W-:Y:S01]  /*3fa0*/  STG.E.U16 desc[UR14][R4.64+0x6], R24 ;  /* 0x0000061804007986 */ /* 0x0003e2000c10150e */
[----:B----4-:R-:W-:-:S03]  /*3fb0*/  F2FP.F16.F32.PACK_AB R0, R7, R13 ;  /* 0x0000000d0700723e */ /* 0x010fc600000000ff */
[----:B------:R-:W3:Y:S01]  /*3fc0*/  LDL.LU R7, [R1+0x7c] ;  /* 0x00007c0001077983 */ /* 0x000ee20000300800 */
[----:B0-----:R-:W-:-:S03]  /*3fd0*/  F2FP.F16.F32.PACK_AB R16, R12, R29 ;  /* 0x0000001d0c10723e */ /* 0x001fc600000000ff */
[----:B------:R-:W2:Y:S04]  /*3fe0*/  LDL.LU R13, [R1+0x78] ;  /* 0x00007800010d7983 */ /* 0x000ea80000300800 */
[----:B------:R-:W2:Y:S04]  /*3ff0*/  LDL.LU R12, [R1+0x74] ;  /* 0x00007400010c7983 */ /* 0x000ea80000300800 */
[----:B------:R-:W4:Y:S04]  /*4000*/  LDL.LU R29, [R1+0x70] ;  /* 0x00007000011d7983 */ /* 0x000f280000300800 */
[----:B-1----:R-:W3:Y:S04]  /*4010*/  LDL.LU R24, [R1+0xc] ;  /* 0x00000c0001187983 */ /* 0x002ee80000300800 */
[----:B------:R3:W-:Y:S01]  /*4020*/  STG.E.U16 desc[UR14][R4.64+0x2], R17 ;  /* 0x0000021104007986 */ /* 0x0007e2000c10150e */
[----:B------:R-:W0:Y:S01]  /*4030*/  MUFU.RCP R19, R19 ;  /* 0x0000001300137308 */ /* 0x000e220000001000 */
[----:B---3--:R-:W-:-:S02]  /*4040*/  F2FP.F16.F32.PACK_AB R5, R37, R24 ;  /* 0x000000182505723e */ /* 0x008fc400000000ff */
[----:B------:R-:W4:Y:S01]  /*4050*/  LDL.LU R37, [R1+0x6c] ;  /* 0x00006c0001257983 */ /* 0x000f220000300800 */
[----:B0-----:R-:W-:Y:S01]  /*4060*/  FMUL.FTZ R19, R28, R19 ;  /* 0x000000131c137220 */ /* 0x001fe20000410000 */
[----:B------:R-:W-:Y:S02]  /*4070*/  F2FP.F16.F32.PACK_AB R17, R32, R34 ;  /* 0x000000222011723e */ /* 0x000fe400000000ff */
[----:B------:R-:W-:Y:S02]  /*4080*/  PRMT R4, R0, 0x7632, R4 ;  /* 0x0000763200047816 */ /* 0x000fe40000000004 */
[----:B------:R-:W-:Y:S01]  /*4090*/  PRMT R28, R16, 0x7632, R28 ;  /* 0x00007632101c7816 */ /* 0x000fe2000000001c */
[----:B------:R0:W-:Y:S01]  /*40a0*/  STG.E.U16 desc[UR14][R6.64], R0 ;  /* 0x0000000006007986 */ /* 0x0001e2000c10150e */
[----:B--2---:R-:W-:Y:S02]  /*40b0*/  F2FP.F16.F32.PACK_AB R12, R13, R12 ;  /* 0x0000000c0d0c723e */ /* 0x004fe400000000ff */
[----:B------:R-:W-:Y:S01]  /*40c0*/  F2FP.F16.F32.PACK_AB R15, R27, R15 ;  /* 0x0000000f1b0f723e */ /* 0x000fe200000000ff */
[----:B------:R-:W-:Y:S04]  /*40d0*/  STG.E.U16 desc[UR14][R6.64+0x2], R4 ;  /* 0x0000020406007986 */ /* 0x000fe8000c10150e */
[----:B------:R-:W-:Y:S01]  /*40e0*/  STG.E.U16 desc[UR14][R6.64+0x4], R16 ;  /* 0x0000041006007986 */ /* 0x000fe2000c10150e */
[----:B0-----:R-:W-:-:S03]  /*40f0*/  PRMT R0, R17, 0x7632, R0 ;  /* 0x0000763211007816 */ /* 0x001fc60000000000 */
[----:B------:R0:W-:Y:S01]  /*4100*/  STG.E.U16 desc[UR14][R6.64+0x6], R28 ;  /* 0x0000061c06007986 */ /* 0x0001e2000c10150e */
[----:B------:R-:W-:-:S03]  /*4110*/  F2FP.F16.F32.PACK_AB R14, R18, R14 ;  /* 0x0000000e120e723e */ /* 0x000fc600000000ff */
[----:B------:R1:W-:Y:S01]  /*4120*/  STG.E.U16 desc[UR14][R8.64], R5 ;  /* 0x0000000508007986 */ /* 0x0003e2000c10150e */
[----:B------:R-:W-:Y:S01]  /*4130*/  F2FP.F16.F32.PACK_AB R26, R35, R26 ;  /* 0x0000001a231a723e */ /* 0x000fe200000000ff */
[----:B------:R-:W-:Y:S02]  /*4140*/  UIADD3 UR6, UP0, UR9, 0x5, URZ ;  /* 0x0000000509067890 */ /* 0x000fe4000ff1e03f */
[----:B------:R2:W-:Y:S01]  /*4150*/  STG.E.U16 desc[UR14][R8.64+0x6], R0 ;  /* 0x0000060008007986 */ /* 0x0005e2000c10150e */
[----:B0-----:R-:W-:Y:S02]  /*4160*/  PRMT R7, R5, 0x7632, R7 ;  /* 0x0000763205077816 */ /* 0x001fe40000000007 */
[----:B-1----:R-:W-:-:S03]  /*4170*/  PRMT R5, R12, 0x7632, R5 ;  /* 0x000076320c057816 */ /* 0x002fc60000000005 */
[----:B------:R-:W-:Y:S01]  /*4180*/  STG.E.U16 desc[UR14][R8.64+0x2], R7 ;  /* 0x0000020708007986 */ /* 0x000fe2000c10150e */
[----:B------:R-:W-:Y:S02]  /*4190*/  F2FP.F16.F32.PACK_AB R19, R19, R36 ;  /* 0x000000241313723e */ /* 0x000fe400000000ff */
[----:B--2---:R-:W-:Y:S01]  /*41a0*/  PRMT R0, R15, 0x7632, R0 ;  /* 0x000076320f007816 */ /* 0x004fe20000000000 */
[----:B------:R-:W-:Y:S01]  /*41b0*/  STG.E.U16 desc[UR14][R8.64+0x4], R17 ;  /* 0x0000041108007986 */ /* 0x000fe2000c10150e */
[----:B------:R-:W-:Y:S02]  /*41c0*/  F2FP.F16.F32.PACK_AB R30, R31, R30 ;  /* 0x0000001e1f1e723e */ /* 0x000fe400000000ff */
[----:B------:R-:W-:Y:S01]  /*41d0*/  F2FP.F16.F32.PACK_AB R25, R25, R33 ;  /* 0x000000211919723e */ /* 0x000fe200000000ff */
[----:B------:R-:W-:Y:S01]  /*41e0*/  STG.E.U16 desc[UR14][R10.64+0x4], R12 ;  /* 0x0000040c0a007986 */ /* 0x000fe2000c10150e */
[----:B------:R-:W-:-:S03]  /*41f0*/  UIADD3.X UR5, URZ, UR5, URZ, UP0, !UPT ;  /* 0x000000053f057290 */ /* 0x000fc600087fe43f */
[----:B------:R0:W-:Y:S01]  /*4200*/  STG.E.U16 desc[UR14][R10.64+0x6], R5 ;  /* 0x000006050a007986 */ /* 0x0001e2000c10150e */
[----:B------:R-:W-:-:S04]  /*4210*/  UISETP.GE.U32.AND UP0, UPT, UR6, UR18, UPT ;  /* 0x000000120600728c */ /* 0x000fc8000bf06070 */
[----:B------:R-:W-:Y:S01]  /*4220*/  UISETP.GE.AND.EX UP0, UPT, UR5, UR10, UPT, UP0 ;  /* 0x0000000a0500728c */ /* 0x000fe2000bf06300 */
[----:B0-----:R-:W-:-:S05]  /*4230*/  PRMT R5, R19, 0x7632, R5 ;  /* 0x0000763213057816 */ /* 0x001fca0000000005 */
[----:B------:R-:W-:Y:S01]  /*4240*/  PLOP3.LUT P0, PT, PT, PT, UP0, 0x80, 0x0 ;  /* 0x000000000000781c */ /* 0x000fe20003f0f008 */
[----:B------:R-:W-:Y:S01]  /*4250*/  ULOP3.LUT UR4, UR4, 0x1, URZ, 0x3c, !UPT ;  /* 0x0000000104047892 */ /* 0x000fe2000f8e3c3f */
[----:B------:R-:W-:Y:S01]  /*4260*/  UMOV UR9, UR6 ;  /* 0x0000000600097c82 */ /* 0x000fe20008000000 */
[----:B----4-:R-:W-:-:S04]  /*4270*/  F2FP.F16.F32.PACK_AB R29, R29, R37 ;  /* 0x000000251d1d723e */ /* 0x010fc800000000ff */
[----:B------:R-:W-:Y:S01]  /*4280*/  PRMT R4, R29, 0x7632, R4 ;  /* 0x000076321d047816 */ /* 0x000fe20000000004 */
[----:B------:R-:W-:Y:S04]  /*4290*/  STG.E.U16 desc[UR14][R10.64], R29 ;  /* 0x0000001d0a007986 */ /* 0x000fe8000c10150e */
[----:B------:R0:W-:Y:S04]  /*42a0*/  STG.E.U16 desc[UR14][R10.64+0x2], R4 ;  /* 0x000002040a007986 */ /* 0x0001e8000c10150e */
[----:B------:R1:W-:Y:S01]  /*42b0*/  STG.E.U16 desc[UR14][R22.64+0x6], R0 ;  /* 0x0000060016007986 */ /* 0x0003e2000c10150e */
[----:B0-----:R-:W-:-:S02]  /*42c0*/  PRMT R11, R14, 0x7632, R11 ;  /* 0x000076320e0b7816 */ /* 0x001fc4000000000b */
[----:B------:R-:W-:Y:S02]  /*42d0*/  PRMT R4, R26, 0x7632, R4 ;  /* 0x000076321a047816 */ /* 0x000fe40000000004 */
[----:B------:R-:W-:Y:S02]  /*42e0*/  PRMT R10, R30, 0x7632, R10 ;  /* 0x000076321e0a7816 */ /* 0x000fe4000000000a */
[----:B-1----:R-:W-:Y:S01]  /*42f0*/  PRMT R0, R25, 0x7632, R0 ;  /* 0x0000763219007816 */ /* 0x002fe20000000000 */
        /* <DEDUP_REMOVED lines=13> */
.L_x_2191:
        /* <DEDUP_REMOVED lines=11> */
.L_x_2271:


//--------------------- .text._ZN13group_norm_v214gn_cuda_kernelI6__halfLi480ELi1ELi16ELi120ELi1024ELb1ELi32ELi960ELi960ELi4ELb1ELi4ELb0ELb0ENS_16CompileConditionILi900EEEEEvPT_PKS4_S7_S7_flPfS8_Pj --------------------------
	.section	.text._ZN13group_norm_v214gn_cuda_kernelI6__halfLi480ELi1ELi16ELi120ELi1024ELb1ELi32ELi960ELi960ELi4ELb1ELi4ELb0ELb0ENS_16CompileConditionILi900EEEEEvPT_PKS4_S7_S7_flPfS8_Pj,"ax",@progbits
	.align	128
        .global         _ZN13group_norm_v214gn_cuda_kernelI6__halfLi480ELi1ELi16ELi120ELi1024ELb1ELi32ELi960ELi960ELi4ELb1ELi4ELb0ELb0ENS_16CompileConditionILi900EEEEEvPT_PKS4_S7_S7_flPfS8_Pj
        .type           _ZN13group_norm_v214gn_cuda_kernelI6__halfLi480ELi1ELi16ELi120ELi1024ELb1ELi32ELi960ELi960ELi4ELb1ELi4ELb0ELb0ENS_16CompileConditionILi900EEEEEvPT_PKS4_S7_S7_flPfS8_Pj,@function
        .size           _ZN13group_norm_v214gn_cuda_kernelI6__halfLi480ELi1ELi16ELi120ELi1024ELb1ELi32ELi960ELi960ELi4ELb1ELi4ELb0ELb0ENS_16CompileConditionILi900EEEEEvPT_PKS4_S7_S7_flPfS8_Pj,(.L_x_2272 - _ZN13group_norm_v214gn_cuda_kernelI6__halfLi480ELi1ELi16ELi120ELi1024ELb1ELi32ELi960ELi960ELi4ELb1ELi4ELb0ELb0ENS_16CompileConditionILi900EEEEEvPT_PKS4_S7_S7_flPfS8_Pj)
        .other          _ZN13group_norm_v214gn_cuda_kernelI6__halfLi480ELi1ELi16ELi120ELi1024ELb1ELi32ELi960ELi960ELi4ELb1ELi4ELb0ELb0ENS_16CompileConditionILi900EEEEEvPT_PKS4_S7_S7_flPfS8_Pj,@"STO_CUDA_ENTRY STV_DEFAULT"
_ZN13group_norm_v214gn_cuda_kernelI6__halfLi480ELi1ELi16ELi120ELi1024ELb1ELi32ELi960ELi960ELi4ELb1ELi4ELb0ELb0ENS_16CompileConditionILi900EEEEEvPT_PKS4_S7_S7_flPfS8_Pj:
.text._ZN13group_norm_v214gn_cuda_kernelI6__halfLi480ELi1ELi16ELi120ELi1024ELb1ELi32ELi960ELi960ELi4ELb1ELi4ELb0ELb0ENS_16CompileConditionILi900EEEEEvPT_PKS4_S7_S7_flPfS8_Pj:
        /* <DEDUP_REMOVED lines=91> */
[----:B------:R-:W-:Y:S01]  /*05b0*/  IMAD R6, R5, 0x18, R114 ;  /* 0x0000001805067824 */ /* 0x000fe200078e0272 */
[----:B------:R-:W-:Y:S02]  /*05c0*/  LOP3.LUT R3, R51, 0x8, RZ, 0xc0, !PT ;  /* 0x0000000833037812 */ /* 0x000fe400078ec0ff */
[----:B------:R-:W-:Y:S01]  /*05d0*/  SHF.R.S32.HI R9, RZ, 0x2, R8 ;  /* 0x00000002ff097819 */ /* 0x000fe20000011408 */
[----:B------:R-:W-:Y:S01]  /*05e0*/  IMAD R8, R7, 0x18, R114 ;  /* 0x0000001807087824 */ /* 0x000fe200078e0272 */
[----:B------:R-:W-:Y:S02]  /*05f0*/  SHF.R.S32.HI R11, RZ, 0x2, R10 ;  /* 0x00000002ff0b7819 */ /* 0x000fe4000001140a */
[----:B------:R-:W-:Y:S01]  /*0600*/  IADD3 R5, R2, R3, RZ ;  /* 0x0000000302057210 */ /* 0x000fe20007ffe0ff */
[----:B------:R-:W-:Y:S01]  /*0610*/  IMAD R10, R9, 0x18, R114 ;  /* 0x00000018090a7824 */ /* 0x000fe200078e0272 */
[----:B------:R-:W-:-:S02]  /*0620*/  IADD3 R4, R3, R4, RZ ;  /* 0x0000000403047210 */ /* 0x000fc40007ffe0ff */
[----:B------:R-:W-:Y:S01]  /*0630*/  SHF.R.S32.HI R13, RZ, 0x2, R12 ;  /* 0x00000002ff0d7819 */ /* 0x000fe2000001140c */
[----:B------:R-:W-:Y:S01]  /*0640*/  IMAD R12, R11, 0x18, R114 ;  /* 0x000000180b0c7824 */ /* 0x000fe200078e0272 */
[----:B------:R-:W-:Y:S01]  /*0650*/  IADD3 R2, R3, R6, RZ ;  /* 0x0000000603027210 */ /* 0x000fe20007ffe0ff */
[----:B------:R0:W-:Y:S01]  /*0660*/  STL [R1+0x44], R5 ;  /* 0x0000440501007387 */ /* 0x0001e20000100800 */
[----:B------:R-:W-:Y:S01]  /*0670*/  SHF.R.S32.HI R15, RZ, 0x2, R14 ;  /* 0x00000002ff0f7819 */ /* 0x000fe2000001140e */
[----:B------:R-:W-:Y:S01]  /*0680*/  IMAD R14, R13, 0x18, R114 ;  /* 0x000000180d0e7824 */ /* 0x000fe200078e0272 */
[----:B------:R-:W-:Y:S01]  /*0690*/  SHF.R.S32.HI R17, RZ, 0x2, R16 ;  /* 0x00000002ff117819 */ /* 0x000fe20000011410 */
[----:B------:R1:W-:Y:S01]  /*06a0*/  STL [R1+0x40], R4 ;  /* 0x0000400401007387 */ /* 0x0003e20000100800 */
[----:B------:R-:W-:Y:S01]  /*06b0*/  SHF.R.S32.HI R19, RZ, 0x2, R18 ;  /* 0x00000002ff137819 */ /* 0x000fe20000011412 */
[----:B------:R-:W-:Y:S01]  /*06c0*/  IMAD R16, R15, 0x18, R114 ;  /* 0x000000180f107824 */ /* 0x000fe200078e0272 */
[----:B------:R-:W-:Y:S01]  /*06d0*/  SHF.R.S32.HI R21, RZ, 0x2, R20 ;  /* 0x00000002ff157819 */ /* 0x000fe20000011414 */
[----:B------:R2:W-:Y:S01]  /*06e0*/  STL [R1+0x3c], R2 ;  /* 0x00003c0201007387 */ /* 0x0005e20000100800 */
[--C-:B------:R-:W-:Y:S01]  /*06f0*/  IMAD R18, R17, 0x18, R114.reuse ;  /* 0x0000001811127824 */ /* 0x100fe200078e0272 */
[----:B0-----:R-:W-:Y:S01]  /*0700*/  IADD3 R5, R3, R8, RZ ;  /* 0x0000000803057210 */ /* 0x001fe20007ffe0ff */
[----:B------:R-:W-:Y:S01]  /*0710*/  IMAD R20, R19, 0x18, R114 ;  /* 0x0000001813147824 */ /* 0x000fe200078e0272 */
[----:B------:R-:W-:Y:S01]  /*0720*/  SHF.R.S32.HI R23, RZ, 0x2, R22 ;  /* 0x00000002ff177819 */ /* 0x000fe20000011416 */
[----:B------:R-:W-:Y:S01]  /*0730*/  IMAD R22, R21, 0x18, R114 ;  /* 0x0000001815167824 */ /* 0x000fe200078e0272 */
        /* <DEDUP_REMOVED lines=24> */
[----:B------:R-:W-:Y:S01]  /*08c0*/  LEA R0, R0, UR10, 0x3 ;  /* 0x0000000a00007c11 */ /* 0x000fe2000f8e18ff */
[----:B------:R2:W-:Y:S01]  /*08d0*/  STL [R1+0x24], R2 ;  /* 0x0000240201007387 */ /* 0x0005e20000100800 */
[----:B------:R-:W-:Y:S01]  /*08e0*/  SHF.R.S32.HI R39, RZ, 0x2, R38 ;  /* 0x00000002ff277819 */ /* 0x000fe20000011426 */
[----:B------:R-:W-:Y:S01]  /*08f0*/  IMAD R38, R37, 0x18, R114 ;  /* 0x0000001825267824 */ /* 0x000fe200078e0272 */
[----:B0-----:R-:W-:-:S02]  /*0900*/  IADD3 R5, R3, R20, RZ ;  /* 0x0000001403057210 */ /* 0x001fc40007ffe0ff */
[----:B------:R-:W-:Y:S01]  /*0910*/  SHF.R.S32.HI R40, RZ, 0x2, R40 ;  /* 0x00000002ff287819 */ /* 0x000fe20000011428 */
[--C-:B------:R-:W-:Y:S01]  /*0920*/  IMAD R124, R39, 0x18, R114.reuse ;  /* 0x00000018277c7824 */ /* 0x100fe200078e0272 */
[C---:B-1----:R-:W-:Y:S01]  /*0930*/  IADD3 R4, R3.reuse, R22, RZ ;  /* 0x0000001603047210 */ /* 0x042fe20007ffe0ff */
        /* <DEDUP_REMOVED lines=25> */
[----:B------:R-:W-:Y:S01]  /*0ad0*/  ISETP.GT.U32.OR P0, PT, R50, 0x7, P0 ;  /* 0x000000073200780c */ /* 0x000fe20000704470 */
[--C-:B------:R-:W-:Y:S01]  /*0ae0*/  IMAD R116, R47, 0x18, R114.reuse ;  /* 0x000000182f747824 */ /* 0x100fe200078e0272 */
[----:B0-----:R-:W-:Y:S01]  /*0af0*/  IADD3 R5, R3, R32, RZ ;  /* 0x0000002003057210 */ /* 0x001fe20007ffe0ff */
[--C-:B------:R-:W-:Y:S01]  /*0b00*/  IMAD R48, R48, 0x18, R114.reuse ;  /* 0x0000001830307824 */ /* 0x100fe200078e0272 */
[----:B------:R-:W-:Y:S01]  /*0b10*/  IADD3 R113, R50, UR9, RZ ;  /* 0x0000000932717c10 */ /* 0x000fe2000fffe0ff */
[----:B------:R-:W-:Y:S01]  /*0b20*/  IMAD R114, R49, 0x18, R114 ;  /* 0x0000001831727824 */ /* 0x000fe200078e0272 */
[C---:B-1----:R-:W-:Y:S01]  /*0b30*/  IADD3 R4, R3.reuse, R34, RZ ;  /* 0x0000002203047210 */ /* 0x042fe20007ffe0ff */
[----:B------:R-:W-:Y:S01]  /*0b40*/  STL [R1+0x8], R5 ;  /* 0x0000080501007387 */ /* 0x000fe20000100800 */
[----:B------:R-:W-:-:S02]  /*0b50*/  IADD3 R125, R3, R38, RZ ;  /* 0x00000026037d7210 */ /* 0x000fc40007ffe0ff */
[C---:B--2---:R-:W-:Y:S01]  /*0b60*/  IADD3 R2, R3.reuse, R36, RZ ;  /* 0x0000002403027210 */ /* 0x044fe20007ffe0ff */
[----:B------:R-:W-:Y:S01]  /*0b70*/  STL [R1+0x4], R4 ;  /* 0x0000040401007387 */ /* 0x000fe20000100800 */
[C---:B------:R-:W-:Y:S02]  /*0b80*/  IADD3 R124, R3.reuse, R124, RZ ;  /* 0x0000007c037c7210 */ /* 0x040fe40007ffe0ff */
[C---:B------:R-:W-:Y:S01]  /*0b90*/  IADD3 R123, R3.reuse, R40, RZ ;  /* 0x00000028037b7210 */ /* 0x040fe20007ffe0ff */
[----:B------:R0:W-:Y:S01]  /*0ba0*/  STL [R1], R2 ;  /* 0x0000000201007387 */ /* 0x0001e20000100800 */
[C---:B------:R-:W-:Y:S02]  /*0bb0*/  IADD3 R122, R3.reuse, R122, RZ ;  /* 0x0000007a037a7210 */ /* 0x040fe40007ffe0ff */
[C---:B------:R-:W-:Y:S01]  /*0bc0*/  IADD3 R121, R3.reuse, R42, RZ ;  /* 0x0000002a03797210 */ /* 0x040fe20007ffe0ff */
[----:B------:R1:W-:Y:S01]  /*0bd0*/  STL [R1+0x48], R0 ;  /* 0x0000480001007387 */ /* 0x0003e20000100800 */
        /* <DEDUP_REMOVED lines=9> */
.L_x_2198:
[----:B------:R-:W0:Y:S01]  /*0c70*/  S2R R103, SR_TID.X ;  /* 0x0000000000677919 */ /* 0x000e220000002100 */
[----:B------:R-:W1:Y:S01]  /*0c80*/  S2UR UR9, SR_CTAID.X ;  /* 0x00000000000979c3 */ /* 0x000e620000002500 */
[----:B------:R-:W-:Y:S01]  /*0c90*/  ULOP3.LUT UR16, UR14, 0x1, URZ, 0xc0, !UPT ;  /* 0x000000010e107892 */ /* 0x000fe2000f8ec03f */
[----:B------:R-:W-:Y:S01]  /*0ca0*/  HFMA2.MMA R41, -RZ, RZ, 0, 0 ;  /* 0x00000000ff297435 */ /* 0x000fe200000001ff */
[----:B------:R-:W-:Y:S01]  /*0cb0*/  MOV R45, UR11 ;  /* 0x0000000b002d7c02 */ /* 0x000fe20008000f00 */
[----:B------:R-:W-:Y:S01]  /*0cc0*/  ULDC.64 UR18, c[0x0][0x228] ;  /* 0x00008a0000127ab9 */ /* 0x000fe20000000a00 */
[----:B--2---:R-:W2:Y:S01]  /*0cd0*/  LDL R66, [R1+0x4c] ;  /* 0x00004c0001427983 */ /* 0x004ea20000100800 */
        /* <DEDUP_REMOVED lines=120> */
[----:B------:R-:W-:Y:S01]  /*1460*/  LOP3.LUT P1, RZ, R103, 0xfffffff1, RZ, 0xc0, !PT ;  /* 0xfffffff167ff7812 */ /* 0x000fe2000782c0ff */
[--C-:B---3--:R-:W-:Y:S02]  /*1470*/  HADD2.F32 R0, -RZ, R36.reuse.H0_H0 ;  /* 0x20000024ff007230 */ /* 0x108fe40000004100 */
        /* <DEDUP_REMOVED lines=56> */
[--C-:B------:R-:W-:Y:S02]  /*1800*/  HADD2.F32 R69, -RZ, R18.reuse.H0_H0 ;  /* 0x20000012ff457230 */ /* 0x100fe40000004100 */
[----:B------:R-:W-:Y:S01]  /*1810*/  FADD.FTZ R21, R20, R71 ;  /* 0x0000004714157221 */ /* 0x000fe20000010000 */
[----:B------:R-:W-:Y:S02]  /*1820*/  HADD2.F32 R68, -RZ, R18.H1_H1 ;  /* 0x30000012ff447230 */ /* 0x000fe40000004100 */
[----:B------:R-:W-:Y:S01]  /*1830*/  FFMA.FTZ R24, R70, R70, R25 ;  /* 0x0000004646187223 */ /* 0x000fe20000010019 */
[----:B------:R-:W-:-:S02]  /*1840*/  HADD2.F32 R18, -RZ, R19.H0_H0 ;  /* 0x20000013ff127230 */ /* 0x000fc40000004100 */
[----:B------:R-:W-:Y:S01]  /*1850*/  FADD.FTZ R20, R21, R70 ;  /* 0x0000004615147221 */ /* 0x000fe20000010000 */
[----:B------:R-:W-:Y:S02]  /*1860*/  HADD2.F32 R19, -RZ, R19.H1_H1 ;  /* 0x30000013ff137230 */ /* 0x000fe40000004100 */
[----:B------:R-:W-:Y:S01]  /*1870*/  FFMA.FTZ R25, R69, R69, R24 ;  /* 0x0000004545197223 */ /* 0x000fe20000010018 */
[----:B------:R-:W-:Y:S01]  /*1880*/  FADD.FTZ R21, R20, R69 ;  /* 0x0000004514157221 */ /* 0x000fe20000010000 */
[----:B------:R-:W-:Y:S02]  /*1890*/  HADD2.F32 R20, -RZ, R22.H0_H0 ;  /* 0x20000016ff147230 */ /* 0x000fe40000004100 */
[----:B------:R-:W-:Y:S01]  /*18a0*/  FFMA.FTZ R25, R68, R68, R25 ;  /* 0x0000004444197223 */ /* 0x000fe20000010019 */
[----:B------:R-:W-:-:S03]  /*18b0*/  FADD.FTZ R21, R21, R68 ;  /* 0x0000004415157221 */ /* 0x000fc60000010000 */
        /* <DEDUP_REMOVED lines=16> */
[--C-:B------:R-:W-:Y:S02]  /*19c0*/  HADD2.F32 R26, -RZ, R27.reuse.H0_H0 ;  /* 0x2000001bff1a7230 */ /* 0x100fe40000004100 */
[----:B------:R-:W-:Y:S01]  /*19d0*/  FADD.FTZ R29, R28, R23 ;  /* 0x000000171c1d7221 */ /* 0x000fe20000010000 */
[----:B------:R-:W-:-:S02]  /*19e0*/  HADD2.F32 R27, -RZ, R27.H1_H1 ;  /* 0x3000001bff1b7230 */ /* 0x000fc40000004100 */
[----:B------:R-:W-:Y:S01]  /*19f0*/  FFMA.FTZ R32, R24, R24, R33 ;  /* 0x0000001818207223 */ /* 0x000fe20000010021 */
[----:B------:R-:W-:-:S03]  /*1a00*/  FADD.FTZ R28, R29, R24 ;  /* 0x000000181d1c7221 */ /* 0x000fc60000010000 */
[----:B------:R-:W-:Y:S01]  /*1a10*/  FFMA.FTZ R33, R25, R25, R32 ;  /* 0x0000001919217223 */ /* 0x000fe20000010020 */
[----:B------:R-:W-:Y:S01]  /*1a20*/  FADD.FTZ R29, R28, R25 ;  /* 0x000000191c1d7221 */ /* 0x000fe20000010000 */
[----:B------:R-:W-:Y:S02]  /*1a30*/  HADD2.F32 R28, -RZ, R30.H0_H0 ;  /* 0x2000001eff1c7230 */ /* 0x000fe40000004100 */
[----:B------:R-:W-:Y:S01]  /*1a40*/  FFMA.FTZ R52, R26, R26, R33 ;  /* 0x0000001a1a347223 */ /* 0x000fe20000010021 */
[----:B------:R-:W-:Y:S02]  /*1a50*/  HADD2.F32 R33, -RZ, R34.H1_H1 ;  /* 0x30000022ff217230 */ /* 0x000fe40000004100 */
[----:B------:R-:W-:Y:S01]  /*1a60*/  FADD.FTZ R32, R29, R26 ;  /* 0x0000001a1d207221 */ /* 0x000fe20000010000 */
[----:B------:R-:W-:Y:S02]  /*1a70*/  HADD2.F32 R29, -RZ, R30.H1_H1 ;  /* 0x3000001eff1d7230 */ /* 0x000fe40000004100 */
[----:B------:R-:W-:Y:S01]  /*1a80*/  FFMA.FTZ R52, R27, R27, R52 ;  /* 0x0000001b1b347223 */ /* 0x000fe20000010034 */
[----:B------:R-:W-:-:S02]  /*1a90*/  HADD2.F32 R30, -RZ, R31.H0_H0 ;  /* 0x2000001fff1e7230 */ /* 0x000fc40000004100 */
[----:B------:R-:W-:Y:S01]  /*1aa0*/  FADD.FTZ R53, R32, R27 ;  /* 0x0000001b20357221 */ /* 0x000fe20000010000 */
[----:B------:R-:W-:Y:S02]  /*1ab0*/  HADD2.F32 R31, -RZ, R31.H1_H1 ;  /* 0x3000001fff1f7230 */ /* 0x000fe40000004100 */
[----:B------:R-:W-:Y:S01]  /*1ac0*/  FFMA.FTZ R52, R28, R28, R52 ;  /* 0x0000001c1c347223 */ /* 0x000fe20000010034 */
[----:B------:R-:W-:Y:S02]  /*1ad0*/  HADD2.F32 R32, -RZ, R34.H0_H0 ;  /* 0x20000022ff207230 */ /* 0x000fe40000004100 */
[----:B------:R-:W-:Y:S01]  /*1ae0*/  FADD.FTZ R53, R53, R28 ;  /* 0x0000001c35357221 */ /* 0x000fe20000010000 */
[--C-:B------:R-:W-:Y:S02]  /*1af0*/  HADD2.F32 R34, -RZ, R35.reuse.H0_H0 ;  /* 0x20000023ff227230 */ /* 0x100fe40000004100 */
[----:B------:R-:W-:Y:S01]  /*1b00*/  FFMA.FTZ R52, R29, R29, R52 ;  /* 0x0000001d1d347223 */ /* 0x000fe20000010034 */
[----:B------:R-:W-:-:S02]  /*1b10*/  HADD2.F32 R35, -RZ, R35.H1_H1 ;  /* 0x30000023ff237230 */ /* 0x000fc40000004100 */
[----:B------:R-:W-:Y:S01]  /*1b20*/  FADD.FTZ R53, R53, R29 ;  /* 0x0000001d35357221 */ /* 0x000fe20000010000 */
[--C-:B------:R-:W-:Y:S02]  /*1b30*/  HADD2.F32 R36, -RZ, R38.reuse.H0_H0 ;  /* 0x20000026ff247230 */ /* 0x100fe40000004100 */
[----:B------:R-:W-:Y:S01]  /*1b40*/  FFMA.FTZ R52, R30, R30, R52 ;  /* 0x0000001e1e347223 */ /* 0x000fe20000010034 */
[----:B------:R-:W-:Y:S02]  /*1b50*/  HADD2.F32 R37, -RZ, R38.H1_H1 ;  /* 0x30000026ff257230 */ /* 0x000fe40000004100 */
        /* <DEDUP_REMOVED lines=70> */
[----:B------:R-:W-:-:S03]  /*1fc0*/  FADD.FTZ R65, R65, R55 ;  /* 0x0000003741417221 */ /* 0x000fc60000010000 */
[----:B------:R-:W-:Y:S01]  /*1fd0*/  FFMA.FTZ R58, R56, R56, R64 ;  /* 0x00000038383a7223 */ /* 0x000fe20000010040 */
[----:B------:R-:W-:-:S03]  /*1fe0*/  FADD.FTZ R64, R65, R56 ;  /* 0x0000003841407221 */ /* 0x000fc60000010000 */
[----:B------:R-:W-:Y:S01]  /*1ff0*/  FFMA.FTZ R65, R57, R57, R58 ;  /* 0x0000003939417223 */ /* 0x000fe2000001003a */
[--C-:B------:R-:W-:Y:S02]  /*2000*/  HADD2.F32 R58, -RZ, R59.reuse.H0_H0 ;  /* 0x2000003bff3a7230 */ /* 0x100fe40000004100 */
[----:B------:R-:W-:Y:S01]  /*2010*/  FADD.FTZ R64, R64, R57 ;  /* 0x0000003940407221 */ /* 0x000fe20000010000 */
[----:B------:R-:W-:Y:S02]  /*2020*/  HADD2.F32 R59, -RZ, R59.H1_H1 ;  /* 0x3000003bff3b7230 */ /* 0x000fe40000004100 */
        /* <DEDUP_REMOVED lines=13> */
[----:B------:R-:W4:Y:S04]  /*2100*/  LDL R109, [R1+0x18] ;  /* 0x00001800016d7983 */ /* 0x000f280000100800 */
[----:B------:R-:W4:Y:S04]  /*2110*/  LDL R108, [R1+0x14] ;  /* 0x00001400016c7983 */ /* 0x000f280000100800 */
[----:B--2---:R0:W-:Y:S04]  /*2120*/  LDS.64 R66, [R102] ;  /* 0x0000000066427984 */ /* 0x0041e80000000a00 */
[----:B---3--:R1:W2:Y:S04]  /*2130*/  LDS.64 R64, [R107] ;  /* 0x000000006b407984 */ /* 0x0082a80000000a00 */
[----:B0-----:R-:W3:Y:S04]  /*2140*/  LDL R102, [R1+0x30] ;  /* 0x0000300001667983 */ /* 0x001ee80000100800 */
[----:B-1----:R-:W3:Y:S01]  /*2150*/  LDL R107, [R1+0x2c] ;  /* 0x00002c00016b7983 */ /* 0x002ee20000100800 */
[----:B--2---:R-:W-:Y:S01]  /*2160*/  FADD.FTZ R64, RZ, R64 ;  /* 0x00000040ff407221 */ /* 0x004fe20000010000 */
[----:B------:R-:W-:-:S03]  /*2170*/  FADD.FTZ R65, RZ, R65 ;  /* 0x00000041ff417221 */ /* 0x000fc60000010000 */
[----:B------:R-:W-:Y:S01]  /*2180*/  FADD.FTZ R66, R64, R66 ;  /* 0x0000004240427221 */ /* 0x000fe20000010000 */
[----:B------:R-:W-:Y:S02]  /*2190*/  FADD.FTZ R67, R65, R67 ;  /* 0x0000004341437221 */ /* 0x000fe40000010000 */
[----:B----4-:R0:W1:Y:S04]  /*21a0*/  LDS.64 R64, [R106] ;  /* 0x000000006a407984 */ /* 0x0100680000000a00 */
[----:B0-----:R-:W2:Y:S01]  /*21b0*/  LDL R106, [R1+0x28] ;  /* 0x00002800016a7983 */ /* 0x001ea20000100800 */
        /* <DEDUP_REMOVED lines=10> */
[----:B---3--:R0:W1:Y:S04]  /*2260*/  LDS.64 R64, [R102] ;  /* 0x0000000066407984 */ /* 0x0080680000000a00 */
        /* <DEDUP_REMOVED lines=13> */
[----:B-1----:R-:W-:Y:S01]  /*2340*/  FADD.FTZ R66, R66, R64 ;  /* 0x0000004042427221 */ /* 0x002fe20000010000 */
[----:B------:R-:W-:Y:S02]  /*2350*/  FADD.FTZ R67, R67, R65 ;  /* 0x0000004143437221 */ /* 0x000fe40000010000 */
[----:B------:R0:W1:Y:S04]  /*2360*/  LDS.64 R64, [R104] ;  /* 0x0000000068407984 */ /* 0x0000680000000a00 */
[----:B0-----:R-:W4:Y:S01]  /*2370*/  LDL R104, [R1+0x4] ;  /* 0x0000040001687983 */ /* 0x001f220000100800 */
[----:B-1----:R-:W-:Y:S01]  /*2380*/  FADD.FTZ R66, R66, R64 ;  /* 0x0000004042427221 */ /* 0x002fe20000010000 */
[----:B------:R-:W-:-:S02]  /*2390*/  FADD.FTZ R67, R67, R65 ;  /* 0x0000004143437221 */ /* 0x000fc40000010000 */
[----:B---3--:R0:W1:Y:S04]  /*23a0*/  LDS.64 R64, [R102] ;  /* 0x0000000066407984 */ /* 0x0080680000000a00 */
[----:B0-----:R-:W3:Y:S01]  /*23b0*/  LDL R102, [R1] ;  /* 0x0000000001667983 */ /* 0x001ee20000100800 */
[----:B-1----:R-:W-:Y:S01]  /*23c0*/  FADD.FTZ R66, R66, R64 ;  /* 0x0000004042427221 */ /* 0x002fe20000010000 */
        /* <DEDUP_REMOVED lines=10> */
[----:B--2---:R-:W0:Y:S02]  /*2470*/  LDS.64 R64, [R106] ;  /* 0x000000006a407984 */ /* 0x004e240000000a00 */
[----:B0-----:R-:W-:Y:S01]  /*2480*/  FADD.FTZ R66, R66, R64 ;  /* 0x0000004042427221 */ /* 0x001fe20000010000 */
[----:B------:R-:W-:-:S02]  /*2490*/  FADD.FTZ R67, R67, R65 ;  /* 0x0000004143437221 */ /* 0x000fc40000010000 */
[----:B----4-:R-:W0:Y:S02]  /*24a0*/  LDS.64 R64, [R105] ;  /* 0x0000000069407984 */ /* 0x010e240000000a00 */
[----:B0-----:R-:W-:Y:S01]  /*24b0*/  FADD.FTZ R66, R66, R64 ;  /* 0x0000004042427221 */ /* 0x001fe20000010000 */
[----:B------:R-:W-:Y:S02]  /*24c0*/  FADD.FTZ R67, R67, R65 ;  /* 0x0000004143437221 */ /* 0x000fe40000010000 */
[----:B------:R-:W0:Y:S02]  /*24d0*/  LDS.64 R64, [R104] ;  /* 0x0000000068407984 */ /* 0x000e240000000a00 */
[----:B0-----:R-:W-:Y:S01]  /*24e0*/  FADD.FTZ R66, R66, R64 ;  /* 0x0000004042427221 */ /* 0x001fe20000010000 */
[----:B------:R-:W-:Y:S02]  /*24f0*/  FADD.FTZ R67, R67, R65 ;  /* 0x0000004143437221 */ /* 0x000fe40000010000 */
[----:B---3--:R-:W0:Y:S02]  /*2500*/  LDS.64 R64, [R102] ;  /* 0x0000000066407984 */ /* 0x008e240000000a00 */
        /* <DEDUP_REMOVED lines=37> */
[----:B------:R-:W-:-:S07]  /*2760*/  FADD.FTZ R67, R67, R65 ;  /* 0x0000004143437221 */ /* 0x000fce0000010000 */
.L_x_2193:
[----:B------:R-:W-:Y:S05]  /*2770*/  BSYNC B0 ;  /* 0x0000000000007941 */ /* 0x000fea0003800000 */
.L_x_2192:
[----:B------:R-:W0:Y:S01]  /*2780*/  S2R R65, SR_TID.X ;  /* 0x0000000000417919 */ /* 0x000e220000002100 */
[----:B------:R-:W1:Y:S01]  /*2790*/  S2UR UR17, SR_CTAID.X ;  /* 0x00000000001179c3 */ /* 0x000e620000002500 */
[----:B------:R-:W-:Y:S01]  /*27a0*/  VOTEU.ALL UP0, P1 ;  /* 0x00000000003f7886 */ /* 0x000fe20000800000 */
[----:B------:R-:W2:Y:S04]  /*27b0*/  SHFL.BFLY PT, R64, R66, 0x1, 0x1f ;  /* 0x0c201f0042407f89 */ /* 0x000ea800000e0000 */
[----:B------:R-:W-:Y:S01]  /*27c0*/  @!UP0 UIMAD UR9, UR15, UR4, UR14 ;  /* 0x000000040f0982a4 */ /* 0x000fe2000f8e020e */
[----:B------:R-:W3:Y:S01]  /*27d0*/  SHFL.BFLY PT, R102, R67, 0x1, 0x1f ;  /* 0x0c201f0043667f89 */ /* 0x000ee200000e0000 */
[----:B------:R-:W4:Y:S01]  /*27e0*/  @!P1 LDC.64 R104, c[0x0][0x248] ;  /* 0x00009200ff689b82 */ /* 0x000f220000000a00 */
[----:B-1----:R-:W-:Y:S01]  /*27f0*/  ULOP3.LUT UR16, UR17, 0x1f, URZ, 0xc0, !UPT ;  /* 0x0000001f11107892 */ /* 0x002fe2000f8ec03f */
[----:B--2---:R-:W-:-:S02]  /*2800*/  @!P1 FADD.FTZ R66, R64, R66 ;  /* 0x0000004240429221 */ /* 0x004fc40000010000 */
[----:B------:R-:W-:-:S03]  /*2810*/  MOV R64, UR9 ;  /* 0x0000000900407c02 */ /* 0x000fc60008000f00 */
[----:B------:R-:W-:Y:S01]  /*2820*/  MOV R106, UR16 ;  /* 0x00000010006a7c02 */ /* 0x000fe20008000f00 */
[----:B---3--:R-:W-:Y:S01]  /*2830*/  @!P1 FADD.FTZ R67, R102, R67 ;  /* 0x0000004366439221 */ /* 0x008fe20000010000 */
[----:B0-----:R-:W-:-:S04]  /*2840*/  SHF.R.U32.HI R65, RZ, 0x1, R65 ;  /* 0x00000001ff417819 */ /* 0x001fc80000011641 */
[----:B------:R-:W-:-:S04]  /*2850*/  SHF.L.U32 R65, R65, 0x5, RZ ;  /* 0x0000000541417819 */ /* 0x000fc800000006ff */
[----:B------:R-:W-:-:S04]  /*2860*/  LOP3.LUT R65, R65, 0xffffffe0, R106, 0xe2, !PT ;  /* 0xffffffe041417812 */ /* 0x000fc800078ee26a */
[----:B------:R-:W-:-:S04]  /*2870*/  @!P1 LEA R64, R64, R65, 0x8 ;  /* 0x0000004140409211 */ /* 0x000fc800078e40ff */
[----:B------:R-:W-:-:S05]  /*2880*/  @!P1 SHF.L.U32 R64, R64, 0x1, RZ ;  /* 0x0000000140409819 */ /* 0x000fca00000006ff */
[----:B----4-:R-:W-:-:S05]  /*2890*/  @!P1 IMAD.WIDE.U32 R64, R64, 0x4, R104 ;  /* 0x0000000440409825 */ /* 0x010fca00078e0068 */
[----:B------:R0:W-:Y:S01]  /*28a0*/  @!P1 STG.E.64 desc[UR12][R64.64], R66 ;  /* 0x0000004240009986 */ /* 0x0001e2000c101b0c */
[----:B------:R-:W-:Y:S01]  /*28b0*/  BAR.SYNC.DEFER_BLOCKING 0x0 ;  /* 0x0000000000007b1d */ /* 0x000fe20000010000 */
[----:B------:R-:W-:-:S13]  /*28c0*/  ISETP.NE.AND P1, PT, R103, RZ, PT ;  /* 0x000000ff6700720c */ /* 0x000fda0003f25270 */
        /* <DEDUP_REMOVED lines=8> */
.L_x_2195:
        /* <DEDUP_REMOVED lines=8> */
.L_x_2194:
[----:B------:R-:W0:Y:S01]  /*29d0*/  S2R R103, SR_TID.X ;  /* 0x0000000000677919 */ /* 0x000e220000002100 */
[----:B------:R-:W-:Y:S05]  /*29e0*/  WARPSYNC.ALL ;  /* 0x0000000000007948 */ /* 0x000fea0003800000 */
[----:B------:R-:W-:Y:S01]  /*29f0*/  BAR.SYNC.DEFER_BLOCKING 0x0 ;  /* 0x0000000000007b1d */ /* 0x000fe20000010000 */
[----:B------:R-:W-:-:S05]  /*2a00*/  CS2R R64, SRZ ;  /* 0x0000000000407805 */ /* 0x000fca000001ff00 */
[----:B------:R-:W-:Y:S01]  /*2a10*/  BSSY B0, `(.L_x_2196) ;  /* 0x000000f000007945 */ /* 0x000fe20003800000 */
[----:B0-----:R-:W-:-:S13]  /*2a20*/  ISETP.GT.U32.AND P1, PT, R103, 0xff, PT ;  /* 0x000000ff6700780c */ /* 0x001fda0003f24070 */
        /* <DEDUP_REMOVED lines=13> */
.L_x_2197:
[----:B------:R-:W-:Y:S05]  /*2b00*/  BSYNC B0 ;  /* 0x0000000000007941 */ /* 0x000fea0003800000 */
.L_x_2196:
[----:B------:R-:W0:Y:S04]  /*2b10*/  SHFL.BFLY PT, R66, R64, 0x10, 0x1f ;  /* 0x0e001f0040427f89 */ /* 0x000e2800000e0000 */
[----:B------:R-:W2:Y:S01]  /*2b20*/  LDL R102, [R1+0x48] ;  /* 0x0000480001667983 */ /* 0x000ea20000100800 */
[C---:B------:R-:W-:Y:S01]  /*2b30*/  LOP3.LUT P1, RZ, R103.reuse, 0xffffff1f, RZ, 0xc0, !PT ;  /* 0xffffff1f67ff7812 */ /* 0x040fe2000782c0ff */
[----:B------:R-:W-:Y:S01]  /*2b40*/  ULDC.64 UR16, c[0x0][0x210] ;  /* 0x0000840000107ab9 */ /* 0x000fe20000000a00 */
[----:B------:R-:W-:Y:S01]  /*2b50*/  SHF.R.S32.HI R104, RZ, 0x1f, R113 ;  /* 0x0000001fff687819 */ /* 0x000fe20000011471 */
[----:B------:R-:W1:Y:S01]  /*2b60*/  S2R R67, SR_TID.X ;  /* 0x0000000000437919 */ /* 0x000e620000002100 */
[----:B------:R-:W-:Y:S01]  /*2b70*/  SHF.L.U32 R103, R103, 0x3, RZ ;  /* 0x0000000367677819 */ /* 0x000fe200000006ff */
[----:B------:R-:W-:Y:S01]  /*2b80*/  ULDC UR9, c[0x0][0x230] ;  /* 0x00008c0000097ab9 */ /* 0x000fe20000000800 */
[----:B------:R-:W-:Y:S01]  /*2b90*/  ULOP3.LUT UR4, UR4, 0x1, URZ, 0x3c, !UPT ;  /* 0x0000000104047892 */ /* 0x000fe2000f8e3c3f */
[----:B0-----:R-:W-:-:S02]  /*2ba0*/  FADD.FTZ R64, R66, R64 ;  /* 0x0000004042407221 */ /* 0x001fc40000010000 */
[----:B------:R-:W0:Y:S01]  /*2bb0*/  SHFL.BFLY PT, R66, R65, 0x10, 0x1f ;  /* 0x0e001f0041427f89 */ /* 0x000e2200000e0000 */
[----:B-1----:R-:W-:-:S04]  /*2bc0*/  SHF.R.U32.HI R67, RZ, 0x2, R67 ;  /* 0x00000002ff437819 */ /* 0x002fc80000011643 */
[----:B------:R-:W-:Y:S01]  /*2bd0*/  LOP3.LUT R67, R67, 0x3ffffff8, RZ, 0xc0, !PT ;  /* 0x3ffffff843437812 */ /* 0x000fe200078ec0ff */
[----:B0-----:R-:W-:Y:S02]  /*2be0*/  FADD.FTZ R65, R66, R65 ;  /* 0x0000004142417221 */ /* 0x001fe40000010000 */
        /* <DEDUP_REMOVED lines=16> */
[----:B0-----:R-:W-:-:S03]  /*2cf0*/  @!P1 FADD.FTZ R66, R65, R66 ;  /* 0x0000004241429221 */ /* 0x001fc60000010000 */
[----:B------:R-:W-:-:S04]  /*2d00*/  @!P1 FMUL.FTZ R65, R64, R64 ;  /* 0x0000004040419220 */ /* 0x000fc80000410000 */
[----:B------:R-:W-:Y:S01]  /*2d10*/  @!P1 FFMA.FTZ R65, R66, 8.1380212577641941607e-06, -R65 ;  /* 0x3708888942419823 */ /* 0x000fe20000010841 */
[----:B------:R-:W-:-:S04]  /*2d20*/  MOV R66, UR11 ;  /* 0x0000000b00427c02 */ /* 0x000fc80008000f00 */
[----:B------:R-:W-:-:S05]  /*2d30*/  @!P1 FMNMX.FTZ R65, RZ, R65, !PT ;  /* 0x00000041ff419209 */ /* 0x000fca0007810000 */
[----:B------:R0:W-:Y:S01]  /*2d40*/  @!P1 STS.64 [R67+UR10], R64 ;  /* 0x0000004043009988 */ /* 0x0001e20008000a0a */
[----:B------:R-:W-:Y:S01]  /*2d50*/  BAR.SYNC.DEFER_BLOCKING 0x0 ;  /* 0x0000000000007b1d */ /* 0x000fe20000010000 */
[----:B------:R-:W-:Y:S02]  /*2d60*/  @!P0 LEA R66, P1, R66, R113, 0x4 ;  /* 0x0000007142428211 */ /* 0x000fe400078220ff */
[----:B0-----:R-:W-:Y:S02]  /*2d70*/  MOV R64, UR5 ;  /* 0x0000000500407c02 */ /* 0x001fe40008000f00 */
[----:B------:R-:W-:Y:S01]  /*2d80*/  MOV R67, UR11 ;  /* 0x0000000b00437c02 */ /* 0x000fe20008000f00 */
[----:B------:R-:W-:-:S03]  /*2d90*/  UIADD3 UR11, UP0, UR11, 0x2, URZ ;  /* 0x000000020b0b7890 */ /* 0x000fc6000ff1e03f */
[----:B------:R-:W-:Y:S01]  /*2da0*/  @!P0 LEA.HI.X R67, R67, R104, R64, 0x4, P1 ;  /* 0x0000006843438211 */ /* 0x000fe200008f2440 */
[----:B------:R-:W-:Y:S01]  /*2db0*/  UIADD3.X UR5, URZ, UR5, URZ, UP0, !UPT ;  /* 0x000000053f057290 */ /* 0x000fe200087fe43f */
[----:B------:R-:W0:Y:S02]  /*2dc0*/  @!P0 LDC.64 R64, c[0x0][0x240] ;  /* 0x00009000ff408b82 */ /* 0x000e240000000a00 */
[----:B0-----:R-:W-:-:S04]  /*2dd0*/  @!P0 LEA R64, P1, R66, R64, 0x3 ;  /* 0x0000004042408211 */ /* 0x001fc800078218ff */
[----:B------:R-:W-:Y:S02]  /*2de0*/  @!P0 LEA.HI.X R65, R66, R65, R67, 0x3, P1 ;  /* 0x0000004142418211 */ /* 0x000fe400008f1c43 */
[----:B------:R-:W0:Y:S04]  /*2df0*/  @!P0 LDS.64 R66, [R103+UR10] ;  /* 0x0000000a67428984 */ /* 0x000e280008000a00 */
[----:B0-----:R0:W-:Y:S04]  /*2e00*/  @!P0 STG.E.64 desc[UR12][R64.64], R66 ;  /* 0x0000004240008986 */ /* 0x0011e8000c101b0c */
[----:B--2---:R-:W1:Y:S01]  /*2e10*/  LDS.64 R66, [R102] ;  /* 0x0000000066427984 */ /* 0x004e620000000a00 */
[----:B0-----:R-:W-:-:S04]  /*2e20*/  LEA R64, P1, R2, UR16, 0x1 ;  /* 0x0000001002407c11 */ /* 0x001fc8000f8208ff */
[----:B------:R-:W-:Y:S01]  /*2e30*/  LEA.HI.X R65, R2, UR17, R89, 0x1, P1 ;  /* 0x0000001102417c11 */ /* 0x000fe200088f0c59 */
[----:B-1----:R-:W-:Y:S01]  /*2e40*/  FADD.FTZ R2, R67, UR9 ;  /* 0x0000000943027e21 */ /* 0x002fe20008010000 */
[--C-:B------:R-:W-:Y:S01]  /*2e50*/  FADD.FTZ R102, R0, -R66.reuse ;  /* 0x8000004200667221 */ /* 0x100fe20000010000 */
[----:B-----5:R-:W-:Y:S02]  /*2e60*/  HADD2.F32 R67, -RZ, R60.H0_H0 ;  /* 0x2000003cff437230 */ /* 0x020fe40000004100 */
[--C-:B------:R-:W-:Y:S01]  /*2e70*/  FADD.FTZ R88, R88, -R66.reuse ;  /* 0x8000004258587221 */ /* 0x100fe20000010000 */
[----:B------:R-:W-:Y:S02]  /*2e80*/  HADD2.F32 R0, -RZ, R62.H0_H0 ;  /* 0x2000003eff007230 */ /* 0x000fe40000004100 */
[----:B------:R-:W-:Y:S01]  /*2e90*/  FADD.FTZ R86, R86, -R66 ;  /* 0x8000004256567221 */ /* 0x000fe20000010000 */
[----:B------:R-:W0:Y:S01]  /*2ea0*/  MUFU.RSQ R2, R2 ;  /* 0x0000000200027308 */ /* 0x000e220000001400 */
[----:B------:R-:W-:-:S02]  /*2eb0*/  HADD2.F32 R60, -RZ, R60.H1_H1 ;  /* 0x3000003cff3c7230 */ /* 0x000fc40000004100 */
        /* <DEDUP_REMOVED lines=21> */
[C---:B------:R-:W-:Y:S01]  /*3010*/  FMUL.FTZ R80, R2.reuse, R80 ;  /* 0x0000005002507220 */ /* 0x040fe20000410000 */
[----:B------:R-:W-:Y:S01]  /*3020*/  FMUL.FTZ R79, R2, R79 ;  /* 0x0000004f024f7220 */ /* 0x000fe20000410000 */
[----:B------:R-:W-:Y:S01]  /*3030*/  FMUL.FTZ R89, R102, -1.4426950216293334961 ;  /* 0xbfb8aa3b66597820 */ /* 0x000fe20000410000 */
[C---:B------:R-:W-:Y:S01]  /*3040*/  FMUL.FTZ R78, R2.reuse, R78 ;  /* 0x0000004e024e7220 */ /* 0x040fe20000410000 */
[C---:B------:R-:W-:Y:S01]  /*3050*/  FMUL.FTZ R77, R2.reuse, R77 ;  /* 0x0000004d024d7220 */ /* 0x040fe20000410000 */
[C---:B------:R-:W-:Y:S01]  /*3060*/  FMUL.FTZ R76, R2.reuse, R76 ;  /* 0x0000004c024c7220 */ /* 0x040fe20000410000 */
[C---:B------:R-:W-:Y:S01]  /*3070*/  FMUL.FTZ R75, R2.reuse, R75 ;  /* 0x0000004b024b7220 */ /* 0x040fe20000410000 */
[C---:B------:R-:W-:Y:S01]  /*3080*/  FMUL.FTZ R74, R2.reuse, R74 ;  /* 0x0000004a024a7220 */ /* 0x040fe20000410000 */
[----:B------:R-:W0:Y:S01]  /*3090*/  MUFU.EX2 R89, R89 ;  /* 0x0000005900597308 */ /* 0x000e220000000800 */
        /* <DEDUP_REMOVED lines=9> */
[C---:B------:R-:W-:Y:S01]  /*3130*/  FMUL.FTZ R68, R2.reuse, R68 ;  /* 0x0000004402447220 */ /* 0x040fe20000410000 */
[C---:B------:R-:W-:Y:S01]  /*3140*/  FMUL.FTZ R18, R2.reuse, R18 ;  /* 0x0000001202127220 */ /* 0x040fe20000410000 */
[C---:B------:R-:W-:Y:S01]  /*3150*/  FMUL.FTZ R19, R2.reuse, R19 ;  /* 0x0000001302137220 */ /* 0x040fe20000410000 */
[----:B------:R-:W-:Y:S01]  /*3160*/  FMUL.FTZ R20, R2, R20 ;  /* 0x0000001402147220 */ /* 0x000fe20000410000 */
[--C-:B------:R-:W-:Y:S01]  /*3170*/  FADD.FTZ R21, R21, -R66.reuse ;  /* 0x8000004215157221 */ /* 0x100fe20000010000 */
[--C-:B------:R-:W-:Y:S01]  /*3180*/  FADD.FTZ R22, R22, -R66.reuse ;  /* 0x8000004216167221 */ /* 0x100fe20000010000 */
[--C-:B------:R-:W-:Y:S01]  /*3190*/  FADD.FTZ R23, R23, -R66.reuse ;  /* 0x8000004217177221 */ /* 0x100fe20000010000 */
[----:B0-----:R-:W-:Y:S01]  /*31a0*/  FADD.FTZ R89, R89, 1 ;  /* 0x3f80000059597421 */ /* 0x001fe20000010000 */
[C---:B------:R-:W-:Y:S01]  /*31b0*/  FMUL.FTZ R21, R2.reuse, R21 ;  /* 0x0000001502157220 */ /* 0x040fe20000410000 */
[C---:B------:R-:W-:Y:S01]  /*31c0*/  FMUL.FTZ R22, R2.reuse, R22 ;  /* 0x0000001602167220 */ /* 0x040fe20000410000 */
[----:B------:R-:W-:Y:S01]  /*31d0*/  FMUL.FTZ R23, R2, R23 ;  /* 0x0000001702177220 */ /* 0x000fe20000410000 */
[--C-:B------:R-:W-:Y:S01]  /*31e0*/  FADD.FTZ R24, R24, -R66.reuse ;  /* 0x8000004218187221 */ /* 0x100fe20000010000 */
[--C-:B------:R-:W-:Y:S01]  /*31f0*/  FADD.FTZ R25, R25, -R66.reuse ;  /* 0x8000004219197221 */ /* 0x100fe20000010000 */
[----:B------:R-:W0:Y:S01]  /*3200*/  MUFU.RCP R89, R89 ;  /* 0x0000005900597308 */ /* 0x000e220000001000 */
[--C-:B------:R-:W-:Y:S01]  /*3210*/  FADD.FTZ R26, R26, -R66.reuse ;  /* 0x800000421a1a7221 */ /* 0x100fe20000010000 */
[C---:B------:R-:W-:Y:S01]  /*3220*/  FMUL.FTZ R24, R2.reuse, R24 ;  /* 0x0000001802187220 */ /* 0x040fe20000410000 */
[C---:B------:R-:W-:Y:S01]  /*3230*/  FMUL.FTZ R25, R2.reuse, R25 ;  /* 0x0000001902197220 */ /* 0x040fe20000410000 */
[--C-:B------:R-:W-:Y:S01]  /*3240*/  FADD.FTZ R27, R27, -R66.reuse ;  /* 0x800000421b1b7221 */ /* 0x100fe20000010000 */
[----:B------:R-:W-:Y:S01]  /*3250*/  FMUL.FTZ R26, R2, R26 ;  /* 0x0000001a021a7220 */ /* 0x000fe20000410000 */
[--C-:B------:R-:W-:Y:S01]  /*3260*/  FADD.FTZ R28, R28, -R66.reuse ;  /* 0x800000421c1c7221 */ /* 0x100fe20000010000 */
[--C-:B------:R-:W-:Y:S01]  /*3270*/  FADD.FTZ R29, R29, -R66.reuse ;  /* 0x800000421d1d7221 */ /* 0x100fe20000010000 */
[----:B------:R-:W-:Y:S01]  /*3280*/  FMUL.FTZ R27, R2, R27 ;  /* 0x0000001b021b7220 */ /* 0x000fe20000410000 */
        /* <DEDUP_REMOVED lines=8> */
[----:B0-----:R-:W-:Y:S01]  /*3310*/  FMUL.FTZ R89, R102, R89 ;  /* 0x0000005966597220 */ /* 0x001fe20000410000 */
[----:B------:R-:W-:Y:S01]  /*3320*/  FMUL.FTZ R102, R88, -1.4426950216293334961 ;  /* 0xbfb8aa3b58667820 */ /* 0x000fe20000410000 */
[C---:B------:R-:W-:Y:S01]  /*3330*/  FMUL.FTZ R32, R2.reuse, R32 ;  /* 0x0000002002207220 */ /* 0x040fe20000410000 */
[----:B------:R-:W-:Y:S01]  /*3340*/  FMUL.FTZ R33, R2, R33 ;  /* 0x0000002102217220 */ /* 0x000fe20000410000 */
[--C-:B------:R-:W-:Y:S01]  /*3350*/  FADD.FTZ R34, R34, -R66.reuse ;  /* 0x8000004222227221 */ /* 0x100fe20000010000 */
[--C-:B------:R-:W-:Y:S01]  /*3360*/  FADD.FTZ R35, R35, -R66.reuse ;  /* 0x8000004223237221 */ /* 0x100fe20000010000 */
[--C-:B------:R-:W-:Y:S01]  /*3370*/  FADD.FTZ R36, R36, -R66.reuse ;  /* 0x8000004224247221 */ /* 0x100fe20000010000 */
[----:B------:R-:W0:Y:S01]  /*3380*/  MUFU.EX2 R102, R102 ;  /* 0x0000006600667308 */ /* 0x000e220000000800 */
        /* <DEDUP_REMOVED lines=12> */
[----:B------:R-:W-:Y:S01]  /*3450*/  FADD.FTZ R47, R47, -R66 ;  /* 0x800000422f2f7221 */ /* 0x000fe20000010000 */
[----:B------:R-:W-:Y:S01]  /*3460*/  FFMA.FTZ R104, R67, R104, R0 ;  /* 0x0000006843687223 */ /* 0x000fe20000010000 */
[----:B------:R-:W-:Y:S01]  /*3470*/  FFMA.FTZ R105, R60, R45, R62 ;  /* 0x0000002d3c697223 */ /* 0x000fe2000001003e */
[----:B------:R-:W-:Y:S01]  /*3480*/  FMUL.FTZ R106, R2, R106 ;  /* 0x0000006a026a7220 */ /* 0x000fe20000410000 */
[----:B0-----:R-:W-:Y:S01]  /*3490*/  FADD.FTZ R102, R102, 1 ;  /* 0x3f80000066667421 */ /* 0x001fe20000010000 */
[----:B------:R-:W-:Y:S01]  /*34a0*/  FMUL.FTZ R47, R2, R47 ;  /* 0x0000002f022f7220 */ /* 0x000fe20000410000 */
[--C-:B------:R-:W-:Y:S01]  /*34b0*/  FADD.FTZ R108, R48, -R66.reuse ;  /* 0x80000042306c7221 */ /* 0x100fe20000010000 */
[--C-:B------:R-:W-:Y:S01]  /*34c0*/  FADD.FTZ R49, R49, -R66.reuse ;  /* 0x8000004231317221 */ /* 0x100fe20000010000 */
[--C-:B------:R-:W-:Y:S01]  /*34d0*/  FADD.FTZ R51, R51, -R66.reuse ;  /* 0x8000004233337221 */ /* 0x100fe20000010000 */
[--C-:B------:R-:W-:Y:S01]  /*34e0*/  FADD.FTZ R52, R52, -R66.reuse ;  /* 0x8000004234347221 */ /* 0x100fe20000010000 */
[----:B------:R-:W0:Y:S01]  /*34f0*/  MUFU.RCP R102, R102 ;  /* 0x0000006600667308 */ /* 0x000e220000001000 */
[C---:B------:R-:W-:Y:S01]  /*3500*/  FMUL.FTZ R108, R2.reuse, R108 ;  /* 0x0000006c026c7220 */ /* 0x040fe20000410000 */
[----:B------:R-:W-:Y:S01]  /*3510*/  FMUL.FTZ R49, R2, R49 ;  /* 0x0000003102317220 */ /* 0x000fe20000410000 */
[--C-:B------:R-:W-:Y:S01]  /*3520*/  FADD.FTZ R56, R56, -R66.reuse ;  /* 0x8000004238387221 */ /* 0x100fe20000010000 */
[----:B------:R-:W-:Y:S01]  /*3530*/  FADD.FTZ R53, R53, -R66 ;  /* 0x8000004235357221 */ /* 0x000fe20000010000 */
[----:B------:R-:W-:Y:S01]  /*3540*/  FFMA.FTZ R108, R67, R108, R0 ;  /* 0x0000006c436c7223 */ /* 0x000fe20000010000 */
[----:B------:R-:W-:Y:S01]  /*3550*/  FFMA.FTZ R109, R60, R49, R62 ;  /* 0x000000313c6d7223 */ /* 0x000fe2000001003e */
[----:B------:R-:W-:Y:S01]  /*3560*/  FMUL.FTZ R56, R2, R56 ;  /* 0x0000003802387220 */ /* 0x000fe20000410000 */
[--C-:B------:R-:W-:Y:S01]  /*3570*/  FADD.FTZ R57, R57, -R66.reuse ;  /* 0x8000004239397221 */ /* 0x100fe20000010000 */
[--C-:B------:R-:W-:Y:S01]  /*3580*/  FADD.FTZ R54, R54, -R66.reuse ;  /* 0x8000004236367221 */ /* 0x100fe20000010000 */
[----:B------:R-:W-:-:S02]  /*3590*/  FADD.FTZ R58, R58, -R66 ;  /* 0x800000423a3a7221 */ /* 0x000fc40000010000 */
[C---:B------:R-:W-:Y:S01]  /*35a0*/  FMUL.FTZ R57, R2.reuse, R57 ;  /* 0x0000003902397220 */ /* 0x040fe20000410000 */
[C---:B------:R-:W-:Y:S01]  /*35b0*/  FMUL.FTZ R54, R2.reuse, R54 ;  /* 0x0000003602367220 */ /* 0x040fe20000410000 */
[----:B------:R-:W-:Y:S01]  /*35c0*/  FMUL.FTZ R58, R2, R58 ;  /* 0x0000003a023a7220 */ /* 0x000fe20000410000 */
[----:B0-----:R-:W-:-:S05]  /*35d0*/  FMUL.FTZ R102, R88, R102 ;  /* 0x0000006658667220 */ /* 0x001fca0000410000 */
[----:B------:R-:W-:Y:S01]  /*35e0*/  F2FP.F16.F32.PACK_AB R89, R102, R89 ;  /* 0x000000596659723e */ /* 0x000fe200000000ff */
[----:B------:R-:W-:Y:S01]  /*35f0*/  FADD.FTZ R102, R87, -R66 ;  /* 0x8000004257667221 */ /* 0x000fe20000010000 */
[--C-:B------:R-:W-:Y:S02]  /*3600*/  HADD2.F32 R87, -RZ, R63.reuse.H0_H0 ;  /* 0x2000003fff577230 */ /* 0x100fe40000004100 */
[----:B------:R-:W-:Y:S01]  /*3610*/  PRMT R88, R89, 0x7632, R88 ;  /* 0x0000763259587816 */ /* 0x000fe20000000058 */
[----:B------:R-:W-:Y:S01]  /*3620*/  FMUL.FTZ R102, R2, R102 ;  /* 0x0000006602667220 */ /* 0x000fe20000410000 */
[----:B------:R-:W-:Y:S01]  /*3630*/  STG.E.U16 desc[UR12][R64.64], R89 ;  /* 0x0000005940007986 */ /* 0x000fe2000c10150c */
[----:B------:R-:W-:-:S03]  /*3640*/  HADD2.F32 R63, -RZ, R63.H1_H1 ;  /* 0x3000003fff3f7230 */ /* 0x000fc60000004100 */
[----:B------:R0:W-:Y:S02]  /*3650*/  STG.E.U16 desc[UR12][R64.64+0x2], R88 ;  /* 0x0000025840007986 */ /* 0x0001e4000c10150c */
[--C-:B0-----:R-:W-:Y:S02]  /*3660*/  HADD2.F32 R88, -RZ, R61.reuse.H0_H0 ;  /* 0x2000003dff587230 */ /* 0x101fe40000004100 */
[----:B------:R-:W-:-:S03]  /*3670*/  HADD2.F32 R61, -RZ, R61.H1_H1 ;  /* 0x3000003dff3d7230 */ /* 0x000fc60000004100 */
[--C-:B------:R-:W-:Y:S01]  /*3680*/  FFMA.FTZ R102, R102, R88, R87.reuse ;  /* 0x0000005866667223 */ /* 0x100fe20000010057 */
[----:B------:R-:W-:Y:S01]  /*3690*/  FFMA.FTZ R83, R88, R83, R87 ;  /* 0x0000005358537223 */ /* 0x000fe20000010057 */
[--C-:B------:R-:W-:Y:S01]  /*36a0*/  FFMA.FTZ R86, R86, R61, R63.reuse ;  /* 0x0000003d56567223 */ /* 0x100fe2000001003f */
[C---:B------:R-:W-:Y:S01]  /*36b0*/  FFMA.FTZ R103, R61.reuse, R43, R63 ;  /* 0x0000002b3d677223 */ /* 0x040fe2000001003f */
[----:B------:R-:W-:Y:S01]  /*36c0*/  FMUL.FTZ R89, R102, -1.4426950216293334961 ;  /* 0xbfb8aa3b66597820 */ /* 0x000fe20000410000 */
[----:B------:R-:W-:Y:S01]  /*36d0*/  FFMA.FTZ R106, R88, R106, R87 ;  /* 0x0000006a586a7223 */ /* 0x000fe20000010057 */
[----:B------:R-:W-:Y:S01]  /*36e0*/  FFMA.FTZ R107, R61, R47, R63 ;  /* 0x0000002f3d6b7223 */ /* 0x000fe2000001003f */
[----:B------:R-:W-:-:S03]  /*36f0*/  FADD.FTZ R43, R59, -R66 ;  /* 0x800000423b2b7221 */ /* 0x000fc60000010000 */
[----:B------:R-:W0:Y:S01]  /*3700*/  MUFU.EX2 R89, R89 ;  /* 0x0000005900597308 */ /* 0x000e220000000800 */
[----:B------:R-:W-:Y:S01]  /*3710*/  FMUL.FTZ R43, R2, R43 ;  /* 0x0000002b022b7220 */ /* 0x000fe20000410000 */
[----:B0-----:R-:W-:-:S06]  /*3720*/  FADD.FTZ R89, R89, 1 ;  /* 0x3f80000059597421 */ /* 0x001fcc0000010000 */
[----:B------:R-:W0:Y:S02]  /*3730*/  MUFU.RCP R89, R89 ;  /* 0x0000005900597308 */ /* 0x000e240000001000 */
[----:B0-----:R-:W-:Y:S01]  /*3740*/  FMUL.FTZ R89, R102, R89 ;  /* 0x0000005966597220 */ /* 0x001fe20000410000 */
[----:B------:R-:W-:-:S06]  /*3750*/  FMUL.FTZ R102, R86, -1.4426950216293334961 ;  /* 0xbfb8aa3b56667820 */ /* 0x000fcc0000410000 */
[----:B------:R-:W0:Y:S02]  /*3760*/  MUFU.EX2 R102, R102 ;  /* 0x0000006600667308 */ /* 0x000e240000000800 */
[----:B0-----:R-:W-:-:S06]  /*3770*/  FADD.FTZ R102, R102, 1 ;  /* 0x3f80000066667421 */ /* 0x001fcc0000010000 */
[----:B------:R-:W0:Y:S02]  /*3780*/  MUFU.RCP R102, R102 ;  /* 0x0000006600667308 */ /* 0x000e240000001000 */
[----:B0-----:R-:W-:-:S05]  /*3790*/  FMUL.FTZ R102, R86, R102 ;  /* 0x0000006656667220 */ /* 0x001fca0000410000 */
[----:B------:R-:W-:Y:S01]  /*37a0*/  F2FP.F16.F32.PACK_AB R89, R102, R89 ;  /* 0x000000596659723e */ /* 0x000fe200000000ff */
[----:B------:R-:W-:-:S03]  /*37b0*/  FADD.FTZ R102, R42, -R66 ;  /* 0x800000422a667221 */ /* 0x000fc60000010000 */
[----:B------:R-:W-:Y:S01]  /*37c0*/  PRMT R86, R89, 0x7632, R86 ;  /* 0x0000763259567816 */ /* 0x000fe20000000056 */
[----:B------:R0:W-:Y:S01]  /*37d0*/  STG.E.U16 desc[UR12][R64.64+0x4], R89 ;  /* 0x0000045940007986 */ /* 0x0001e2000c10150c */
[----:B------:R-:W-:-:S03]  /*37e0*/  FMUL.FTZ R102, R2, R102 ;  /* 0x0000006602667220 */ /* 0x000fc60000410000 */
[----:B------:R1:W-:Y:S01]  /*37f0*/  STG.E.U16 desc[UR12][R64.64+0x6], R86 ;  /* 0x0000065640007986 */ /* 0x0003e2000c10150c */
[----:B------:R-:W-:Y:S01]  /*3800*/  FFMA.FTZ R102, R88, R102, R87 ;  /* 0x0000006658667223 */ /* 0x000fe20000010057 */
[----:B0-----:R-:W-:Y:S01]  /*3810*/  FFMA.FTZ R89, R60, R41, R62 ;  /* 0x000000293c597223 */ /* 0x001fe2000001003e */
[----:B-1----:R-:W-:Y:S01]  /*3820*/  FMUL.FTZ R64, R2, R85 ;  /* 0x0000005502407220 */ /* 0x002fe20000410000 */
[--C-:B------:R-:W-:Y:S01]  /*3830*/  FADD.FTZ R85, R84, -R66.reuse ;  /* 0x8000004254557221 */ /* 0x100fe20000010000 */
[----:B------:R-:W-:Y:S02]  /*3840*/  FADD.FTZ R86, R82, -R66 ;  /* 0x8000004252567221 */ /* 0x000fe40000010000 */
[----:B------:R-:W-:-:S04]  /*3850*/  FFMA.FTZ R64, R67, R64, R0 ;  /* 0x0000004043407223 */ /* 0x000fc80000010000 */
[----:B------:R-:W-:-:S04]  /*3860*/  FMUL.FTZ R65, R64, -1.4426950216293334961 ;  /* 0xbfb8aa3b40417820 */ /* 0x000fc80000410000 */
[----:B------:R0:W1:Y:S02]  /*3870*/  MUFU.EX2 R84, R65 ;  /* 0x0000004100547308 */ /* 0x0000640000000800 */
[----:B0-----:R-:W-:-:S04]  /*3880*/  FMUL.FTZ R65, R2, R85 ;  /* 0x0000005502417220 */ /* 0x001fc80000410000 */
[----:B------:R-:W-:-:S04]  /*3890*/  FFMA.FTZ R65, R60, R65, R62 ;  /* 0x000000413c417223 */ /* 0x000fc8000001003e */
[----:B------:R-:W-:Y:S01]  /*38a0*/  FMUL.FTZ R85, R65, -1.4426950216293334961 ;  /* 0xbfb8aa3b41557820 */ /* 0x000fe20000410000 */
[----:B-1----:R-:W-:-:S05]  /*38b0*/  FADD.FTZ R84, R84, 1 ;  /* 0x3f80000054547421 */ /* 0x002fca0000010000 */
[----:B------:R-:W0:Y:S08]  /*38c0*/  MUFU.EX2 R85, R85 ;  /* 0x0000005500557308 */ /* 0x000e300000000800 */
[----:B------:R-:W1:Y:S01]  /*38d0*/  MUFU.RCP R84, R84 ;  /* 0x0000005400547308 */ /* 0x000e620000001000 */
[----:B0-----:R-:W-:-:S07]  /*38e0*/  FADD.FTZ R85, R85, 1 ;  /* 0x3f80000055557421 */ /* 0x001fce0000010000 */
[----:B------:R-:W0:Y:S01]  /*38f0*/  MUFU.RCP R85, R85 ;  /* 0x0000005500557308 */ /* 0x000e220000001000 */
[----:B-1----:R-:W-:Y:S01]  /*3900*/  FMUL.FTZ R64, R64, R84 ;  /* 0x0000005440407220 */ /* 0x002fe20000410000 */
[----:B------:R-:W-:-:S06]  /*3910*/  FMUL.FTZ R84, R83, -1.4426950216293334961 ;  /* 0xbfb8aa3b53547820 */ /* 0x000fcc0000410000 */
[----:B------:R1:W2:Y:S02]  /*3920*/  MUFU.EX2 R82, R84 ;  /* 0x0000005400527308 */ /* 0x0002a40000000800 */
[----:B-1----:R-:W-:Y:S01]  /*3930*/  FMUL.FTZ R84, R2, R86 ;  /* 0x0000005602547220 */ /* 0x002fe20000410000 */
[----:B0-----:R-:W-:-:S03]  /*3940*/  FMUL.FTZ R65, R65, R85 ;  /* 0x0000005541417220 */ /* 0x001fc60000410000 */
[----:B------:R-:W-:Y:S02]  /*3950*/  FFMA.FTZ R84, R61, R84, R63 ;  /* 0x000000543d547223 */ /* 0x000fe4000001003f */
[----:B------:R-:W-:Y:S02]  /*3960*/  F2FP.F16.F32.PACK_AB R64, R65, R64 ;  /* 0x000000404140723e */ /* 0x000fe400000000ff */
[----:B------:R-:W-:Y:S01]  /*3970*/  FMUL.FTZ R85, R84, -1.4426950216293334961 ;  /* 0xbfb8aa3b54557820 */ /* 0x000fe20000410000 */
[----:B--2---:R-:W-:-:S04]  /*3980*/  FADD.FTZ R82, R82, 1 ;  /* 0x3f80000052527421 */ /* 0x004fc80000010000 */
[----:B------:R0:W1:Y:S08]  /*3990*/  MUFU.RCP R86, R82 ;  /* 0x0000005200567308 */ /* 0x0000700000001000 */
[----:B------:R-:W2:Y:S01]  /*39a0*/  MUFU.EX2 R85, R85 ;  /* 0x0000005500557308 */ /* 0x000ea20000000800 */
[----:B0-----:R-:W-:-:S04]  /*39b0*/  FADD.FTZ R82, R81, -R66 ;  /* 0x8000004251527221 */ /* 0x001fc80000010000 */
[----:B------:R-:W-:-:S04]  /*39c0*/  FMUL.FTZ R82, R2, R82 ;  /* 0x0000005202527220 */ /* 0x000fc80000410000 */
[----:B------:R-:W-:Y:S01]  /*39d0*/  FFMA.FTZ R82, R67, R82, R0 ;  /* 0x0000005243527223 */ /* 0x000fe20000010000 */
[----:B-1----:R-:W-:Y:S01]  /*39e0*/  FMUL.FTZ R81, R83, R86 ;  /* 0x0000005653517220 */ /* 0x002fe20000410000 */
[----:B------:R-:W-:Y:S02]  /*39f0*/  FFMA.FTZ R83, R60, R80, R62 ;  /* 0x000000503c537223 */ /* 0x000fe4000001003e */
[----:B------:R-:W-:Y:S01]  /*3a00*/  FMUL.FTZ R86, R82, -1.4426950216293334961 ;  /* 0xbfb8aa3b52567820 */ /* 0x000fe20000410000 */
[----:B--2---:R-:W-:-:S05]  /*3a10*/  FADD.FTZ R85, R85, 1 ;  /* 0x3f80000055557421 */ /* 0x004fca0000010000 */
[----:B------:R-:W0:Y:S08]  /*3a20*/  MUFU.EX2 R86, R86 ;  /* 0x0000005600567308 */ /* 0x000e300000000800 */
[----:B------:R-:W1:Y:S01]  /*3a30*/  MUFU.RCP R85, R85 ;  /* 0x0000005500557308 */ /* 0x000e620000001000 */
[----:B0-----:R-:W-:-:S07]  /*3a40*/  FADD.FTZ R86, R86, 1 ;  /* 0x3f80000056567421 */ /* 0x001fce0000010000 */
[----:B------:R-:W-:Y:S01]  /*3a50*/  MUFU.RCP R86, R86 ;  /* 0x0000005600567308 */ /* 0x000fe20000001000 */
[----:B-1----:R-:W-:Y:S01]  /*3a60*/  FMUL.FTZ R80, R84, R85 ;  /* 0x0000005554507220 */ /* 0x002fe20000410000 */
[----:B------:R-:W-:-:S04]  /*3a70*/  FMUL.FTZ R84, R83, -1.4426950216293334961 ;  /* 0xbfb8aa3b53547820 */ /* 0x000fc80000410000 */
[----:B------:R-:W-:Y:S02]  /*3a80*/  F2FP.F16.F32.PACK_AB R80, R80, R81 ;  /* 0x000000515050723e */ /* 0x000fe400000000ff */
[----:B------:R-:W0:Y:S02]  /*3a90*/  MUFU.EX2 R84, R84 ;  /* 0x0000005400547308 */ /* 0x000e240000000800 */
[----:B0-----:R-:W-:Y:S01]  /*3aa0*/  FADD.FTZ R85, R84, 1 ;  /* 0x3f80000054557421 */ /* 0x001fe20000010000 */
[----:B------:R-:W-:Y:S01]  /*3ab0*/  FFMA.FTZ R84, R88, R79, R87 ;  /* 0x0000004f58547223 */ /* 0x000fe20000010057 */
[----:B------:R-:W-:Y:S01]  /*3ac0*/  FMUL.FTZ R79, R82, R86 ;  /* 0x00000056524f7220 */ /* 0x000fe20000410000 */
[----:B------:R-:W-:Y:S02]  /*3ad0*/  FFMA.FTZ R82, R61, R78, R63 ;  /* 0x0000004e3d527223 */ /* 0x000fe4000001003f */
[----:B------:R-:W-:Y:S01]  /*3ae0*/  FMUL.FTZ R86, R84, -1.4426950216293334961 ;  /* 0xbfb8aa3b54567820 */ /* 0x000fe20000410000 */
[----:B------:R-:W0:Y:S08]  /*3af0*/  MUFU.RCP R85, R85 ;  /* 0x0000005500557308 */ /* 0x000e300000001000 */
[----:B------:R-:W1:Y:S01]  /*3b00*/  MUFU.EX2 R86, R86 ;  /* 0x0000005600567308 */ /* 0x000e620000000800 */
[----:B0-----:R-:W-:Y:S01]  /*3b10*/  FMUL.FTZ R78, R83, R85 ;  /* 0x00000055534e7220 */ /* 0x001fe20000410000 */
[----:B------:R-:W-:-:S04]  /*3b20*/  FMUL.FTZ R83, R82, -1.4426950216293334961 ;  /* 0xbfb8aa3b52537820 */ /* 0x000fc80000410000 */
[----:B------:R-:W-:Y:S02]  /*3b30*/  F2FP.F16.F32.PACK_AB R78, R78, R79 ;  /* 0x0000004f4e4e723e */ /* 0x000fe400000000ff */
[----:B------:R-:W0:Y:S01]  /*3b40*/  MUFU.EX2 R83, R83 ;  /* 0x0000005300537308 */ /* 0x000e220000000800 */
[----:B-1----:R-:W-:-:S07]  /*3b50*/  FADD.FTZ R86, R86, 1 ;  /* 0x3f80000056567421 */ /* 0x002fce0000010000 */
[----:B------:R-:W1:Y:S01]  /*3b60*/  MUFU.RCP R86, R86 ;  /* 0x0000005600567308 */ /* 0x000e620000001000 */
[----:B0-----:R-:W-:Y:S01]  /*3b70*/  FADD.FTZ R85, R83, 1 ;  /* 0x3f80000053557421 */ /* 0x001fe20000010000 */
[----:B------:R-:W-:-:S06]  /*3b80*/  FFMA.FTZ R83, R67, R77, R0 ;  /* 0x0000004d43537223 */ /* 0x000fcc0000010000 */
[----:B------:R-:W0:Y:S01]  /*3b90*/  MUFU.RCP R85, R85 ;  /* 0x0000005500557308 */ /* 0x000e220000001000 */
[----:B-1----:R-:W-:Y:S01]  /*3ba0*/  FMUL.FTZ R77, R84, R86 ;  /* 0x00000056544d7220 */ /* 0x002fe20000410000 */
[----:B------:R-:W-:Y:S01]  /*3bb0*/  FMUL.FTZ R86, R83, -1.4426950216293334961 ;  /* 0xbfb8aa3b53567820 */ /* 0x000fe20000410000 */
[----:B------:R-:W-:-:S05]  /*3bc0*/  FFMA.FTZ R84, R60, R76, R62 ;  /* 0x0000004c3c547223 */ /* 0x000fca000001003e */
        /* <DEDUP_REMOVED lines=70> */
[----:B------:R-:W-:Y:S01]  /*4030*/  PRMT R19, R68, 0x7632, R19 ;  /* 0x0000763244137816 */ /* 0x000fe20000000013 */
[----:B-1----:R-:W-:-:S06]  /*4040*/  FADD.FTZ R86, R86, 1 ;  /* 0x3f80000056567421 */ /* 0x002fcc0000010000 */
        /* <DEDUP_REMOVED lines=25> */
[----:B-1----:R-:W-:Y:S01]  /*41e0*/  FADD.FTZ R86, R86, 1 ;  /* 0x3f80000056567421 */ /* 0x002fe20000010000 */
[----:B------:R-:W-:-:S06]  /*41f0*/  PRMT R21, R22, 0x7632, R21 ;  /* 0x0000763216157816 */ /* 0x000fcc0000000015 */
        /* <DEDUP_REMOVED lines=81> */
[----:B------:R0:W2:Y:S01]  /*4710*/  MUFU.RCP R36, R86 ;  /* 0x0000005600247308 */ /* 0x0000a20000001000 */
[----:B-1----:R-:W-:Y:S01]  /*4720*/  FMUL.FTZ R82, R82, R85 ;  /* 0x0000005552527220 */ /* 0x002fe20000410000 */
[----:B------:R-:W-:Y:S01]  /*4730*/  FMUL.FTZ R85, R84, -1.4426950216293334961 ;  /* 0xbfb8aa3b54557820 */ /* 0x000fe20000410000 */
[----:B0-----:R-:W-:-:S05]  /*4740*/  FADD.FTZ R86, R37, -R66 ;  /* 0x8000004225567221 */ /* 0x001fca0000010000 */
[----:B------:R0:W1:Y:S01]  /*4750*/  MUFU.EX2 R37, R85 ;  /* 0x0000005500257308 */ /* 0x0000620000000800 */
[----:B--2---:R-:W-:Y:S01]  /*4760*/  FMUL.FTZ R83, R83, R36 ;  /* 0x0000002453537220 */ /* 0x004fe20000410000 */
[----:B0-----:R-:W-:-:S04]  /*4770*/  FMUL.FTZ R85, R2, R86 ;  /* 0x0000005602557220 */ /* 0x001fc80000410000 */
[----:B------:R-:W-:Y:S01]  /*4780*/  F2FP.F16.F32.PACK_AB R82, R83, R82 ;  /* 0x000000525352723e */ /* 0x000fe200000000ff */
[----:B------:R-:W-:-:S04]  /*4790*/  FFMA.FTZ R85, R60, R85, R62 ;  /* 0x000000553c557223 */ /* 0x000fc8000001003e */
[----:B------:R-:W-:Y:S01]  /*47a0*/  FMUL.FTZ R86, R85, -1.4426950216293334961 ;  /* 0xbfb8aa3b55567820 */ /* 0x000fe20000410000 */
[----:B-1----:R-:W-:Y:S01]  /*47b0*/  FADD.FTZ R36, R37, 1 ;  /* 0x3f80000025247421 */ /* 0x002fe20000010000 */
[----:B------:R-:W-:-:S04]  /*47c0*/  FADD.FTZ R37, R38, -R66 ;  /* 0x8000004226257221 */ /* 0x000fc80000010000 */
[----:B------:R-:W0:Y:S01]  /*47d0*/  MUFU.EX2 R86, R86 ;  /* 0x0000005600567308 */ /* 0x000e220000000800 */
[----:B------:R-:W-:-:S04]  /*47e0*/  FMUL.FTZ R37, R2, R37 ;  /* 0x0000002502257220 */ /* 0x000fc80000410000 */
[----:B------:R-:W-:-:S03]  /*47f0*/  FFMA.FTZ R37, R88, R37, R87 ;  /* 0x0000002558257223 */ /* 0x000fc60000010057 */
[----:B------:R-:W1:Y:S01]  /*4800*/  MUFU.RCP R36, R36 ;  /* 0x0000002400247308 */ /* 0x000e620000001000 */
[----:B0-----:R-:W-:Y:S01]  /*4810*/  FADD.FTZ R38, R86, 1 ;  /* 0x3f80000056267421 */ /* 0x001fe20000010000 */
[----:B------:R-:W-:-:S06]  /*4820*/  FADD.FTZ R86, R39, -R66 ;  /* 0x8000004227567221 */ /* 0x000fcc0000010000 */
[----:B------:R-:W0:Y:S01]  /*4830*/  MUFU.RCP R38, R38 ;  /* 0x0000002600267308 */ /* 0x000e220000001000 */
[----:B-1----:R-:W-:Y:S01]  /*4840*/  FMUL.FTZ R84, R84, R36 ;  /* 0x0000002454547220 */ /* 0x002fe20000410000 */
[----:B------:R-:W-:-:S06]  /*4850*/  FMUL.FTZ R36, R37, -1.4426950216293334961 ;  /* 0xbfb8aa3b25247820 */ /* 0x000fcc0000410000 */
[----:B------:R1:W2:Y:S02]  /*4860*/  MUFU.EX2 R39, R36 ;  /* 0x0000002400277308 */ /* 0x0002a40000000800 */
[----:B-1----:R-:W-:Y:S01]  /*4870*/  FMUL.FTZ R36, R2, R86 ;  /* 0x0000005602247220 */ /* 0x002fe20000410000 */
[----:B0-----:R-:W-:Y:S01]  /*4880*/  FMUL.FTZ R85, R85, R38 ;  /* 0x0000002655557220 */ /* 0x001fe20000410000 */
[----:B------:R-:W-:Y:S02]  /*4890*/  FADD.FTZ R86, R40, -R66 ;  /* 0x8000004228567221 */ /* 0x000fe40000010000 */
[----:B------:R-:W-:Y:S02]  /*48a0*/  FFMA.FTZ R36, R61, R36, R63 ;  /* 0x000000243d247223 */ /* 0x000fe4000001003f */
[----:B------:R-:W-:Y:S01]  /*48b0*/  FMUL.FTZ R86, R2, R86 ;  /* 0x0000005602567220 */ /* 0x000fe20000410000 */
[----:B------:R-:W-:Y:S01]  /*48c0*/  F2FP.F16.F32.PACK_AB R84, R85, R84 ;  /* 0x000000545554723e */ /* 0x000fe200000000ff */
[----:B------:R-:W-:Y:S01]  /*48d0*/  FMUL.FTZ R38, R36, -1.4426950216293334961 ;  /* 0xbfb8aa3b24267820 */ /* 0x000fe20000410000 */
[----:B--2---:R-:W-:Y:S01]  /*48e0*/  FADD.FTZ R39, R39, 1 ;  /* 0x3f80000027277421 */ /* 0x004fe20000010000 */
[----:B------:R-:W-:Y:S01]  /*48f0*/  FFMA.FTZ R86, R67, R86, R0 ;  /* 0x0000005643567223 */ /* 0x000fe20000010000 */
[----:B------:R-:W-:-:S03]  /*4900*/  PRMT R23, R84, 0x7632, R23 ;  /* 0x0000763254177816 */ /* 0x000fc60000000017 */
[----:B------:R-:W0:Y:S08]  /*4910*/  MUFU.EX2 R38, R38 ;  /* 0x0000002600267308 */ /* 0x000e300000000800 */
[----:B------:R-:W1:Y:S01]  /*4920*/  MUFU.RCP R39, R39 ;  /* 0x0000002700277308 */ /* 0x000e620000001000 */
[----:B0-----:R-:W-:-:S07]  /*4930*/  FADD.FTZ R38, R38, 1 ;  /* 0x3f80000026267421 */ /* 0x001fce0000010000 */
[----:B------:R-:W0:Y:S01]  /*4940*/  MUFU.RCP R38, R38 ;  /* 0x0000002600267308 */ /* 0x000e220000001000 */
[----:B-1----:R-:W-:Y:S01]  /*4950*/  FMUL.FTZ R40, R37, R39 ;  /* 0x0000002725287220 */ /* 0x002fe20000410000 */
[----:B------:R-:W-:-:S06]  /*4960*/  FMUL.FTZ R37, R86, -1.4426950216293334961 ;  /* 0xbfb8aa3b56257820 */ /* 0x000fcc0000410000 */
[----:B------:R-:W1:Y:S01]  /*4970*/  MUFU.EX2 R37, R37 ;  /* 0x0000002500257308 */ /* 0x000e620000000800 */
[----:B0-----:R-:W-:Y:S01]  /*4980*/  FMUL.FTZ R41, R36, R38 ;  /* 0x0000002624297220 */ /* 0x001fe20000410000 */
[----:B------:R-:W-:Y:S01]  /*4990*/  FMUL.FTZ R36, R89, -1.4426950216293334961 ;  /* 0xbfb8aa3b59247820 */ /* 0x000fe20000410000 */
[----:B------:R-:W-:-:S03]  /*49a0*/  FMUL.FTZ R38, R109, -1.4426950216293334961 ;  /* 0xbfb8aa3b6d267820 */ /* 0x000fc60000410000 */
[----:B------:R-:W-:Y:S02]  /*49b0*/  F2FP.F16.F32.PACK_AB R40, R41, R40 ;  /* 0x000000282928723e */ /* 0x000fe400000000ff */
[----:B------:R-:W0:Y:S01]  /*49c0*/  MUFU.EX2 R36, R36 ;  /* 0x0000002400247308 */ /* 0x000e220000000800 */
[----:B-1----:R-:W-:-:S07]  /*49d0*/  FADD.FTZ R37, R37, 1 ;  /* 0x3f80000025257421 */ /* 0x002fce0000010000 */
[----:B------:R-:W1:Y:S08]  /*49e0*/  MUFU.RCP R37, R37 ;  /* 0x0000002500257308 */ /* 0x000e700000001000 */
[----:B------:R-:W2:Y:S01]  /*49f0*/  MUFU.EX2 R38, R38 ;  /* 0x0000002600267308 */ /* 0x000ea20000000800 */
[----:B0-----:R-:W-:-:S07]  /*4a00*/  FADD.FTZ R36, R36, 1 ;  /* 0x3f80000024247421 */ /* 0x001fce0000010000 */
[----:B------:R-:W0:Y:S01]  /*4a10*/  MUFU.RCP R36, R36 ;  /* 0x0000002400247308 */ /* 0x000e220000001000 */
[----:B-1----:R-:W-:Y:S01]  /*4a20*/  FMUL.FTZ R86, R86, R37 ;  /* 0x0000002556567220 */ /* 0x002fe20000410000 */
[----:B------:R-:W-:-:S06]  /*4a30*/  FMUL.FTZ R37, R102, -1.4426950216293334961 ;  /* 0xbfb8aa3b66257820 */ /* 0x000fcc0000410000 */
[----:B------:R-:W1:Y:S01]  /*4a40*/  MUFU.EX2 R37, R37 ;  /* 0x0000002500257308 */ /* 0x000e620000000800 */
[----:B--2---:R-:W-:-:S07]  /*4a50*/  FADD.FTZ R39, R38, 1 ;  /* 0x3f80000026277421 */ /* 0x004fce0000010000 */
[----:B------:R-:W2:Y:S01]  /*4a60*/  MUFU.RCP R39, R39 ;  /* 0x0000002700277308 */ /* 0x000ea20000001000 */
[----:B0-----:R-:W-:Y:S01]  /*4a70*/  FMUL.FTZ R89, R89, R36 ;  /* 0x0000002459597220 */ /* 0x001fe20000410000 */
[----:B------:R-:W-:-:S04]  /*4a80*/  FMUL.FTZ R36, R103, -1.4426950216293334961 ;  /* 0xbfb8aa3b67247820 */ /* 0x000fc80000410000 */
[----:B------:R-:W-:Y:S02]  /*4a90*/  F2FP.F16.F32.PACK_AB R86, R89, R86 ;  /* 0x000000565956723e */ /* 0x000fe400000000ff */
[----:B------:R-:W0:Y:S01]  /*4aa0*/  MUFU.EX2 R36, R36 ;  /* 0x0000002400247308 */ /* 0x000e220000000800 */
[----:B-1----:R-:W-:-:S07]  /*4ab0*/  FADD.FTZ R37, R37, 1 ;  /* 0x3f80000025257421 */ /* 0x002fce0000010000 */
[----:B------:R-:W1:Y:S01]  /*4ac0*/  MUFU.RCP R37, R37 ;  /* 0x0000002500257308 */ /* 0x000e620000001000 */
[----:B--2---:R-:W-:Y:S01]  /*4ad0*/  FMUL.FTZ R109, R109, R39 ;  /* 0x000000276d6d7220 */ /* 0x004fe20000410000 */
[----:B0-----:R-:W-:-:S06]  /*4ae0*/  FADD.FTZ R36, R36, 1 ;  /* 0x3f80000024247421 */ /* 0x001fcc0000010000 */
[----:B------:R-:W0:Y:S01]  /*4af0*/  MUFU.RCP R36, R36 ;  /* 0x0000002400247308 */ /* 0x000e220000001000 */
[----:B-1----:R-:W-:Y:S01]  /*4b00*/  FMUL.FTZ R102, R102, R37 ;  /* 0x0000002566667220 */ /* 0x002fe20000410000 */
[----:B------:R-:W-:-:S06]  /*4b10*/  FMUL.FTZ R37, R104, -1.4426950216293334961 ;  /* 0xbfb8aa3b68257820 */ /* 0x000fcc0000410000 */
[----:B------:R-:W1:Y:S01]  /*4b20*/  MUFU.EX2 R37, R37 ;  /* 0x0000002500257308 */ /* 0x000e620000000800 */
[----:B0-----:R-:W-:Y:S01]  /*4b30*/  FMUL.FTZ R103, R103, R36 ;  /* 0x0000002467677220 */ /* 0x001fe20000410000 */
[----:B------:R-:W-:-:S04]  /*4b40*/  FMUL.FTZ R36, R105, -1.4426950216293334961 ;  /* 0xbfb8aa3b69247820 */ /* 0x000fc80000410000 */
[----:B------:R-:W-:Y:S02]  /*4b50*/  F2FP.F16.F32.PACK_AB R102, R103, R102 ;  /* 0x000000666766723e */ /* 0x000fe400000000ff */
[----:B------:R-:W0:Y:S01]  /*4b60*/  MUFU.EX2 R36, R36 ;  /* 0x0000002400247308 */ /* 0x000e220000000800 */
[----:B-1----:R-:W-:-:S07]  /*4b70*/  FADD.FTZ R37, R37, 1 ;  /* 0x3f80000025257421 */ /* 0x002fce0000010000 */
[----:B------:R-:W1:Y:S01]  /*4b80*/  MUFU.RCP R37, R37 ;  /* 0x0000002500257308 */ /* 0x000e620000001000 */
[----:B0-----:R-:W-:-:S07]  /*4b90*/  FADD.FTZ R36, R36, 1 ;  /* 0x3f80000024247421 */ /* 0x001fce0000010000 */
        /* <DEDUP_REMOVED lines=15> */
[----:B0-----:R-:W-:-:S05]  /*4c90*/  FMUL.FTZ R107, R107, R36 ;  /* 0x000000246b6b7220 */ /* 0x001fca0000410000 */
[----:B------:R-:W-:Y:S01]  /*4ca0*/  F2FP.F16.F32.PACK_AB R106, R107, R106 ;  /* 0x0000006a6b6a723e */ /* 0x000fe200000000ff */
[----:B-1----:R-:W-:Y:S01]  /*4cb0*/  FADD.FTZ R36, R37, 1 ;  /* 0x3f80000025247421 */ /* 0x002fe20000010000 */
[----:B------:R-:W-:-:S04]  /*4cc0*/  FADD.FTZ R37, R50, -R66 ;  /* 0x8000004232257221 */ /* 0x000fc80000010000 */
[----:B------:R-:W-:Y:S01]  /*4cd0*/  FMUL.FTZ R37, R2, R37 ;  /* 0x0000002502257220 */ /* 0x000fe20000410000 */
[----:B------:R-:W0:Y:S03]  /*4ce0*/  MUFU.RCP R36, R36 ;  /* 0x0000002400247308 */ /* 0x000e260000001000 */
[----:B------:R-:W-:Y:S01]  /*4cf0*/  FFMA.FTZ R38, R88, R37, R87 ;  /* 0x0000002558267223 */ /* 0x000fe20000010057 */
[----:B------:R-:W-:-:S04]  /*4d00*/  FMUL.FTZ R37, R2, R51 ;  /* 0x0000003302257220 */ /* 0x000fc80000410000 */
[----:B------:R-:W-:-:S04]  /*4d10*/  FFMA.FTZ R37, R61, R37, R63 ;  /* 0x000000253d257223 */ /* 0x000fc8000001003f */
[----:B------:R-:W-:Y:S01]  /*4d20*/  FMUL.FTZ R39, R37, -1.4426950216293334961 ;  /* 0xbfb8aa3b25277820 */ /* 0x000fe20000410000 */
[----:B0-----:R-:W-:Y:S01]  /*4d30*/  FMUL.FTZ R108, R108, R36 ;  /* 0x000000246c6c7220 */ /* 0x001fe20000410000 */
[----:B------:R-:W-:-:S04]  /*4d40*/  FMUL.FTZ R36, R38, -1.4426950216293334961 ;  /* 0xbfb8aa3b26247820 */ /* 0x000fc80000410000 */
[----:B------:R-:W0:Y:S01]  /*4d50*/  MUFU.EX2 R39, R39 ;  /* 0x0000002700277308 */ /* 0x000e220000000800 */
[----:B------:R-:W-:-:S07]  /*4d60*/  F2FP.F16.F32.PACK_AB R108, R109, R108 ;  /* 0x0000006c6d6c723e */ /* 0x000fce00000000ff */
[----:B------:R-:W1:Y:S01]  /*4d70*/  MUFU.EX2 R36, R36 ;  /* 0x0000002400247308 */ /* 0x000e620000000800 */
[----:B0-----:R-:W-:Y:S01]  /*4d80*/  FADD.FTZ R39, R39, 1 ;  /* 0x3f80000027277421 */ /* 0x001fe20000010000 */
[----:B-1----:R-:W-:-:S06]  /*4d90*/  FADD.FTZ R36, R36, 1 ;  /* 0x3f80000024247421 */ /* 0x002fcc0000010000 */
[----:B------:R0:W1:Y:S02]  /*4da0*/  MUFU.RCP R42, R36 ;  /* 0x00000024002a7308 */ /* 0x0000640000001000 */
[----:B0-----:R-:W-:Y:S01]  /*4db0*/  FMUL.FTZ R36, R2, R52 ;  /* 0x0000003402247220 */ /* 0x001fe20000410000 */
[----:B------:R-:W-:-:S03]  /*4dc0*/  LEA R52, P2, R17, UR16, 0x1 ;  /* 0x0000001011347c11 */ /* 0x000fc6000f8408ff */
[C-C-:B------:R-:W-:Y:S01]  /*4dd0*/  FFMA.FTZ R36, R67.reuse, R36, R0.reuse ;  /* 0x0000002443247223 */ /* 0x140fe20000010000 */
[----:B------:R-:W-:Y:S02]  /*4de0*/  FFMA.FTZ R67, R67, R56, R0 ;  /* 0x0000003843437223 */ /* 0x000fe40000010000 */
[----:B------:R0:W2:Y:S01]  /*4df0*/  MUFU.RCP R56, R39 ;  /* 0x0000002700387308 */ /* 0x0000a20000001000 */
[----:B-1----:R-:W-:Y:S01]  /*4e00*/  FMUL.FTZ R0, R38, R42 ;  /* 0x0000002a26007220 */ /* 0x002fe20000410000 */
[----:B------:R-:W-:Y:S01]  /*4e10*/  FMUL.FTZ R38, R36, -1.4426950216293334961 ;  /* 0xbfb8aa3b24267820 */ /* 0x000fe20000410000 */
[----:B------:R-:W-:-:S04]  /*4e20*/  FADD.FTZ R42, R55, -R66 ;  /* 0x80000042372a7221 */ /* 0x000fc80000010000 */
[C---:B------:R-:W-:Y:S01]  /*4e30*/  FMUL.FTZ R42, R2.reuse, R42 ;  /* 0x0000002a022a7220 */ /* 0x040fe20000410000 */
[----:B------:R-:W1:Y:S01]  /*4e40*/  MUFU.EX2 R38, R38 ;  /* 0x0000002600267308 */ /* 0x000e620000000800 */
[----:B0-----:R-:W-:Y:S01]  /*4e50*/  FMUL.FTZ R39, R2, R53 ;  /* 0x0000003502277220 */ /* 0x001fe20000410000 */
[----:B------:R-:W-:Y:S02]  /*4e60*/  LEA R2, P1, R3, UR16, 0x1 ;  /* 0x0000001003027c11 */ /* 0x000fe4000f8208ff */
[----:B------:R-:W-:Y:S01]  /*4e70*/  LEA.HI.X R53, R17, UR17, R112, 0x1, P2 ;  /* 0x0000001111357c11 */ /* 0x000fe200090f0c70 */
[C-C-:B------:R-:W-:Y:S01]  /*4e80*/  FFMA.FTZ R39, R60.reuse, R39, R62.reuse ;  /* 0x000000273c277223 */ /* 0x140fe2000001003e */
[----:B------:R-:W-:Y:S01]  /*4e90*/  FFMA.FTZ R60, R60, R57, R62 ;  /* 0x000000393c3c7223 */ /* 0x000fe2000001003e */
[C-C-:B------:R-:W-:Y:S01]  /*4ea0*/  FFMA.FTZ R57, R88.reuse, R54, R87.reuse ;  /* 0x0000003658397223 */ /* 0x140fe20000010057 */
[----:B------:R-:W-:Y:S01]  /*4eb0*/  FFMA.FTZ R87, R88, R58, R87 ;  /* 0x0000003a58577223 */ /* 0x000fe20000010057 */
[----:B--2---:R-:W-:Y:S01]  /*4ec0*/  FMUL.FTZ R56, R37, R56 ;  /* 0x0000003825387220 */ /* 0x004fe20000410000 */
[----:B------:R-:W-:Y:S01]  /*4ed0*/  FMUL.FTZ R37, R39, -1.4426950216293334961 ;  /* 0xbfb8aa3b27257820 */ /* 0x000fe20000410000 */
[----:B------:R-:W-:Y:S01]  /*4ee0*/  FMUL.FTZ R44, R57, -1.4426950216293334961 ;  /* 0xbfb8aa3b392c7820 */ /* 0x000fe20000410000 */
[C-C-:B------:R-:W-:Y:S01]  /*4ef0*/  FFMA.FTZ R58, R61.reuse, R42, R63.reuse ;  /* 0x0000002a3d3a7223 */ /* 0x140fe2000001003f */
[----:B------:R-:W-:Y:S01]  /*4f00*/  FFMA.FTZ R61, R61, R43, R63 ;  /* 0x0000002b3d3d7223 */ /* 0x000fe2000001003f */
[----:B------:R-:W-:Y:S01]  /*4f10*/  FMUL.FTZ R43, R67, -1.4426950216293334961 ;  /* 0xbfb8aa3b432b7820 */ /* 0x000fe20000410000 */
[----:B------:R-:W-:Y:S01]  /*4f20*/  LEA.HI.X R3, R3, UR17, R90, 0x1, P1 ;  /* 0x0000001103037c11 */ /* 0x000fe200088f0c5a */
[----:B------:R-:W0:Y:S01]  /*4f30*/  MUFU.EX2 R37, R37 ;  /* 0x0000002500257308 */ /* 0x000e220000000800 */
[----:B-1----:R-:W-:Y:S01]  /*4f40*/  FADD.FTZ R38, R38, 1 ;  /* 0x3f80000026267421 */ /* 0x002fe20000010000 */
[----:B------:R-:W-:Y:S01]  /*4f50*/  FMUL.FTZ R42, R58, -1.4426950216293334961 ;  /* 0xbfb8aa3b3a2a7820 */ /* 0x000fe20000410000 */
[----:B------:R-:W-:Y:S01]  /*4f60*/  FMUL.FTZ R48, R87, -1.4426950216293334961 ;  /* 0xbfb8aa3b57307820 */ /* 0x000fe20000410000 */
[----:B------:R-:W-:Y:S01]  /*4f70*/  FMUL.FTZ R49, R61, -1.4426950216293334961 ;  /* 0xbfb8aa3b3d317820 */ /* 0x000fe20000410000 */
[----:B------:R-:W-:Y:S01]  /*4f80*/  PRMT R17, R80, 0x7632, R17 ;  /* 0x0000763250117816 */ /* 0x000fe20000000011 */
[----:B------:R-:W-:Y:S01]  /*4f90*/  STG.E.U16 desc[UR12][R2.64], R64 ;  /* 0x0000004002007986 */ /* 0x000fe2000c10150c */
[----:B------:R-:W-:Y:S01]  /*4fa0*/  F2FP.F16.F32.PACK_AB R0, R56, R0 ;  /* 0x000000003800723e */ /* 0x000fe200000000ff */
[----:B------:R-:W1:Y:S02]  /*4fb0*/  MUFU.EX2 R44, R44 ;  /* 0x0000002c002c7308 */ /* 0x000e640000000800 */
[----:B------:R-:W-:Y:S04]  /*4fc0*/  STG.E.U16 desc[UR12][R2.64+0x4], R80 ;  /* 0x0000045002007986 */ /* 0x000fe8000c10150c */
[----:B------:R-:W-:Y:S02]  /*4fd0*/  STG.E.U16 desc[UR12][R2.64+0x6], R17 ;  /* 0x0000061102007986 */ /* 0x000fe4000c10150c */
[----:B------:R-:W2:Y:S01]  /*4fe0*/  MUFU.RCP R38, R38 ;  /* 0x0000002600267308 */ /* 0x000ea20000001000 */
[----:B0-----:R-:W-:-:S07]  /*4ff0*/  FADD.FTZ R37, R37, 1 ;  /* 0x3f80000025257421 */ /* 0x001fce0000010000 */
[----:B------:R-:W0:Y:S01]  /*5000*/  MUFU.EX2 R43, R43 ;  /* 0x0000002b002b7308 */ /* 0x000e220000000800 */
[----:B-1----:R-:W-:-:S07]  /*5010*/  FADD.FTZ R44, R44, 1 ;  /* 0x3f8000002c2c7421 */ /* 0x002fce0000010000 */
[----:B------:R-:W1:Y:S01]  /*5020*/  MUFU.EX2 R42, R42 ;  /* 0x0000002a002a7308 */ /* 0x000e620000000800 */
[----:B--2---:R-:W-:Y:S01]  /*5030*/  FMUL.FTZ R54, R36, R38 ;  /* 0x0000002624367220 */ /* 0x004fe20000410000 */
[----:B------:R-:W-:-:S06]  /*5040*/  LEA R36, P1, R4, UR16, 0x1 ;  /* 0x0000001004247c11 */ /* 0x000fcc000f8208ff */
[----:B------:R2:W3:Y:S01]  /*5050*/  MUFU.RCP R55, R37 ;  /* 0x0000002500377308 */ /* 0x0004e20000001000 */
[----:B0-----:R-:W-:-:S07]  /*5060*/  FADD.FTZ R43, R43, 1 ;  /* 0x3f8000002b2b7421 */ /* 0x001fce0000010000 */
[----:B------:R-:W0:Y:S01]  /*5070*/  MUFU.RCP R46, R44 ;  /* 0x0000002c002e7308 */ /* 0x000e220000001000 */
[----:B--2---:R-:W-:Y:S01]  /*5080*/  LEA.HI.X R37, R4, UR17, R91, 0x1, P1 ;  /* 0x0000001104257c11 */ /* 0x004fe200088f0c5b */
[----:B-1----:R-:W-:Y:S01]  /*5090*/  FADD.FTZ R42, R42, 1 ;  /* 0x3f8000002a2a7421 */ /* 0x002fe20000010000 */
[----:B------:R-:W-:-:S04]  /*50a0*/  LEA R4, P1, R5, UR16, 0x1 ;  /* 0x0000001005047c11 */ /* 0x000fc8000f8208ff */
[----:B------:R-:W-:Y:S01]  /*50b0*/  LEA.HI.X R5, R5, UR17, R92, 0x1, P1 ;  /* 0x0000001105057c11 */ /* 0x000fe200088f0c5c */
[----:B------:R-:W1:Y:S01]  /*50c0*/  MUFU.RCP R44, R43 ;  /* 0x0000002b002c7308 */ /* 0x000e620000001000 */
[----:B------:R-:W-:Y:S01]  /*50d0*/  LEA R38, P1, R6, UR16, 0x1 ;  /* 0x0000001006267c11 */ /* 0x000fe2000f8208ff */
[----:B---3--:R-:W-:-:S03]  /*50e0*/  FMUL.FTZ R55, R39, R55 ;  /* 0x0000003727377220 */ /* 0x008fc60000410000 */
[----:B------:R-:W-:Y:S02]  /*50f0*/  LEA.HI.X R39, R6, UR17, R93, 0x1, P1 ;  /* 0x0000001106277c11 */ /* 0x000fe400088f0c5d */
[----:B------:R-:W-:Y:S01]  /*5100*/  LEA R6, P1, R7, UR16, 0x1 ;  /* 0x0000001007067c11 */ /* 0x000fe2000f8208ff */
[----:B------:R2:W3:Y:S01]  /*5110*/  MUFU.RCP R45, R42 ;  /* 0x0000002a002d7308 */ /* 0x0004e20000001000 */
[----:B0-----:R-:W-:Y:S01]  /*5120*/  FMUL.FTZ R57, R57, R46 ;  /* 0x0000002e39397220 */ /* 0x001fe20000410000 */
[----:B------:R-:W-:Y:S01]  /*5130*/  FMUL.FTZ R46, R60, -1.4426950216293334961 ;  /* 0xbfb8aa3b3c2e7820 */ /* 0x000fe20000410000 */
[----:B------:R-:W-:Y:S02]  /*5140*/  LEA.HI.X R7, R7, UR17, R94, 0x1, P1 ;  /* 0x0000001107077c11 */ /* 0x000fe400088f0c5e */
[----:B------:R-:W-:-:S03]  /*5150*/  F2FP.F16.F32.PACK_AB R54, R55, R54 ;  /* 0x000000363736723e */ /* 0x000fc600000000ff */
[----:B------:R-:W0:Y:S01]  /*5160*/  MUFU.EX2 R46, R46 ;  /* 0x0000002e002e7308 */ /* 0x000e220000000800 */
[----:B--2---:R-:W-:Y:S01]  /*5170*/  LEA R42, P1, R8, UR16, 0x1 ;  /* 0x00000010082a7c11 */ /* 0x004fe2000f8208ff */
[----:B-1----:R-:W-:Y:S01]  /*5180*/  FMUL.FTZ R67, R67, R44 ;  /* 0x0000002c43437220 */ /* 0x002fe20000410000 */
[----:B------:R-:W-:Y:S02]  /*5190*/  PRMT R25, R54, 0x7632, R25 ;  /* 0x0000763236197816 */ /* 0x000fe40000000019 */
[----:B------:R-:W-:Y:S02]  /*51a0*/  LEA.HI.X R43, R8, UR17, R95, 0x1, P1 ;  /* 0x00000011082b7c11 */ /* 0x000fe400088f0c5f */
[C---:B------:R-:W-:Y:S01]  /*51b0*/  LEA R8, P1, R9.reuse, UR16, 0x1 ;  /* 0x0000001009087c11 */ /* 0x040fe2000f8208ff */
[----:B------:R-:W1:Y:S01]  /*51c0*/  MUFU.EX2 R48, R48 ;  /* 0x0000003000307308 */ /* 0x000e620000000800 */
[----:B---3--:R-:W-:Y:S02]  /*51d0*/  FMUL.FTZ R58, R58, R45 ;  /* 0x0000002d3a3a7220 */ /* 0x008fe40000410000 */
[----:B------:R-:W-:-:S02]  /*51e0*/  LEA.HI.X R9, R9, UR17, R96, 0x1, P1 ;  /* 0x0000001109097c11 */ /* 0x000fc400088f0c60 */
[----:B------:R-:W-:Y:S02]  /*51f0*/  LEA R44, P1, R10, UR16, 0x1 ;  /* 0x000000100a2c7c11 */ /* 0x000fe4000f8208ff */
[----:B------:R-:W-:Y:S01]  /*5200*/  F2FP.F16.F32.PACK_AB R57, R58, R57 ;  /* 0x000000393a39723e */ /* 0x000fe200000000ff */
[----:B------:R-:W2:Y:S01]  /*5210*/  MUFU.EX2 R49, R49 ;  /* 0x0000003100317308 */ /* 0x000ea20000000800 */
[----:B------:R-:W-:Y:S01]  /*5220*/  LEA.HI.X R45, R10, UR17, R97, 0x1, P1 ;  /* 0x000000110a2d7c11 */ /* 0x000fe200088f0c61 */
[----:B0-----:R-:W-:Y:S01]  /*5230*/  FADD.FTZ R59, R46, 1 ;  /* 0x3f8000002e3b7421 */ /* 0x001fe20000010000 */
[----:B------:R-:W-:-:S04]  /*5240*/  LEA R10, P1, R11, UR16, 0x1 ;  /* 0x000000100b0a7c11 */ /* 0x000fc8000f8208ff */
[----:B------:R-:W-:Y:S01]  /*5250*/  LEA.HI.X R11, R11, UR17, R98, 0x1, P1 ;  /* 0x000000110b0b7c11 */ /* 0x000fe200088f0c62 */
[----:B------:R-:W0:Y:S01]  /*5260*/  MUFU.RCP R59, R59 ;  /* 0x0000003b003b7308 */ /* 0x000e220000001000 */
[----:B------:R-:W-:Y:S01]  /*5270*/  LEA R46, P1, R12, UR16, 0x1 ;  /* 0x000000100c2e7c11 */ /* 0x000fe2000f8208ff */
[----:B-1----:R-:W-:-:S03]  /*5280*/  FADD.FTZ R48, R48, 1 ;  /* 0x3f80000030307421 */ /* 0x002fc60000010000 */
[----:B------:R-:W-:Y:S02]  /*5290*/  LEA.HI.X R47, R12, UR17, R99, 0x1, P1 ;  /* 0x000000110c2f7c11 */ /* 0x000fe400088f0c63 */
[----:B------:R-:W-:Y:S01]  /*52a0*/  LEA R12, P1, R13, UR16, 0x1 ;  /* 0x000000100d0c7c11 */ /* 0x000fe2000f8208ff */
[----:B------:R1:W3:Y:S01]  /*52b0*/  MUFU.RCP R62, R48 ;  /* 0x00000030003e7308 */ /* 0x0002e20000001000 */
[----:B--2---:R-:W-:Y:S02]  /*52c0*/  FADD.FTZ R63, R49, 1 ;  /* 0x3f800000313f7421 */ /* 0x004fe40000010000 */
[----:B------:R-:W-:-:S05]  /*52d0*/  LEA.HI.X R13, R13, UR17, R100, 0x1, P1 ;  /* 0x000000110d0d7c11 */ /* 0x000fca00088f0c64 */
[----:B------:R-:W2:Y:S01]  /*52e0*/  MUFU.RCP R63, R63 ;  /* 0x0000003f003f7308 */ /* 0x000ea20000001000 */
[----:B-1----:R-:W-:Y:S01]  /*52f0*/  LEA R48, P1, R14, UR16, 0x1 ;  /* 0x000000100e307c11 */ /* 0x002fe2000f8208ff */
[----:B0-----:R-:W-:Y:S01]  /*5300*/  FMUL.FTZ R59, R60, R59 ;  /* 0x0000003b3c3b7220 */ /* 0x001fe20000410000 */
[----:B------:R-:W-:Y:S02]  /*5310*/  PRMT R60, R76, 0x7632, R60 ;  /* 0x000076324c3c7816 */ /* 0x000fe4000000003c */
[----:B------:R-:W-:Y:S02]  /*5320*/  LEA.HI.X R49, R14, UR17, R101, 0x1, P1 ;  /* 0x000000110e317c11 */ /* 0x000fe400088f0c65 */
[----:B------:R-:W-:Y:S01]  /*5330*/  LEA R14, P1, R15, UR16, 0x1 ;  /* 0x000000100f0e7c11 */ /* 0x000fe2000f8208ff */
[----:B---3--:R-:W-:Y:S01]  /*5340*/  FMUL.FTZ R62, R87, R62 ;  /* 0x0000003e573e7220 */ /* 0x008fe20000410000 */
[----:B------:R-:W-:Y:S02]  /*5350*/  F2FP.F16.F32.PACK_AB R59, R59, R67 ;  /* 0x000000433b3b723e */ /* 0x000fe400000000ff */
[----:B------:R-:W-:-:S02]  /*5360*/  LEA.HI.X R15, R15, UR17, R110, 0x1, P1 ;  /* 0x000000110f0f7c11 */ /* 0x000fc400088f0c6e */
[----:B------:R-:W-:Y:S01]  /*5370*/  LEA R50, P1, R16, UR16, 0x1 ;  /* 0x0000001010327c11 */ /* 0x000fe2000f8208ff */
[----:B--2---:R-:W-:-:S03]  /*5380*/  FMUL.FTZ R63, R61, R63 ;  /* 0x0000003f3d3f7220 */ /* 0x004fc60000410000 */
[----:B------:R-:W-:Y:S01]  /*5390*/  LEA.HI.X R51, R16, UR17, R111, 0x1, P1 ;  /* 0x0000001110337c11 */ /* 0x000fe200088f0c6f */
[----:B------:R-:W-:Y:S01]  /*53a0*/  ULDC.64 UR16, c[0x0][0x238] ;  /* 0x00008e0000107ab9 */ /* 0x000fe20000000a00 */
[----:B------:R-:W-:Y:S01]  /*53b0*/  PRMT R16, R64, 0x7632, R16 ;  /* 0x0000763240107816 */ /* 0x000fe20000000010 */
[----:B------:R-:W-:Y:S01]  /*53c0*/  UISETP.GE.U32.AND UP0, UPT, UR11, UR16, UPT ;  /* 0x000000100b00728c */ /* 0x000fe2000bf06070 */
[----:B------:R-:W-:-:S03]  /*53d0*/  F2FP.F16.F32.PACK_AB R62, R63, R62 ;  /* 0x0000003e3f3e723e */ /* 0x000fc600000000ff */
[----:B------:R0:W-:Y:S01]  /*53e0*/  STG.E.U16 desc[UR12][R2.64+0x2], R16 ;  /* 0x0000021002007986 */ /* 0x0001e2000c10150c */
[----:B------:R-:W-:-:S03]  /*53f0*/  UISETP.GE.AND.EX UP0, UPT, UR5, UR17, UPT, UP0 ;  /* 0x000000110500728c */ /* 0x000fc6000bf06300 */
[----:B------:R-:W-:Y:S03]  /*5400*/  STG.E.U16 desc[UR12][R36.64], R78 ;  /* 0x0000004e24007986 */ /* 0x000fe6000c10150c */
[----:B------:R-:W-:Y:S01]  /*5410*/  PLOP3.LUT P1, PT, PT, PT, UP0, 0x80, 0x0 ;  /* 0x000000000000781c */ /* 0x000fe20003f2f008 */
[----:B------:R-:W-:Y:S01]  /*5420*/  STG.E.U16 desc[UR12][R36.64+0x4], R76 ;  /* 0x0000044c24007986 */ /* 0x000fe2000c10150c */
[----:B0-----:R-:W-:-:S03]  /*5430*/  PRMT R3, R78, 0x7632, R3 ;  /* 0x000076324e037816 */ /* 0x001fc60000000003 */
[----:B------:R-:W-:Y:S01]  /*5440*/  STG.E.U16 desc[UR12][R36.64+0x6], R60 ;  /* 0x0000063c24007986 */ /* 0x000fe2000c10150c */
[----:B------:R-:W-:Y:S02]  /*5450*/  PRMT R2, R74, 0x7632, R2 ;  /* 0x000076324a027816 */ /* 0x000fe40000000002 */
[----:B------:R-:W-:Y:S01]  /*5460*/  PRMT R16, R72, 0x7632, R16 ;  /* 0x0000763248107816 */ /* 0x000fe20000000010 */
[----:B------:R0:W-:Y:S04]  /*5470*/  STG.E.U16 desc[UR12][R36.64+0x2], R3 ;  /* 0x0000020324007986 */ /* 0x0001e8000c10150c */
[----:B------:R-:W-:Y:S04]  /*5480*/  STG.E.U16 desc[UR12][R4.64], R74 ;  /* 0x0000004a04007986 */ /* 0x000fe8000c10150c */
[----:B------:R1:W-:Y:S01]  /*5490*/  STG.E.U16 desc[UR12][R4.64+0x2], R2 ;  /* 0x0000020204007986 */ /* 0x0003e2000c10150c */
        /* <DEDUP_REMOVED lines=8> */
[----:B------:R-:W-:Y:S02]  /*5520*/  PRMT R5, R34, 0x7632, R5 ;  /* 0x0000763222057816 */ /* 0x000fe40000000005 */
[----:B-1----:R-:W-:Y:S01]  /*5530*/  PRMT R3, R24, 0x7632, R3 ;  /* 0x0000763218037816 */ /* 0x002fe20000000003 */
[----:B------:R-:W-:Y:S04]  /*5540*/  STG.E.U16 desc[UR12][R38.64+0x6], R19 ;  /* 0x0000061326007986 */ /* 0x000fe8000c10150c */
        /* <DEDUP_REMOVED lines=11> */
[----:B------:R1:W-:Y:S01]  /*5600*/  STG.E.U16 desc[UR12][R42.64+0x4], R24 ;  /* 0x000004182a007986 */ /* 0x0003e2000c10150c */
[----:B------:R-:W-:Y:S02]  /*5610*/  PRMT R7, R108, 0x7632, R7 ;  /* 0x000076326c077816 */ /* 0x000fe40000000007 */
[----:B0-----:R-:W-:Y:S01]  /*5620*/  PRMT R22, R30, 0x7632, R22 ;  /* 0x000076321e167816 */ /* 0x001fe20000000016 */
[----:B------:R0:W-:Y:S04]  /*5630*/  STG.E.U16 desc[UR12][R8.64], R26 ;  /* 0x0000001a08007986 */ /* 0x0001e8000c10150c */
[----:B------:R-:W-:Y:S04]  /*5640*/  STG.E.U16 desc[UR12][R8.64+0x2], R4 ;  /* 0x0000020408007986 */ /* 0x000fe8000c10150c */
[----:B------:R-:W-:Y:S01]  /*5650*/  STG.E.U16 desc[UR12][R8.64+0x4], R28 ;  /* 0x0000041c08007986 */ /* 0x000fe2000c10150c */
[----:B-1----:R-:W-:-:S03]  /*5660*/  PRMT R24, R104, 0x7632, R24 ;  /* 0x0000763268187816 */ /* 0x002fc60000000018 */
        /* <DEDUP_REMOVED lines=8> */
[----:B------:R-:W-:Y:S04]  /*56f0*/  STG.E.U16 desc[UR12][R10.64], R34 ;  /* 0x000000220a007986 */ /* 0x000fe8000c10150c */
[----:B------:R-:W-:Y:S04]  /*5700*/  STG.E.U16 desc[UR12][R10.64+0x2], R5 ;  /* 0x000002050a007986 */ /* 0x000fe8000c10150c */
[----:B------:R-:W-:Y:S04]  /*5710*/  STG.E.U16 desc[UR12][R10.64+0x4], R82 ;  /* 0x000004520a007986 */ /* 0x000fe8000c10150c */
[----:B------:R0:W-:Y:S04]  /*5720*/  STG.E.U16 desc[UR12][R10.64+0x6], R2 ;  /* 0x000006020a007986 */ /* 0x0001e8000c10150c */
        /* <DEDUP_REMOVED lines=31> */
.L_x_2199:
        /* <DEDUP_REMOVED lines=14> */
.L_x_2272:


//--------------------- .text._ZN13group_norm_v214gn_cuda_kernelI6__halfLi480ELi1ELi16ELi120ELi1024ELb1ELi64ELi960ELi960ELi4ELb1ELi9ELb0ELb0ENS_16CompileConditionILi900EEEEEvPT_PKS4_S7_S7_flPfS8_Pj --------------------------
	.section	.text._ZN13group_norm_v214gn_cuda_kernelI6__halfLi480ELi1ELi16ELi120ELi1024ELb1ELi64ELi960ELi960ELi4ELb1ELi9ELb0ELb0ENS_16CompileConditionILi900EEEEEvPT_PKS4_S7_S7_flPfS8_Pj,"ax",@progbits
	.align	128
        .global         _ZN13group_norm_v214gn_cuda_kernelI6__halfLi480ELi1ELi16ELi120ELi1024ELb1ELi64ELi960ELi960ELi4ELb1ELi9ELb0ELb0ENS_16CompileConditionILi900EEEEEvPT_PKS4_S7_S7_flPfS8_Pj
        .type           _ZN13group_norm_v214gn_cuda_kernelI6__halfLi480ELi1ELi16ELi120ELi1024ELb1ELi64ELi960ELi960ELi4ELb1ELi9ELb0ELb0ENS_16CompileConditionILi900EEEEEvPT_PKS4_S7_S7_flPfS8_Pj,@function
        .size           _ZN13group_norm_v214gn_cuda_kernelI6__halfLi480ELi1ELi16ELi120ELi1024ELb1ELi64ELi960ELi960ELi4ELb1ELi9ELb0ELb0ENS_16CompileConditionILi900EEEEEvPT_PKS4_S7_S7_flPfS8_Pj,(.L_x_2273 - _ZN13group_norm_v214gn_cuda_kernelI6__halfLi480ELi1ELi16ELi120ELi1024ELb1ELi64ELi960ELi960ELi4ELb1ELi9ELb0ELb0ENS_16CompileConditionILi900EEEEEvPT_PKS4_S7_S7_flPfS8_Pj)
        .other          _ZN13group_norm_v214gn_cuda_kernelI6__halfLi480ELi1ELi16ELi120ELi1024ELb1ELi64ELi960ELi960ELi4ELb1ELi9ELb0ELb0ENS_16CompileConditionILi900EEEEEvPT_PKS4_S7_S7_flPfS8_Pj,@"STO_CUDA_ENTRY STV_DEFAULT"
_ZN13group_norm_v214gn_cuda_kernelI6__halfLi480ELi1ELi16ELi120ELi1024ELb1ELi64ELi960ELi960ELi4ELb1ELi9ELb0ELb0ENS_16CompileConditionILi900EEEEEvPT_PKS4_S7_S7_flPfS8_Pj:
.text._ZN13group_norm_v214gn_cuda_kernelI6__halfLi480ELi1ELi16ELi120ELi1024ELb1ELi64ELi960ELi960ELi4ELb1ELi9ELb0ELb0ENS_16CompileConditionILi900EEEEEvPT_PKS4_S7_S7_flPfS8_Pj:
        /* <DEDUP_REMOVED lines=37> */
.L_x_2206:
[----:B------:R-:W1:Y:S01]  /*0250*/  S2R R67, SR_TID.X ;  /* 0x0000000000437919 */ /* 0x000e620000002100 */
[----:B------:R-:W2:Y:S01]  /*0260*/  S2UR UR22, SR_CTAID.X ;  /* 0x00000000001679c3 */ /* 0x000ea20000002500 */
        /* <DEDUP_REMOVED lines=17> */
[----:B------:R-:W-:Y:S01]  /*0380*/  IMAD.WIDE.U32 R26, R27, 0x1e0000, R58 ;  /* 0x001e00001b1a7825 */ /* 0x000fe200078e003a */
[----:B0-----:R-:W-:-:S04]  /*0390*/  IADD3 R0, R66, 0xf00, RZ ;  /* 0x00000f0042007810 */ /* 0x001fc80007ffe0ff */
[----:B------:R-:W-:Y:S02]  /*03a0*/  IADD3 R44, R27, UR9, RZ ;  /* 0x000000091b2c7c10 */ /* 0x000fe4000fffe0ff */
[----:B------:R-:W-:Y:S01]  /*03b0*/  IADD3 R2, P1, R66, R26, RZ ;  /* 0x0000001a42027210 */ /* 0x000fe20007f3e0ff */
[----:B------:R0:W-:Y:S03]  /*03c0*/  STL [R1+0x98], R0 ;  /* 0x0000980001007387 */ /* 0x0001e60000100800 */
[----:B------:R-:W-:Y:S02]  /*03d0*/  IADD3.X R3, RZ, R44, RZ, P1, !PT ;  /* 0x0000002cff037210 */ /* 0x000fe40000ffe4ff */
[----:B------:R-:W-:-:S04]  /*03e0*/  LEA R18, P1, R2, UR12, 0x1 ;  /* 0x0000000c02127c11 */ /* 0x000fc8000f8208ff */
[----:B------:R-:W-:Y:S02]  /*03f0*/  LEA.HI.X R19, R2, UR13, R3, 0x1, P1 ;  /* 0x0000000d02137c11 */ /* 0x000fe400088f0c03 */
[----:B0-----:R-:W-:-:S04]  /*0400*/  IADD3 R0, P2, R0, R26, RZ ;  /* 0x0000001a00007210 */ /* 0x001fc80007f5e0ff */
[----:B------:R-:W2:Y:S01]  /*0410*/  LDG.E.64.CONSTANT R18, desc[UR14][R18.64] ;  /* 0x0000000e12127981 */ /* 0x000ea2000c1e9b00 */
[----:B------:R-:W-:Y:S02]  /*0420*/  IADD3.X R3, RZ, R44, RZ, P2, !PT ;  /* 0x0000002cff037210 */ /* 0x000fe400017fe4ff */
[----:B------:R-:W-:-:S04]  /*0430*/  LEA R22, P1, R0, UR12, 0x1 ;  /* 0x0000000c00167c11 */ /* 0x000fc8000f8208ff */
[----:B------:R-:W-:Y:S02]  /*0440*/  LEA.HI.X R23, R0, UR13, R3, 0x1, P1 ;  /* 0x0000000d00177c11 */ /* 0x000fe400088f0c03 */
[----:B------:R-:W-:-:S04]  /*0450*/  IADD3 R4, R66, 0x1e00, RZ ;  /* 0x00001e0042047810 */ /* 0x000fc80007ffe0ff */
[----:B------:R-:W3:Y:S01]  /*0460*/  LDG.E.64.CONSTANT R22, desc[UR14][R22.64] ;  /* 0x0000000e16167981 */ /* 0x000ee2000c1e9b00 */
[----:B------:R-:W-:-:S04]  /*0470*/  IADD3 R0, P1, R4, R26, RZ ;  /* 0x0000001a04007210 */ /* 0x000fc80007f3e0ff */
[----:B------:R-:W-:Y:S02]  /*0480*/  IADD3.X R3, RZ, R44, RZ, P1, !PT ;  /* 0x0000002cff037210 */ /* 0x000fe40000ffe4ff */
[----:B------:R-:W-:Y:S02]  /*0490*/  LEA R114, P1, R0, UR12, 0x1 ;  /* 0x0000000c00727c11 */ /* 0x000fe4000f8208ff */
[----:B------:R-:W-:Y:S02]  /*04a0*/  IADD3 R2, R66, 0x2d00, RZ ;  /* 0x00002d0042027810 */ /* 0x000fe40007ffe0ff */
[----:B------:R-:W-:Y:S02]  /*04b0*/  LEA.HI.X R115, R0, UR13, R3, 0x1, P1 ;  /* 0x0000000d00737c11 */ /* 0x000fe400088f0c03 */
[----:B------:R-:W-:-:S04]  /*04c0*/  IADD3 R0, P1, R2, R26, RZ ;  /* 0x0000001a02007210 */ /* 0x000fc80007f3e0ff */
[----:B------:R-:W4:Y:S01]  /*04d0*/  LDG.E.64.CONSTANT R114, desc[UR14][R114.64] ;  /* 0x0000000e72727981 */ /* 0x000f22000c1e9b00 */
[----:B------:R-:W-:Y:S02]  /*04e0*/  IADD3.X R3, RZ, R44, RZ, P1, !PT ;  /* 0x0000002cff037210 */ /* 0x000fe40000ffe4ff */
[C---:B------:R-:W-:Y:S01]  /*04f0*/  LEA R30, P1, R0.reuse, UR12, 0x1 ;  /* 0x0000000c001e7c11 */ /* 0x040fe2000f8208ff */
[----:B------:R-:W-:Y:S03]  /*0500*/  STL [R1+0x88], R4 ;  /* 0x0000880401007387 */ /* 0x000fe60000100800 */
[----:B------:R-:W-:Y:S01]  /*0510*/  LEA.HI.X R31, R0, UR13, R3, 0x1, P1 ;  /* 0x0000000d001f7c11 */ /* 0x000fe200088f0c03 */
[----:B------:R0:W-:Y:S05]  /*0520*/  STL [R1+0x84], R2 ;  /* 0x0000840201007387 */ /* 0x0001ea0000100800 */
[----:B------:R-:W5:Y:S01]  /*0530*/  LDG.E.64.CONSTANT R30, desc[UR14][R30.64] ;  /* 0x0000000e1e1e7981 */ /* 0x000f62000c1e9b00 */
[----:B0-----:R-:W-:-:S04]  /*0540*/  IADD3 R2, R66, 0x3c00, RZ ;  /* 0x00003c0042027810 */ /* 0x001fc80007ffe0ff */
[----:B------:R-:W-:Y:S01]  /*0550*/  IADD3 R0, P1, R2, R26, RZ ;  /* 0x0000001a02007210 */ /* 0x000fe20007f3e0ff */
[----:B------:R0:W-:Y:S03]  /*0560*/  STL [R1+0x80], R2 ;  /* 0x0000800201007387 */ /* 0x0001e60000100800 */
[----:B------:R-:W-:Y:S02]  /*0570*/  IADD3.X R3, RZ, R44, RZ, P1, !PT ;  /* 0x0000002cff037210 */ /* 0x000fe40000ffe4ff */
[----:B------:R-:W-:-:S04]  /*0580*/  LEA R34, P1, R0, UR12, 0x1 ;  /* 0x0000000c00227c11 */ /* 0x000fc8000f8208ff */
[----:B------:R-:W-:Y:S02]  /*0590*/  LEA.HI.X R35, R0, UR13, R3, 0x1, P1 ;  /* 0x0000000d00237c11 */ /* 0x000fe400088f0c03 */
[----:B0-----:R-:W-:-:S04]  /*05a0*/  IADD3 R2, R66, 0x4b00, RZ ;  /* 0x00004b0042027810 */ /* 0x001fc80007ffe0ff */
[----:B------:R-:W-:Y:S01]  /*05b0*/  IADD3 R0, P1, R2, R26, RZ ;  /* 0x0000001a02007210 */ /* 0x000fe20007f3e0ff */
[----:B------:R-:W5:Y:S03]  /*05c0*/  LDG.E.64.CONSTANT R34, desc[UR14][R34.64] ;  /* 0x0000000e22227981 */ /* 0x000f66000c1e9b00 */
[----:B------:R-:W-:Y:S02]  /*05d0*/  IADD3.X R3, RZ, R44, RZ, P1, !PT ;  /* 0x0000002cff037210 */ /* 0x000fe40000ffe4ff */
[----:B------:R-:W-:-:S04]  /*05e0*/  LEA R42, P1, R0, UR12, 0x1 ;  /* 0x0000000c002a7c11 */ /* 0x000fc8000f8208ff */
[----:B------:R-:W-:Y:S01]  /*05f0*/  LEA.HI.X R43, R0, UR13, R3, 0x1, P1 ;  /* 0x0000000d002b7c11 */ /* 0x000fe200088f0c03 */
[----:B------:R0:W-:Y:S05]  /*0600*/  STL [R1+0x7c], R2 ;  /* 0x00007c0201007387 */ /* 0x0001ea0000100800 */
[----:B------:R-:W5:Y:S01]  /*0610*/  LDG.E.64.CONSTANT R42, desc[UR14][R42.64] ;  /* 0x0000000e2a2a7981 */ /* 0x000f62000c1e9b00 */
[----:B0-----:R-:W-:-:S04]  /*0620*/  IADD3 R2, R66, 0x5a00, RZ ;  /* 0x00005a0042027810 */ /* 0x001fc80007ffe0ff */
[----:B------:R-:W-:Y:S01]  /*0630*/  IADD3 R0, P1, R2, R26, RZ ;  /* 0x0000001a02007210 */ /* 0x000fe20007f3e0ff */
[----:B------:R0:W-:Y:S03]  /*0640*/  STL [R1+0x78], R2 ;  /* 0x0000780201007387 */ /* 0x0001e60000100800 */
[----:B------:R-:W-:Y:S02]  /*0650*/  IADD3.X R3, RZ, R44, RZ, P1, !PT ;  /* 0x0000002cff037210 */ /* 0x000fe40000ffe4ff */
[----:B------:R-:W-:Y:S02]  /*0660*/  LEA R38, P1, R0, UR12, 0x1 ;  /* 0x0000000c00267c11 */ /* 0x000fe4000f8208ff */
[----:B0-----:R-:W-:Y:S02]  /*0670*/  IADD3 R2, R66, 0x6900, RZ ;  /* 0x0000690042027810 */ /* 0x001fe40007ffe0ff */
[----:B------:R-:W-:-:S02]  /*0680*/  LEA.HI.X R39, R0, UR13, R3, 0x1, P1 ;  /* 0x0000000d00277c11 */ /* 0x000fc400088f0c03 */
[----:B------:R-:W-:-:S04]  /*0690*/  IADD3 R0, P1, R2, R26, RZ ;  /* 0x0000001a02007210 */ /* 0x000fc80007f3e0ff */
[----:B------:R-:W5:Y:S01]  /*06a0*/  LDG.E.64.CONSTANT R38, desc[UR14][R38.64] ;  /* 0x0000000e26267981 */ /* 0x000f62000c1e9b00 */
[----:B------:R-:W-:Y:S02]  /*06b0*/  IADD3.X R3, RZ, R44, RZ, P1, !PT ;  /* 0x0000002cff037210 */ /* 0x000fe40000ffe4ff */
[----:B------:R-:W-:-:S04]  /*06c0*/  LEA R40, P1, R0, UR12, 0x1 ;  /* 0x0000000c00287c11 */ /* 0x000fc8000f8208ff */
[----:B------:R-:W-:Y:S01]  /*06d0*/  LEA.HI.X R41, R0, UR13, R3, 0x1, P1 ;  /* 0x0000000d00297c11 */ /* 0x000fe200088f0c03 */
[----:B------:R0:W-:Y:S05]  /*06e0*/  STL [R1+0x74], R2 ;  /* 0x0000740201007387 */ /* 0x0001ea0000100800 */
[----:B------:R-:W5:Y:S01]  /*06f0*/  LDG.E.64.CONSTANT R40, desc[UR14][R40.64] ;  /* 0x0000000e28287981 */ /* 0x000f62000c1e9b00 */
[----:B0-----:R-:W-:-:S04]  /*0700*/  IADD3 R2, R66, 0x7800, RZ ;  /* 0x0000780042027810 */ /* 0x001fc80007ffe0ff */
[----:B------:R-:W-:-:S04]  /*0710*/  IADD3 R0, P1, R2, R26, RZ ;  /* 0x0000001a02007210 */ /* 0x000fc80007f3e0ff */
[----:B------:R-:W-:Y:S02]  /*0720*/  IADD3.X R3, RZ, R44, RZ, P1, !PT ;  /* 0x0000002cff037210 */ /* 0x000fe40000ffe4ff */
[C---:B------:R-:W-:Y:S01]  /*0730*/  LEA R36, P1, R0.reuse, UR12, 0x1 ;  /* 0x0000000c00247c11 */ /* 0x040fe2000f8208ff */
[----:B------:R0:W-:Y:S03]  /*0740*/  STL [R1+0x70], R2 ;  /* 0x0000700201007387 */ /* 0x0001e60000100800 */
[----:B------:R-:W-:-:S06]  /*0750*/  LEA.HI.X R37, R0, UR13, R3, 0x1, P1 ;  /* 0x0000000d00257c11 */ /* 0x000fcc00088f0c03 */
        /* <DEDUP_REMOVED lines=22> */
[----:B------:R-:W-:Y:S01]  /*08c0*/  IADD3 R0, P1, R2, R26, RZ ;  /* 0x0000001a02007210 */ /* 0x000fe20007f3e0ff */
[----:B------:R0:W-:Y:S03]  /*08d0*/  STL [R1+0x38], R2 ;  /* 0x0000380201007387 */ /* 0x0001e60000100800 */
[----:B------:R-:W-:Y:S01]  /*08e0*/  IADD3.X R3, RZ, R44, RZ, P1, !PT ;  /* 0x0000002cff037210 */ /* 0x000fe20000ffe4ff */
[----:B------:R-:W5:Y:S01]  /*08f0*/  LDG.E.64.CONSTANT R24, desc[UR14][R24.64] ;  /* 0x0000000e18187981 */ /* 0x000f62000c1e9b00 */
        /* <DEDUP_REMOVED lines=16> */
[----:B------:R-:W-:-:S03]  /*0a00*/  LEA.HI.X R13, R0, UR13, R3, 0x1, P1 ;  /* 0x0000000d000d7c11 */ /* 0x000fc600088f0c03 */
[----:B------:R0:W-:Y:S04]  /*0a10*/  STL [R1+0x18], R2 ;  /* 0x0000180201007387 */ /* 0x0001e80000100800 */
[----:B------:R-:W5:Y:S01]  /*0a20*/  LDG.E.64.CONSTANT R12, desc[UR14][R12.64] ;  /* 0x0000000e0c0c7981 */ /* 0x000f62000c1e9b00 */
[----:B0-----:R-:W-:-:S04]  /*0a30*/  IADD3 R2, P1, R2, R26, RZ ;  /* 0x0000001a02027210 */ /* 0x001fc80007f3e0ff */
[----:B------:R-:W-:Y:S02]  /*0a40*/  IADD3.X R3, RZ, R44, RZ, P1, !PT ;  /* 0x0000002cff037210 */ /* 0x000fe40000ffe4ff */
[----:B------:R-:W-:-:S04]  /*0a50*/  LEA R8, P1, R2, UR12, 0x1 ;  /* 0x0000000c02087c11 */ /* 0x000fc8000f8208ff */
[----:B------:R-:W-:-:S06]  /*0a60*/  LEA.HI.X R9, R2, UR13, R3, 0x1, P1 ;  /* 0x0000000d02097c11 */ /* 0x000fcc00088f0c03 */
[----:B------:R-:W5:Y:S01]  /*0a70*/  LDG.E.64.CONSTANT R8, desc[UR14][R8.64] ;  /* 0x0000000e08087981 */ /* 0x000f62000c1e9b00 */
[----:B------:R-:W-:-:S05]  /*0a80*/  IADD3 R0, R66, 0xf000, RZ ;  /* 0x0000f00042007810 */ /* 0x000fca0007ffe0ff */
[----:B------:R0:W-:Y:S02]  /*0a90*/  STL [R1+0x94], R0 ;  /* 0x0000940001007387 */ /* 0x0001e40000100800 */
[----:B0-----:R-:W-:-:S04]  /*0aa0*/  IADD3 R0, P2, R0, R26, RZ ;  /* 0x0000001a00007210 */ /* 0x001fc80007f5e0ff */
[----:B------:R-:W-:Y:S02]  /*0ab0*/  IADD3.X R3, RZ, R44, RZ, P2, !PT ;  /* 0x0000002cff037210 */ /* 0x000fe400017fe4ff */
[----:B------:R-:W-:-:S04]  /*0ac0*/  LEA R4, P1, R0, UR12, 0x1 ;  /* 0x0000000c00047c11 */ /* 0x000fc8000f8208ff */
[----:B------:R-:W-:Y:S02]  /*0ad0*/  LEA.HI.X R5, R0, UR13, R3, 0x1, P1 ;  /* 0x0000000d00057c11 */ /* 0x000fe400088f0c03 */
[----:B------:R-:W-:-:S04]  /*0ae0*/  IADD3 R11, R66, 0xff00, RZ ;  /* 0x0000ff00420b7810 */ /* 0x000fc80007ffe0ff */
[----:B------:R-:W5:Y:S01]  /*0af0*/  LDG.E.64.CONSTANT R4, desc[UR14][R4.64] ;  /* 0x0000000e04047981 */ /* 0x000f62000c1e9b00 */
[----:B------:R-:W-:-:S04]  /*0b00*/  IADD3 R3, P2, R11, R26, RZ ;  /* 0x0000001a0b037210 */ /* 0x000fc80007f5e0ff */
[----:B------:R-:W-:Y:S02]  /*0b10*/  IADD3.X R50, RZ, R44, RZ, P2, !PT ;  /* 0x0000002cff327210 */ /* 0x000fe400017fe4ff */
[C---:B------:R-:W-:Y:S02]  /*0b20*/  LEA R2, P2, R3.reuse, UR12, 0x1 ;  /* 0x0000000c03027c11 */ /* 0x040fe4000f8408ff */
[C---:B------:R-:W-:Y:S02]  /*0b30*/  IADD3 R7, R66.reuse, 0x10e00, RZ ;  /* 0x00010e0042077810 */ /* 0x040fe40007ffe0ff */
[----:B------:R-:W-:Y:S01]  /*0b40*/  LEA.HI.X R3, R3, UR13, R50, 0x1, P2 ;  /* 0x0000000d03037c11 */ /* 0x000fe200090f0c32 */
[----:B------:R-:W-:Y:S01]  /*0b50*/  STL [R1+0x90], R11 ;  /* 0x0000900b01007387 */ /* 0x000fe20000100800 */
[C---:B------:R-:W-:Y:S02]  /*0b60*/  IADD3 R10, R66.reuse, 0x11d00, RZ ;  /* 0x00011d00420a7810 */ /* 0x040fe40007ffe0ff */
[----:B------:R-:W-:Y:S01]  /*0b70*/  IADD3 R6, R66, 0x12c00, RZ ;  /* 0x00012c0042067810 */ /* 0x000fe20007ffe0ff */
[----:B------:R0:W-:Y:S04]  /*0b80*/  STL [R1+0x8c], R7 ;  /* 0x00008c0701007387 */ /* 0x0001e80000100800 */
[----:B------:R-:W5:Y:S01]  /*0b90*/  LDG.E.64.CONSTANT R2, desc[UR14][R2.64] ;  /* 0x0000000e02027981 */ /* 0x000f62000c1e9b00 */
[----:B------:R-:W-:-:S02]  /*0ba0*/  IADD3 R0, P1, R6, R26, RZ ;  /* 0x0000001a06007210 */ /* 0x000fc40007f3e0ff */
[----:B0-----:R-:W-:Y:S01]  /*0bb0*/  IADD3 R7, P3, R7, R26, RZ ;  /* 0x0000001a07077210 */ /* 0x001fe20007f7e0ff */
[----:B------:R-:W-:Y:S03]  /*0bc0*/  STL [R1+0x1c], R10 ;  /* 0x00001c0a01007387 */ /* 0x000fe60000100800 */
[----:B------:R-:W-:Y:S01]  /*0bd0*/  IADD3.X R48, RZ, R44, RZ, P3, !PT ;  /* 0x0000002cff307210 */ /* 0x000fe20001ffe4ff */
[----:B------:R0:W-:Y:S02]  /*0be0*/  STL [R1+0x14], R6 ;  /* 0x0000140601007387 */ /* 0x0001e40000100800 */
[----:B0-----:R-:W-:-:S04]  /*0bf0*/  LEA R6, P3, R7, UR12, 0x1 ;  /* 0x0000000c07067c11 */ /* 0x001fc8000f8608ff */
[----:B------:R-:W-:Y:S02]  /*0c00*/  LEA.HI.X R7, R7, UR13, R48, 0x1, P3 ;  /* 0x0000000d07077c11 */ /* 0x000fe400098f0c30 */
[----:B------:R-:W-:-:S04]  /*0c10*/  IADD3 R11, P4, R10, R26, RZ ;  /* 0x0000001a0a0b7210 */ /* 0x000fc80007f9e0ff */
[----:B------:R-:W5:Y:S01]  /*0c20*/  LDG.E.64.CONSTANT R6, desc[UR14][R6.64] ;  /* 0x0000000e06067981 */ /* 0x000f62000c1e9b00 */
[-C--:B------:R-:W-:Y:S02]  /*0c30*/  IADD3.X R46, RZ, R44.reuse, RZ, P4, !PT ;  /* 0x0000002cff2e7210 */ /* 0x080fe400027fe4ff */
[C---:B------:R-:W-:Y:S02]  /*0c40*/  LEA R10, P4, R11.reuse, UR12, 0x1 ;  /* 0x0000000c0b0a7c11 */ /* 0x040fe4000f8808ff */
[----:B------:R-:W-:Y:S02]  /*0c50*/  IADD3.X R15, RZ, R44, RZ, P1, !PT ;  /* 0x0000002cff0f7210 */ /* 0x000fe40000ffe4ff */
[----:B------:R-:W-:Y:S02]  /*0c60*/  LEA R14, P1, R0, UR12, 0x1 ;  /* 0x0000000c000e7c11 */ /* 0x000fe4000f8208ff */
[----:B------:R-:W-:Y:S02]  /*0c70*/  LEA.HI.X R11, R11, UR13, R46, 0x1, P4 ;  /* 0x0000000d0b0b7c11 */ /* 0x000fe4000a0f0c2e */
[----:B------:R-:W-:-:S02]  /*0c80*/  IADD3 R27, R66, 0x13b00, RZ ;  /* 0x00013b00421b7810 */ /* 0x000fc40007ffe0ff */
[C---:B------:R-:W-:Y:S02]  /*0c90*/  IADD3 R45, R66.reuse, 0x14a00, RZ ;  /* 0x00014a00422d7810 */ /* 0x040fe40007ffe0ff */
[C---:B------:R-:W-:Y:S02]  /*0ca0*/  IADD3 R47, R66.reuse, 0x15900, RZ ;  /* 0x00015900422f7810 */ /* 0x040fe40007ffe0ff */
[C---:B------:R-:W-:Y:S02]  /*0cb0*/  IADD3 R49, R66.reuse, 0x16800, RZ ;  /* 0x0001680042317810 */ /* 0x040fe40007ffe0ff */
[----:B------:R-:W-:Y:S01]  /*0cc0*/  IADD3 R51, R66, 0x17700, RZ ;  /* 0x0001770042337810 */ /* 0x000fe20007ffe0ff */
[--C-:B--2---:R-:W-:Y:S01]  /*0cd0*/  HADD2.F32 R125, -RZ, R18.reuse.H1_H1 ;  /* 0x30000012ff7d7230 */ /* 0x104fe20000004100 */
[----:B------:R-:W-:Y:S01]  /*0ce0*/  LEA.HI.X R15, R0, UR13, R15, 0x1, P1 ;  /* 0x0000000d000f7c11 */ /* 0x000fe200088f0c0f */
[----:B------:R-:W-:Y:S01]  /*0cf0*/  HADD2.F32 R0, -RZ, R18.H0_H0 ;  /* 0x20000012ff007230 */ /* 0x000fe20000004100 */
[-C--:B------:R-:W-:Y:S01]  /*0d00*/  IADD3 R77, P4, R27, R26.reuse, RZ ;  /* 0x0000001a1b4d7210 */ /* 0x080fe20007f9e0ff */
[----:B------:R-:W2:Y:S01]  /*0d10*/  LDG.E.64.CONSTANT R10, desc[UR14][R10.64] ;  /* 0x0000000e0a0a7981 */ /* 0x000ea2000c1e9b00 */
[----:B------:R-:W-:-:S02]  /*0d20*/  IADD3 R75, P5, R45, R26, RZ ;  /* 0x0000001a2d4b7210 */ /* 0x000fc40007fbe0ff */
[-C--:B------:R-:W-:Y:S02]  /*0d30*/  IADD3 R72, P6, R47, R26.reuse, RZ ;  /* 0x0000001a2f487210 */ /* 0x080fe40007fde0ff */
[-C--:B------:R-:W-:Y:S02]  /*0d40*/  IADD3 R70, P1, R49, R26.reuse, RZ ;  /* 0x0000001a31467210 */ /* 0x080fe40007f3e0ff */
[----:B------:R-:W-:Y:S02]  /*0d50*/  IADD3 R68, P2, R51, R26, RZ ;  /* 0x0000001a33447210 */ /* 0x000fe40007f5e0ff */
[C---:B------:R-:W-:Y:S02]  /*0d60*/  IADD3 R53, R66.reuse, 0x18600, RZ ;  /* 0x0001860042357810 */ /* 0x040fe40007ffe0ff */
[C---:B------:R-:W-:Y:S02]  /*0d70*/  IADD3 R55, R66.reuse, 0x19500, RZ ;  /* 0x0001950042377810 */ /* 0x040fe40007ffe0ff */
[----:B------:R-:W-:-:S02]  /*0d80*/  IADD3 R57, R66, 0x1a400, RZ ;  /* 0x0001a40042397810 */ /* 0x000fc40007ffe0ff */
[C---:B------:R-:W-:Y:S02]  /*0d90*/  IADD3 R59, R66.reuse, 0x1b300, RZ ;  /* 0x0001b300423b7810 */ /* 0x040fe40007ffe0ff */
[C---:B------:R-:W-:Y:S02]  /*0da0*/  IADD3 R61, R66.reuse, 0x1c200, RZ ;  /* 0x0001c200423d7810 */ /* 0x040fe40007ffe0ff */
[----:B------:R-:W-:Y:S01]  /*0db0*/  IADD3 R63, R66, 0x1d100, RZ ;  /* 0x0001d100423f7810 */ /* 0x000fe20007ffe0ff */
[----:B------:R-:W-:Y:S01]  /*0dc0*/  FFMA.FTZ R46, R0, R0, RZ ;  /* 0x00000000002e7223 */ /* 0x000fe200000100ff */
[-C--:B------:R-:W-:Y:S01]  /*0dd0*/  IADD3.X R78, RZ, R44.reuse, RZ, P4, !PT ;  /* 0x0000002cff4e7210 */ /* 0x080fe200027fe4ff */
[--C-:B------:R-:W-:Y:S01]  /*0de0*/  HADD2.F32 R123, -RZ, R19.reuse.H0_H0 ;  /* 0x20000013ff7b7230 */ /* 0x100fe20000004100 */
[-C--:B------:R-:W-:Y:S01]  /*0df0*/  IADD3.X R76, RZ, R44.reuse, RZ, P5, !PT ;  /* 0x0000002cff4c7210 */ /* 0x080fe20002ffe4ff */
[----:B------:R-:W-:Y:S01]  /*0e00*/  HADD2.F32 R122, -RZ, R19.H1_H1 ;  /* 0x30000013ff7a7230 */ /* 0x000fe20000004100 */
[-C--:B------:R-:W-:Y:S01]  /*0e10*/  IADD3.X R73, RZ, R44.reuse, RZ, P6, !PT ;  /* 0x0000002cff497210 */ /* 0x080fe200037fe4ff */
[--C-:B---3--:R-:W-:Y:S01]  /*0e20*/  HADD2.F32 R119, -RZ, R23.reuse.H0_H0 ;  /* 0x20000017ff777230 */ /* 0x108fe20000004100 */
[-C--:B------:R-:W-:Y:S01]  /*0e30*/  IADD3.X R71, RZ, R44.reuse, RZ, P1, !PT ;  /* 0x0000002cff477210 */ /* 0x080fe20000ffe4ff */
[----:B------:R-:W-:Y:S01]  /*0e40*/  HADD2.F32 R74, -RZ, R23.H1_H1 ;  /* 0x30000017ff4a7230 */ /* 0x000fe20000004100 */
[----:B------:R-:W-:Y:S01]  /*0e50*/  IADD3.X R69, RZ, R44, RZ, P2, !PT ;  /* 0x0000002cff457210 */ /* 0x000fe200017fe4ff */
[--C-:B------:R-:W-:Y:S01]  /*0e60*/  HADD2.F32 R121, -RZ, R22.reuse.H0_H0 ;  /* 0x20000016ff797230 */ /* 0x100fe20000004100 */
[-C--:B------:R-:W-:Y:S01]  /*0e70*/  IADD3 R64, P3, R53, R26.reuse, RZ ;  /* 0x0000001a35407210 */ /* 0x080fe20007f7e0ff */
[----:B------:R-:W-:Y:S01]  /*0e80*/  HADD2.F32 R120, -RZ, R22.H1_H1 ;  /* 0x30000016ff787230 */ /* 0x000fe20000004100 */
[-C--:B------:R-:W-:Y:S01]  /*0e90*/  IADD3 R62, P4, R55, R26.reuse, RZ ;  /* 0x0000001a373e7210 */ /* 0x080fe20007f9e0ff */
[----:B------:R-:W3:Y:S01]  /*0ea0*/  LDG.E.64.CONSTANT R14, desc[UR14][R14.64] ;  /* 0x0000000e0e0e7981 */ /* 0x000ee2000c1e9b00 */
[----:B------:R-:W-:-:S02]  /*0eb0*/  IADD3 R60, P5, R57, R26, RZ ;  /* 0x0000001a393c7210 */ /* 0x000fc40007fbe0ff */
[-C--:B------:R-:W-:Y:S02]  /*0ec0*/  IADD3 R54, P6, R59, R26.reuse, RZ ;  /* 0x0000001a3b367210 */ /* 0x080fe40007fde0ff */
[-C--:B------:R-:W-:Y:S02]  /*0ed0*/  IADD3 R56, P1, R61, R26.reuse, RZ ;  /* 0x0000001a3d387210 */ /* 0x080fe40007f3e0ff */
[----:B------:R-:W-:Y:S01]  /*0ee0*/  IADD3 R52, P2, R63, R26, RZ ;  /* 0x0000001a3f347210 */ /* 0x000fe20007f5e0ff */
[----:B------:R-:W-:Y:S01]  /*0ef0*/  FADD.FTZ R26, RZ, R0 ;  /* 0x00000000ff1a7221 */ /* 0x000fe20000010000 */
[----:B------:R-:W-:-:S03]  /*0f00*/  FFMA.FTZ R46, R125, R125, R46 ;  /* 0x0000007d7d2e7223 */ /* 0x000fc6000001002e */
[----:B------:R-:W-:Y:S01]  /*0f10*/  FADD.FTZ R26, R26, R125 ;  /* 0x0000007d1a1a7221 */ /* 0x000fe20000010000 */
[----:B------:R-:W-:-:S03]  /*0f20*/  FFMA.FTZ R27, R123, R123, R46 ;  /* 0x0000007b7b1b7223 */ /* 0x000fc6000001002e */
[----:B------:R-:W-:Y:S01]  /*0f30*/  FADD.FTZ R23, R26, R123 ;  /* 0x0000007b1a177221 */ /* 0x000fe20000010000 */
[----:B------:R-:W-:-:S03]  /*0f40*/  FFMA.FTZ R22, R122, R122, R27 ;  /* 0x0000007a7a167223 */ /* 0x000fc6000001001b */
[----:B------:R-:W-:Y:S01]  /*0f50*/  FADD.FTZ R26, R23, R122 ;  /* 0x0000007a171a7221 */ /* 0x000fe20000010000 */
[----:B------:R-:W-:Y:S01]  /*0f60*/  FFMA.FTZ R27, R121, R121, R22 ;  /* 0x00000079791b7223 */ /* 0x000fe20000010016 */
[----:B------:R-:W-:Y:S02]  /*0f70*/  IADD3.X R65, RZ, R44, RZ, P3, !PT ;  /* 0x0000002cff417210 */ /* 0x000fe40001ffe4ff */
[----:B------:R-:W-:Y:S01]  /*0f80*/  FADD.FTZ R23, R26, R121 ;  /* 0x000000791a177221 */ /* 0x000fe20000010000 */
[----:B------:R-:W-:Y:S01]  /*0f90*/  FFMA.FTZ R46, R120, R120, R27 ;  /* 0x00000078782e7223 */ /* 0x000fe2000001001b */
[----:B------:R-:W-:Y:S02]  /*0fa0*/  LEA R18, P3, R77, UR12, 0x1 ;  /* 0x0000000c4d127c11 */ /* 0x000fe4000f8608ff */
[----:B------:R-:W-:Y:S01]  /*0fb0*/  FADD.FTZ R26, R23, R120 ;  /* 0x00000078171a7221 */ /* 0x000fe20000010000 */
[----:B------:R-:W-:Y:S01]  /*0fc0*/  FFMA.FTZ R46, R119, R119, R46 ;  /* 0x00000077772e7223 */ /* 0x000fe2000001002e */
[----:B------:R-:W-:Y:S01]  /*0fd0*/  LEA.HI.X R19, R77, UR13, R78, 0x1, P3 ;  /* 0x0000000d4d137c11 */ /* 0x000fe200098f0c4e */
[----:B----4-:R-:W-:-:S02]  /*0fe0*/  HADD2.F32 R118, -RZ, R114.H0_H0 ;  /* 0x20000072ff767230 */ /* 0x010fc40000004100 */
[----:B------:R-:W-:Y:S01]  /*0ff0*/  FADD.FTZ R26, R26, R119 ;  /* 0x000000771a1a7221 */ /* 0x000fe20000010000 */
[----:B------:R-:W-:Y:S01]  /*1000*/  FFMA.FTZ R45, R74, R74, R46 ;  /* 0x0000004a4a2d7223 */ /* 0x000fe2000001002e */
[----:B------:R-:W-:Y:S02]  /*1010*/  HADD2.F32 R117, -RZ, R114.H1_H1 ;  /* 0x30000072ff757230 */ /* 0x000fe40000004100 */
[----:B------:R-:W-:Y:S01]  /*1020*/  FADD.FTZ R27, R26, R74 ;  /* 0x0000004a1a1b7221 */ /* 0x000fe20000010000 */
[----:B------:R-:W4:Y:S01]  /*1030*/  LDG.E.64.CONSTANT R18, desc[UR14][R18.64] ;  /* 0x0000000e12127981 */ /* 0x000f22000c1e9b00 */
[----:B------:R-:W-:Y:S01]  /*1040*/  FFMA.FTZ R48, R118, R118, R45 ;  /* 0x0000007676307223 */ /* 0x000fe2000001002d */
[--C-:B------:R-:W-:Y:S02]  /*1050*/  HADD2.F32 R116, -RZ, R115.reuse.H0_H0 ;  /* 0x20000073ff747230 */ /* 0x100fe40000004100 */
[----:B------:R-:W-:Y:S01]  /*1060*/  FADD.FTZ R46, R27, R118 ;  /* 0x000000761b2e7221 */ /* 0x000fe20000010000 */
[----:B------:R-:W-:Y:S01]  /*1070*/  LEA R22, P3, R75, UR12, 0x1 ;  /* 0x0000000c4b167c11 */ /* 0x000fe2000f8608ff */
[----:B------:R-:W-:Y:S01]  /*1080*/  FFMA.FTZ R45, R117, R117, R48 ;  /* 0x00000075752d7223 */ /* 0x000fe20000010030 */
[----:B------:R-:W-:-:S02]  /*1090*/  HADD2.F32 R115, -RZ, R115.H1_H1 ;  /* 0x30000073ff737230 */ /* 0x000fc40000004100 */
[----:B------:R-:W-:Y:S01]  /*10a0*/  FADD.FTZ R27, R46, R117 ;  /* 0x000000752e1b7221 */ /* 0x000fe20000010000 */
[----:B------:R-:W-:Y:S01]  /*10b0*/  LEA.HI.X R23, R75, UR13, R76, 0x1, P3 ;  /* 0x0000000d4b177c11 */ /* 0x000fe200098f0c4c */
[----:B------:R-:W-:Y:S01]  /*10c0*/  FFMA.FTZ R46, R116, R116, R45 ;  /* 0x00000074742e7223 */ /* 0x000fe2000001002d */
[--C-:B-----5:R-:W-:Y:S02]  /*10d0*/  HADD2.F32 R114, -RZ, R30.reuse.H0_H0 ;  /* 0x2000001eff727230 */ /* 0x120fe40000004100 */
[----:B------:R-:W-:Y:S02]  /*10e0*/  HADD2.F32 R113, -RZ, R30.H1_H1 ;  /* 0x3000001eff717230 */ /* 0x000fe40000004100 */
[----:B------:R-:W-:Y:S01]  /*10f0*/  FADD.FTZ R30, R27, R116 ;  /* 0x000000741b1e7221 */ /* 0x000fe20000010000 */
[----:B------:R-:W-:Y:S01]  /*1100*/  FFMA.FTZ R45, R115, R115, R46 ;  /* 0x00000073732d7223 */ /* 0x000fe2000001002e */
[--C-:B------:R-:W-:Y:S01]  /*1110*/  HADD2.F32 R112, -RZ, R31.reuse.H0_H0 ;  /* 0x2000001fff707230 */ /* 0x100fe20000004100 */
[----:B------:R-:W5:Y:S01]  /*1120*/  LDG.E.64.CONSTANT R22, desc[UR14][R22.64] ;  /* 0x0000000e16167981 */ /* 0x000f62000c1e9b00 */
[----:B------:R-:W-:-:S02]  /*1130*/  HADD2.F32 R47, -RZ, R31.H1_H1 ;  /* 0x3000001fff2f7230 */ /* 0x000fc40000004100 */
[----:B------:R-:W-:Y:S01]  /*1140*/  FADD.FTZ R31, R30, R115 ;  /* 0x000000731e1f7221 */ /* 0x000fe20000010000 */
[----:B------:R-:W-:Y:S01]  /*1150*/  FFMA.FTZ R48, R114, R114, R45 ;  /* 0x0000007272307223 */ /* 0x000fe2000001002d */
[C---:B------:R-:W-:Y:S02]  /*1160*/  LEA R26, P3, R72.reuse, UR12, 0x1 ;  /* 0x0000000c481a7c11 */ /* 0x040fe4000f8608ff */
[----:B------:R-:W-:Y:S01]  /*1170*/  FADD.FTZ R46, R31, R114 ;  /* 0x000000721f2e7221 */ /* 0x000fe20000010000 */
[----:B------:R-:W-:Y:S01]  /*1180*/  FFMA.FTZ R45, R113, R113, R48 ;  /* 0x00000071712d7223 */ /* 0x000fe20000010030 */
[----:B------:R-:W-:Y:S02]  /*1190*/  LEA.HI.X R27, R72, UR13, R73, 0x1, P3 ;  /* 0x0000000d481b7c11 */ /* 0x000fe400098f0c49 */
[----:B------:R-:W-:Y:S01]  /*11a0*/  FADD.FTZ R31, R46, R113 ;  /* 0x000000712e1f7221 */ /* 0x000fe20000010000 */
[----:B------:R-:W-:Y:S01]  /*11b0*/  FFMA.FTZ R45, R112, R112, R45 ;  /* 0x00000070702d7223 */ /* 0x000fe2000001002d */
[--C-:B------:R-:W-:Y:S01]  /*11c0*/  HADD2.F32 R111, -RZ, R34.reuse.H0_H0 ;  /* 0x20000022ff6f7230 */ /* 0x100fe20000004100 */
[----:B------:R-:W-:Y:S01]  /*11d0*/  STL [R1+0x10c], R77 ;  /* 0x00010c4d01007387 */ /* 0x000fe20000100800 */
[----:B------:R-:W-:-:S02]  /*11e0*/  HADD2.F32 R110, -RZ, R34.H1_H1 ;  /* 0x30000022ff6e7230 */ /* 0x000fc40000004100 */
[----:B------:R-:W-:Y:S01]  /*11f0*/  FADD.FTZ R34, R31, R112 ;  /* 0x000000701f227221 */ /* 0x000fe20000010000 */
[----:B------:R-:W-:Y:S01]  /*1200*/  FFMA.FTZ R48, R47, R47, R45 ;  /* 0x0000002f2f307223 */ /* 0x000fe2000001002d */
[----:B------:R-:W-:Y:S02]  /*1210*/  STL [R1+0x110], R75 ;  /* 0x0001104b01007387 */ /* 0x000fe40000100800 */
[----:B------:R-:W-:Y:S02]  /*1220*/  FADD.FTZ R46, R34, R47 ;  /* 0x0000002f222e7221 */ /* 0x000fe40000010000 */
[----:B------:R-:W-:Y:S01]  /*1230*/  STL [R1+0x114], R72 ;  /* 0x0001144801007387 */ /* 0x000fe20000100800 */
[----:B------:R-:W-:-:S03]  /*1240*/  FFMA.FTZ R45, R111, R111, R48 ;  /* 0x0000006f6f2d7223 */ /* 0x000fc60000010030 */
[----:B------:R-:W-:Y:S01]  /*1250*/  STL [R1+0x118], R70 ;  /* 0x0001184601007387 */ /* 0x000fe20000100800 */
[----:B------:R-:W-:-:S03]  /*1260*/  HADD2.F32 R109, -RZ, R35.H0_H0 ;  /* 0x20000023ff6d7230 */ /* 0x000fc60000004100 */
[----:B------:R-:W-:Y:S01]  /*1270*/  STL [R1+0x11c], R68 ;  /* 0x00011c4401007387 */ /* 0x000fe20000100800 */
[----:B------:R-:W-:-:S03]  /*1280*/  HADD2.F32 R49, -RZ, R35.H1_H1 ;  /* 0x30000023ff317230 */ /* 0x000fc60000004100 */
[----:B------:R-:W5:Y:S01]  /*1290*/  LDG.E.64.CONSTANT R26, desc[UR14][R26.64] ;  /* 0x0000000e1a1a7981 */ /* 0x000f62000c1e9b00 */
[----:B------:R-:W-:-:S03]  /*12a0*/  FADD.FTZ R35, R46, R111 ;  /* 0x0000006f2e237221 */ /* 0x000fc60000010000 */
[----:B------:R-:W-:Y:S01]  /*12b0*/  STL [R1+0x1cc], R78 ;  /* 0x0001cc4e01007387 */ /* 0x000fe20000100800 */
[----:B------:R-:W-:-:S03]  /*12c0*/  FFMA.FTZ R46, R110, R110, R45 ;  /* 0x0000006e6e2e7223 */ /* 0x000fc6000001002d */
[----:B------:R-:W-:Y:S01]  /*12d0*/  STL [R1+0x120], R64 ;  /* 0x0001204001007387 */ /* 0x000fe20000100800 */
[----:B------:R-:W-:-:S03]  /*12e0*/  LEA R30, P3, R70, UR12, 0x1 ;  /* 0x0000000c461e7c11 */ /* 0x000fc6000f8608ff */
[----:B------:R-:W-:Y:S01]  /*12f0*/  STL [R1+0x124], R62 ;  /* 0x0001243e01007387 */ /* 0x000fe20000100800 */
[----:B------:R-:W-:-:S03]  /*1300*/  HADD2.F32 R108, -RZ, R42.H0_H0 ;  /* 0x2000002aff6c7230 */ /* 0x000fc60000004100 */
[----:B------:R-:W-:Y:S01]  /*1310*/  STL [R1+0x1d0], R76 ;  /* 0x0001d04c01007387 */ /* 0x000fe20000100800 */
[----:B------:R-:W-:-:S03]  /*1320*/  HADD2.F32 R107, -RZ, R42.H1_H1 ;  /* 0x3000002aff6b7230 */ /* 0x000fc60000004100 */
[----:B------:R-:W-:Y:S01]  /*1330*/  STL [R1+0x1d4], R73 ;  /* 0x0001d44901007387 */ /* 0x000fe20000100800 */
[----:B------:R-:W-:-:S03]  /*1340*/  FADD.FTZ R42, R35, R110 ;  /* 0x0000006e232a7221 */ /* 0x000fc60000010000 */
[----:B------:R-:W-:Y:S01]  /*1350*/  STL [R1+0x128], R60 ;  /* 0x0001283c01007387 */ /* 0x000fe20000100800 */
[----:B------:R-:W-:-:S03]  /*1360*/  FFMA.FTZ R46, R109, R109, R46 ;  /* 0x0000006d6d2e7223 */ /* 0x000fc6000001002e */
[----:B------:R-:W-:Y:S01]  /*1370*/  STL [R1+0x1d8], R71 ;  /* 0x0001d84701007387 */ /* 0x000fe20000100800 */
[----:B------:R-:W-:-:S03]  /*1380*/  LEA.HI.X R31, R70, UR13, R71, 0x1, P3 ;  /* 0x0000000d461f7c11 */ /* 0x000fc600098f0c47 */
[----:B------:R-:W-:Y:S01]  /*1390*/  STL [R1+0x12c], R54 ;  /* 0x00012c3601007387 */ /* 0x000fe20000100800 */
[----:B------:R-:W-:-:S03]  /*13a0*/  FADD.FTZ R42, R42, R109 ;  /* 0x0000006d2a2a7221 */ /* 0x000fc60000010000 */
[----:B------:R-:W-:Y:S01]  /*13b0*/  STL [R1+0x1e4], R69 ;  /* 0x0001e44501007387 */ /* 0x000fe20000100800 */
[----:B------:R-:W-:-:S03]  /*13c0*/  FFMA.FTZ R45, R49, R49, R46 ;  /* 0x00000031312d7223 */ /* 0x000fc6000001002e */
[----:B------:R-:W-:Y:S04]  /*13d0*/  STL [R1+0x130], R56 ;  /* 0x0001303801007387 */ /* 0x000fe80000100800 */
[----:B------:R-:W-:Y:S01]  /*13e0*/  STL [R1+0x134], R52 ;  /* 0x0001343401007387 */ /* 0x000fe20000100800 */
[----:B------:R-:W-:-:S03]  /*13f0*/  HADD2.F32 R106, -RZ, R43.H0_H0 ;  /* 0x2000002bff6a7230 */ /* 0x000fc60000004100 */
[----:B------:R-:W-:Y:S04]  /*1400*/  STL [R1+0x1f4], R65 ;  /* 0x0001f44101007387 */ /* 0x000fe80000100800 */
[----:B------:R-:W-:Y:S01]  /*1410*/  STL [R1+0x28], R74 ;  /* 0x0000284a01007387 */ /* 0x000fe20000100800 */
[----:B------:R-:W-:-:S03]  /*1420*/  FFMA.FTZ R46, R108, R108, R45 ;  /* 0x0000006c6c2e7223 */ /* 0x000fc6000001002d */
[----:B------:R0:W-:Y:S04]  /*1430*/  STL [R1+0x30], R47 ;  /* 0x0000302f01007387 */ /* 0x0001e80000100800 */
[----:B------:R-:W5:Y:S01]  /*1440*/  LDG.E.64.CONSTANT R30, desc[UR14][R30.64] ;  /* 0x0000000e1e1e7981 */ /* 0x000f62000c1e9b00 */
[----:B0-----:R-:W-:Y:S02]  /*1450*/  HADD2.F32 R47, -RZ, R43.H1_H1 ;  /* 0x3000002bff2f7230 */ /* 0x001fe40000004100 */
[----:B------:R-:W-:Y:S01]  /*1460*/  FADD.FTZ R43, R42, R49 ;  /* 0x000000312a2b7221 */ /* 0x000fe20000010000 */
[----:B------:R-:W-:Y:S01]  /*1470*/  FFMA.FTZ R45, R107, R107, R46 ;  /* 0x0000006b6b2d7223 */ /* 0x000fe2000001002e */
[----:B------:R-:W-:Y:S02]  /*1480*/  LEA R34, P3, R68, UR12, 0x1 ;  /* 0x0000000c44227c11 */ /* 0x000fe4000f8608ff */
[----:B------:R-:W-:Y:S01]  /*1490*/  FADD.FTZ R42, R43, R108 ;  /* 0x0000006c2b2a7221 */ /* 0x000fe20000010000 */
[----:B------:R-:W-:Y:S01]  /*14a0*/  FFMA.FTZ R45, R106, R106, R45 ;  /* 0x0000006a6a2d7223 */ /* 0x000fe2000001002d */
[----:B------:R-:W-:-:S02]  /*14b0*/  LEA.HI.X R35, R68, UR13, R69, 0x1, P3 ;  /* 0x0000000d44237c11 */ /* 0x000fc400098f0c45 */
[----:B------:R-:W-:Y:S01]  /*14c0*/  FADD.FTZ R43, R42, R107 ;  /* 0x0000006b2a2b7221 */ /* 0x000fe20000010000 */
[--C-:B------:R-:W-:Y:S02]  /*14d0*/  HADD2.F32 R105, -RZ, R38.reuse.H0_H0 ;  /* 0x20000026ff697230 */ /* 0x100fe40000004100 */
[----:B------:R-:W-:Y:S01]  /*14e0*/  FFMA.FTZ R46, R47, R47, R45 ;  /* 0x0000002f2f2e7223 */ /* 0x000fe2000001002d */
[----:B------:R-:W-:Y:S01]  /*14f0*/  FADD.FTZ R43, R43, R106 ;  /* 0x0000006a2b2b7221 */ /* 0x000fe20000010000 */
[----:B------:R-:W-:Y:S01]  /*1500*/  HADD2.F32 R104, -RZ, R38.H1_H1 ;  /* 0x30000026ff687230 */ /* 0x000fe20000004100 */
[----:B------:R-:W5:Y:S02]  /*1510*/  LDG.E.64.CONSTANT R34, desc[UR14][R34.64] ;  /* 0x0000000e22227981 */ /* 0x000f64000c1e9b00 */
[----:B------:R-:W-:Y:S01]  /*1520*/  FADD.FTZ R42, R43, R47 ;  /* 0x0000002f2b2a7221 */ /* 0x000fe20000010000 */
[----:B------:R-:W-:Y:S01]  /*1530*/  FFMA.FTZ R43, R105, R105, R46 ;  /* 0x00000069692b7223 */ /* 0x000fe2000001002e */
[----:B------:R-:W-:-:S02]  /*1540*/  HADD2.F32 R103, -RZ, R39.H0_H0 ;  /* 0x20000027ff677230 */ /* 0x000fc40000004100 */
[----:B------:R-:W-:Y:S02]  /*1550*/  HADD2.F32 R48, -RZ, R39.H1_H1 ;  /* 0x30000027ff307230 */ /* 0x000fe40000004100 */
[----:B------:R-:W-:Y:S01]  /*1560*/  FADD.FTZ R39, R42, R105 ;  /* 0x000000692a277221 */ /* 0x000fe20000010000 */
[----:B------:R-:W-:Y:S01]  /*1570*/  FFMA.FTZ R42, R104, R104, R43 ;  /* 0x00000068682a7223 */ /* 0x000fe2000001002b */
[----:B------:R-:W-:Y:S01]  /*1580*/  LEA R38, P3, R64, UR12, 0x1 ;  /* 0x0000000c40267c11 */ /* 0x000fe2000f8608ff */
[--C-:B------:R-:W-:Y:S02]  /*1590*/  HADD2.F32 R102, -RZ, R40.reuse.H0_H0 ;  /* 0x20000028ff667230 */ /* 0x100fe40000004100 */
[----:B------:R-:W-:Y:S02]  /*15a0*/  HADD2.F32 R101, -RZ, R40.H1_H1 ;  /* 0x30000028ff657230 */ /* 0x000fe40000004100 */
[----:B------:R-:W-:Y:S01]  /*15b0*/  FADD.FTZ R40, R39, R104 ;  /* 0x0000006827287221 */ /* 0x000fe20000010000 */
[----:B------:R-:W-:-:S02]  /*15c0*/  HADD2.F32 R100, -RZ, R41.H0_H0 ;  /* 0x20000029ff647230 */ /* 0x000fc40000004100 */
[----:B------:R-:W-:Y:S02]  /*15d0*/  HADD2.F32 R45, -RZ, R41.H1_H1 ;  /* 0x30000029ff2d7230 */ /* 0x000fe40000004100 */
[----:B------:R-:W-:Y:S01]  /*15e0*/  FFMA.FTZ R41, R103, R103, R42 ;  /* 0x0000006767297223 */ /* 0x000fe2000001002a */
[----:B------:R-:W-:Y:S01]  /*15f0*/  LEA.HI.X R39, R64, UR13, R65, 0x1, P3 ;  /* 0x0000000d40277c11 */ /* 0x000fe200098f0c41 */
[----:B------:R-:W-:Y:S01]  /*1600*/  FADD.FTZ R40, R40, R103 ;  /* 0x0000006728287221 */ /* 0x000fe20000010000 */
[----:B------:R-:W-:Y:S01]  /*1610*/  STL [R1+0x3c], R49 ;  /* 0x00003c3101007387 */ /* 0x000fe20000100800 */
[----:B------:R-:W-:Y:S01]  /*1620*/  FFMA.FTZ R43, R48, R48, R41 ;  /* 0x00000030302b7223 */ /* 0x000fe20000010029 */
[--C-:B------:R-:W-:Y:S02]  /*1630*/  HADD2.F32 R99, -RZ, R36.reuse.H0_H0 ;  /* 0x20000024ff637230 */ /* 0x100fe40000004100 */
[----:B------:R-:W-:Y:S01]  /*1640*/  FADD.FTZ R41, R40, R48 ;  /* 0x0000003028297221 */ /* 0x000fe20000010000 */
[----:B------:R-:W5:Y:S01]  /*1650*/  LDG.E.64.CONSTANT R38, desc[UR14][R38.64] ;  /* 0x0000000e26267981 */ /* 0x000f62000c1e9b00 */
[----:B------:R-:W-:Y:S01]  /*1660*/  FFMA.FTZ R46, R102, R102, R43 ;  /* 0x00000066662e7223 */ /* 0x000fe2000001002b */
[----:B------:R-:W-:-:S02]  /*1670*/  HADD2.F32 R98, -RZ, R36.H1_H1 ;  /* 0x30000024ff627230 */ /* 0x000fc40000004100 */
[----:B------:R-:W-:Y:S01]  /*1680*/  FADD.FTZ R40, R41, R102 ;  /* 0x0000006629287221 */ /* 0x000fe20000010000 */
[----:B------:R0:W-:Y:S01]  /*1690*/  STL [R1+0x48], R47 ;  /* 0x0000482f01007387 */ /* 0x0001e20000100800 */
[----:B------:R-:W-:Y:S01]  /*16a0*/  FFMA.FTZ R41, R101, R101, R46 ;  /* 0x0000006565297223 */ /* 0x000fe2000001002e */
[----:B------:R-:W-:Y:S01]  /*16b0*/  LEA R42, P3, R62, UR12, 0x1 ;  /* 0x0000000c3e2a7c11 */ /* 0x000fe2000f8608ff */
[----:B------:R-:W-:Y:S01]  /*16c0*/  FADD.FTZ R40, R40, R101 ;  /* 0x0000006528287221 */ /* 0x000fe20000010000 */
[----:B------:R-:W-:Y:S02]  /*16d0*/  HADD2.F32 R97, -RZ, R37.H0_H0 ;  /* 0x20000025ff617230 */ /* 0x000fe40000004100 */
[----:B------:R-:W-:Y:S01]  /*16e0*/  FFMA.FTZ R41, R100, R100, R41 ;  /* 0x0000006464297223 */ /* 0x000fe20000010029 */
[----:B------:R-:W-:Y:S01]  /*16f0*/  HADD2.F32 R96, -RZ, R32.H0_H0 ;  /* 0x20000020ff607230 */ /* 0x000fe20000004100 */
[----:B------:R-:W1:Y:S01]  /*1700*/  LDC.64 R64, c[0x0][0x228] ;  /* 0x00008a00ff407b82 */ /* 0x000e620000000a00 */
[----:B0-----:R-:W-:Y:S01]  /*1710*/  IADD3.X R47, RZ, R44, RZ, P4, !PT ;  /* 0x0000002cff2f7210 */ /* 0x001fe200027fe4ff */
[----:B------:R-:W-:-:S03]  /*1720*/  FFMA.FTZ R41, R45, R45, R41 ;  /* 0x0000002d2d297223 */ /* 0x000fc60000010029 */
[----:B------:R-:W-:Y:S01]  /*1730*/  LEA.HI.X R43, R62, UR13, R47, 0x1, P3 ;  /* 0x0000000d3e2b7c11 */ /* 0x000fe200098f0c2f */
[----:B------:R-:W-:Y:S01]  /*1740*/  FADD.FTZ R40, R40, R100 ;  /* 0x0000006428287221 */ /* 0x000fe20000010000 */
[----:B------:R-:W-:Y:S01]  /*1750*/  FFMA.FTZ R36, R99, R99, R41 ;  /* 0x0000006363247223 */ /* 0x000fe20000010029 */
[----:B------:R0:W-:Y:S01]  /*1760*/  STL [R1+0x50], R48 ;  /* 0x0000503001007387 */ /* 0x0001e20000100800 */
[----:B------:R-:W-:Y:S02]  /*1770*/  HADD2.F32 R95, -RZ, R32.H1_H1 ;  /* 0x30000020ff5f7230 */ /* 0x000fe40000004100 */
[----:B------:R-:W-:Y:S01]  /*1780*/  FADD.FTZ R40, R40, R45 ;  /* 0x0000002d28287221 */ /* 0x000fe20000010000 */
[----:B------:R-:W-:Y:S01]  /*1790*/  HADD2.F32 R94, -RZ, R33.H0_H0 ;  /* 0x20000021ff5e7230 */ /* 0x000fe20000004100 */
[----:B------:R-:W5:Y:S01]  /*17a0*/  LDG.E.64.CONSTANT R42, desc[UR14][R42.64] ;  /* 0x0000000e2a2a7981 */ /* 0x000f62000c1e9b00 */
[----:B------:R-:W-:Y:S01]  /*17b0*/  FFMA.FTZ R36, R98, R98, R36 ;  /* 0x0000006262247223 */ /* 0x000fe20000010024 */
[----:B------:R-:W-:Y:S01]  /*17c0*/  LEA R46, P3, R60, UR12, 0x1 ;  /* 0x0000000c3c2e7c11 */ /* 0x000fe2000f8608ff */
[--C-:B------:R-:W-:Y:S01]  /*17d0*/  HADD2.F32 R93, -RZ, R28.reuse.H0_H0 ;  /* 0x2000001cff5d7230 */ /* 0x100fe20000004100 */
[----:B------:R0:W-:Y:S01]  /*17e0*/  STL [R1+0x58], R45 ;  /* 0x0000582d01007387 */ /* 0x0001e20000100800 */
[----:B------:R-:W-:Y:S01]  /*17f0*/  HADD2.F32 R92, -RZ, R28.H1_H1 ;  /* 0x3000001cff5c7230 */ /* 0x000fe20000004100 */
[----:B0-----:R-:W-:Y:S01]  /*1800*/  IADD3.X R48, RZ, R44, RZ, P5, !PT ;  /* 0x0000002cff307210 */ /* 0x001fe20002ffe4ff */
[----:B------:R-:W-:Y:S01]  /*1810*/  FFMA.FTZ R36, R97, R97, R36 ;  /* 0x0000006161247223 */ /* 0x000fe20000010024 */
[----:B------:R0:W-:Y:S01]  /*1820*/  STL [R1+0x1dc], R47 ;  /* 0x0001dc2f01007387 */ /* 0x0001e20000100800 */
[----:B------:R-:W-:Y:S01]  /*1830*/  HADD2.F32 R91, -RZ, R29.H0_H0 ;  /* 0x2000001dff5b7230 */ /* 0x000fe20000004100 */
[----:B------:R-:W1:Y:S01]  /*1840*/  LDC.64 R62, c[0x0][0x220] ;  /* 0x00008800ff3e7b82 */ /* 0x000e620000000a00 */
[----:B------:R-:W-:-:S02]  /*1850*/  HADD2.F32 R45, -RZ, R37.H1_H1 ;  /* 0x30000025ff2d7230 */ /* 0x000fc40000004100 */
[----:B------:R-:W-:Y:S01]  /*1860*/  FADD.FTZ R37, R40, R99 ;  /* 0x0000006328257221 */ /* 0x000fe20000010000 */
[----:B0-----:R-:W-:-:S03]  /*1870*/  LEA.HI.X R47, R60, UR13, R48, 0x1, P3 ;  /* 0x0000000d3c2f7c11 */ /* 0x001fc600098f0c30 */
[----:B------:R-:W-:Y:S01]  /*1880*/  FADD.FTZ R37, R37, R98 ;  /* 0x0000006225257221 */ /* 0x000fe20000010000 */
[----:B------:R-:W-:-:S03]  /*1890*/  FFMA.FTZ R36, R45, R45, R36 ;  /* 0x0000002d2d247223 */ /* 0x000fc60000010024 */
[----:B------:R-:W-:Y:S01]  /*18a0*/  FADD.FTZ R37, R37, R97 ;  /* 0x0000006125257221 */ /* 0x000fe20000010000 */
[----:B------:R-:W5:Y:S01]  /*18b0*/  LDG.E.64.CONSTANT R46, desc[UR14][R46.64] ;  /* 0x0000000e2e2e7981 */ /* 0x000f62000c1e9b00 */
[----:B------:R-:W-:Y:S02]  /*18c0*/  FFMA.FTZ R32, R96, R96, R36 ;  /* 0x0000006060207223 */ /* 0x000fe40000010024 */
[----:B------:R-:W-:Y:S01]  /*18d0*/  FADD.FTZ R37, R37, R45 ;  /* 0x0000002d25257221 */ /* 0x000fe20000010000 */
[----:B------:R-:W-:Y:S01]  /*18e0*/  IADD3.X R40, RZ, R44, RZ, P6, !PT ;  /* 0x0000002cff287210 */ /* 0x000fe200037fe4ff */
[----:B------:R-:W-:Y:S01]  /*18f0*/  FFMA.FTZ R32, R95, R95, R32 ;  /* 0x0000005f5f207223 */ /* 0x000fe20000010020 */
[----:B------:R-:W-:Y:S01]  /*1900*/  LEA R50, P3, R54, UR12, 0x1 ;  /* 0x0000000c36327c11 */ /* 0x000fe2000f8608ff */
[----:B------:R-:W-:Y:S01]  /*1910*/  FADD.FTZ R36, R37, R96 ;  /* 0x0000006025247221 */ /* 0x000fe20000010000 */
[----:B------:R-:W-:Y:S02]  /*1920*/  HADD2.F32 R41, -RZ, R33.H1_H1 ;  /* 0x30000021ff297230 */ /* 0x000fe40000004100 */
[----:B------:R-:W-:Y:S01]  /*1930*/  FFMA.FTZ R33, R94, R94, R32 ;  /* 0x0000005e5e217223 */ /* 0x000fe20000010020 */
[----:B------:R-:W-:Y:S01]  /*1940*/  LEA.HI.X R51, R54, UR13, R40, 0x1, P3 ;  /* 0x0000000d36337c11 */ /* 0x000fe200098f0c28 */
[----:B------:R-:W-:-:S02]  /*1950*/  FADD.FTZ R36, R36, R95 ;  /* 0x0000005f24247221 */ /* 0x000fc40000010000 */
[----:B------:R-:W-:Y:S02]  /*1960*/  FFMA.FTZ R33, R41, R41, R33 ;  /* 0x0000002929217223 */ /* 0x000fe40000010021 */
[----:B------:R-:W-:Y:S01]  /*1970*/  FADD.FTZ R32, R36, R94 ;  /* 0x0000005e24207221 */ /* 0x000fe20000010000 */
[----:B------:R-:W5:Y:S01]  /*1980*/  LDG.E.64.CONSTANT R50, desc[UR14][R50.64] ;  /* 0x0000000e32327981 */ /* 0x000f62000c1e9b00 */
[----:B------:R-:W-:Y:S02]  /*1990*/  FFMA.FTZ R28, R93, R93, R33 ;  /* 0x0000005d5d1c7223 */ /* 0x000fe40000010021 */
[----:B------:R-:W-:Y:S01]  /*19a0*/  FADD.FTZ R32, R32, R41 ;  /* 0x0000002920207221 */ /* 0x000fe20000010000 */
[----:B------:R-:W-:Y:S01]  /*19b0*/  STL [R1+0x1ec], R48 ;  /* 0x0001ec3001007387 */ /* 0x000fe20000100800 */
[----:B------:R-:W-:Y:S02]  /*19c0*/  FFMA.FTZ R28, R92, R92, R28 ;  /* 0x0000005c5c1c7223 */ /* 0x000fe4000001001c */
[----:B------:R-:W-:Y:S01]  /*19d0*/  FADD.FTZ R32, R32, R93 ;  /* 0x0000005d20207221 */ /* 0x000fe20000010000 */
[----:B------:R-:W-:Y:S01]  /*19e0*/  STL [R1+0x60], R45 ;  /* 0x0000602d01007387 */ /* 0x000fe20000100800 */
[----:B------:R-:W-:-:S03]  /*19f0*/  HADD2.F32 R36, -RZ, R29.H1_H1 ;  /* 0x3000001dff247230 */ /* 0x000fc60000004100 */
[----:B------:R0:W-:Y:S01]  /*1a00*/  STL [R1+0x1f0], R40 ;  /* 0x0001f02801007387 */ /* 0x0001e20000100800 */
[----:B------:R-:W-:Y:S01]  /*1a10*/  FFMA.FTZ R28, R91, R91, R28 ;  /* 0x0000005b5b1c7223 */ /* 0x000fe2000001001c */
[----:B------:R-:W-:Y:S01]  /*1a20*/  FADD.FTZ R29, R32, R92 ;  /* 0x0000005c201d7221 */ /* 0x000fe20000010000 */
[--C-:B------:R-:W-:Y:S01]  /*1a30*/  HADD2.F32 R90, -RZ, R24.reuse.H0_H0 ;  /* 0x20000018ff5a7230 */ /* 0x100fe20000004100 */
[----:B0-----:R-:W-:Y:S02]  /*1a40*/  IADD3.X R40, RZ, R44, RZ, P1, !PT ;  /* 0x0000002cff287210 */ /* 0x001fe40000ffe4ff */
[----:B------:R-:W-:Y:S01]  /*1a50*/  LEA R54, P1, R56, UR12, 0x1 ;  /* 0x0000000c38367c11 */ /* 0x000fe2000f8208ff */
[----:B------:R-:W-:Y:S01]  /*1a60*/  FFMA.FTZ R28, R36, R36, R28 ;  /* 0x00000024241c7223 */ /* 0x000fe2000001001c */
[----:B------:R-:W-:Y:S02]  /*1a70*/  FADD.FTZ R29, R29, R91 ;  /* 0x0000005b1d1d7221 */ /* 0x000fe40000010000 */
[----:B------:R-:W-:Y:S01]  /*1a80*/  LEA.HI.X R55, R56, UR13, R40, 0x1, P1 ;  /* 0x0000000d38377c11 */ /* 0x000fe200088f0c28 */
[----:B------:R-:W-:-:S02]  /*1a90*/  HADD2.F32 R89, -RZ, R24.H1_H1 ;  /* 0x30000018ff597230 */ /* 0x000fc40000004100 */
[----:B------:R-:W-:Y:S01]  /*1aa0*/  FFMA.FTZ R28, R90, R90, R28 ;  /* 0x0000005a5a1c7223 */ /* 0x000fe2000001001c */
[----:B------:R-:W-:Y:S01]  /*1ab0*/  FADD.FTZ R29, R29, R36 ;  /* 0x000000241d1d7221 */ /* 0x000fe20000010000 */
[--C-:B------:R-:W-:Y:S01]  /*1ac0*/  HADD2.F32 R88, -RZ, R25.reuse.H0_H0 ;  /* 0x20000019ff587230 */ /* 0x100fe20000004100 */
[----:B------:R-:W5:Y:S01]  /*1ad0*/  LDG.E.64.CONSTANT R54, desc[UR14][R54.64] ;  /* 0x0000000e36367981 */ /* 0x000f62000c1e9b00 */
[----:B------:R-:W-:Y:S01]  /*1ae0*/  FFMA.FTZ R28, R89, R89, R28 ;  /* 0x00000059591c7223 */ /* 0x000fe2000001001c */
[----:B------:R-:W-:Y:S01]  /*1af0*/  FADD.FTZ R24, R29, R90 ;  /* 0x0000005a1d187221 */ /* 0x000fe20000010000 */
[----:B------:R-:W-:Y:S01]  /*1b00*/  HADD2.F32 R32, -RZ, R25.H1_H1 ;  /* 0x30000019ff207230 */ /* 0x000fe20000004100 */
[----:B------:R-:W-:Y:S01]  /*1b10*/  IADD3.X R33, RZ, R44, RZ, P2, !PT ;  /* 0x0000002cff217210 */ /* 0x000fe200017fe4ff */
[----:B------:R-:W-:Y:S01]  /*1b20*/  FFMA.FTZ R25, R88, R88, R28 ;  /* 0x0000005858197223 */ /* 0x000fe2000001001c */
        /* <DEDUP_REMOVED lines=8> */
[----:B------:R-:W-:Y:S01]  /*1bb0*/  FADD.FTZ R24, R24, R32 ;  /* 0x0000002018187221 */ /* 0x000fe20000010000 */
[--C-:B------:R-:W-:Y:S01]  /*1bc0*/  HADD2.F32 R85, -RZ, R21.reuse.H0_H0 ;  /* 0x20000015ff557230 */ /* 0x100fe20000004100 */
[----:B------:R-:W5:Y:S01]  /*1bd0*/  LDG.E.64.CONSTANT R68, desc[UR14][R68.64] ;  /* 0x0000000e44447981 */ /* 0x000f62000c1e9b00 */
        /* <DEDUP_REMOVED lines=11> */
[----:B------:R-:W-:Y:S01]  /*1c90*/  FADD.FTZ R53, R24, R28 ;  /* 0x0000001c18357221 */ /* 0x000fe20000010000 */
[--C-:B------:R-:W-:Y:S01]  /*1ca0*/  HADD2.F32 R20, -RZ, R17.reuse.H1_H1 ;  /* 0x30000011ff147230 */ /* 0x100fe20000004100 */
[----:B------:R-:W-:Y:S01]  /*1cb0*/  STL [R1+0x1e0], R40 ;  /* 0x0001e02801007387 */ /* 0x000fe20000100800 */
[----:B------:R-:W-:-:S02]  /*1cc0*/  HADD2.F32 R82, -RZ, R17.H0_H0 ;  /* 0x20000011ff527230 */ /* 0x000fc40000004100 */
[----:B------:R-:W-:Y:S01]  /*1cd0*/  FFMA.FTZ R52, R83, R83, R52 ;  /* 0x0000005353347223 */ /* 0x000fe20000010034 */
[--C-:B------:R-:W-:Y:S01]  /*1ce0*/  HADD2.F32 R81, -RZ, R12.reuse.H0_H0 ;  /* 0x2000000cff517230 */ /* 0x100fe20000004100 */
[----:B------:R-:W-:Y:S01]  /*1cf0*/  STL [R1+0x5c], R36 ;  /* 0x00005c2401007387 */ /* 0x000fe20000100800 */
[----:B------:R-:W-:Y:S02]  /*1d00*/  HADD2.F32 R80, -RZ, R12.H1_H1 ;  /* 0x3000000cff507230 */ /* 0x000fe40000004100 */
[----:B------:R-:W-:Y:S01]  /*1d10*/  HADD2.F32 R16, -RZ, R13.H1_H1 ;  /* 0x3000000dff107230 */ /* 0x000fe20000004100 */
[----:B------:R-:W-:Y:S01]  /*1d20*/  STL [R1+0x1e8], R33 ;  /* 0x0001e82101007387 */ /* 0x000fe20000100800 */
[----:B------:R-:W-:Y:S02]  /*1d30*/  HADD2.F32 R12, -RZ, R9.H1_H1 ;  /* 0x30000009ff0c7230 */ /* 0x000fe40000004100 */
[----:B------:R-:W-:Y:S01]  /*1d40*/  FADD.FTZ R53, R53, R84 ;  /* 0x0000005435357221 */ /* 0x000fe20000010000 */
[----:B------:R-:W-:Y:S01]  /*1d50*/  STL [R1+0x4c], R32 ;  /* 0x00004c2001007387 */ /* 0x000fe20000100800 */
[----:B------:R-:W-:-:S03]  /*1d60*/  FFMA.FTZ R52, R82, R82, R52 ;  /* 0x0000005252347223 */ /* 0x000fc60000010034 */
[----:B------:R-:W-:Y:S01]  /*1d70*/  STL [R1+0x44], R28 ;  /* 0x0000441c01007387 */ /* 0x000fe20000100800 */
[----:B------:R-:W-:-:S03]  /*1d80*/  FADD.FTZ R53, R53, R83 ;  /* 0x0000005335357221 */ /* 0x000fc60000010000 */
[----:B------:R-:W-:Y:S04]  /*1d90*/  STL [R1+0x40], R20 ;  /* 0x0000401401007387 */ /* 0x000fe80000100800 */
[----:B------:R-:W-:Y:S01]  /*1da0*/  STL [R1+0x34], R16 ;  /* 0x0000341001007387 */ /* 0x000fe20000100800 */
[----:B------:R-:W-:-:S03]  /*1db0*/  FFMA.FTZ R52, R20, R20, R52 ;  /* 0x0000001414347223 */ /* 0x000fc60000010034 */
[----:B------:R3:W-:Y:S01]  /*1dc0*/  STL [R1+0x2c], R12 ;  /* 0x00002c0c01007387 */ /* 0x0007e20000100800 */
[----:B------:R-:W-:-:S03]  /*1dd0*/  FADD.FTZ R53, R53, R82 ;  /* 0x0000005235357221 */ /* 0x000fc60000010000 */
[----:B------:R-:W5:Y:S01]  /*1de0*/  LDL R124, [R1+0x234] ;  /* 0x00023400017c7983 */ /* 0x000f620000100800 */
[----:B------:R-:W-:Y:S01]  /*1df0*/  FFMA.FTZ R52, R81, R81, R52 ;  /* 0x0000005151347223 */ /* 0x000fe20000010034 */
[----:B------:R-:W-:Y:S01]  /*1e00*/  FADD.FTZ R53, R53, R20 ;  /* 0x0000001435357221 */ /* 0x000fe20000010000 */
[----:B------:R-:W-:Y:S02]  /*1e10*/  HADD2.F32 R79, -RZ, R13.H0_H0 ;  /* 0x2000000dff4f7230 */ /* 0x000fe40000004100 */
        /* <DEDUP_REMOVED lines=63> */
[--C-:B---3--:R-:W-:Y:S02]  /*2210*/  HADD2.F32 R12, -RZ, R14.reuse.H0_H0 ;  /* 0x2000000eff0c7230 */ /* 0x108fe40000004100 */
        /* <DEDUP_REMOVED lines=23> */
[--C-:B-----5:R-:W-:Y:S02]  /*2390*/  HADD2.F32 R20, -RZ, R22.reuse.H0_H0 ;  /* 0x20000016ff147230 */ /* 0x120fe40000004100 */
        /* <DEDUP_REMOVED lines=94> */
[----:B------:R-:W-:-:S03]  /*2980*/  FADD.FTZ R53, R53, R49 ;  /* 0x0000003135357221 */ /* 0x000fc60000010000 */
[----:B------:R-:W-:Y:S01]  /*2990*/  FFMA.FTZ R56, R51, R51, R52 ;  /* 0x0000003333387223 */ /* 0x000fe20000010034 */
[----:B------:R-:W-:Y:S01]  /*29a0*/  FADD.FTZ R57, R53, R50 ;  /* 0x0000003235397221 */ /* 0x000fe20000010000 */
[--C-:B------:R-:W-:Y:S02]  /*29b0*/  HADD2.F32 R52, -RZ, R54.reuse.H0_H0 ;  /* 0x20000036ff347230 */ /* 0x100fe40000004100 */
        /* <DEDUP_REMOVED lines=22> */
[----:B------:R-:W-:Y:S02]  /*2b20*/  ISETP.GT.U32.AND P2, PT, R67, 0xf, PT ;  /* 0x0000000f4300780c */ /* 0x000fe40003f44070 */
[----:B------:R-:W-:Y:S01]  /*2b30*/  FFMA.FTZ R61, R69, R69, R60 ;  /* 0x00000045453d7223 */ /* 0x000fe2000001003c */
[----:B------:R-:W-:Y:S01]  /*2b40*/  FADD.FTZ R60, R59, R69 ;  /* 0x000000453b3c7221 */ /* 0x000fe20000010000 */
[----:B------:R-:W-:Y:S01]  /*2b50*/  USHF.L.U32 UR17, UR10, 0x3, URZ ;  /* 0x000000030a117899 */ /* 0x000fe2000800063f */
[----:B------:R-:W-:Y:S03]  /*2b60*/  BSSY B0, `(.L_x_2200) ;  /* 0x0000122000007945 */ /* 0x000fe60003800000 */
[----:B------:R1:W-:Y:S01]  /*2b70*/  STS.64 [R124], R60 ;  /* 0x0000003c7c007388 */ /* 0x0003e20000000a00 */
[----:B------:R-:W-:Y:S01]  /*2b80*/  ULOP3.LUT UR21, UR17, 0x8, URZ, 0xc0, !UPT ;  /* 0x0000000811157892 */ /* 0x000fe2000f8ec03f */
[----:B------:R-:W-:Y:S01]  /*2b90*/  BAR.SYNC.DEFER_BLOCKING 0x0 ;  /* 0x0000000000007b1d */ /* 0x000fe20000010000 */
[----:B------:R-:W-:Y:S01]  /*2ba0*/  LOP3.LUT P1, RZ, R67, 0xfffffff1, RZ, 0xc0, !PT ;  /* 0xfffffff143ff7812 */ /* 0x000fe2000782c0ff */
[----:B-1----:R-:W-:-:S04]  /*2bb0*/  IMAD.WIDE R60, R58, 0x2, R62 ;  /* 0x000000023a3c7825 */ /* 0x002fc800078e023e */
[----:B------:R-:W-:Y:S01]  /*2bc0*/  IMAD.WIDE R58, R58, 0x2, R64 ;  /* 0x000000023a3a7825 */ /* 0x000fe200078e0240 */
[----:B------:R-:W-:Y:S04]  /*2bd0*/  STL.64 [R1+0x8], R60 ;  /* 0x0000083c01007387 */ /* 0x000fe80000100a00 */
[----:B------:R0:W-:Y:S02]  /*2be0*/  STL.64 [R1], R58 ;  /* 0x0000003a01007387 */ /* 0x0001e40000100a00 */
[----:B0-----:R-:W-:Y:S01]  /*2bf0*/  CS2R R58, SRZ ;  /* 0x00000000003a7805 */ /* 0x001fe2000001ff00 */
[----:B------:R-:W-:Y:S06]  /*2c00*/  @P2 BRA `(.L_x_2201) ;  /* 0x00000010005c2947 */ /* 0x000fec0003800000 */
[----:B------:R-:W0:Y:S01]  /*2c10*/  S2R R124, SR_TID.X ;  /* 0x00000000007c7919 */ /* 0x000e220000002100 */
[----:B------:R-:W-:Y:S01]  /*2c20*/  HFMA2.MMA R58, -RZ, RZ, 0, 7.152557373046875e-06 ;  /* 0x00000078ff3a7435 */ /* 0x000fe200000001ff */
        /* <DEDUP_REMOVED lines=40> */
[----:B------:R-:W-:-:S03]  /*2eb0*/  FADD.FTZ R63, R61, R63 ;  /* 0x0000003f3d3f7221 */ /* 0x000fc60000010000 */
        /* <DEDUP_REMOVED lines=199> */
[----:B------:R-:W-:Y:S01]  /*3b30*/  IADD3 R59, R64, 0x6c, RZ ;  /* 0x0000006c403b7810 */ /* 0x000fe20007ffe0ff */
[----:B------:R-:W-:Y:S01]  /*3b40*/  IMAD R58, R58, 0x18, R65 ;  /* 0x000000183a3a7824 */ /* 0x000fe200078e0241 */
[----:B------:R-:W-:-:S02]  /*3b50*/  SHF.R.S32.HI R61, RZ, 0x2, R61 ;  /* 0x00000002ff3d7819 */ /* 0x000fc4000001143d */
[----:B------:R-:W-:Y:S02]  /*3b60*/  SHF.R.S32.HI R62, RZ, 0x1f, R59 ;  /* 0x0000001fff3e7819 */ /* 0x000fe4000001143b */
[----:B------:R-:W-:Y:S01]  /*3b70*/  IADD3 R58, R67, R58, RZ ;  /* 0x0000003a433a7210 */ /* 0x000fe20007ffe0ff */
[----:B------:R-:W-:Y:S01]  /*3b80*/  IMAD R61, R61, 0x18, R65 ;  /* 0x000000183d3d7824 */ /* 0x000fe200078e0241 */
[----:B------:R-:W-:Y:S02]  /*3b90*/  LEA.HI R59, R62, R59, RZ, 0x2 ;  /* 0x0000003b3e3b7211 */ /* 0x000fe400078f10ff */
[----:B------:R-:W-:Y:S02]  /*3ba0*/  IADD3 R62, R64, 0x74, RZ ;  /* 0x00000074403e7810 */ /* 0x000fe40007ffe0ff */
[----:B------:R-:W-:Y:S02]  /*3bb0*/  SHF.R.S32.HI R64, RZ, 0x1f, R63 ;  /* 0x0000001fff407819 */ /* 0x000fe4000001143f */
[----:B------:R-:W-:-:S02]  /*3bc0*/  SHF.R.S32.HI R59, RZ, 0x2, R59 ;  /* 0x00000002ff3b7819 */ /* 0x000fc4000001143b */
[----:B------:R-:W-:Y:S02]  /*3bd0*/  LEA.HI R63, R64, R63, RZ, 0x2 ;  /* 0x0000003f403f7211 */ /* 0x000fe400078f10ff */
[----:B------:R-:W-:Y:S01]  /*3be0*/  SHF.R.S32.HI R64, RZ, 0x1f, R62 ;  /* 0x0000001fff407819 */ /* 0x000fe2000001143e */
[----:B------:R-:W-:Y:S01]  /*3bf0*/  IMAD R59, R59, 0x18, R65 ;  /* 0x000000183b3b7824 */ /* 0x000fe200078e0241 */
[----:B------:R-:W-:Y:S02]  /*3c00*/  SHF.R.S32.HI R63, RZ, 0x2, R63 ;  /* 0x00000002ff3f7819 */ /* 0x000fe4000001143f */
[----:B------:R-:W-:Y:S02]  /*3c10*/  LEA.HI R62, R64, R62, RZ, 0x2 ;  /* 0x0000003e403e7211 */ /* 0x000fe400078f10ff */
[----:B------:R-:W-:Y:S01]  /*3c20*/  IADD3 R61, R67, R61, RZ ;  /* 0x0000003d433d7210 */ /* 0x000fe20007ffe0ff */
[----:B------:R-:W-:Y:S01]  /*3c30*/  IMAD R63, R63, 0x18, R65 ;  /* 0x000000183f3f7824 */ /* 0x000fe200078e0241 */
[----:B------:R-:W-:-:S04]  /*3c40*/  SHF.R.S32.HI R62, RZ, 0x2, R62 ;  /* 0x00000002ff3e7819 */ /* 0x000fc8000001143e */
[C---:B------:R-:W-:Y:S01]  /*3c50*/  IADD3 R63, R67.reuse, R63, RZ ;  /* 0x0000003f433f7210 */ /* 0x040fe20007ffe0ff */
[----:B------:R-:W-:Y:S01]  /*3c60*/  IMAD R62, R62, 0x18, R65 ;  /* 0x000000183e3e7824 */ /* 0x000fe200078e0241 */
[C---:B------:R-:W-:Y:S02]  /*3c70*/  IADD3 R65, R67.reuse, R59, RZ ;  /* 0x0000003b43417210 */ /* 0x040fe40007ffe0ff */
[----:B------:R-:W0:Y:S02]  /*3c80*/  LDS.64 R58, [R58] ;  /* 0x000000003a3a7984 */ /* 0x000e240000000a00 */
        /* <DEDUP_REMOVED lines=15> */
.L_x_2201:
[----:B------:R-:W-:Y:S05]  /*3d80*/  BSYNC B0 ;  /* 0x0000000000007941 */ /* 0x000fea0003800000 */
.L_x_2200:
[----:B------:R-:W2:Y:S01]  /*3d90*/  LDL R65, [R1+0x230] ;  /* 0x0002300001417983 */ /* 0x000ea20000100800 */
[----:B------:R-:W0:Y:S03]  /*3da0*/  @!P1 LDC R62, c[0x0][0x10] ;  /* 0x00000400ff3e9b82 */ /* 0x000e260000000800 */
[----:B------:R-:W1:Y:S04]  /*3db0*/  SHFL.BFLY PT, R61, R58, 0x1, 0x1f ;  /* 0x0c201f003a3d7f89 */ /* 0x000e6800000e0000 */
[----:B------:R-:W3:Y:S01]  /*3dc0*/  SHFL.BFLY PT, R60, R59, 0x1, 0x1f ;  /* 0x0c201f003b3c7f89 */ /* 0x000ee200000e0000 */
[----:B------:R-:W0:Y:S01]  /*3dd0*/  S2R R63, SR_CTAID.Y ;  /* 0x00000000003f7919 */ /* 0x000e220000002600 */
[----:B------:R-:W4:Y:S01]  /*3de0*/  S2R R64, SR_TID.X ;  /* 0x0000000000407919 */ /* 0x000f220000002100 */
[----:B-1----:R-:W-:Y:S01]  /*3df0*/  FADD.FTZ R58, R61, R58 ;  /* 0x0000003a3d3a7221 */ /* 0x002fe20000010000 */
[----:B---3--:R-:W-:-:S02]  /*3e00*/  FADD.FTZ R59, R60, R59 ;  /* 0x0000003b3c3b7221 */ /* 0x008fc40000010000 */
[----:B------:R-:W1:Y:S01]  /*3e10*/  @!P1 LDC.64 R60, c[0x0][0x248] ;  /* 0x00009200ff3c9b82 */ /* 0x000e620000000a00 */
[----:B0-----:R-:W-:Y:S01]  /*3e20*/  @!P1 IMAD R62, R62, UR4, R63 ;  /* 0x000000043e3e9c24 */ /* 0x001fe2000f8e023f */
[----:B----4-:R-:W-:-:S04]  /*3e30*/  ISETP.GT.U32.AND P2, PT, R64, 0x7f, PT ;  /* 0x0000007f4000780c */ /* 0x010fc80003f44070 */
[----:B--2---:R-:W-:-:S04]  /*3e40*/  @!P1 LEA R62, R62, R65, 0x7 ;  /* 0x000000413e3e9211 */ /* 0x004fc800078e38ff */
[----:B------:R-:W-:-:S05]  /*3e50*/  @!P1 SHF.L.U32 R62, R62, 0x1, RZ ;  /* 0x000000013e3e9819 */ /* 0x000fca00000006ff */
[----:B-1----:R-:W-:Y:S02]  /*3e60*/  @!P1 IMAD.WIDE.U32 R60, R62, 0x4, R60 ;  /* 0x000000043e3c9825 */ /* 0x002fe400078e003c */
[----:B------:R-:W0:Y:S03]  /*3e70*/  @!P2 LDC R62, c[0x0][0x10] ;  /* 0x00000400ff3eab82 */ /* 0x000e260000000800 */
[----:B------:R0:W-:Y:S05]  /*3e80*/  @!P1 STG.E.64 desc[UR14][R60.64], R58 ;  /* 0x0000003a3c009986 */ /* 0x0001ea000c101b0e */
[----:B------:R-:W-:Y:S01]  /*3e90*/  BAR.SYNC.DEFER_BLOCKING 0x0 ;  /* 0x0000000000007b1d */ /* 0x000fe20000010000 */
[----:B------:R-:W-:Y:S01]  /*3ea0*/  ISETP.NE.AND P1, PT, R64, RZ, PT ;  /* 0x000000ff4000720c */ /* 0x000fe20003f25270 */
[----:B0-----:R-:W-:-:S12]  /*3eb0*/  @!P2 IMAD R60, R62, UR4, R63 ;  /* 0x000000043e3cac24 */ /* 0x001fd8000f8e023f */
        /* <DEDUP_REMOVED lines=10> */
.L_x_2203:
        /* <DEDUP_REMOVED lines=8> */
.L_x_2202:
[----:B------:R-:W0:Y:S01]  /*3fe0*/  S2R R124, SR_TID.X ;  /* 0x00000000007c7919 */ /* 0x000e220000002100 */
[----:B------:R-:W1:Y:S01]  /*3ff0*/  @!P2 LDC.64 R62, c[0x0][0x248] ;  /* 0x00009200ff3eab82 */ /* 0x000e620000000a00 */
[----:B------:R-:W-:Y:S05]  /*4000*/  WARPSYNC.ALL ;  /* 0x0000000000007948 */ /* 0x000fea0003800000 */
[----:B------:R-:W2:Y:S01]  /*4010*/  LDL.LU.64 R64, [R1] ;  /* 0x0000000001407983 */ /* 0x000ea20000300a00 */
[C---:B0-----:R-:W-:Y:S02]  /*4020*/  @!P2 LOP3.LUT R58, R124.reuse, 0x7ffffff0, RZ, 0xc0, !PT ;  /* 0x7ffffff07c3aa812 */ /* 0x041fe400078ec0ff */
[----:B------:R-:W-:-:S02]  /*4030*/  @!P2 LOP3.LUT R59, R124, 0xf, RZ, 0xc0, !PT ;  /* 0x0000000f7c3ba812 */ /* 0x000fc400078ec0ff */
[----:B------:R-:W-:Y:S02]  /*4040*/  @!P2 LEA R58, R60, R58, 0x7 ;  /* 0x0000003a3c3aa211 */ /* 0x000fe400078e38ff */
[----:B------:R-:W3:Y:S02]  /*4050*/  LDL.LU.64 R60, [R1+0x8] ;  /* 0x00000800013c7983 */ /* 0x000ee40000300a00 */
[----:B------:R-:W-:-:S04]  /*4060*/  @!P2 IADD3 R58, R58, R59, RZ ;  /* 0x0000003b3a3aa210 */ /* 0x000fc80007ffe0ff */
[----:B------:R-:W-:-:S05]  /*4070*/  @!P2 SHF.L.U32 R58, R58, 0x1, RZ ;  /* 0x000000013a3aa819 */ /* 0x000fca00000006ff */
[----:B-1----:R-:W-:Y:S01]  /*4080*/  @!P2 IMAD.WIDE.U32 R62, R58, 0x4, R62 ;  /* 0x000000043a3ea825 */ /* 0x002fe200078e003e */
[----:B------:R-:W-:Y:S06]  /*4090*/  BAR.SYNC.DEFER_BLOCKING 0x0 ;  /* 0x0000000000007b1d */ /* 0x000fec0000010000 */
[----:B------:R-:W4:Y:S01]  /*40a0*/  @!P2 LDG.E.64 R62, desc[UR14][R62.64] ;  /* 0x0000000e3e3ea981 */ /* 0x000f22000c1e1b00 */
[----:B------:R-:W-:Y:S01]  /*40b0*/  LOP3.LUT P1, RZ, R124, 0xffffff8f, RZ, 0xc0, !PT ;  /* 0xffffff8f7cff7812 */ /* 0x000fe2000782c0ff */
[----:B------:R-:W-:Y:S02]  /*40c0*/  BSSY B0, `(.L_x_2204) ;  /* 0x0000035000007945 */ /* 0x000fe40003800000 */
[----:B---3--:R-:W5:Y:S04]  /*40d0*/  LDG.E.64.CONSTANT R58, desc[UR14][R60.64] ;  /* 0x0000000e3c3a7981 */ /* 0x008f68000c1e9b00 */
[----:B--2---:R0:W5:Y:S02]  /*40e0*/  LDG.E.64.CONSTANT R60, desc[UR14][R64.64] ;  /* 0x0000000e403c7981 */ /* 0x004164000c1e9b00 */
[----:B0-----:R-:W-:-:S02]  /*40f0*/  CS2R R64, SRZ ;  /* 0x0000000000407805 */ /* 0x001fc4000001ff00 */
[----:B----4-:R-:W-:Y:S01]  /*4100*/  @!P2 FADD.FTZ R65, RZ, R62 ;  /* 0x0000003eff41a221 */ /* 0x010fe20000010000 */
[----:B------:R-:W-:-:S04]  /*4110*/  @!P2 FADD.FTZ R64, RZ, R63 ;  /* 0x0000003fff40a221 */ /* 0x000fc80000010000 */
        /* <DEDUP_REMOVED lines=10> */
[----:B0-----:R-:W-:Y:S02]  /*41c0*/  FADD.FTZ R62, R62, R63 ;  /* 0x0000003f3e3e7221 */ /* 0x001fe40000010000 */
[----:B------:R-:W0:Y:S01]  /*41d0*/  @!P1 S2R R63, SR_CgaCtaId ;  /* 0x00000000003f9919 */ /* 0x000e220000008800 */
[----:B-1----:R-:W-:Y:S02]  /*41e0*/  FADD.FTZ R64, R64, R65 ;  /* 0x0000004140407221 */ /* 0x002fe40000010000 */
[----:B------:R-:W1:Y:S04]  /*41f0*/  SHFL.BFLY PT, R67, R62, 0x1, 0x1f ;  /* 0x0c201f003e437f89 */ /* 0x000e6800000e0000 */
[----:B------:R-:W2:Y:S01]  /*4200*/  SHFL.BFLY PT, R65, R64, 0x1, 0x1f ;  /* 0x0c201f0040417f89 */ /* 0x000ea200000e0000 */
[----:B-1----:R-:W-:Y:S01]  /*4210*/  FADD.FTZ R62, R62, R67 ;  /* 0x000000433e3e7221 */ /* 0x002fe20000010000 */
[----:B------:R-:W-:-:S03]  /*4220*/  @!P1 MOV R67, 0x400 ;  /* 0x0000040000439802 */ /* 0x000fc60000000f00 */
[----:B------:R-:W-:Y:S01]  /*4230*/  @!P1 FMUL.FTZ R62, R62, 8.1380212577641941607e-06 ;  /* 0x370888893e3e9820 */ /* 0x000fe20000410000 */
[----:B------:R-:W-:Y:S01]  /*4240*/  @!P1 IADD3 R67, R67, 0x1680, RZ ;  /* 0x0000168043439810 */ /* 0x000fe20007ffe0ff */
[----:B--2---:R-:W-:Y:S02]  /*4250*/  FADD.FTZ R65, R64, R65 ;  /* 0x0000004140417221 */ /* 0x004fe40000010000 */
[----:B------:R-:W-:Y:S01]  /*4260*/  @!P1 FMUL.FTZ R64, R62, R62 ;  /* 0x0000003e3e409220 */ /* 0x000fe20000410000 */
[----:B0-----:R-:W-:Y:S02]  /*4270*/  @!P1 LEA R63, R63, R67, 0x18 ;  /* 0x000000433f3f9211 */ /* 0x001fe400078ec0ff */
[----:B------:R-:W0:Y:S01]  /*4280*/  S2R R67, SR_TID.X ;  /* 0x0000000000437919 */ /* 0x000e220000002100 */
[----:B------:R-:W-:Y:S01]  /*4290*/  @!P1 FFMA.FTZ R64, R65, 8.1380212577641941607e-06, -R64 ;  /* 0x3708888941409823 */ /* 0x000fe20000010840 */
[----:B0-----:R-:W-:-:S04]  /*42a0*/  SHF.R.U32.HI R67, RZ, 0x1, R67 ;  /* 0x00000001ff437819 */ /* 0x001fc80000011643 */
[----:B------:R-:W-:-:S04]  /*42b0*/  @!P1 LOP3.LUT R65, R67, 0x7ffffff8, RZ, 0xc0, !PT ;  /* 0x7ffffff843419812 */ /* 0x000fc800078ec0ff */
[----:B------:R-:W-:Y:S02]  /*42c0*/  @!P1 IADD3 R65, R65, R63, RZ ;  /* 0x0000003f41419210 */ /* 0x000fe40007ffe0ff */
[----:B------:R-:W-:-:S05]  /*42d0*/  @!P1 FMNMX.FTZ R63, RZ, R64, !PT ;  /* 0x00000040ff3f9209 */ /* 0x000fca0007810000 */
[----:B------:R0:W-:Y:S01]  /*42e0*/  @!P1 STS.64 [R65], R62 ;  /* 0x0000003e41009388 */ /* 0x0001e20000000a00 */
[----:B------:R-:W-:Y:S06]  /*42f0*/  BAR.SYNC.DEFER_BLOCKING 0x0 ;  /* 0x0000000000007b1d */ /* 0x000fec0000010000 */
[----:B------:R-:W-:Y:S05]  /*4300*/  @P0 BRA `(.L_x_2205) ;  /* 0x0000000000400947 */ /* 0x000fea0003800000 */
[----:B------:R-:W1:Y:S01]  /*4310*/  S2UR UR13, SR_CgaCtaId ;  /* 0x00000000000d79c3 */ /* 0x000e620000008800 */
[----:B------:R-:W-:Y:S01]  /*4320*/  USHF.L.U64.HI UR8, UR10, 0x3, UR5 ;  /* 0x000000030a087899 */ /* 0x000fe20008010205 */
[----:B------:R-:W-:Y:S01]  /*4330*/  IADD3 R64, R124, UR21, RZ ;  /* 0x000000157c407c10 */ /* 0x000fe2000fffe0ff */
[----:B------:R-:W-:Y:S01]  /*4340*/  ULOP3.LUT UR18, UR17, 0xfffffff0, URZ, 0xc0, !UPT ;  /* 0xfffffff011127892 */ /* 0x000fe2000f8ec03f */
[----:B------:R-:W-:Y:S01]  /*4350*/  UMOV UR12, 0x400 ;  /* 0x00000400000c7882 */ /* 0x000fe20000000000 */
[----:B------:R-:W-:Y:S02]  /*4360*/  ULOP3.LUT UR8, UR8, 0x1fffffff, URZ, 0xc0, !UPT ;  /* 0x1fffffff08087892 */ /* 0x000fe4000f8ec03f */
[----:B------:R-:W-:Y:S02]  /*4370*/  UIADD3 UR12, UR12, 0x1680, URZ ;  /* 0x000016800c0c7890 */ /* 0x000fe4000fffe03f */
[----:B0-----:R-:W-:Y:S01]  /*4380*/  IADD3 R63, P1, R64, UR18, RZ ;  /* 0x00000012403f7c10 */ /* 0x001fe2000ff3e0ff */
        /* <DEDUP_REMOVED lines=8> */
.L_x_2205:
[----:B------:R-:W-:Y:S05]  /*4410*/  BSYNC B0 ;  /* 0x0000000000007941 */ /* 0x000fea0003800000 */
.L_x_2204:
[----:B-1----:R-:W2:Y:S04]  /*4420*/  LDL.LU R64, [R1+0x10] ;  /* 0x0000100001407983 */ /* 0x002ea80000300800 */
[----:B------:R-:W-:Y:S04]  /*4430*/  STL [R1+0x294], R27 ;  /* 0x0002941b01007387 */ /* 0x000fe80000100800 */
[----:B------:R-:W-:Y:S04]  /*4440*/  STL [R1+0x290], R31 ;  /* 0x0002901f01007387 */ /* 0x000fe80000100800 */
[----:B------:R-:W-:Y:S04]  /*4450*/  STL [R1+0x28c], R35 ;  /* 0x00028c2301007387 */ /* 0x000fe80000100800 */
[----:B------:R-:W-:Y:S04]  /*4460*/  STL [R1+0x288], R39 ;  /* 0x0002882701007387 */ /* 0x000fe80000100800 */
[----:B------:R1:W-:Y:S04]  /*4470*/  STL [R1+0x284], R43 ;  /* 0x0002842b01007387 */ /* 0x0003e80000100800 */
[----:B-1----:R-:W3:Y:S01]  /*4480*/  LDL.LU R43, [R1+0x14] ;  /* 0x00001400012b7983 */ /* 0x002ee20000300800 */
[----:B0-----:R-:W-:Y:S01]  /*4490*/  MOV R62, UR16 ;  /* 0x00000010003e7c02 */ /* 0x001fe20008000f00 */
[----:B------:R-:W0:Y:S02]  /*44a0*/  S2UR UR12, SR_CgaCtaId ;  /* 0x00000000000c79c3 */ /* 0x000e240000008800 */
[----:B------:R-:W-:Y:S04]  /*44b0*/  STL [R1+0x280], R47 ;  /* 0x0002802f01007387 */ /* 0x000fe80000100800 */
[----:B------:R-:W-:Y:S04]  /*44c0*/  STL [R1+0x27c], R51 ;  /* 0x00027c3301007387 */ /* 0x000fe80000100800 */
[----:B------:R1:W-:Y:S04]  /*44d0*/  STL [R1+0x278], R55 ;  /* 0x0002783701007387 */ /* 0x0003e80000100800 */
[----:B------:R3:W-:Y:S04]  /*44e0*/  STL [R1+0x274], R69 ;  /* 0x0002744501007387 */ /* 0x0007e80000100800 */
[----:B-1----:R-:W4:Y:S04]  /*44f0*/  LDL.LU R55, [R1+0x18] ;  /* 0x0000180001377983 */ /* 0x002f280000300800 */
[----:B------:R-:W4:Y:S04]  /*4500*/  LDL.LU R51, [R1+0x1c] ;  /* 0x00001c0001337983 */ /* 0x000f280000300800 */
[----:B------:R-:W4:Y:S04]  /*4510*/  LDL.LU R47, [R1+0x20] ;  /* 0x00002000012f7983 */ /* 0x000f280000300800 */
[----:B------:R-:W4:Y:S04]  /*4520*/  LDL.LU R39, [R1+0x24] ;  /* 0x0000240001277983 */ /* 0x000f280000300800 */
[----:B------:R-:W4:Y:S04]  /*4530*/  LDL.LU R27, [R1+0x38] ;  /* 0x00003800011b7983 */ /* 0x000f280000300800 */
[----:B------:R-:W4:Y:S04]  /*4540*/  LDL.LU R31, [R1+0x54] ;  /* 0x00005400011f7983 */ /* 0x000f280000300800 */
[----:B------:R-:W4:Y:S01]  /*4550*/  LDL.LU R35, [R1+0x68] ;  /* 0x0000680001237983 */ /* 0x000f220000300800 */
[----:B------:R-:W-:Y:S01]  /*4560*/  IADD3 R67, RZ, -UR21, RZ ;  /* 0x80000015ff437c10 */ /* 0x000fe2000fffe0ff */
[----:B------:R-:W-:-:S02]  /*4570*/  UMOV UR8, 0x400 ;  /* 0x0000040000087882 */ /* 0x000fc40000000000 */
[----:B------:R-:W-:-:S04]  /*4580*/  UIADD3 UR8, UR8, 0x1680, URZ ;  /* 0x0000168008087890 */ /* 0x000fc8000fffe03f */
[----:B0-----:R-:W-:-:S03]  /*4590*/  ULEA UR8, UR12, UR8, 0x18 ;  /* 0x000000080c087291 */ /* 0x001fc6000f8ec03f */
[----:B------:R-:W-:Y:S01]  /*45a0*/  ULDC.64 UR12, c[0x0][0x210] ;  /* 0x00008400000c7ab9 */ /* 0x000fe20000000a00 */
[----:B--2---:R-:W-:-:S05]  /*45b0*/  IMAD R62, R62, 0xf0, R64 ;  /* 0x000000f03e3e7824 */ /* 0x004fca00078e0240 */
[----:B------:R-:W-:-:S04]  /*45c0*/  SHF.L.U32 R62, R62, 0x2, RZ ;  /* 0x000000023e3e7819 */ /* 0x000fc800000006ff */
[----:B------:R-:W-:Y:S01]  /*45d0*/  SHF.R.S32.HI R63, RZ, 0x1f, R62 ;  /* 0x0000001fff3f7819 */ /* 0x000fe2000001143e */
[----:B------:R-:W-:Y:S01]  /*45e0*/  IMAD.WIDE.U32 R64, R62, -0x77777777, RZ ;  /* 0x888888893e407825 */ /* 0x000fe200078e00ff */
[----:B------:R-:W-:-:S05]  /*45f0*/  MOV R64, UR19 ;  /* 0x0000001300407c02 */ /* 0x000fca0008000f00 */
[----:B------:R-:W-:Y:S01]  /*4600*/  IMAD.WIDE.U32 R62, R64, 0x1e0000, R62 ;  /* 0x001e0000403e7825 */ /* 0x000fe200078e003e */
[----:B------:R-:W-:Y:S02]  /*4610*/  LEA.HI R65, R65, R67, RZ, 0x1a ;  /* 0x0000004341417211 */ /* 0x000fe400078fd0ff */
[-C--:B------:R-:W-:Y:S02]  /*4620*/  IADD3 R67, P1, R66, R62.reuse, RZ ;  /* 0x0000003e42437210 */ /* 0x080fe40007f3e0ff */
[----:B------:R-:W-:Y:S02]  /*4630*/  IADD3 R63, R63, UR9, RZ ;  /* 0x000000093f3f7c10 */ /* 0x000fe4000fffe0ff */
[----:B---3--:R-:W-:Y:S02]  /*4640*/  IADD3 R69, P2, R43, R62, RZ ;  /* 0x0000003e2b457210 */ /* 0x008fe40007f5e0ff */
[----:B------:R-:W2:Y:S01]  /*4650*/  LDL.LU R43, [R1+0x6c] ;  /* 0x00006c00012b7983 */ /* 0x000ea20000300800 */
[----:B------:R-:W-:-:S02]  /*4660*/  IADD3.X R124, RZ, R63, RZ, P1, !PT ;  /* 0x0000003fff7c7210 */ /* 0x000fc40000ffe4ff */
[C---:B------:R-:W-:Y:S01]  /*4670*/  LEA R66, P1, R67.reuse, UR12, 0x1 ;  /* 0x0000000c43427c11 */ /* 0x040fe2000f8208ff */
[----:B------:R4:W-:Y:S03]  /*4680*/  STL [R1+0x194], R69 ;  /* 0x0001944501007387 */ /* 0x0009e60000100800 */
[----:B------:R-:W-:Y:S02]  /*4690*/  LEA.HI.X R67, R67, UR13, R124, 0x1, P1 ;  /* 0x0000000d43437c11 */ /* 0x000fe400088f0c7c */
[-C--:B----4-:R-:W-:Y:S02]  /*46a0*/  IADD3 R69, P3, R55, R62.reuse, RZ ;  /* 0x0000003e37457210 */ /* 0x090fe40007f7e0ff */
[----:B------:R-:W-:-:S03]  /*46b0*/  IADD3 R55, P1, R51, R62, RZ ;  /* 0x0000003e33377210 */ /* 0x000fc60007f3e0ff */
[----:B------:R-:W-:Y:S04]  /*46c0*/  STL [R1+0x168], R69 ;  /* 0x0001684501007387 */ /* 0x000fe80000100800 */
[----:B------:R-:W3:Y:S01]  /*46d0*/  LDL.LU R51, [R1+0x70] ;  /* 0x0000700001337983 */ /* 0x000ee20000300800 */
[----:B------:R-:W-:-:S03]  /*46e0*/  IADD3 R47, P6, R47, R62, RZ ;  /* 0x0000003e2f2f7210 */ /* 0x000fc60007fde0ff */
[----:B------:R0:W-:Y:S04]  /*46f0*/  STL [R1+0x18c], R55 ;  /* 0x00018c3701007387 */ /* 0x0001e80000100800 */
[----:B------:R1:W-:Y:S01]  /*4700*/  STL [R1+0x160], R47 ;  /* 0x0001602f01007387 */ /* 0x0003e20000100800 */
[-C--:B0-----:R-:W-:Y:S02]  /*4710*/  IADD3 R55, P4, R39, R62.reuse, RZ ;  /* 0x0000003e27377210 */ /* 0x081fe40007f9e0ff */
[----:B------:R-:W-:Y:S02]  /*4720*/  IADD3 R39, P5, R27, R62, RZ ;  /* 0x0000003e1b277210 */ /* 0x000fe40007fbe0ff */
[-C--:B-1----:R-:W-:Y:S01]  /*4730*/  IADD3.X R47, RZ, R63.reuse, RZ, P3, !PT ;  /* 0x0000003fff2f7210 */ /* 0x082fe20001ffe4ff */
[----:B------:R0:W-:Y:S04]  /*4740*/  STL [R1+0x15c], R55 ;  /* 0x00015c3701007387 */ /* 0x0001e80000100800 */
[----:B------:R-:W4:Y:S01]  /*4750*/  LDL.LU R27, [R1+0x74] ;  /* 0x00007400011b7983 */ /* 0x000f220000300800 */
[----:B0-----:R-:W-:-:S03]  /*4760*/  IADD3.X R55, RZ, R63, RZ, P6, !PT ;  /* 0x0000003fff377210 */ /* 0x001fc600037fe4ff */
[----:B------:R0:W-:Y:S04]  /*4770*/  STL [R1+0x22c], R47 ;  /* 0x00022c2f01007387 */ /* 0x0001e80000100800 */
[----:B------:R1:W-:Y:S04]  /*4780*/  STL [R1+0x158], R39 ;  /* 0x0001582701007387 */ /* 0x0003e80000100800 */
[----:B------:R-:W-:Y:S01]  /*4790*/  STL [R1+0x228], R55 ;  /* 0x0002283701007387 */ /* 0x000fe20000100800 */
[----:B0-----:R-:W-:Y:S02]  /*47a0*/  IADD3.X R47, RZ, R63, RZ, P4, !PT ;  /* 0x0000003fff2f7210 */ /* 0x001fe400027fe4ff */
[----:B-1----:R-:W-:-:S02]  /*47b0*/  IADD3 R39, P3, R31, R62, RZ ;  /* 0x0000003e1f277210 */ /* 0x002fc40007f7e0ff */
[----:B------:R-:W4:Y:S04]  /*47c0*/  LDL.LU R31, [R1+0x78] ;  /* 0x00007800011f7983 */ /* 0x000f280000300800 */
[----:B------:R0:W-:Y:S04]  /*47d0*/  STL [R1+0x150], R39 ;  /* 0x0001502701007387 */ /* 0x0001e80000100800 */
[----:B------:R-:W-:Y:S01]  /*47e0*/  STL [R1+0x224], R47 ;  /* 0x0002242f01007387 */ /* 0x000fe20000100800 */
[----:B0-----:R-:W-:-:S03]  /*47f0*/  IADD3 R39, P6, R35, R62, RZ ;  /* 0x0000003e23277210 */ /* 0x001fc60007fde0ff */
[----:B------:R-:W4:Y:S01]  /*4800*/  LDL.LU R35, [R1+0x7c] ;  /* 0x00007c0001237983 */ /* 0x000f220000300800 */
[----:B------:R-:W-:-:S03]  /*4810*/  IADD3.X R55, RZ, R63, RZ, P5, !PT ;  /* 0x0000003fff377210 */ /* 0x000fc60002ffe4ff */
[----:B------:R0:W-:Y:S04]  /*4820*/  STL [R1+0x148], R39 ;  /* 0x0001482701007387 */ /* 0x0001e80000100800 */
[----:B0-----:R-:W4:Y:S04]  /*4830*/  LDL.LU R39, [R1+0x80] ;  /* 0x0000800001277983 */ /* 0x001f280000300800 */
[----:B------:R-:W-:Y:S01]  /*4840*/  STL [R1+0x220], R55 ;  /* 0x0002203701007387 */ /* 0x000fe20000100800 */
[----:B------:R-:W-:Y:S02]  /*4850*/  IADD3.X R69, RZ, R63, RZ, P3, !PT ;  /* 0x0000003fff457210 */ /* 0x000fe40001ffe4ff */
[----:B--2---:R-:W-:-:S02]  /*4860*/  IADD3 R47, P4, R43, R62, RZ ;  /* 0x0000003e2b2f7210 */ /* 0x004fc40007f9e0ff */
[----:B------:R-:W2:Y:S04]  /*4870*/  LDL.LU R43, [R1+0x84] ;  /* 0x00008400012b7983 */ /* 0x000ea80000300800 */
[----:B------:R0:W-:Y:S04]  /*4880*/  STL [R1+0x140], R47 ;  /* 0x0001402f01007387 */ /* 0x0001e80000100800 */
[----:B0-----:R-:W2:Y:S04]  /*4890*/  LDL.LU R47, [R1+0x88] ;  /* 0x00008800012f7983 */ /* 0x001ea80000300800 */
[----:B------:R0:W-:Y:S01]  /*48a0*/  STL [R1+0x21c], R69 ;  /* 0x00021c4501007387 */ /* 0x0001e20000100800 */
[----:B---3--:R-:W-:-:S03]  /*48b0*/  IADD3 R55, P5, R51, R62, RZ ;  /* 0x0000003e33377210 */ /* 0x008fc60007fbe0ff */
[----:B------:R-:W3:Y:S01]  /*48c0*/  LDL.LU R51, [R1+0x8c] ;  /* 0x00008c0001337983 */ /* 0x000ee20000300800 */
[----:B0-----:R-:W-:-:S03]  /*48d0*/  IADD3.X R69, RZ, R63, RZ, P6, !PT ;  /* 0x0000003fff457210 */ /* 0x001fc600037fe4ff */
[----:B------:R0:W-:Y:S04]  /*48e0*/  STL [R1+0x13c], R55 ;  /* 0x00013c3701007387 */ /* 0x0001e80000100800 */
[----:B0-----:R-:W3:Y:S04]  /*48f0*/  LDL.LU R55, [R1+0x90] ;  /* 0x0000900001377983 */ /* 0x001ee80000300800 */
[----:B------:R0:W-:Y:S04]  /*4900*/  STL [R1+0x218], R69 ;  /* 0x0002184501007387 */ /* 0x0001e80000100800 */
[----:B0-----:R-:W3:Y:S04]  /*4910*/  LDL.LU R69, [R1+0x94] ;  /* 0x0000940001457983 */ /* 0x001ee80000300800 */
[----:B------:R-:W3:Y:S01]  /*4920*/  LDL.LU R124, [R1+0x98] ;  /* 0x00009800017c7983 */ /* 0x000ee20000300800 */
[----:B----4-:R-:W-:-:S02]  /*4930*/  IADD3 R27, P3, R27, R62, RZ ;  /* 0x0000003e1b1b7210 */ /* 0x010fc40007f7e0ff */
[----:B------:R-:W-:Y:S01]  /*4940*/  LEA R65, R65, UR8, 0x3 ;  /* 0x0000000841417c11 */ /* 0x000fe2000f8e18ff */
[----:B------:R-:W-:Y:S02]  /*4950*/  ULDC UR8, c[0x0][0x230] ;  /* 0x00008c0000087ab9 */ /* 0x000fe40000000800 */
[----:B------:R0:W-:Y:S04]  /*4960*/  STL [R1+0x138], R27 ;  /* 0x0001381b01007387 */ /* 0x0001e80000100800 */
[----:B------:R-:W1:Y:S01]  /*4970*/  LDS.64 R64, [R65] ;  /* 0x0000000041407984 */ /* 0x000e620000000a00 */
[----:B0-----:R-:W-:Y:S02]  /*4980*/  IADD3.X R27, RZ, R63, RZ, P4, !PT ;  /* 0x0000003fff1b7210 */ /* 0x001fe400027fe4ff */
[----:B------:R-:W-:-:S03]  /*4990*/  IADD3 R31, P4, R31, R62, RZ ;  /* 0x0000003e1f1f7210 */ /* 0x000fc60007f9e0ff */
[----:B------:R0:W-:Y:S04]  /*49a0*/  STL [R1+0x214], R27 ;  /* 0x0002141b01007387 */ /* 0x0001e80000100800 */
[----:B0-----:R-:W4:Y:S04]  /*49b0*/  LDL.LU R27, [R1+0x294] ;  /* 0x00029400011b7983 */ /* 0x001f280000300800 */
[----:B------:R0:W-:Y:S02]  /*49c0*/  STL [R1+0xf8], R31 ;  /* 0x0000f81f01007387 */ /* 0x0001e40000100800 */
[----:B0-----:R-:W-:-:S02]  /*49d0*/  IADD3.X R31, RZ, R63, RZ, P5, !PT ;  /* 0x0000003fff1f7210 */ /* 0x001fc40002ffe4ff */
        /* <DEDUP_REMOVED lines=9> */
[----:B0-----:R-:W-:-:S05]  /*4a70*/  IADD3.X R39, RZ, R63, RZ, P4, !PT ;  /* 0x0000003fff277210 */ /* 0x001fca00027fe4ff */
[----:B------:R0:W-:Y:S04]  /*4a80*/  STL [R1+0x208], R39 ;  /* 0x0002082701007387 */ /* 0x0001e80000100800 */
[----:B0-----:R-:W4:Y:S01]  /*4a90*/  LDL.LU R39, [R1+0x288] ;  /* 0x0002880001277983 */ /* 0x001f220000300800 */
[----:B-1----:R-:W-:-:S06]  /*4aa0*/  FADD.FTZ R65, R65, UR8 ;  /* 0x0000000841417e21 */ /* 0x002fcc0008010000 */
        /* <DEDUP_REMOVED lines=16> */
[C---:B0-----:R-:W-:Y:S01]  /*4bb0*/  FMUL.FTZ R102, R65.reuse, R102 ;  /* 0x0000006641667220 */ /* 0x041fe20000410000 */
[C---:B------:R-:W-:Y:S01]  /*4bc0*/  FMUL.FTZ R105, R65.reuse, R105 ;  /* 0x0000006941697220 */ /* 0x040fe20000410000 */
[C---:B------:R-:W-:Y:S01]  /*4bd0*/  FMUL.FTZ R111, R65.reuse, R111 ;  /* 0x0000006f416f7220 */ /* 0x040fe20000410000 */
[C---:B------:R-:W-:Y:S01]  /*4be0*/  FMUL.FTZ R108, R65.reuse, R108 ;  /* 0x0000006c416c7220 */ /* 0x040fe20000410000 */
[--C-:B------:R-:W-:Y:S01]  /*4bf0*/  FADD.FTZ R32, R32, -R64.reuse ;  /* 0x8000004020207221 */ /* 0x100fe20000010000 */
[C---:B------:R-:W-:Y:S01]  /*4c00*/  FMUL.FTZ R114, R65.reuse, R114 ;  /* 0x0000007241727220 */ /* 0x040fe20000410000 */
[--C-:B------:R-:W-:Y:S01]  /*4c10*/  FADD.FTZ R36, R36, -R64.reuse ;  /* 0x8000004024247221 */ /* 0x100fe20000010000 */
[--C-:B------:R-:W-:Y:S01]  /*4c20*/  FADD.FTZ R40, R40, -R64.reuse ;  /* 0x8000004028287221 */ /* 0x100fe20000010000 */
[C---:B------:R-:W-:Y:S01]  /*4c30*/  FMUL.FTZ R121, R65.reuse, R121 ;  /* 0x0000007941797220 */ /* 0x040fe20000410000 */
[----:B------:R-:W-:Y:S01]  /*4c40*/  FMUL.FTZ R118, R65, R118 ;  /* 0x0000007641767220 */ /* 0x000fe20000410000 */
[--C-:B------:R-:W-:Y:S01]  /*4c50*/  FADD.FTZ R44, R44, -R64.reuse ;  /* 0x800000402c2c7221 */ /* 0x100fe20000010000 */
[--C-:B------:R-:W-:Y:S01]  /*4c60*/  FADD.FTZ R48, R48, -R64.reuse ;  /* 0x8000004030307221 */ /* 0x100fe20000010000 */
[--C-:B------:R-:W-:Y:S01]  /*4c70*/  FADD.FTZ R93, R93, -R64.reuse ;  /* 0x800000405d5d7221 */ /* 0x100fe20000010000 */
[--C-:B------:R-:W-:Y:S01]  /*4c80*/  FADD.FTZ R90, R90, -R64.reuse ;  /* 0x800000405a5a7221 */ /* 0x100fe20000010000 */
[----:B------:R-:W-:-:S02]  /*4c90*/  FADD.FTZ R87, R87, -R64 ;  /* 0x8000004057577221 */ /* 0x000fc40000010000 */
        /* <DEDUP_REMOVED lines=9> */
[----:B------:R-:W-:Y:S01]  /*4d30*/  FADD.FTZ R71, R71, -R64 ;  /* 0x8000004047477221 */ /* 0x000fe20000010000 */
[----:B--2---:R-:W-:-:S05]  /*4d40*/  IADD3 R43, P4, R43, R62, RZ ;  /* 0x0000003e2b2b7210 */ /* 0x004fca0007f9e0ff */
[----:B------:R0:W-:Y:S02]  /*4d50*/  STL [R1+0xec], R43 ;  /* 0x0000ec2b01007387 */ /* 0x0001e40000100800 */
[----:B0-----:R-:W-:Y:S02]  /*4d60*/  IADD3.X R43, RZ, R63, RZ, P5, !PT ;  /* 0x0000003fff2b7210 */ /* 0x001fe40002ffe4ff */
[----:B------:R-:W-:-:S03]  /*4d70*/  IADD3 R47, P5, R47, R62, RZ ;  /* 0x0000003e2f2f7210 */ /* 0x000fc60007fbe0ff */
[----:B------:R0:W-:Y:S04]  /*4d80*/  STL [R1+0x204], R43 ;  /* 0x0002042b01007387 */ /* 0x0001e80000100800 */
[----:B0-----:R-:W2:Y:S04]  /*4d90*/  LDL.LU R43, [R1+0x284] ;  /* 0x00028400012b7983 */ /* 0x001ea80000300800 */
[----:B------:R0:W-:Y:S02]  /*4da0*/  STL [R1+0xe8], R47 ;  /* 0x0000e82f01007387 */ /* 0x0001e40000100800 */
[----:B0-----:R-:W-:-:S02]  /*4db0*/  IADD3.X R47, RZ, R63, RZ, P3, !PT ;  /* 0x0000003fff2f7210 */ /* 0x001fc40001ffe4ff */
[----:B---3--:R-:W-:-:S03]  /*4dc0*/  IADD3 R51, P3, R51, R62, RZ ;  /* 0x0000003e33337210 */ /* 0x008fc60007f7e0ff */
[----:B------:R0:W-:Y:S04]  /*4dd0*/  STL [R1+0x200], R47 ;  /* 0x0002002f01007387 */ /* 0x0001e80000100800 */
[----:B0-----:R-:W3:Y:S04]  /*4de0*/  LDL.LU R47, [R1+0x280] ;  /* 0x00028000012f7983 */ /* 0x001ee80000300800 */
[----:B------:R0:W-:Y:S02]  /*4df0*/  STL [R1+0x184], R51 ;  /* 0x0001843301007387 */ /* 0x0001e40000100800 */
[----:B0-----:R-:W-:-:S02]  /*4e00*/  IADD3.X R51, RZ, R63, RZ, P4, !PT ;  /* 0x0000003fff337210 */ /* 0x001fc400027fe4ff */
[----:B------:R-:W-:-:S03]  /*4e10*/  IADD3 R55, P4, R55, R62, RZ ;  /* 0x0000003e37377210 */ /* 0x000fc60007f9e0ff */
[----:B------:R0:W-:Y:S04]  /*4e20*/  STL [R1+0x1fc], R51 ;  /* 0x0001fc3301007387 */ /* 0x0001e80000100800 */
[----:B0-----:R-:W3:Y:S04]  /*4e30*/  LDL.LU R51, [R1+0x27c] ;  /* 0x00027c0001337983 */ /* 0x001ee80000300800 */
[----:B------:R0:W-:Y:S02]  /*4e40*/  STL [R1+0x188], R55 ;  /* 0x0001883701007387 */ /* 0x0001e40000100800 */
[----:B0-----:R-:W-:-:S02]  /*4e50*/  IADD3.X R55, RZ, R63, RZ, P5, !PT ;  /* 0x0000003fff377210 */ /* 0x001fc40002ffe4ff */
[-C--:B------:R-:W-:Y:S02]  /*4e60*/  IADD3 R69, P5, R69, R62.reuse, RZ ;  /* 0x0000003e45457210 */ /* 0x080fe40007fbe0ff */
[----:B------:R-:W-:Y:S01]  /*4e70*/  IADD3 R62, P6, R124, R62, RZ ;  /* 0x0000003e7c3e7210 */ /* 0x000fe20007fde0ff */
[----:B------:R0:W-:Y:S01]  /*4e80*/  STL [R1+0x1f8], R55 ;  /* 0x0001f83701007387 */ /* 0x0001e20000100800 */
[----:B------:R-:W-:-:S03]  /*4e90*/  FMUL.FTZ R124, R0, R65 ;  /* 0x00000041007c7220 */ /* 0x000fc60000410000 */
[----:B0-----:R-:W3:Y:S04]  /*4ea0*/  LDL.LU R55, [R1+0x278] ;  /* 0x0002780001377983 */ /* 0x001ee80000300800 */
[----:B------:R0:W-:Y:S01]  /*4eb0*/  STL [R1+0x180], R69 ;  /* 0x0001804501007387 */ /* 0x0001e20000100800 */
[----:B------:R-:W-:-:S03]  /*4ec0*/  FMUL.FTZ R0, R65, R12 ;  /* 0x0000000c41007220 */ /* 0x000fc60000410000 */
[----:B0-----:R-:W3:Y:S04]  /*4ed0*/  LDL.LU R69, [R1+0x274] ;  /* 0x0002740001457983 */ /* 0x001ee80000300800 */
[----:B------:R-:W-:Y:S04]  /*4ee0*/  STL [R1+0x270], R63 ;  /* 0x0002703f01007387 */ /* 0x000fe80000100800 */
[----:B------:R0:W-:Y:S02]  /*4ef0*/  STL [R1+0x38], R62 ;  /* 0x0000383e01007387 */ /* 0x0001e40000100800 */
[C---:B0-----:R-:W-:Y:S01]  /*4f00*/  FMUL.FTZ R62, R65.reuse, R99 ;  /* 0x00000063413e7220 */ /* 0x041fe20000410000 */
[C---:B------:R-:W-:Y:S01]  /*4f10*/  FMUL.FTZ R63, R65.reuse, R96 ;  /* 0x00000060413f7220 */ /* 0x040fe20000410000 */
[----:B------:R-:W-:-:S03]  /*4f20*/  FMUL.FTZ R96, R65, R20 ;  /* 0x0000001441607220 */ /* 0x000fc60000410000 */
        /* <DEDUP_REMOVED lines=15> */
[----:B-----5:R-:W-:Y:S01]  /*5020*/  HADD2.F32 R121, -RZ, R58.H0_H0 ;  /* 0x2000003aff797230 */ /* 0x020fe20000004100 */
[----:B------:R-:W-:Y:S01]  /*5030*/  MOV R44, R124 ;  /* 0x0000007c002c7202 */ /* 0x000fe20000000f00 */
[----:B------:R-:W-:-:S02]  /*5040*/  HADD2.F32 R118, -RZ, R60.H0_H0 ;  /* 0x2000003cff767230 */ /* 0x000fc40000004100 */
[----:B------:R-:W-:-:S03]  /*5050*/  FMUL.FTZ R124, R65, R48 ;  /* 0x00000030417c7220 */ /* 0x000fc60000410000 */
        /* <DEDUP_REMOVED lines=11> */
[C---:B------:R-:W-:Y:S01]  /*5110*/  FFMA.FTZ R87, R121.reuse, R87, R118 ;  /* 0x0000005779577223 */ /* 0x040fe20000010076 */
[----:B------:R-:W-:Y:S01]  /*5120*/  FADD.FTZ R4, R4, -R64 ;  /* 0x8000004004047221 */ /* 0x000fe20000010000 */
[----:B------:R-:W-:Y:S01]  /*5130*/  FFMA.FTZ R84, R121, R84, R118 ;  /* 0x0000005479547223 */ /* 0x000fe20000010076 */
[----:B------:R-:W-:Y:S01]  /*5140*/  STL [R1+0x8], R93 ;  /* 0x0000085d01007387 */ /* 0x000fe20000100800 */
[----:B------:R-:W-:Y:S01]  /*5150*/  FADD.FTZ R8, R8, -R64 ;  /* 0x8000004008087221 */ /* 0x000fe20000010000 */
[----:B------:R-:W-:-:S02]  /*5160*/  FMUL.FTZ R78, R65, R78 ;  /* 0x0000004e414e7220 */ /* 0x000fc40000410000 */
[----:B------:R0:W-:Y:S01]  /*5170*/  STL [R1+0xc], R63 ;  /* 0x00000c3f01007387 */ /* 0x0001e20000100800 */
[C---:B------:R-:W-:Y:S01]  /*5180*/  FMUL.FTZ R75, R65.reuse, R75 ;  /* 0x0000004b414b7220 */ /* 0x040fe20000410000 */
[C---:B------:R-:W-:Y:S01]  /*5190*/  FMUL.FTZ R71, R65.reuse, R71 ;  /* 0x0000004741477220 */ /* 0x040fe20000410000 */
[C---:B------:R-:W-:Y:S01]  /*51a0*/  FMUL.FTZ R4, R65.reuse, R4 ;  /* 0x0000000441047220 */ /* 0x040fe20000410000 */
[----:B------:R-:W-:Y:S01]  /*51b0*/  STL [R1+0x20], R87 ;  /* 0x0000205701007387 */ /* 0x000fe20000100800 */
[----:B------:R-:W-:Y:S01]  /*51c0*/  FMUL.FTZ R8, R65, R8 ;  /* 0x0000000841087220 */ /* 0x000fe20000410000 */
[C-C-:B------:R-:W-:Y:S01]  /*51d0*/  FFMA.FTZ R78, R121.reuse, R78, R118.reuse ;  /* 0x0000004e794e7223 */ /* 0x140fe20000010076 */
[C-C-:B0-----:R-:W-:Y:S01]  /*51e0*/  FFMA.FTZ R63, R121.reuse, R81, R118.reuse ;  /* 0x00000051793f7223 */ /* 0x141fe20000010076 */
[----:B------:R-:W-:Y:S01]  /*51f0*/  STL [R1+0x24], R84 ;  /* 0x0000245401007387 */ /* 0x000fe20000100800 */
[C-C-:B------:R-:W-:Y:S01]  /*5200*/  FFMA.FTZ R75, R121.reuse, R75, R118.reuse ;  /* 0x0000004b794b7223 */ /* 0x140fe20000010076 */
[----:B------:R-:W-:-:S02]  /*5210*/  FFMA.FTZ R4, R121, R4, R118 ;  /* 0x0000000479047223 */ /* 0x000fc40000010076 */
[----:B------:R0:W-:Y:S01]  /*5220*/  STL [R1+0x54], R63 ;  /* 0x0000543f01007387 */ /* 0x0001e20000100800 */
[C-C-:B------:R-:W-:Y:S01]  /*5230*/  FFMA.FTZ R8, R121.reuse, R8, R118.reuse ;  /* 0x0000000879087223 */ /* 0x140fe20000010076 */
[C-C-:B------:R-:W-:Y:S02]  /*5240*/  FFMA.FTZ R0, R121.reuse, R0, R118.reuse ;  /* 0x0000000079007223 */ /* 0x140fe40000010076 */
[----:B------:R-:W-:Y:S01]  /*5250*/  STL [R1+0xfc], R78 ;  /* 0x0000fc4e01007387 */ /* 0x000fe20000100800 */
[----:B0-----:R-:W-:-:S03]  /*5260*/  FFMA.FTZ R63, R121, R71, R118 ;  /* 0x00000047793f7223 */ /* 0x001fc60000010076 */
[----:B------:R-:W-:Y:S04]  /*5270*/  STL [R1+0x100], R75 ;  /* 0x0001004b01007387 */ /* 0x000fe80000100800 */
[----:B------:R-:W-:Y:S04]  /*5280*/  STL [R1+0x104], R63 ;  /* 0x0001043f01007387 */ /* 0x000fe80000100800 */
[----:B------:R0:W-:Y:S04]  /*5290*/  STL [R1+0x108], R4 ;  /* 0x0001080401007387 */ /* 0x0001e80000100800 */
[----:B------:R1:W-:Y:S04]  /*52a0*/  STL [R1+0x14c], R8 ;  /* 0x00014c0801007387 */ /* 0x0003e80000100800 */
[----:B------:R4:W-:Y:S01]  /*52b0*/  STL [R1+0x170], R0 ;  /* 0x0001700001007387 */ /* 0x0009e20000100800 */
[C-C-:B0-----:R-:W-:Y:S01]  /*52c0*/  FFMA.FTZ R4, R121.reuse, R62, R118.reuse ;  /* 0x0000003e79047223 */ /* 0x141fe20000010076 */
[C-C-:B-1----:R-:W-:Y:S01]  /*52d0*/  FFMA.FTZ R8, R121.reuse, R102, R118.reuse ;  /* 0x0000006679087223 */ /* 0x142fe20000010076 */
[----:B----4-:R-:W-:-:S03]  /*52e0*/  FFMA.FTZ R0, R121, R99, R118 ;  /* 0x0000006379007223 */ /* 0x010fc60000010076 */
[----:B------:R0:W-:Y:S04]  /*52f0*/  STL [R1+0x17c], R4 ;  /* 0x00017c0401007387 */ /* 0x0001e80000100800 */
[----:B------:R1:W-:Y:S01]  /*5300*/  STL [R1+0x19c], R0 ;  /* 0x00019c0001007387 */ /* 0x0003e20000100800 */
[----:B0-----:R-:W-:-:S03]  /*5310*/  FFMA.FTZ R4, R121, R105, R118 ;  /* 0x0000006979047223 */ /* 0x001fc60000010076 */
[----:B------:R0:W-:Y:S01]  /*5320*/  STL [R1+0x1a4], R8 ;  /* 0x0001a40801007387 */ /* 0x0001e20000100800 */
[----:B-1----:R-:W-:-:S03]  /*5330*/  FFMA.FTZ R0, R121, R108, R118 ;  /* 0x0000006c79007223 */ /* 0x002fc60000010076 */
[----:B------:R1:W-:Y:S01]  /*5340*/  STL [R1+0x1a8], R4 ;  /* 0x0001a80401007387 */ /* 0x0003e20000100800 */
[----:B------:R-:W-:-:S03]  /*5350*/  FADD.FTZ R52, R52, -R64 ;  /* 0x8000004034347221 */ /* 0x000fc60000010000 */
[----:B------:R4:W-:Y:S01]  /*5360*/  STL [R1+0x1ac], R0 ;  /* 0x0001ac0001007387 */ /* 0x0009e20000100800 */
[C-C-:B0-----:R-:W-:Y:S01]  /*5370*/  FFMA.FTZ R8, R121.reuse, R111, R118.reuse ;  /* 0x0000006f79087223 */ /* 0x141fe20000010076 */
[----:B-1----:R-:W-:-:S04]  /*5380*/  FFMA.FTZ R4, R121, R114, R118 ;  /* 0x0000007279047223 */ /* 0x002fc80000010076 */
[----:B------:R0:W-:Y:S01]  /*5390*/  STL [R1+0x1b4], R8 ;  /* 0x0001b40801007387 */ /* 0x0001e20000100800 */
[----:B----4-:R-:W-:Y:S01]  /*53a0*/  FFMA.FTZ R0, R121, R124, R118 ;  /* 0x0000007c79007223 */ /* 0x010fe20000010076 */
[--C-:B------:R-:W-:Y:S01]  /*53b0*/  FADD.FTZ R125, R125, -R64.reuse ;  /* 0x800000407d7d7221 */ /* 0x100fe20000010000 */
[----:B------:R-:W-:Y:S01]  /*53c0*/  FMUL.FTZ R52, R65, R52 ;  /* 0x0000003441347220 */ /* 0x000fe20000410000 */
[----:B------:R-:W-:Y:S01]  /*53d0*/  STL [R1+0x1b8], R4 ;  /* 0x0001b80401007387 */ /* 0x000fe20000100800 */
[--C-:B------:R-:W-:Y:S01]  /*53e0*/  FADD.FTZ R101, R101, -R64.reuse ;  /* 0x8000004065657221 */ /* 0x100fe20000010000 */
[----:B------:R-:W-:Y:S02]  /*53f0*/  HADD2.F32 R60, -RZ, R60.H1_H1 ;  /* 0x3000003cff3c7230 */ /* 0x000fe40000004100 */
[----:B------:R-:W-:Y:S01]  /*5400*/  FADD.FTZ R21, R21, -R64 ;  /* 0x8000004015157221 */ /* 0x000fe20000010000 */
[----:B------:R1:W-:Y:S01]  /*5410*/  STL [R1+0x1c0], R0 ;  /* 0x0001c00001007387 */ /* 0x0003e20000100800 */
[----:B------:R-:W-:Y:S01]  /*5420*/  FMUL.FTZ R125, R65, R125 ;  /* 0x0000007d417d7220 */ /* 0x000fe20000410000 */
[----:B0-----:R-:W-:Y:S01]  /*5430*/  FFMA.FTZ R8, R121, R52, R118 ;  /* 0x0000003479087223 */ /* 0x001fe20000010076 */
[----:B------:R-:W-:Y:S01]  /*5440*/  FMUL.FTZ R52, R65, R101 ;  /* 0x0000006541347220 */ /* 0x000fe20000410000 */
[----:B------:R-:W-:Y:S01]  /*5450*/  FADD.FTZ R17, R17, -R64 ;  /* 0x8000004011117221 */ /* 0x000fe20000010000 */
[----:B------:R-:W-:Y:S01]  /*5460*/  FMUL.FTZ R101, R65, R21 ;  /* 0x0000001541657220 */ /* 0x000fe20000410000 */
[----:B-1----:R-:W-:-:S02]  /*5470*/  HADD2.F32 R0, -RZ, R58.H1_H1 ;  /* 0x3000003aff007230 */ /* 0x002fc40000004100 */
[----:B------:R-:W-:Y:S01]  /*5480*/  FMUL.FTZ R21, R48, -1.4426950216293334961 ;  /* 0xbfb8aa3b30157820 */ /* 0x000fe20000410000 */
[----:B------:R-:W-:Y:S02]  /*5490*/  FMUL.FTZ R105, R65, R17 ;  /* 0x0000001141697220 */ /* 0x000fe40000410000 */
[----:B------:R-:W-:-:S03]  /*54a0*/  FFMA.FTZ R125, R125, R0, R60 ;  /* 0x000000007d7d7223 */ /* 0x000fc6000001003c */
[----:B------:R-:W0:Y:S01]  /*54b0*/  MUFU.EX2 R21, R21 ;  /* 0x0000001500157308 */ /* 0x000e220000000800 */
[----:B------:R-:W-:Y:S01]  /*54c0*/  FMUL.FTZ R17, R125, -1.4426950216293334961 ;  /* 0xbfb8aa3b7d117820 */ /* 0x000fe20000410000 */
[--C-:B------:R-:W-:Y:S01]  /*54d0*/  FADD.FTZ R56, R56, -R64.reuse ;  /* 0x8000004038387221 */ /* 0x100fe20000010000 */
[--C-:B------:R-:W-:Y:S01]  /*54e0*/  FADD.FTZ R9, R9, -R64.reuse ;  /* 0x8000004009097221 */ /* 0x100fe20000010000 */
[----:B------:R-:W-:-:S04]  /*54f0*/  FADD.FTZ R33, R33, -R64 ;  /* 0x8000004021217221 */ /* 0x000fc80000010000 */
[----:B------:R-:W1:Y:S01]  /*5500*/  MUFU.EX2 R17, R17 ;  /* 0x0000001100117308 */ /* 0x000e620000000800 */
[--C-:B------:R-:W-:Y:S01]  /*5510*/  FADD.FTZ R113, R113, -R64.reuse ;  /* 0x8000004071717221 */ /* 0x100fe20000010000 */
[--C-:B------:R-:W-:Y:S01]  /*5520*/  FADD.FTZ R37, R37, -R64.reuse ;  /* 0x8000004025257221 */ /* 0x100fe20000010000 */
[C---:B------:R-:W-:Y:S01]  /*5530*/  FMUL.FTZ R56, R65.reuse, R56 ;  /* 0x0000003841387220 */ /* 0x040fe20000410000 */
[----:B------:R4:W-:Y:S01]  /*5540*/  STL [R1+0x1c4], R8 ;  /* 0x0001c40801007387 */ /* 0x0009e20000100800 */
[----:B------:R-:W-:Y:S01]  /*5550*/  FMUL.FTZ R9, R65, R9 ;  /* 0x0000000941097220 */ /* 0x000fe20000410000 */
[--C-:B------:R-:W-:Y:S01]  /*5560*/  FADD.FTZ R45, R45, -R64.reuse ;  /* 0x800000402d2d7221 */ /* 0x100fe20000010000 */
[--C-:B------:R-:W-:Y:S01]  /*5570*/  FADD.FTZ R117, R117, -R64.reuse ;  /* 0x8000004075757221 */ /* 0x100fe20000010000 */
[----:B------:R-:W-:Y:S01]  /*5580*/  FADD.FTZ R49, R49, -R64 ;  /* 0x8000004031317221 */ /* 0x000fe20000010000 */
[C---:B------:R-:W-:Y:S01]  /*5590*/  FMUL.FTZ R58, R65.reuse, R113 ;  /* 0x00000071413a7220 */ /* 0x040fe20000410000 */
[----:B------:R-:W-:Y:S01]  /*55a0*/  FMUL.FTZ R75, R65, R37 ;  /* 0x00000025414b7220 */ /* 0x000fe20000410000 */
[----:B------:R-:W-:Y:S01]  /*55b0*/  FFMA.FTZ R4, R121, R56, R118 ;  /* 0x0000003879047223 */ /* 0x000fe20000010076 */
[----:B----4-:R-:W-:Y:S01]  /*55c0*/  FMUL.FTZ R8, R65, R33 ;  /* 0x0000002141087220 */ /* 0x010fe20000410000 */
[----:B------:R-:W-:Y:S01]  /*55d0*/  FADD.FTZ R83, R83, -R64 ;  /* 0x8000004053537221 */ /* 0x000fe20000010000 */
[C---:B------:R-:W-:Y:S01]  /*55e0*/  FFMA.FTZ R113, R0.reuse, R9, R60 ;  /* 0x0000000900717223 */ /* 0x040fe2000001003c */
[--C-:B------:R-:W-:Y:S01]  /*55f0*/  FADD.FTZ R5, R5, -R64.reuse ;  /* 0x8000004005057221 */ /* 0x100fe20000010000 */
[----:B------:R-:W-:Y:S01]  /*5600*/  FADD.FTZ R53, R53, -R64 ;  /* 0x8000004035357221 */ /* 0x000fe20000010000 */
        /* <DEDUP_REMOVED lines=20> */
[C---:B------:R-:W-:Y:S01]  /*5750*/  FMUL.FTZ R71, R65.reuse, R117 ;  /* 0x0000007541477220 */ /* 0x040fe20000410000 */
[C---:B------:R-:W-:Y:S01]  /*5760*/  FMUL.FTZ R84, R65.reuse, R49 ;  /* 0x0000003141547220 */ /* 0x040fe20000410000 */
[C---:B------:R-:W-:Y:S01]  /*5770*/  FFMA.FTZ R8, R0.reuse, R75, R60 ;  /* 0x0000004b00087223 */ /* 0x040fe2000001003c */
[----:B------:R-:W-:Y:S01]  /*5780*/  FMUL.FTZ R83, R65, R83 ;  /* 0x0000005341537220 */ /* 0x000fe20000410000 */
[C-C-:B------:R-:W-:Y:S01]  /*5790*/  FFMA.FTZ R40, R121.reuse, R40, R118.reuse ;  /* 0x0000002879287223 */ /* 0x140fe20000010076 */
[----:B------:R-:W-:Y:S01]  /*57a0*/  FFMA.FTZ R96, R121, R96, R118 ;  /* 0x0000006079607223 */ /* 0x000fe20000010076 */
[----:B------:R4:W-:Y:S01]  /*57b0*/  STL [R1+0x1c8], R4 ;  /* 0x0001c80401007387 */ /* 0x0009e20000100800 */
[C---:B------:R-:W-:Y:S01]  /*57c0*/  FMUL.FTZ R117, R65.reuse, R5 ;  /* 0x0000000541757220 */ /* 0x040fe20000410000 */
[----:B------:R-:W-:Y:S01]  /*57d0*/  FMUL.FTZ R87, R65, R53 ;  /* 0x0000003541577220 */ /* 0x000fe20000410000 */
[----:B0-----:R-:W-:Y:S01]  /*57e0*/  FADD.FTZ R21, R21, 1 ;  /* 0x3f80000015157421 */ /* 0x001fe20000010000 */
        /* <DEDUP_REMOVED lines=15> */
[C---:B----4-:R-:W-:Y:S01]  /*58e0*/  FMUL.FTZ R4, R65.reuse, R29 ;  /* 0x0000001d41047220 */ /* 0x050fe20000410000 */
[C---:B------:R-:W-:Y:S01]  /*58f0*/  FMUL.FTZ R78, R65.reuse, R41 ;  /* 0x00000029414e7220 */ /* 0x040fe20000410000 */
[----:B------:R0:W-:Y:S01]  /*5900*/  STL [R1+0x164], R9 ;  /* 0x0001640901007387 */ /* 0x0001e20000100800 */
[C-C-:B------:R-:W-:Y:S01]  /*5910*/  FFMA.FTZ R75, R0.reuse, R81, R60.reuse ;  /* 0x00000051004b7223 */ /* 0x140fe2000001003c */
[----:B------:R-:W-:Y:S01]  /*5920*/  FMUL.FTZ R90, R65, R57 ;  /* 0x00000039415a7220 */ /* 0x000fe20000410000 */
[C-C-:B------:R-:W-:Y:S01]  /*5930*/  FFMA.FTZ R70, R0.reuse, R71, R60.reuse ;  /* 0x0000004700467223 */ /* 0x140fe2000001003c */
[C-C-:B------:R-:W-:Y:S01]  /*5940*/  FFMA.FTZ R29, R0.reuse, R83, R60.reuse ;  /* 0x00000053001d7223 */ /* 0x140fe2000001003c */
[----:B------:R4:W-:Y:S01]  /*5950*/  STL [R1+0x178], R8 ;  /* 0x0001780801007387 */ /* 0x0009e20000100800 */
[----:B------:R2:W3:Y:S01]  /*5960*/  MUFU.RCP R71, R21 ;  /* 0x0000001500477308 */ /* 0x0004e20000001000 */
[----:B-1----:R-:W-:Y:S01]  /*5970*/  FADD.FTZ R83, R17, 1 ;  /* 0x3f80000011537421 */ /* 0x002fe20000010000 */
[C-C-:B0-----:R-:W-:Y:S01]  /*5980*/  FFMA.FTZ R9, R0.reuse, R84, R60.reuse ;  /* 0x0000005400097223 */ /* 0x141fe2000001003c */
[C-C-:B------:R-:W-:Y:S01]  /*5990*/  FFMA.FTZ R62, R0.reuse, R62, R60.reuse ;  /* 0x0000003e003e7223 */ /* 0x140fe2000001003c */
[C-C-:B------:R-:W-:Y:S01]  /*59a0*/  FFMA.FTZ R58, R0.reuse, R58, R60.reuse ;  /* 0x0000003a003a7223 */ /* 0x140fe2000001003c */
[C-C-:B------:R-:W-:Y:S01]  /*59b0*/  FFMA.FTZ R57, R0.reuse, R110, R60.reuse ;  /* 0x0000006e00397223 */ /* 0x140fe2000001003c */
[C-C-:B------:R-:W-:Y:S01]  /*59c0*/  FFMA.FTZ R56, R0.reuse, R56, R60.reuse ;  /* 0x0000003800387223 */ /* 0x140fe2000001003c */
[C-C-:B----4-:R-:W-:Y:S01]  /*59d0*/  FFMA.FTZ R8, R0.reuse, R87, R60.reuse ;  /* 0x0000005700087223 */ /* 0x150fe2000001003c */
        /* <DEDUP_REMOVED lines=8> */
[C-C-:B--2---:R-:W-:Y:S01]  /*5a60*/  FFMA.FTZ R21, R0.reuse, R77, R60.reuse ;  /* 0x0000004d00157223 */ /* 0x144fe2000001003c */
        /* <DEDUP_REMOVED lines=9> */
[----:B------:R-:W-:Y:S01]  /*5b00*/  STL [R1+0x198], R75 ;  /* 0x0001984b01007387 */ /* 0x000fe20000100800 */
[----:B------:R-:W-:-:S03]  /*5b10*/  FFMA.FTZ R0, R0, R90, R60 ;  /* 0x0000005a00007223 */ /* 0x000fc6000001003c */
[----:B------:R-:W-:Y:S04]  /*5b20*/  STL [R1+0x1a0], R9 ;  /* 0x0001a00901007387 */ /* 0x000fe80000100800 */
[----:B------:R-:W2:Y:S04]  /*5b30*/  LDL.LU R92, [R1+0x28] ;  /* 0x00002800015c7983 */ /* 0x000ea80000300800 */
[----:B------:R-:W-:Y:S04]  /*5b40*/  STL [R1+0x1b0], R8 ;  /* 0x0001b00801007387 */ /* 0x000fe80000100800 */
[----:B------:R-:W4:Y:S04]  /*5b50*/  LDL.LU R90, [R1+0x48] ;  /* 0x00004800015a7983 */ /* 0x000f280000300800 */
[----:B------:R3:W-:Y:S04]  /*5b60*/  STL [R1+0x1bc], R0 ;  /* 0x0001bc0001007387 */ /* 0x0007e80000100800 */
[----:B------:R-:W4:Y:S01]  /*5b70*/  LDL.LU R124, [R1+0x50] ;  /* 0x00005000017c7983 */ /* 0x000f220000300800 */
[----:B------:R-:W-:-:S03]  /*5b80*/  FADD.FTZ R123, R123, -R64 ;  /* 0x800000407b7b7221 */ /* 0x000fc60000010000 */
[----:B------:R-:W4:Y:S01]  /*5b90*/  LDL.LU R89, [R1+0x58] ;  /* 0x0000580001597983 */ /* 0x000f220000300800 */
[----:B------:R-:W-:-:S03]  /*5ba0*/  FADD.FTZ R122, R122, -R64 ;  /* 0x800000407a7a7221 */ /* 0x000fc60000010000 */
[----:B------:R-:W4:Y:S04]  /*5bb0*/  LDL.LU R120, [R1+0x60] ;  /* 0x0000600001787983 */ /* 0x000f280000300800 */
[----:B------:R-:W4:Y:S04]  /*5bc0*/  LDL.LU R87, [R1+0x64] ;  /* 0x0000640001577983 */ /* 0x000f280000300800 */
[----:B------:R-:W4:Y:S04]  /*5bd0*/  LDL.LU R111, [R1+0x5c] ;  /* 0x00005c00016f7983 */ /* 0x000f280000300800 */
[----:B------:R-:W4:Y:S01]  /*5be0*/  LDL.LU R108, [R1+0x4c] ;  /* 0x00004c00016c7983 */ /* 0x000f220000300800 */
[----:B------:R-:W-:-:S03]  /*5bf0*/  FMUL.FTZ R77, R65, R123 ;  /* 0x0000007b414d7220 */ /* 0x000fc60000410000 */
[----:B------:R-:W4:Y:S01]  /*5c00*/  LDL.LU R107, [R1+0x44] ;  /* 0x00004400016b7983 */ /* 0x000f220000300800 */
[----:B------:R-:W-:-:S03]  /*5c10*/  FMUL.FTZ R78, R65, R122 ;  /* 0x0000007a414e7220 */ /* 0x000fc60000410000 */
[----:B------:R-:W4:Y:S04]  /*5c20*/  LDL.LU R104, [R1+0x40] ;  /* 0x0000400001687983 */ /* 0x000f280000300800 */
[----:B------:R-:W4:Y:S04]  /*5c30*/  LDL.LU R99, [R1+0x34] ;  /* 0x0000340001637983 */ /* 0x000f280000300800 */
[----:B------:R-:W4:Y:S04]  /*5c40*/  LDL.LU R95, [R1+0x2c] ;  /* 0x00002c00015f7983 */ /* 0x000f280000300800 */
[----:B------:R-:W4:Y:S04]  /*5c50*/  LDL.LU R123, [R1+0x3c] ;  /* 0x00003c00017b7983 */ /* 0x000f280000300800 */
[----:B------:R-:W4:Y:S01]  /*5c60*/  LDL.LU R122, [R1+0x30] ;  /* 0x00003000017a7983 */ /* 0x000f220000300800 */
[----:B---3--:R-:W-:Y:S01]  /*5c70*/  FMUL.FTZ R0, R48, R71 ;  /* 0x0000004730007220 */ /* 0x008fe20000410000 */
[----:B------:R-:W-:-:S02]  /*5c80*/  HADD2.F32 R9, -RZ, R59.H0_H0 ;  /* 0x2000003bff097230 */ /* 0x000fc40000004100 */
[----:B------:R-:W-:Y:S02]  /*5c90*/  HADD2.F32 R71, -RZ, R61.H0_H0 ;  /* 0x2000003dff477230 */ /* 0x000fe40000004100 */
[----:B------:R-:W-:Y:S02]  /*5ca0*/  HADD2.F32 R59, -RZ, R59.H1_H1 ;  /* 0x3000003bff3b7230 */ /* 0x000fe40000004100 */
[----:B------:R-:W-:Y:S02]  /*5cb0*/  HADD2.F32 R61, -RZ, R61.H1_H1 ;  /* 0x3000003dff3d7230 */ /* 0x000fe40000004100 */
[--C-:B------:R-:W-:Y:S01]  /*5cc0*/  FADD.FTZ R94, R94, -R64.reuse ;  /* 0x800000405e5e7221 */ /* 0x100fe20000010000 */
[--C-:B------:R-:W-:Y:S01]  /*5cd0*/  FADD.FTZ R26, R26, -R64.reuse ;  /* 0x800000401a1a7221 */ /* 0x100fe20000010000 */
[----:B------:R-:W-:Y:S01]  /*5ce0*/  FADD.FTZ R22, R22, -R64 ;  /* 0x8000004016167221 */ /* 0x000fe20000010000 */
[----:B------:R-:W-:Y:S01]  /*5cf0*/  FFMA.FTZ R77, R77, R9, R71 ;  /* 0x000000094d4d7223 */ /* 0x000fe20000010047 */
[----:B------:R-:W-:Y:S01]  /*5d00*/  FFMA.FTZ R78, R78, R59, R61 ;  /* 0x0000003b4e4e7223 */ /* 0x000fe2000001003d */
[C---:B------:R-:W-:Y:S01]  /*5d10*/  FMUL.FTZ R48, R65.reuse, R94 ;  /* 0x0000005e41307220 */ /* 0x040fe20000410000 */
[C---:B------:R-:W-:Y:S01]  /*5d20*/  FMUL.FTZ R94, R65.reuse, R26 ;  /* 0x0000001a415e7220 */ /* 0x040fe20000410000 */
[----:B------:R-:W-:Y:S01]  /*5d30*/  FMUL.FTZ R98, R65, R22 ;  /* 0x0000001641627220 */ /* 0x000fe20000410000 */
[----:B------:R-:W-:Y:S01]  /*5d40*/  FMUL.FTZ R26, R77, -1.4426950216293334961 ;  /* 0xbfb8aa3b4d1a7820 */ /* 0x000fe20000410000 */
[----:B------:R-:W-:-:S05]  /*5d50*/  FMUL.FTZ R22, R78, -1.4426950216293334961 ;  /* 0xbfb8aa3b4e167820 */ /* 0x000fca0000410000 */
[----:B------:R-:W0:Y:S08]  /*5d60*/  MUFU.EX2 R26, R26 ;  /* 0x0000001a001a7308 */ /* 0x000e300000000800 */
[----:B------:R-:W1:Y:S01]  /*5d70*/  MUFU.EX2 R22, R22 ;  /* 0x0000001600167308 */ /* 0x000e620000000800 */
[--C-:B------:R-:W-:Y:S01]  /*5d80*/  FADD.FTZ R82, R82, -R64.reuse ;  /* 0x8000004052527221 */ /* 0x100fe20000010000 */
[--C-:B------:R-:W-:Y:S01]  /*5d90*/  FADD.FTZ R106, R106, -R64.reuse ;  /* 0x800000406a6a7221 */ /* 0x100fe20000010000 */
[--C-:B------:R-:W-:Y:S01]  /*5da0*/  FADD.FTZ R14, R14, -R64.reuse ;  /* 0x800000400e0e7221 */ /* 0x100fe20000010000 */
[--C-:B------:R-:W-:Y:S01]  /*5db0*/  FADD.FTZ R79, R79, -R64.reuse ;  /* 0x800000404f4f7221 */ /* 0x100fe20000010000 */
[----:B------:R-:W-:Y:S01]  /*5dc0*/  FADD.FTZ R34, R34, -R64 ;  /* 0x8000004022227221 */ /* 0x000fe20000010000 */
[----:B------:R-:W-:-:S02]  /*5dd0*/  FMUL.FTZ R82, R65, R82 ;  /* 0x0000005241527220 */ /* 0x000fc40000410000 */
[----:B------:R3:W1:Y:S01]  /*5de0*/  MUFU.RCP R74, R83 ;  /* 0x00000053004a7308 */ /* 0x0006620000001000 */
[--C-:B------:R-:W-:Y:S01]  /*5df0*/  FADD.FTZ R18, R18, -R64.reuse ;  /* 0x8000004012127221 */ /* 0x100fe20000010000 */
[--C-:B------:R-:W-:Y:S01]  /*5e00*/  FADD.FTZ R68, R68, -R64.reuse ;  /* 0x8000004044447221 */ /* 0x100fe20000010000 */
[--C-:B------:R-:W-:Y:S01]  /*5e10*/  FADD.FTZ R30, R30, -R64.reuse ;  /* 0x800000401e1e7221 */ /* 0x100fe20000010000 */
[C---:B------:R-:W-:Y:S01]  /*5e20*/  FMUL.FTZ R79, R65.reuse, R79 ;  /* 0x0000004f414f7220 */ /* 0x040fe20000410000 */
[----:B0-----:R-:W-:Y:S01]  /*5e30*/  FADD.FTZ R26, R26, 1 ;  /* 0x3f8000001a1a7421 */ /* 0x001fe20000010000 */
[C---:B---3--:R-:W-:Y:S01]  /*5e40*/  FMUL.FTZ R83, R65.reuse, R106 ;  /* 0x0000006a41537220 */ /* 0x048fe20000410000 */
[C---:B------:R-:W-:Y:S01]  /*5e50*/  FMUL.FTZ R106, R65.reuse, R14 ;  /* 0x0000000e416a7220 */ /* 0x040fe20000410000 */
[----:B------:R-:W-:Y:S01]  /*5e60*/  FMUL.FTZ R14, R65, R34 ;  /* 0x00000022410e7220 */ /* 0x000fe20000410000 */
[--C-:B------:R-:W-:Y:S01]  /*5e70*/  FFMA.FTZ R34, R9, R82, R71.reuse ;  /* 0x0000005209227223 */ /* 0x100fe20000010047 */
[----:B-1----:R-:W-:Y:S01]  /*5e80*/  FADD.FTZ R82, R22, 1 ;  /* 0x3f80000016527421 */ /* 0x002fe20000010000 */
[C---:B------:R-:W-:Y:S01]  /*5e90*/  FMUL.FTZ R102, R65.reuse, R18 ;  /* 0x0000001241667220 */ /* 0x040fe20000410000 */
[C---:B------:R-:W-:Y:S01]  /*5ea0*/  FMUL.FTZ R86, R65.reuse, R68 ;  /* 0x0000004441567220 */ /* 0x040fe20000410000 */
[----:B------:R-:W-:Y:S01]  /*5eb0*/  FMUL.FTZ R18, R65, R30 ;  /* 0x0000001e41127220 */ /* 0x000fe20000410000 */
[C-C-:B------:R-:W-:Y:S01]  /*5ec0*/  FFMA.FTZ R68, R9.reuse, R83, R71.reuse ;  /* 0x0000005309447223 */ /* 0x140fe20000010047 */
[----:B------:R-:W-:Y:S01]  /*5ed0*/  FFMA.FTZ R30, R9, R79, R71 ;  /* 0x0000004f091e7223 */ /* 0x000fe20000010047 */
[----:B------:R0:W1:Y:S01]  /*5ee0*/  MUFU.RCP R83, R26 ;  /* 0x0000001a00537308 */ /* 0x0000620000001000 */
[--C-:B------:R-:W-:Y:S01]  /*5ef0*/  FADD.FTZ R73, R73, -R64.reuse ;  /* 0x8000004049497221 */ /* 0x100fe20000010000 */
[--C-:B------:R-:W-:Y:S01]  /*5f00*/  FADD.FTZ R2, R2, -R64.reuse ;  /* 0x8000004002027221 */ /* 0x100fe20000010000 */
[--C-:B------:R-:W-:Y:S01]  /*5f10*/  FADD.FTZ R6, R6, -R64.reuse ;  /* 0x8000004006067221 */ /* 0x100fe20000010000 */
[----:B------:R-:W-:-:S04]  /*5f20*/  FADD.FTZ R10, R10, -R64 ;  /* 0x800000400a0a7221 */ /* 0x000fc80000010000 */
[----:B------:R1:W3:Y:S01]  /*5f30*/  MUFU.RCP R79, R82 ;  /* 0x00000052004f7308 */ /* 0x0002e20000001000 */
        /* <DEDUP_REMOVED lines=49> */
[C-C-:B0-----:R-:W-:Y:S01]  /*6250*/  FFMA.FTZ R26, R9.reuse, R81, R71.reuse ;  /* 0x00000051091a7223 */ /* 0x141fe20000010047 */
        /* <DEDUP_REMOVED lines=15> */
[----:B-1----:R-:W-:Y:S01]  /*6350*/  FMUL.FTZ R82, R77, R83 ;  /* 0x000000534d527220 */ /* 0x002fe20000410000 */
[----:B---3--:R-:W-:Y:S01]  /*6360*/  FMUL.FTZ R83, R78, R79 ;  /* 0x0000004f4e537220 */ /* 0x008fe20000410000 */
[--C-:B------:R-:W-:Y:S01]  /*6370*/  FADD.FTZ R93, R115, -R64.reuse ;  /* 0x80000040735d7221 */ /* 0x100fe20000010000 */
[----:B------:R0:W-:Y:S01]  /*6380*/  STL [R1+0x174], R80 ;  /* 0x0001745001007387 */ /* 0x0001e20000100800 */
[--C-:B------:R-:W-:Y:S01]  /*6390*/  FADD.FTZ R119, R3, -R64.reuse ;  /* 0x8000004003777221 */ /* 0x100fe20000010000 */
[--C-:B------:R-:W-:Y:S01]  /*63a0*/  FADD.FTZ R115, R7, -R64.reuse ;  /* 0x8000004007737221 */ /* 0x100fe20000010000 */
[--C-:B------:R-:W-:Y:S01]  /*63b0*/  FADD.FTZ R103, R19, -R64.reuse ;  /* 0x8000004013677221 */ /* 0x100fe20000010000 */
[----:B------:R1:W-:Y:S01]  /*63c0*/  STL [R1+0x190], R9 ;  /* 0x0001900901007387 */ /* 0x0003e20000100800 */
[--C-:B------:R-:W-:Y:S01]  /*63d0*/  FADD.FTZ R19, R31, -R64.reuse ;  /* 0x800000401f137221 */ /* 0x100fe20000010000 */
[--C-:B------:R-:W-:Y:S01]  /*63e0*/  FADD.FTZ R7, R43, -R64.reuse ;  /* 0x800000402b077221 */ /* 0x100fe20000010000 */
[--C-:B------:R-:W-:Y:S01]  /*63f0*/  FADD.FTZ R3, R47, -R64.reuse ;  /* 0x800000402f037221 */ /* 0x100fe20000010000 */
[--C-:B------:R-:W-:Y:S01]  /*6400*/  FADD.FTZ R71, R51, -R64.reuse ;  /* 0x8000004033477221 */ /* 0x100fe20000010000 */
[----:B------:R-:W-:Y:S01]  /*6410*/  FADD.FTZ R78, R55, -R64 ;  /* 0x80000040374e7221 */ /* 0x000fe20000010000 */
        /* <DEDUP_REMOVED lines=8> */
[----:B------:R-:W-:Y:S01]  /*64a0*/  FMUL.FTZ R0, R65, R78 ;  /* 0x0000004e41007220 */ /* 0x000fe20000410000 */
[----:B------:R-:W-:Y:S01]  /*64b0*/  STG.E.U16 desc[UR14][R66.64], R125 ;  /* 0x0000007d42007986 */ /* 0x000fe2000c10150e */
[----:B------:R-:W-:-:S03]  /*64c0*/  FMUL.FTZ R78, R75, -1.4426950216293334961 ;  /* 0xbfb8aa3b4b4e7820 */ /* 0x000fc60000410000 */
[----:B------:R-:W-:Y:S03]  /*64d0*/  STG.E.U16 desc[UR14][R66.64+0x4], R82 ;  /* 0x0000045242007986 */ /* 0x000fe6000c10150e */
[----:B------:R-:W3:Y:S01]  /*64e0*/  MUFU.EX2 R78, R78 ;  /* 0x0000004e004e7308 */ /* 0x000ee20000000800 */
[C-C-:B------:R-:W-:Y:S01]  /*64f0*/  FFMA.FTZ R119, R59.reuse, R119, R61.reuse ;  /* 0x000000773b777223 */ /* 0x140fe2000001003d */
[C-C-:B------:R-:W-:Y:S01]  /*6500*/  FFMA.FTZ R115, R59.reuse, R115, R61.reuse ;  /* 0x000000733b737223 */ /* 0x140fe2000001003d */
[C-C-:B------:R-:W-:Y:S01]  /*6510*/  FFMA.FTZ R103, R59.reuse, R103, R61.reuse ;  /* 0x000000673b677223 */ /* 0x140fe2000001003d */
[C-C-:B------:R-:W-:Y:S01]  /*6520*/  FFMA.FTZ R19, R59.reuse, R19, R61.reuse ;  /* 0x000000133b137223 */ /* 0x140fe2000001003d */
[C-C-:B------:R-:W-:Y:S01]  /*6530*/  FFMA.FTZ R7, R59.reuse, R7, R61.reuse ;  /* 0x000000073b077223 */ /* 0x140fe2000001003d */
[C-C-:B------:R-:W-:Y:S01]  /*6540*/  FFMA.FTZ R3, R59.reuse, R3, R61.reuse ;  /* 0x000000033b037223 */ /* 0x140fe2000001003d */
[----:B------:R-:W-:Y:S01]  /*6550*/  FFMA.FTZ R0, R59, R0, R61 ;  /* 0x000000003b007223 */ /* 0x000fe2000001003d */
[----:B---3--:R-:W-:-:S06]  /*6560*/  FADD.FTZ R78, R78, 1 ;  /* 0x3f8000004e4e7421 */ /* 0x008fcc0000010000 */
[----:B------:R-:W-:Y:S01]  /*6570*/  MUFU.RCP R78, R78 ;  /* 0x0000004e004e7308 */ /* 0x000fe20000001000 */
[--C-:B--2---:R-:W-:Y:S01]  /*6580*/  FADD.FTZ R92, R92, -R64.reuse ;  /* 0x800000405c5c7221 */ /* 0x104fe20000010000 */
[----:B----4-:R-:W-:-:S03]  /*6590*/  FADD.FTZ R91, R90, -R64 ;  /* 0x800000405a5b7221 */ /* 0x010fc60000010000 */
        /* <DEDUP_REMOVED lines=15> */
[--C-:B-1----:R-:W-:Y:S01]  /*6690*/  FADD.FTZ R9, R95, -R64.reuse ;  /* 0x800000405f097221 */ /* 0x102fe20000010000 */
        /* <DEDUP_REMOVED lines=29> */
[----:B------:R-:W-:-:S03]  /*6870*/  PRMT R71, R82, 0x7632, R71 ;  /* 0x0000763252477816 */ /* 0x000fc60000000047 */
[----:B------:R-:W-:Y:S04]  /*6880*/  STG.E.U16 desc[UR14][R66.64+0x2], R65 ;  /* 0x0000024142007986 */ /* 0x000fe8000c10150e */
[----:B------:R0:W-:Y:S02]  /*6890*/  STG.E.U16 desc[UR14][R66.64+0x6], R71 ;  /* 0x0000064742007986 */ /* 0x0001e4000c10150e */
[C-C-:B0-----:R-:W-:Y:S01]  /*68a0*/  FFMA.FTZ R66, R59.reuse, R77, R61.reuse ;  /* 0x0000004d3b427223 */ /* 0x141fe2000001003d */
[----:B------:R-:W-:Y:S01]  /*68b0*/  FMUL.FTZ R77, R62, -1.4426950216293334961 ;  /* 0xbfb8aa3b3e4d7820 */ /* 0x000fe20000410000 */
[----:B------:R-:W-:Y:S01]  /*68c0*/  FFMA.FTZ R65, R59, R72, R61 ;  /* 0x000000483b417223 */ /* 0x000fe2000001003d */
[----:B------:R-:W-:-:S04]  /*68d0*/  FMUL.FTZ R72, R40, -1.4426950216293334961 ;  /* 0xbfb8aa3b28487820 */ /* 0x000fc80000410000 */
[----:B------:R-:W0:Y:S01]  /*68e0*/  MUFU.EX2 R77, R77 ;  /* 0x0000004d004d7308 */ /* 0x000e220000000800 */
[C-C-:B------:R-:W-:Y:S01]  /*68f0*/  FFMA.FTZ R71, R59.reuse, R83, R61.reuse ;  /* 0x000000533b477223 */ /* 0x140fe2000001003d */
[----:B------:R-:W-:-:S03]  /*6900*/  FFMA.FTZ R67, R59, R79, R61 ;  /* 0x0000004f3b437223 */ /* 0x000fc6000001003d */
[----:B------:R-:W-:-:S03]  /*6910*/  FMUL.FTZ R79, R71, -1.4426950216293334961 ;  /* 0xbfb8aa3b474f7820 */ /* 0x000fc60000410000 */
[----:B------:R-:W1:Y:S01]  /*6920*/  MUFU.EX2 R72, R72 ;  /* 0x0000004800487308 */ /* 0x000e620000000800 */
[C-C-:B------:R-:W-:Y:S01]  /*6930*/  FFMA.FTZ R69, R59.reuse, R69, R61.reuse ;  /* 0x000000453b457223 */ /* 0x140fe2000001003d */
[C-C-:B------:R-:W-:Y:S01]  /*6940*/  FFMA.FTZ R64, R59.reuse, R64, R61.reuse ;  /* 0x000000403b407223 */ /* 0x140fe2000001003d */
[C-C-:B------:R-:W-:Y:S01]  /*6950*/  FFMA.FTZ R55, R59.reuse, R55, R61.reuse ;  /* 0x000000373b377223 */ /* 0x140fe2000001003d */
[C-C-:B------:R-:W-:Y:S01]  /*6960*/  FFMA.FTZ R51, R59.reuse, R51, R61.reuse ;  /* 0x000000333b337223 */ /* 0x140fe2000001003d */
[C-C-:B------:R-:W-:Y:S01]  /*6970*/  FFMA.FTZ R47, R59.reuse, R47, R61.reuse ;  /* 0x0000002f3b2f7223 */ /* 0x140fe2000001003d */
[C-C-:B------:R-:W-:Y:S02]  /*6980*/  FFMA.FTZ R43, R59.reuse, R43, R61.reuse ;  /* 0x0000002b3b2b7223 */ /* 0x140fe4000001003d */
[----:B------:R-:W2:Y:S01]  /*6990*/  MUFU.EX2 R79, R79 ;  /* 0x0000004f004f7308 */ /* 0x000ea20000000800 */
        /* <DEDUP_REMOVED lines=15> */
[----:B0-----:R-:W-:Y:S01]  /*6a90*/  FADD.FTZ R77, R77, 1 ;  /* 0x3f8000004d4d7421 */ /* 0x001fe20000010000 */
[----:B------:R-:W-:Y:S01]  /*6aa0*/  FMUL.FTZ R81, R70, -1.4426950216293334961 ;  /* 0xbfb8aa3b46517820 */ /* 0x000fe20000410000 */
[----:B------:R-:W-:Y:S01]  /*6ab0*/  FMUL.FTZ R80, R76, -1.4426950216293334961 ;  /* 0xbfb8aa3b4c507820 */ /* 0x000fe20000410000 */
[----:B-1----:R-:W-:-:S02]  /*6ac0*/  FADD.FTZ R72, R72, 1 ;  /* 0x3f80000048487421 */ /* 0x002fc40000010000 */
[----:B------:R-:W-:Y:S01]  /*6ad0*/  MUFU.EX2 R59, R59 ;  /* 0x0000003b003b7308 */ /* 0x000fe20000000800 */
[----:B------:R-:W-:-:S07]  /*6ae0*/  FMUL.FTZ R61, R69, -1.4426950216293334961 ;  /* 0xbfb8aa3b453d7820 */ /* 0x000fce0000410000 */
[----:B------:R-:W0:Y:S01]  /*6af0*/  MUFU.RCP R77, R77 ;  /* 0x0000004d004d7308 */ /* 0x000e220000001000 */
[----:B--2---:R-:W-:-:S07]  /*6b00*/  FADD.FTZ R79, R79, 1 ;  /* 0x3f8000004f4f7421 */ /* 0x004fce0000010000 */
[----:B------:R-:W1:Y:S08]  /*6b10*/  MUFU.EX2 R81, R81 ;  /* 0x0000005100517308 */ /* 0x000e700000000800 */
[----:B------:R-:W2:Y:S08]  /*6b20*/  MUFU.EX2 R80, R80 ;  /* 0x0000005000507308 */ /* 0x000eb00000000800 */
[----:B------:R-:W3:Y:S01]  /*6b30*/  MUFU.RCP R72, R72 ;  /* 0x0000004800487308 */ /* 0x000ee20000001000 */
[----:B0-----:R-:W-:-:S07]  /*6b40*/  FMUL.FTZ R124, R62, R77 ;  /* 0x0000004d3e7c7220 */ /* 0x001fce0000410000 */
[----:B------:R-:W0:Y:S01]  /*6b50*/  MUFU.EX2 R61, R61 ;  /* 0x0000003d003d7308 */ /* 0x000e220000000800 */
[----:B------:R-:W-:Y:S01]  /*6b60*/  FADD.FTZ R59, R59, 1 ;  /* 0x3f8000003b3b7421 */ /* 0x000fe20000010000 */
[----:B------:R-:W-:Y:S01]  /*6b70*/  FMUL.FTZ R75, R75, R78 ;  /* 0x0000004e4b4b7220 */ /* 0x000fe20000410000 */
[----:B-1----:R-:W-:-:S05]  /*6b80*/  FADD.FTZ R77, R81, 1 ;  /* 0x3f800000514d7421 */ /* 0x002fca0000010000 */
[----:B------:R-:W1:Y:S01]  /*6b90*/  MUFU.RCP R79, R79 ;  /* 0x0000004f004f7308 */ /* 0x000e620000001000 */
[----:B--2---:R-:W-:Y:S01]  /*6ba0*/  FADD.FTZ R78, R80, 1 ;  /* 0x3f800000504e7421 */ /* 0x004fe20000010000 */
[----:B---3--:R-:W-:Y:S01]  /*6bb0*/  FMUL.FTZ R92, R40, R72 ;  /* 0x00000048285c7220 */ /* 0x008fe20000410000 */
[----:B------:R-:W-:-:S05]  /*6bc0*/  FMUL.FTZ R40, R36, -1.4426950216293334961 ;  /* 0xbfb8aa3b24287820 */ /* 0x000fca0000410000 */
[----:B------:R-:W2:Y:S01]  /*6bd0*/  MUFU.RCP R59, R59 ;  /* 0x0000003b003b7308 */ /* 0x000ea20000001000 */
[----:B0-----:R-:W-:Y:S01]  /*6be0*/  FADD.FTZ R61, R61, 1 ;  /* 0x3f8000003d3d7421 */ /* 0x001fe20000010000 */
[----:B------:R-:W-:-:S06]  /*6bf0*/  FMUL.FTZ R62, R58, -1.4426950216293334961 ;  /* 0xbfb8aa3b3a3e7820 */ /* 0x000fcc0000410000 */
[----:B------:R-:W0:Y:S01]  /*6c00*/  MUFU.RCP R77, R77 ;  /* 0x0000004d004d7308 */ /* 0x000e220000001000 */
[----:B------:R3:W-:Y:S01]  /*6c10*/  STL [R1+0x16c], R75 ;  /* 0x00016c4b01007387 */ /* 0x0007e20000100800 */
[----:B------:R-:W-:-:S06]  /*6c20*/  FMUL.FTZ R72, R74, -1.4426950216293334961 ;  /* 0xbfb8aa3b4a487820 */ /* 0x000fcc0000410000 */
[----:B------:R-:W4:Y:S01]  /*6c30*/  MUFU.RCP R78, R78 ;  /* 0x0000004e004e7308 */ /* 0x000f220000001000 */
[----:B-1----:R-:W-:Y:S01]  /*6c40*/  FMUL.FTZ R125, R71, R79 ;  /* 0x0000004f477d7220 */ /* 0x002fe20000410000 */
[----:B------:R-:W-:-:S06]  /*6c50*/  FMUL.FTZ R71, R67, -1.4426950216293334961 ;  /* 0xbfb8aa3b43477820 */ /* 0x000fcc0000410000 */
[----:B------:R-:W1:Y:S08]  /*6c60*/  MUFU.EX2 R40, R40 ;  /* 0x0000002800287308 */ /* 0x000e700000000800 */
[----:B---3--:R0:W3:Y:S01]  /*6c70*/  MUFU.RCP R75, R61 ;  /* 0x0000003d004b7308 */ /* 0x0080e20000001000 */
[----:B--2---:R-:W-:-:S07]  /*6c80*/  FMUL.FTZ R59, R44, R59 ;  /* 0x0000003b2c3b7220 */ /* 0x004fce0000410000 */
[----:B------:R-:W2:Y:S01]  /*6c90*/  MUFU.EX2 R62, R62 ;  /* 0x0000003e003e7308 */ /* 0x000ea20000000800 */
[----:B0-----:R-:W-:Y:S01]  /*6ca0*/  FMUL.FTZ R61, R70, R77 ;  /* 0x0000004d463d7220 */ /* 0x001fe20000410000 */
[----:B----4-:R-:W-:-:S06]  /*6cb0*/  FMUL.FTZ R70, R76, R78 ;  /* 0x0000004e4c467220 */ /* 0x010fcc0000410000 */
[----:B------:R-:W-:Y:S01]  /*6cc0*/  MUFU.EX2 R72, R72 ;  /* 0x0000004800487308 */ /* 0x000fe20000000800 */
[----:B------:R-:W-:Y:S07]  /*6cd0*/  STL [R1+0x268], R125 ;  /* 0x0002687d01007387 */ /* 0x000fee0000100800 */
[----:B------:R-:W0:Y:S01]  /*6ce0*/  MUFU.EX2 R71, R71 ;  /* 0x0000004700477308 */ /* 0x000e220000000800 */
[----:B------:R-:W-:Y:S01]  /*6cf0*/  STL [R1+0x154], R59 ;  /* 0x0001543b01007387 */ /* 0x000fe20000100800 */
[----:B-1----:R-:W-:-:S03]  /*6d00*/  FADD.FTZ R40, R40, 1 ;  /* 0x3f80000028287421 */ /* 0x002fc60000010000 */
[----:B------:R-:W-:Y:S04]  /*6d10*/  STL [R1+0x144], R61 ;  /* 0x0001443d01007387 */ /* 0x000fe80000100800 */
[----:B------:R3:W-:Y:S01]  /*6d20*/  STL [R1+0x4], R70 ;  /* 0x0000044601007387 */ /* 0x0007e20000100800 */
[----:B------:R-:W-:Y:S01]  /*6d30*/  FMUL.FTZ R44, R32, -1.4426950216293334961 ;  /* 0xbfb8aa3b202c7820 */ /* 0x000fe20000410000 */
[----:B---3--:R-:W-:Y:S02]  /*6d40*/  FMUL.FTZ R70, R69, R75 ;  /* 0x0000004b45467220 */ /* 0x008fe40000410000 */
[----:B------:R2:W1:Y:S03]  /*6d50*/  MUFU.RCP R75, R40 ;  /* 0x00000028004b7308 */ /* 0x0004660000001000 */
[----:B------:R3:W-:Y:S01]  /*6d60*/  STL [R1], R70 ;  /* 0x0000004601007387 */ /* 0x0007e20000100800 */
[----:B--2---:R-:W-:Y:S01]  /*6d70*/  FADD.FTZ R40, R62, 1 ;  /* 0x3f8000003e287421 */ /* 0x004fe20000010000 */
[----:B0-----:R-:W-:Y:S01]  /*6d80*/  FADD.FTZ R62, R71, 1 ;  /* 0x3f800000473e7421 */ /* 0x001fe20000010000 */
[----:B---3--:R-:W-:-:S04]  /*6d90*/  FADD.FTZ R70, R72, 1 ;  /* 0x3f80000048467421 */ /* 0x008fc80000010000 */
[----:B------:R-:W0:Y:S01]  /*6da0*/  MUFU.RCP R40, R40 ;  /* 0x0000002800287308 */ /* 0x000e220000001000 */
[----:B------:R-:W-:Y:S01]  /*6db0*/  FMUL.FTZ R59, R57, -1.4426950216293334961 ;  /* 0xbfb8aa3b393b7820 */ /* 0x000fe20000410000 */
[----:B------:R-:W-:-:S06]  /*6dc0*/  FMUL.FTZ R61, R73, -1.4426950216293334961 ;  /* 0xbfb8aa3b493d7820 */ /* 0x000fcc0000410000 */
[----:B------:R-:W2:Y:S08]  /*6dd0*/  MUFU.RCP R70, R70 ;  /* 0x0000004600467308 */ /* 0x000eb00000001000 */
[----:B------:R-:W3:Y:S01]  /*6de0*/  MUFU.RCP R62, R62 ;  /* 0x0000003e003e7308 */ /* 0x000ee20000001000 */
[----:B------:R-:W-:-:S07]  /*6df0*/  FMUL.FTZ R69, R66, -1.4426950216293334961 ;  /* 0xbfb8aa3b42457820 */ /* 0x000fce0000410000 */
[----:B------:R-:W4:Y:S01]  /*6e00*/  MUFU.EX2 R44, R44 ;  /* 0x0000002c002c7308 */ /* 0x000f220000000800 */
[----:B-1----:R-:W-:-:S07]  /*6e10*/  FMUL.FTZ R71, R36, R75 ;  /* 0x0000004b24477220 */ /* 0x002fce0000410000 */
[----:B------:R-:W-:Y:S01]  /*6e20*/  MUFU.EX2 R59, R59 ;  /* 0x0000003b003b7308 */ /* 0x000fe20000000800 */
[----:B0-----:R-:W-:-:S07]  /*6e30*/  FMUL.FTZ R58, R58, R40 ;  /* 0x000000283a3a7220 */ /* 0x001fce0000410000 */
[----:B------:R-:W0:Y:S01]  /*6e40*/  MUFU.EX2 R61, R61 ;  /* 0x0000003d003d7308 */ /* 0x000e220000000800 */
[----:B--2---:R-:W-:Y:S01]  /*6e50*/  FMUL.FTZ R70, R74, R70 ;  /* 0x000000464a467220 */ /* 0x004fe20000410000 */
[----:B---3--:R-:W-:Y:S01]  /*6e60*/  FMUL.FTZ R67, R67, R62 ;  /* 0x0000003e43437220 */ /* 0x008fe20000410000 */
[----:B------:R-:W-:Y:S05]  /*6e70*/  STL [R1+0x14], R71 ;  /* 0x0000144701007387 */ /* 0x000fea0000100800 */
[----:B------:R-:W1:Y:S01]  /*6e80*/  MUFU.EX2 R69, R69 ;  /* 0x0000004500457308 */ /* 0x000e620000000800 */
[----:B----4-:R-:W-:Y:S01]  /*6e90*/  FADD.FTZ R44, R44, 1 ;  /* 0x3f8000002c2c7421 */ /* 0x010fe20000010000 */
[----:B------:R-:W-:Y:S04]  /*6ea0*/  STL [R1+0x10], R58 ;  /* 0x0000103a01007387 */ /* 0x000fe80000100800 */
[----:B------:R-:W-:Y:S04]  /*6eb0*/  STL [R1+0x1c], R70 ;  /* 0x00001c4601007387 */ /* 0x000fe80000100800 */
[----:B------:R2:W-:Y:S01]  /*6ec0*/  STL [R1+0x18], R67 ;  /* 0x0000184301007387 */ /* 0x0005e20000100800 */
[----:B0-----:R-:W-:Y:S01]  /*6ed0*/  FADD.FTZ R61, R61, 1 ;  /* 0x3f8000003d3d7421 */ /* 0x001fe20000010000 */
[----:B--2---:R0:W2:Y:S02]  /*6ee0*/  MUFU.RCP R67, R44 ;  /* 0x0000002c00437308 */ /* 0x0040a40000001000 */
[----:B0-----:R-:W-:-:S06]  /*6ef0*/  FADD.FTZ R44, R59, 1 ;  /* 0x3f8000003b2c7421 */ /* 0x001fcc0000010000 */
[----:B------:R-:W-:Y:S01]  /*6f00*/  MUFU.RCP R61, R61 ;  /* 0x0000003d003d7308 */ /* 0x000fe20000001000 */
[----:B-1----:R-:W-:Y:S01]  /*6f10*/  FADD.FTZ R59, R69, 1 ;  /* 0x3f800000453b7421 */ /* 0x002fe20000010000 */
[----:B------:R-:W-:-:S06]  /*6f20*/  FMUL.FTZ R36, R28, -1.4426950216293334961 ;  /* 0xbfb8aa3b1c247820 */ /* 0x000fcc0000410000 */
[----:B------:R-:W0:Y:S01]  /*6f30*/  MUFU.RCP R44, R44 ;  /* 0x0000002c002c7308 */ /* 0x000e220000001000 */
[----:B------:R-:W-:-:S07]  /*6f40*/  FMUL.FTZ R40, R56, -1.4426950216293334961 ;  /* 0xbfb8aa3b38287820 */ /* 0x000fce0000410000 */
[----:B------:R-:W-:Y:S01]  /*6f50*/  MUFU.RCP R59, R59 ;  /* 0x0000003b003b7308 */ /* 0x000fe20000001000 */
[----:B------:R-:W-:Y:S01]  /*6f60*/  FMUL.FTZ R58, R68, -1.4426950216293334961 ;  /* 0xbfb8aa3b443a7820 */ /* 0x000fe20000410000 */
[----:B------:R-:W-:-:S06]  /*6f70*/  FMUL.FTZ R62, R65, -1.4426950216293334961 ;  /* 0xbfb8aa3b413e7820 */ /* 0x000fcc0000410000 */
[----:B------:R-:W1:Y:S01]  /*6f80*/  MUFU.EX2 R36, R36 ;  /* 0x0000002400247308 */ /* 0x000e620000000800 */
[----:B--2---:R-:W-:Y:S01]  /*6f90*/  FMUL.FTZ R67, R32, R67 ;  /* 0x0000004320437220 */ /* 0x004fe20000410000 */
[----:B0-----:R-:W-:Y:S01]  /*6fa0*/  FMUL.FTZ R57, R57, R44 ;  /* 0x0000002c39397220 */ /* 0x001fe20000410000 */
[----:B------:R-:W-:-:S05]  /*6fb0*/  FMUL.FTZ R61, R73, R61 ;  /* 0x0000003d493d7220 */ /* 0x000fca0000410000 */
[----:B------:R-:W0:Y:S01]  /*6fc0*/  MUFU.EX2 R40, R40 ;  /* 0x0000002800287308 */ /* 0x000e220000000800 */
[----:B------:R-:W-:Y:S04]  /*6fd0*/  STL [R1+0x2c], R67 ;  /* 0x00002c4301007387 */ /* 0x000fe80000100800 */
[----:B------:R-:W-:Y:S03]  /*6fe0*/  STL [R1+0x28], R57 ;  /* 0x0000283901007387 */ /* 0x000fe60000100800 */
[----:B------:R-:W2:Y:S01]  /*6ff0*/  MUFU.EX2 R58, R58 ;  /* 0x0000003a003a7308 */ /* 0x000ea20000000800 */
[----:B------:R3:W-:Y:S01]  /*7000*/  STL [R1+0x34], R61 ;  /* 0x0000343d01007387 */ /* 0x0007e20000100800 */
[----:B-1----:R-:W-:-:S06]  /*7010*/  FADD.FTZ R36, R36, 1 ;  /* 0x3f80000024247421 */ /* 0x002fcc0000010000 */
[----:B------:R-:W1:Y:S01]  /*7020*/  MUFU.EX2 R62, R62 ;  /* 0x0000003e003e7308 */ /* 0x000e620000000800 */
[----:B---3--:R-:W-:-:S05]  /*7030*/  FMUL.FTZ R61, R66, R59 ;  /* 0x0000003b423d7220 */ /* 0x008fca0000410000 */
[----:B------:R3:W-:Y:S02]  /*7040*/  STL [R1+0x30], R61 ;  /* 0x0000303d01007387 */ /* 0x0007e40000100800 */
[----:B---3--:R0:W3:Y:S02]  /*7050*/  MUFU.RCP R61, R36 ;  /* 0x00000024003d7308 */ /* 0x0080e40000001000 */
[----:B0-----:R-:W-:Y:S01]  /*7060*/  FADD.FTZ R36, R40, 1 ;  /* 0x3f80000028247421 */ /* 0x001fe20000010000 */
[----:B--2---:R-:W-:Y:S01]  /*7070*/  FADD.FTZ R40, R58, 1 ;  /* 0x3f8000003a287421 */ /* 0x004fe20000010000 */
[----:B-1----:R-:W-:Y:S01]  /*7080*/  FADD.FTZ R58, R62, 1 ;  /* 0x3f8000003e3a7421 */ /* 0x002fe20000010000 */
[----:B------:R-:W-:-:S03]  /*7090*/  FMUL.FTZ R32, R24, -1.4426950216293334961 ;  /* 0xbfb8aa3b18207820 */ /* 0x000fc60000410000 */
[----:B------:R-:W0:Y:S01]  /*70a0*/  MUFU.RCP R36, R36 ;  /* 0x0000002400247308 */ /* 0x000e220000001000 */
[----:B------:R-:W-:-:S07]  /*70b0*/  FMUL.FTZ R44, R53, -1.4426950216293334961 ;  /* 0xbfb8aa3b352c7820 */ /* 0x000fce0000410000 */
[----:B------:R-:W-:Y:S01]  /*70c0*/  MUFU.RCP R40, R40 ;  /* 0x0000002800287308 */ /* 0x000fe20000001000 */
[----:B------:R-:W-:-:S07]  /*70d0*/  FMUL.FTZ R57, R60, -1.4426950216293334961 ;  /* 0xbfb8aa3b3c397820 */ /* 0x000fce0000410000 */
[----:B------:R-:W1:Y:S01]  /*70e0*/  MUFU.RCP R58, R58 ;  /* 0x0000003a003a7308 */ /* 0x000e620000001000 */
[----:B---3--:R-:W-:-:S07]  /*70f0*/  FMUL.FTZ R61, R28, R61 ;  /* 0x0000003d1c3d7220 */ /* 0x008fce0000410000 */
[----:B------:R-:W2:Y:S01]  /*7100*/  MUFU.EX2 R32, R32 ;  /* 0x0000002000207308 */ /* 0x000ea20000000800 */
[----:B0-----:R-:W-:-:S07]  /*7110*/  FMUL.FTZ R56, R56, R36 ;  /* 0x0000002438387220 */ /* 0x001fce0000410000 */
[----:B------:R-:W0:Y:S01]  /*7120*/  MUFU.EX2 R44, R44 ;  /* 0x0000002c002c7308 */ /* 0x000e220000000800 */
[----:B------:R-:W-:Y:S01]  /*7130*/  STL [R1+0x48], R61 ;  /* 0x0000483d01007387 */ /* 0x000fe20000100800 */
[----:B-1----:R-:W-:-:S03]  /*7140*/  FMUL.FTZ R58, R65, R58 ;  /* 0x0000003a413a7220 */ /* 0x002fc60000410000 */
[----:B------:R1:W-:Y:S03]  /*7150*/  STL [R1+0x44], R56 ;  /* 0x0000443801007387 */ /* 0x0003e60000100800 */
[----:B------:R-:W3:Y:S01]  /*7160*/  MUFU.EX2 R57, R57 ;  /* 0x0000003900397308 */ /* 0x000ee20000000800 */
[----:B--2---:R-:W-:Y:S01]  /*7170*/  FADD.FTZ R32, R32, 1 ;  /* 0x3f80000020207421 */ /* 0x004fe20000010000 */
[----:B-1----:R-:W-:-:S05]  /*7180*/  FMUL.FTZ R56, R68, R40 ;  /* 0x0000002844387220 */ /* 0x002fca0000410000 */
[----:B------:R-:W-:Y:S04]  /*7190*/  STL [R1+0x50], R56 ;  /* 0x0000503801007387 */ /* 0x000fe80000100800 */
[----:B------:R1:W-:Y:S02]  /*71a0*/  STL [R1+0x4c], R58 ;  /* 0x00004c3a01007387 */ /* 0x0003e40000100800 */
[----:B-1----:R0:W1:Y:S02]  /*71b0*/  MUFU.RCP R58, R32 ;  /* 0x00000020003a7308 */ /* 0x0020640000001000 */
[----:B0-----:R-:W-:Y:S01]  /*71c0*/  FADD.FTZ R32, R44, 1 ;  /* 0x3f8000002c207421 */ /* 0x001fe20000010000 */
[----:B---3--:R-:W-:-:S05]  /*71d0*/  FADD.FTZ R44, R57, 1 ;  /* 0x3f800000392c7421 */ /* 0x008fca0000010000 */
[----:B------:R-:W0:Y:S08]  /*71e0*/  MUFU.RCP R32, R32 ;  /* 0x0000002000207308 */ /* 0x000e300000001000 */
[----:B------:R-:W2:Y:S01]  /*71f0*/  MUFU.RCP R44, R44 ;  /* 0x0000002c002c7308 */ /* 0x000ea20000001000 */
[----:B-1----:R-:W-:Y:S01]  /*7200*/  FMUL.FTZ R58, R24, R58 ;  /* 0x0000003a183a7220 */ /* 0x002fe20000410000 */
[----:B0-----:R-:W-:-:S04]  /*7210*/  FMUL.FTZ R53, R53, R32 ;  /* 0x0000002035357220 */ /* 0x001fc80000410000 */
[----:B------:R-:W-:Y:S04]  /*7220*/  STL [R1+0x60], R58 ;  /* 0x0000603a01007387 */ /* 0x000fe80000100800 */
[----:B------:R2:W-:Y:S02]  /*7230*/  STL [R1+0x5c], R53 ;  /* 0x00005c3501007387 */ /* 0x0005e40000100800 */
[----:B--2---:R-:W-:-:S05]  /*7240*/  FMUL.FTZ R53, R60, R44 ;  /* 0x0000002c3c357220 */ /* 0x004fca0000410000 */
[----:B------:R-:W-:Y:S04]  /*7250*/  STL [R1+0x68], R53 ;  /* 0x0000683501007387 */ /* 0x000fe80000100800 */
[----:B------:R-:W2:Y:S01]  /*7260*/  LDL.LU R104, [R1+0x8] ;  /* 0x0000080001687983 */ /* 0x000ea20000300800 */
[----:B------:R-:W-:-:S06]  /*7270*/  FMUL.FTZ R59, R64, -1.4426950216293334961 ;  /* 0xbfb8aa3b403b7820 */ /* 0x000fcc0000410000 */
[----:B------:R-:W0:Y:S01]  /*7280*/  MUFU.EX2 R59, R59 ;  /* 0x0000003b003b7308 */ /* 0x000e220000000800 */
[----:B------:R-:W-:Y:S01]  /*7290*/  FMUL.FTZ R28, R20, -1.4426950216293334961 ;  /* 0xbfb8aa3b141c7820 */ /* 0x000fe20000410000 */
[----:B------:R-:W-:Y:S01]  /*72a0*/  FMUL.FTZ R36, R52, -1.4426950216293334961 ;  /* 0xbfb8aa3b34247820 */ /* 0x000fe20000410000 */
[----:B------:R-:W-:-:S05]  /*72b0*/  FMUL.FTZ R40, R54, -1.4426950216293334961 ;  /* 0xbfb8aa3b36287820 */ /* 0x000fca0000410000 */
[----:B------:R-:W1:Y:S01]  /*72c0*/  MUFU.EX2 R28, R28 ;  /* 0x0000001c001c7308 */ /* 0x000e620000000800 */
[----:B0-----:R-:W-:-:S07]  /*72d0*/  FADD.FTZ R57, R59, 1 ;  /* 0x3f8000003b397421 */ /* 0x001fce0000010000 */
[----:B------:R-:W0:Y:S01]  /*72e0*/  MUFU.RCP R57, R57 ;  /* 0x0000003900397308 */ /* 0x000e220000001000 */
[----:B------:R-:W-:-:S07]  /*72f0*/  FMUL.FTZ R56, R55, -1.4426950216293334961 ;  /* 0xbfb8aa3b37387820 */ /* 0x000fce0000410000 */
[----:B------:R-:W3:Y:S01]  /*7300*/  MUFU.EX2 R36, R36 ;  /* 0x0000002400247308 */ /* 0x000ee20000000800 */
[----:B-1----:R-:W-:-:S07]  /*7310*/  FADD.FTZ R28, R28, 1 ;  /* 0x3f8000001c1c7421 */ /* 0x002fce0000010000 */
[----:B------:R-:W1:Y:S01]  /*7320*/  MUFU.EX2 R40, R40 ;  /* 0x0000002800287308 */ /* 0x000e620000000800 */
[----:B0-----:R-:W-:-:S07]  /*7330*/  FMUL.FTZ R57, R64, R57 ;  /* 0x0000003940397220 */ /* 0x001fce0000410000 */
[----:B------:R-:W0:Y:S01]  /*7340*/  MUFU.EX2 R56, R56 ;  /* 0x0000003800387308 */ /* 0x000e220000000800 */
[----:B------:R4:W-:Y:S07]  /*7350*/  STL [R1+0x64], R57 ;  /* 0x0000643901007387 */ /* 0x0009ee0000100800 */
[----:B----4-:R3:W4:Y:S02]  /*7360*/  MUFU.RCP R57, R28 ;  /* 0x0000001c00397308 */ /* 0x0107240000001000 */
[----:B---3--:R-:W-:Y:S01]  /*7370*/  FADD.FTZ R28, R36, 1 ;  /* 0x3f800000241c7421 */ /* 0x008fe20000010000 */
[----:B-1----:R-:W-:-:S05]  /*7380*/  FADD.FTZ R36, R40, 1 ;  /* 0x3f80000028247421 */ /* 0x002fca0000010000 */
[----:B------:R-:W1:Y:S01]  /*7390*/  MUFU.RCP R28, R28 ;  /* 0x0000001c001c7308 */ /* 0x000e620000001000 */
[----:B0-----:R-:W-:Y:S01]  /*73a0*/  FADD.FTZ R40, R56, 1 ;  /* 0x3f80000038287421 */ /* 0x001fe20000010000 */
[----:B------:R-:W-:-:S06]  /*73b0*/  FMUL.FTZ R24, R16, -1.4426950216293334961 ;  /* 0xbfb8aa3b10187820 */ /* 0x000fcc0000410000 */
[----:B------:R-:W0:Y:S01]  /*73c0*/  MUFU.RCP R36, R36 ;  /* 0x0000002400247308 */ /* 0x000e220000001000 */
[----:B------:R-:W-:Y:S01]  /*73d0*/  FMUL.FTZ R32, R49, -1.4426950216293334961 ;  /* 0xbfb8aa3b31207820 */ /* 0x000fe20000410000 */
[----:B----4-:R-:W-:-:S06]  /*73e0*/  FMUL.FTZ R56, R20, R57 ;  /* 0x0000003914387220 */ /* 0x010fcc0000410000 */
[----:B------:R-:W-:Y:S01]  /*73f0*/  MUFU.RCP R40, R40 ;  /* 0x0000002800287308 */ /* 0x000fe20000001000 */
[----:B-1----:R-:W-:Y:S01]  /*7400*/  FMUL.FTZ R52, R52, R28 ;  /* 0x0000001c34347220 */ /* 0x002fe20000410000 */
[----:B------:R-:W-:-:S06]  /*7410*/  FMUL.FTZ R44, R50, -1.4426950216293334961 ;  /* 0xbfb8aa3b322c7820 */ /* 0x000fcc0000410000 */
[----:B------:R-:W1:Y:S01]  /*7420*/  MUFU.EX2 R24, R24 ;  /* 0x0000001800187308 */ /* 0x000e620000000800 */
[----:B------:R-:W-:Y:S01]  /*7430*/  STL [R1+0x78], R56 ;  /* 0x0000783801007387 */ /* 0x000fe20000100800 */
[----:B------:R-:W-:-:S03]  /*7440*/  FMUL.FTZ R53, R51, -1.4426950216293334961 ;  /* 0xbfb8aa3b33357820 */ /* 0x000fc60000410000 */
[----:B------:R0:W-:Y:S03]  /*7450*/  STL [R1+0x74], R52 ;  /* 0x0000743401007387 */ /* 0x0001e60000100800 */
[----:B------:R-:W3:Y:S01]  /*7460*/  MUFU.EX2 R32, R32 ;  /* 0x0000002000207308 */ /* 0x000ee20000000800 */
[----:B0-----:R-:W-:-:S07]  /*7470*/  FMUL.FTZ R52, R54, R36 ;  /* 0x0000002436347220 */ /* 0x001fce0000410000 */
[----:B------:R-:W0:Y:S01]  /*7480*/  MUFU.EX2 R44, R44 ;  /* 0x0000002c002c7308 */ /* 0x000e220000000800 */
[----:B-1----:R-:W-:Y:S01]  /*7490*/  FADD.FTZ R24, R24, 1 ;  /* 0x3f80000018187421 */ /* 0x002fe20000010000 */
[----:B------:R1:W-:Y:S06]  /*74a0*/  STL [R1+0xc4], R52 ;  /* 0x0000c43401007387 */ /* 0x0003ec0000100800 */
[----:B------:R-:W4:Y:S01]  /*74b0*/  MUFU.EX2 R53, R53 ;  /* 0x0000003500357308 */ /* 0x000f220000000800 */
[----:B------:R-:W2:Y:S01]  /*74c0*/  LDL.LU R108, [R1+0xc] ;  /* 0x00000c00016c7983 */ /* 0x000ea20000300800 */
[----:B-1----:R-:W-:-:S05]  /*74d0*/  FMUL.FTZ R52, R55, R40 ;  /* 0x0000002837347220 */ /* 0x002fca0000410000 */
[----:B------:R1:W-:Y:S02]  /*74e0*/  STL [R1+0x7c], R52 ;  /* 0x00007c3401007387 */ /* 0x0003e40000100800 */
[----:B-1----:R3:W1:Y:S02]  /*74f0*/  MUFU.RCP R52, R24 ;  /* 0x0000001800347308 */ /* 0x0026640000001000 */
[----:B---3--:R-:W-:Y:S01]  /*7500*/  FADD.FTZ R24, R32, 1 ;  /* 0x3f80000020187421 */ /* 0x008fe20000010000 */
[----:B0-----:R-:W-:-:S05]  /*7510*/  FADD.FTZ R32, R44, 1 ;  /* 0x3f8000002c207421 */ /* 0x001fca0000010000 */
[----:B------:R-:W0:Y:S01]  /*7520*/  MUFU.RCP R24, R24 ;  /* 0x0000001800187308 */ /* 0x000e220000001000 */
[----:B----4-:R-:W-:Y:S01]  /*7530*/  FADD.FTZ R44, R53, 1 ;  /* 0x3f800000352c7421 */ /* 0x010fe20000010000 */
[----:B------:R-:W-:-:S06]  /*7540*/  FMUL.FTZ R20, R12, -1.4426950216293334961 ;  /* 0xbfb8aa3b0c147820 */ /* 0x000fcc0000410000 */
[----:B------:R-:W3:Y:S01]  /*7550*/  MUFU.RCP R32, R32 ;  /* 0x0000002000207308 */ /* 0x000ee20000001000 */
[----:B------:R-:W-:Y:S01]  /*7560*/  FMUL.FTZ R28, R45, -1.4426950216293334961 ;  /* 0xbfb8aa3b2d1c7820 */ /* 0x000fe20000410000 */
[----:B-1----:R-:W-:-:S06]  /*7570*/  FMUL.FTZ R52, R16, R52 ;  /* 0x0000003410347220 */ /* 0x002fcc0000410000 */
[----:B------:R-:W-:Y:S01]  /*7580*/  MUFU.RCP R44, R44 ;  /* 0x0000002c002c7308 */ /* 0x000fe20000001000 */
[----:B0-----:R-:W-:Y:S01]  /*7590*/  FMUL.FTZ R49, R49, R24 ;  /* 0x0000001831317220 */ /* 0x001fe20000410000 */
[----:B------:R-:W-:-:S06]  /*75a0*/  FMUL.FTZ R36, R48, -1.4426950216293334961 ;  /* 0xbfb8aa3b30247820 */ /* 0x000fcc0000410000 */
[----:B------:R-:W0:Y:S01]  /*75b0*/  MUFU.EX2 R20, R20 ;  /* 0x0000001400147308 */ /* 0x000e220000000800 */
[----:B------:R-:W-:Y:S04]  /*75c0*/  STL [R1+0x8c], R52 ;  /* 0x00008c3401007387 */ /* 0x000fe80000100800 */
[----:B------:R3:W-:Y:S03]  /*75d0*/  STL [R1+0x88], R49 ;  /* 0x0000883101007387 */ /* 0x0007e60000100800 */
[----:B------:R-:W1:Y:S01]  /*75e0*/  MUFU.EX2 R28, R28 ;  /* 0x0000001c001c7308 */ /* 0x000e620000000800 */
[----:B------:R-:W-:Y:S01]  /*75f0*/  FMUL.FTZ R40, R47, -1.4426950216293334961 ;  /* 0xbfb8aa3b2f287820 */ /* 0x000fe20000410000 */
[----:B---3--:R-:W-:-:S06]  /*7600*/  FMUL.FTZ R49, R50, R32 ;  /* 0x0000002032317220 */ /* 0x008fcc0000410000 */
[----:B------:R-:W3:Y:S01]  /*7610*/  MUFU.EX2 R36, R36 ;  /* 0x0000002400247308 */ /* 0x000ee20000000800 */
[----:B0-----:R-:W-:Y:S01]  /*7620*/  FADD.FTZ R20, R20, 1 ;  /* 0x3f80000014147421 */ /* 0x001fe20000010000 */
[----:B------:R0:W-:Y:S01]  /*7630*/  STL [R1+0xc0], R49 ;  /* 0x0000c03101007387 */ /* 0x0001e20000100800 */
[----:B------:R-:W-:-:S03]  /*7640*/  FMUL.FTZ R24, R41, -1.4426950216293334961 ;  /* 0xbfb8aa3b29187820 */ /* 0x000fc60000410000 */
[----:B------:R-:W4:Y:S02]  /*7650*/  LDL.LU R120, [R1+0x20] ;  /* 0x0000200001787983 */ /* 0x000f240000300800 */
[----:B------:R-:W3:Y:S01]  /*7660*/  MUFU.EX2 R40, R40 ;  /* 0x0000002800287308 */ /* 0x000ee20000000800 */
[----:B0-----:R-:W-:-:S05]  /*7670*/  FMUL.FTZ R49, R51, R44 ;  /* 0x0000002c33317220 */ /* 0x001fca0000410000 */
[----:B------:R0:W-:Y:S02]  /*7680*/  STL [R1+0x90], R49 ;  /* 0x0000903101007387 */ /* 0x0001e40000100800 */
[----:B------:R-:W-:Y:S01]  /*7690*/  MUFU.EX2 R24, R24 ;  /* 0x0000001800187308 */ /* 0x000fe20000000800 */
[----:B------:R-:W-:-:S07]  /*76a0*/  FMUL.FTZ R32, R46, -1.4426950216293334961 ;  /* 0xbfb8aa3b2e207820 */ /* 0x000fce0000410000 */
[----:B0-----:R1:W0:Y:S02]  /*76b0*/  MUFU.RCP R49, R20 ;  /* 0x0000001400317308 */ /* 0x0012240000001000 */
[----:B-1----:R-:W-:Y:S01]  /*76c0*/  FADD.FTZ R20, R28, 1 ;  /* 0x3f8000001c147421 */ /* 0x002fe20000010000 */
[----:B---3--:R-:W-:-:S05]  /*76d0*/  FADD.FTZ R28, R36, 1 ;  /* 0x3f800000241c7421 */ /* 0x008fca0000010000 */
[----:B------:R-:W1:Y:S01]  /*76e0*/  MUFU.RCP R20, R20 ;  /* 0x0000001400147308 */ /* 0x000e620000001000 */
[----:B------:R-:W-:Y:S01]  /*76f0*/  FADD.FTZ R36, R40, 1 ;  /* 0x3f80000028247421 */ /* 0x000fe20000010000 */
[----:B0-----:R-:W-:-:S06]  /*7700*/  FMUL.FTZ R40, R12, R49 ;  /* 0x000000310c287220 */ /* 0x001fcc0000410000 */
[----:B------:R-:W0:Y:S08]  /*7710*/  MUFU.EX2 R32, R32 ;  /* 0x0000002000207308 */ /* 0x000e300000000800 */
[----:B------:R-:W-:Y:S01]  /*7720*/  MUFU.RCP R28, R28 ;  /* 0x0000001c001c7308 */ /* 0x000fe20000001000 */
[----:B------:R-:W-:Y:S01]  /*7730*/  FMUL.FTZ R44, R43, -1.4426950216293334961 ;  /* 0xbfb8aa3b2b2c7820 */ /* 0x000fe20000410000 */
[----:B------:R1:W-:Y:S01]  /*7740*/  STL [R1+0xa0], R40 ;  /* 0x0000a02801007387 */ /* 0x0003e20000100800 */
[----:B------:R-:W-:-:S05]  /*7750*/  FADD.FTZ R24, R24, 1 ;  /* 0x3f80000018187421 */ /* 0x000fca0000010000 */
[----:B------:R-:W-:Y:S01]  /*7760*/  MUFU.RCP R36, R36 ;  /* 0x0000002400247308 */ /* 0x000fe20000001000 */
[----:B-1----:R-:W-:Y:S01]  /*7770*/  FMUL.FTZ R40, R45, R20 ;  /* 0x000000142d287220 */ /* 0x002fe20000410000 */
[----:B--2---:R-:W-:-:S06]  /*7780*/  FMUL.FTZ R16, R104, -1.4426950216293334961 ;  /* 0xbfb8aa3b68107820 */ /* 0x004fcc0000410000 */
[----:B------:R-:W1:Y:S01]  /*7790*/  MUFU.EX2 R16, R16 ;  /* 0x0000001000107308 */ /* 0x000e620000000800 */
[----:B------:R2:W-:Y:S01]  /*77a0*/  STL [R1+0x9c], R40 ;  /* 0x00009c2801007387 */ /* 0x0005e20000100800 */
[----:B0-----:R-:W-:-:S06]  /*77b0*/  FADD.FTZ R32, R32, 1 ;  /* 0x3f80000020207421 */ /* 0x001fcc0000010000 */
[----:B------:R-:W-:Y:S01]  /*77c0*/  MUFU.EX2 R44, R44 ;  /* 0x0000002c002c7308 */ /* 0x000fe20000000800 */
[----:B-1----:R-:W-:Y:S01]  /*77d0*/  FADD.FTZ R16, R16, 1 ;  /* 0x3f80000010107421 */ /* 0x002fe20000010000 */
[----:B--2---:R-:W-:-:S06]  /*77e0*/  FMUL.FTZ R40, R48, R28 ;  /* 0x0000001c30287220 */ /* 0x004fcc0000410000 */
[----:B------:R-:W0:Y:S08]  /*77f0*/  MUFU.RCP R24, R24 ;  /* 0x0000001800187308 */ /* 0x000e300000001000 */
[----:B------:R-:W1:Y:S01]  /*7800*/  MUFU.RCP R16, R16 ;  /* 0x0000001000107308 */ /* 0x000e620000001000 */
[----:B------:R2:W-:Y:S04]  /*7810*/  STL [R1+0xa8], R40 ;  /* 0x0000a82801007387 */ /* 0x0005e80000100800 */
[----:B------:R-:W3:Y:S03]  /*7820*/  LDL.LU R112, [R1+0x24] ;  /* 0x0000240001707983 */ /* 0x000ee60000300800 */
[----:B------:R-:W1:Y:S01]  /*7830*/  MUFU.RCP R32, R32 ;  /* 0x0000002000207308 */ /* 0x000e620000001000 */
[----:B--2---:R-:W-:Y:S01]  /*7840*/  FMUL.FTZ R40, R47, R36 ;  /* 0x000000242f287220 */ /* 0x004fe20000410000 */
[----:B0-----:R-:W-:-:S04]  /*7850*/  FMUL.FTZ R41, R41, R24 ;  /* 0x0000001829297220 */ /* 0x001fc80000410000 */
[----:B------:R0:W-:Y:S02]  /*7860*/  STL [R1+0xa4], R40 ;  /* 0x0000a42801007387 */ /* 0x0001e40000100800 */
[----:B0-----:R-:W-:Y:S01]  /*7870*/  FADD.FTZ R40, R44, 1 ;  /* 0x3f8000002c287421 */ /* 0x001fe20000010000 */
[----:B-1----:R-:W-:-:S05]  /*7880*/  FMUL.FTZ R44, R104, R16 ;  /* 0x00000010682c7220 */ /* 0x002fca0000410000 */
[----:B------:R-:W-:Y:S04]  /*7890*/  STL [R1+0xe0], R44 ;  /* 0x0000e02c01007387 */ /* 0x000fe80000100800 */
[----:B------:R0:W-:Y:S02]  /*78a0*/  STL [R1+0xb4], R41 ;  /* 0x0000b42901007387 */ /* 0x0001e40000100800 */
[----:B0-----:R-:W-:-:S05]  /*78b0*/  FMUL.FTZ R41, R46, R32 ;  /* 0x000000202e297220 */ /* 0x001fca0000410000 */
[----:B------:R0:W-:Y:S04]  /*78c0*/  STL [R1+0xd0], R41 ;  /* 0x0000d02901007387 */ /* 0x0001e80000100800 */
[----:B------:R-:W2:Y:S01]  /*78d0*/  LDL.LU R104, [R1+0x54] ;  /* 0x0000540001687983 */ /* 0x000ea20000300800 */
[----:B------:R-:W-:Y:S01]  /*78e0*/  FMUL.FTZ R20, R33, -1.4426950216293334961 ;  /* 0xbfb8aa3b21147820 */ /* 0x000fe20000410000 */
[----:B------:R-:W-:-:S05]  /*78f0*/  FMUL.FTZ R28, R42, -1.4426950216293334961 ;  /* 0xbfb8aa3b2a1c7820 */ /* 0x000fca0000410000 */
[----:B------:R-:W1:Y:S08]  /*7900*/  MUFU.EX2 R20, R20 ;  /* 0x0000001400147308 */ /* 0x000e700000000800 */
[----:B------:R-:W0:Y:S01]  /*7910*/  MUFU.EX2 R28, R28 ;  /* 0x0000001c001c7308 */ /* 0x000e220000000800 */
[----:B------:R-:W-:-:S07]  /*7920*/  FMUL.FTZ R12, R108, -1.4426950216293334961 ;  /* 0xbfb8aa3b6c0c7820 */ /* 0x000fce0000410000 */
[----:B------:R-:W0:Y:S01]  /*7930*/  MUFU.EX2 R12, R12 ;  /* 0x0000000c000c7308 */ /* 0x000e220000000800 */
[----:B-1----:R-:W-:Y:S01]  /*7940*/  FADD.FTZ R20, R20, 1 ;  /* 0x3f80000014147421 */ /* 0x002fe20000010000 */
[----:B------:R-:W-:-:S06]  /*7950*/  FMUL.FTZ R36, R39, -1.4426950216293334961 ;  /* 0xbfb8aa3b27247820 */ /* 0x000fcc0000410000 */
[----:B------:R-:W1:Y:S01]  /*7960*/  MUFU.RCP R40, R40 ;  /* 0x0000002800287308 */ /* 0x000e620000001000 */
[----:B0-----:R-:W-:Y:S01]  /*7970*/  FADD.FTZ R28, R28, 1 ;  /* 0x3f8000001c1c7421 */ /* 0x001fe20000010000 */
[----:B------:R-:W-:-:S06]  /*7980*/  FADD.FTZ R12, R12, 1 ;  /* 0x3f8000000c0c7421 */ /* 0x000fcc0000010000 */
[----:B------:R-:W0:Y:S01]  /*7990*/  MUFU.RCP R20, R20 ;  /* 0x0000001400147308 */ /* 0x000e220000001000 */
[----:B------:R-:W-:-:S07]  /*79a0*/  FMUL.FTZ R24, R37, -1.4426950216293334961 ;  /* 0xbfb8aa3b25187820 */ /* 0x000fce0000410000 */
[----:B------:R-:W0:Y:S01]  /*79b0*/  MUFU.RCP R12, R12 ;  /* 0x0000000c000c7308 */ /* 0x000e220000001000 */
[----:B------:R-:W-:-:S07]  /*79c0*/  FMUL.FTZ R32, R38, -1.4426950216293334961 ;  /* 0xbfb8aa3b26207820 */ /* 0x000fce0000410000 */
[----:B------:R-:W4:Y:S01]  /*79d0*/  MUFU.EX2 R36, R36 ;  /* 0x0000002400247308 */ /* 0x000f220000000800 */
[----:B-1----:R-:W-:-:S07]  /*79e0*/  FMUL.FTZ R41, R43, R40 ;  /* 0x000000282b297220 */ /* 0x002fce0000410000 */
[----:B------:R-:W-:Y:S08]  /*79f0*/  MUFU.RCP R28, R28 ;  /* 0x0000001c001c7308 */ /* 0x000ff00000001000 */
[----:B------:R-:W1:Y:S01]  /*7a00*/  MUFU.EX2 R24, R24 ;  /* 0x0000001800187308 */ /* 0x000e620000000800 */
[----:B------:R1:W-:Y:S01]  /*7a10*/  STL [R1+0xcc], R41 ;  /* 0x0000cc2901007387 */ /* 0x0003e20000100800 */
[----:B0-----:R-:W-:-:S06]  /*7a20*/  FMUL.FTZ R33, R33, R20 ;  /* 0x0000001421217220 */ /* 0x001fcc0000410000 */
[----:B------:R-:W0:Y:S01]  /*7a30*/  MUFU.EX2 R32, R32 ;  /* 0x0000002000207308 */ /* 0x000e220000000800 */
[----:B-1----:R-:W-:Y:S01]  /*7a40*/  FMUL.FTZ R41, R108, R12 ;  /* 0x0000000c6c297220 */ /* 0x002fe20000410000 */
[----:B----4-:R-:W-:-:S06]  /*7a50*/  FMUL.FTZ R16, R120, -1.4426950216293334961 ;  /* 0xbfb8aa3b78107820 */ /* 0x010fcc0000410000 */
[----:B------:R-:W1:Y:S01]  /*7a60*/  MUFU.EX2 R16, R16 ;  /* 0x0000001000107308 */ /* 0x000e620000000800 */
[----:B------:R-:W-:Y:S01]  /*7a70*/  FADD.FTZ R36, R36, 1 ;  /* 0x3f80000024247421 */ /* 0x000fe20000010000 */
[----:B------:R-:W-:Y:S01]  /*7a80*/  STL [R1+0xdc], R41 ;  /* 0x0000dc2901007387 */ /* 0x000fe20000100800 */
[----:B------:R-:W-:-:S03]  /*7a90*/  FADD.FTZ R24, R24, 1 ;  /* 0x3f80000018187421 */ /* 0x000fc60000010000 */
[----:B------:R4:W-:Y:S01]  /*7aa0*/  STL [R1+0xc8], R33 ;  /* 0x0000c82101007387 */ /* 0x0009e20000100800 */
[----:B------:R-:W-:Y:S01]  /*7ab0*/  FMUL.FTZ R40, R35, -1.4426950216293334961 ;  /* 0xbfb8aa3b23287820 */ /* 0x000fe20000410000 */
[----:B------:R-:W1:Y:S01]  /*7ac0*/  MUFU.RCP R36, R36 ;  /* 0x0000002400247308 */ /* 0x000e620000001000 */
[----:B0-----:R-:W-:Y:S01]  /*7ad0*/  FADD.FTZ R32, R32, 1 ;  /* 0x3f80000020207421 */ /* 0x001fe20000010000 */
[----:B----4-:R-:W-:Y:S01]  /*7ae0*/  FMUL.FTZ R33, R42, R28 ;  /* 0x0000001c2a217220 */ /* 0x010fe20000410000 */
[----:B-1----:R-:W-:-:S05]  /*7af0*/  FADD.FTZ R16, R16, 1 ;  /* 0x3f80000010107421 */ /* 0x002fca0000010000 */
[----:B------:R-:W-:Y:S01]  /*7b00*/  MUFU.RCP R24, R24 ;  /* 0x0000001800187308 */ /* 0x000fe20000001000 */
[----:B------:R-:W-:Y:S04]  /*7b10*/  STL [R1+0xd8], R33 ;  /* 0x0000d82101007387 */ /* 0x000fe80000100800 */
[----:B------:R-:W4:Y:S03]  /*7b20*/  LDL.LU R108, [R1+0xfc] ;  /* 0x0000fc00016c7983 */ /* 0x000f260000300800 */
[----:B------:R-:W0:Y:S01]  /*7b30*/  MUFU.RCP R16, R16 ;  /* 0x0000001000107308 */ /* 0x000e220000001000 */
[----:B------:R-:W-:-:S07]  /*7b40*/  FMUL.FTZ R20, R29, -1.4426950216293334961 ;  /* 0xbfb8aa3b1d147820 */ /* 0x000fce0000410000 */
[----:B------:R-:W1:Y:S01]  /*7b50*/  MUFU.EX2 R40, R40 ;  /* 0x0000002800287308 */ /* 0x000e620000000800 */
[----:B------:R-:W-:-:S07]  /*7b60*/  FMUL.FTZ R28, R34, -1.4426950216293334961 ;  /* 0xbfb8aa3b221c7820 */ /* 0x000fce0000410000 */
[----:B------:R-:W-:Y:S01]  /*7b70*/  MUFU.RCP R32, R32 ;  /* 0x0000002000207308 */ /* 0x000fe20000001000 */
[----:B------:R-:W-:-:S07]  /*7b80*/  FMUL.FTZ R36, R39, R36 ;  /* 0x0000002427247220 */ /* 0x000fce0000410000 */
[----:B------:R-:W1:Y:S01]  /*7b90*/  MUFU.EX2 R20, R20 ;  /* 0x0000001400147308 */ /* 0x000e620000000800 */
[----:B0-----:R-:W-:Y:S01]  /*7ba0*/  FMUL.FTZ R39, R120, R16 ;  /* 0x0000001078277220 */ /* 0x001fe20000410000 */
[----:B------:R-:W-:Y:S01]  /*7bb0*/  FMUL.FTZ R37, R37, R24 ;  /* 0x0000001825257220 */ /* 0x000fe20000410000 */
[----:B------:R1:W-:Y:S05]  /*7bc0*/  STL [R1+0xd4], R36 ;  /* 0x0000d42401007387 */ /* 0x0003ea0000100800 */
[----:B------:R-:W0:Y:S01]  /*7bd0*/  MUFU.EX2 R28, R28 ;  /* 0x0000001c001c7308 */ /* 0x000e220000000800 */
[----:B------:R-:W-:Y:S01]  /*7be0*/  STL [R1+0xe4], R39 ;  /* 0x0000e42701007387 */ /* 0x000fe20000100800 */
[----:B-1----:R-:W-:-:S03]  /*7bf0*/  FADD.FTZ R36, R40, 1 ;  /* 0x3f80000028247421 */ /* 0x002fc60000010000 */
[----:B------:R1:W-:Y:S01]  /*7c00*/  STL [R1+0xbc], R37 ;  /* 0x0000bc2501007387 */ /* 0x0003e20000100800 */
[----:B------:R-:W-:Y:S01]  /*7c10*/  FMUL.FTZ R33, R31, -1.4426950216293334961 ;  /* 0xbfb8aa3b1f217820 */ /* 0x000fe20000410000 */
[----:B------:R-:W-:Y:S01]  /*7c20*/  FMUL.FTZ R24, R25, -1.4426950216293334961 ;  /* 0xbfb8aa3b19187820 */ /* 0x000fe20000410000 */
[----:B------:R-:W-:Y:S01]  /*7c30*/  FADD.FTZ R20, R20, 1 ;  /* 0x3f80000014147421 */ /* 0x000fe20000010000 */
[----:B------:R-:W-:Y:S01]  /*7c40*/  MUFU.RCP R36, R36 ;  /* 0x0000002400247308 */ /* 0x000fe20000001000 */
[----:B-1----:R-:W-:Y:S01]  /*7c50*/  FMUL.FTZ R37, R38, R32 ;  /* 0x0000002026257220 */ /* 0x002fe20000410000 */
[----:B------:R-:W-:-:S06]  /*7c60*/  FMUL.FTZ R32, R30, -1.4426950216293334961 ;  /* 0xbfb8aa3b1e207820 */ /* 0x000fcc0000410000 */
[----:B------:R-:W-:Y:S01]  /*7c70*/  MUFU.EX2 R33, R33 ;  /* 0x0000002100217308 */ /* 0x000fe20000000800 */
[----:B------:R-:W-:Y:S01]  /*7c80*/  STL [R1+0xb8], R37 ;  /* 0x0000b82501007387 */ /* 0x000fe20000100800 */
[----:B0-----:R-:W-:-:S03]  /*7c90*/  FADD.FTZ R28, R28, 1 ;  /* 0x3f8000001c1c7421 */ /* 0x001fc60000010000 */
[----:B------:R-:W4:Y:S03]  /*7ca0*/  LDL.LU R120, [R1+0x100] ;  /* 0x0001000001787983 */ /* 0x000f260000300800 */
[----:B------:R-:W-:Y:S01]  /*7cb0*/  MUFU.EX2 R24, R24 ;  /* 0x0000001800187308 */ /* 0x000fe20000000800 */
[----:B---3--:R-:W-:-:S07]  /*7cc0*/  FMUL.FTZ R12, R112, -1.4426950216293334961 ;  /* 0xbfb8aa3b700c7820 */ /* 0x008fce0000410000 */
[----:B------:R-:W0:Y:S08]  /*7cd0*/  MUFU.EX2 R12, R12 ;  /* 0x0000000c000c7308 */ /* 0x000e300000000800 */
[----:B------:R-:W1:Y:S01]  /*7ce0*/  MUFU.RCP R20, R20 ;  /* 0x0000001400147308 */ /* 0x000e620000001000 */
[----:B0-----:R-:W-:-:S07]  /*7cf0*/  FADD.FTZ R12, R12, 1 ;  /* 0x3f8000000c0c7421 */ /* 0x001fce0000010000 */
[----:B------:R-:W0:Y:S08]  /*7d00*/  MUFU.EX2 R32, R32 ;  /* 0x0000002000207308 */ /* 0x000e300000000800 */
[----:B------:R-:W-:Y:S01]  /*7d10*/  MUFU.RCP R12, R12 ;  /* 0x0000000c000c7308 */ /* 0x000fe20000001000 */
[----:B------:R-:W-:Y:S01]  /*7d20*/  FMUL.FTZ R36, R35, R36 ;  /* 0x0000002423247220 */ /* 0x000fe20000410000 */
[----:B--2---:R-:W-:-:S06]  /*7d30*/  FMUL.FTZ R16, R104, -1.4426950216293334961 ;  /* 0xbfb8aa3b68107820 */ /* 0x004fcc0000410000 */
[----:B------:R-:W2:Y:S08]  /*7d40*/  MUFU.EX2 R16, R16 ;  /* 0x0000001000107308 */ /* 0x000eb00000000800 */
[----:B------:R-:W3:Y:S01]  /*7d50*/  MUFU.RCP R28, R28 ;  /* 0x0000001c001c7308 */ /* 0x000ee20000001000 */
[----:B------:R2:W-:Y:S01]  /*7d60*/  STL [R1+0xb0], R36 ;  /* 0x0000b02401007387 */ /* 0x0005e20000100800 */
[----:B------:R-:W-:Y:S01]  /*7d70*/  FADD.FTZ R33, R33, 1 ;  /* 0x3f80000021217421 */ /* 0x000fe20000010000 */
[----:B-1----:R-:W-:Y:S01]  /*7d80*/  FMUL.FTZ R29, R29, R20 ;  /* 0x000000141d1d7220 */ /* 0x002fe20000410000 */
[----:B------:R-:W-:Y:S01]  /*7d90*/  FADD.FTZ R24, R24, 1 ;  /* 0x3f80000018187421 */ /* 0x000fe20000010000 */
[----:B0-----:R-:W-:Y:S01]  /*7da0*/  FADD.FTZ R32, R32, 1 ;  /* 0x3f80000020207421 */ /* 0x001fe20000010000 */
[----:B--2---:R-:W-:Y:S01]  /*7db0*/  FADD.FTZ R16, R16, 1 ;  /* 0x3f80000010107421 */ /* 0x004fe20000010000 */
[----:B------:R-:W-:Y:S01]  /*7dc0*/  FMUL.FTZ R36, R112, R12 ;  /* 0x0000000c70247220 */ /* 0x000fe20000410000 */
[----:B------:R-:W0:Y:S04]  /*7dd0*/  MUFU.RCP R33, R33 ;  /* 0x0000002100217308 */ /* 0x000e280000001000 */
[----:B------:R-:W-:Y:S04]  /*7de0*/  STL [R1+0xac], R36 ;  /* 0x0000ac2401007387 */ /* 0x000fe80000100800 */
[----:B------:R3:W-:Y:S01]  /*7df0*/  STL [R1+0x98], R29 ;  /* 0x0000981d01007387 */ /* 0x0007e20000100800 */
[----:B------:R-:W1:Y:S08]  /*7e00*/  MUFU.RCP R16, R16 ;  /* 0x0000001000107308 */ /* 0x000e700000001000 */
[----:B------:R-:W2:Y:S01]  /*7e10*/  MUFU.RCP R24, R24 ;  /* 0x0000001800187308 */ /* 0x000ea20000001000 */
[----:B---3--:R-:W-:-:S07]  /*7e20*/  FMUL.FTZ R29, R34, R28 ;  /* 0x0000001c221d7220 */ /* 0x008fce0000410000 */
[----:B------:R-:W3:Y:S01]  /*7e30*/  MUFU.RCP R32, R32 ;  /* 0x0000002000207308 */ /* 0x000ee20000001000 */
[----:B------:R3:W-:Y:S04]  /*7e40*/  STL [R1+0x94], R29 ;  /* 0x0000941d01007387 */ /* 0x0007e80000100800 */
[----:B------:R-:W4:Y:S01]  /*7e50*/  LDL.LU R116, [R1+0x104] ;  /* 0x0001040001747983 */ /* 0x000f220000300800 */
[----:B0-----:R-:W-:Y:S01]  /*7e60*/  FMUL.FTZ R31, R31, R33 ;  /* 0x000000211f1f7220 */ /* 0x001fe20000410000 */
[----:B-1----:R-:W-:Y:S01]  /*7e70*/  FMUL.FTZ R33, R104, R16 ;  /* 0x0000001068217220 */ /* 0x002fe20000410000 */
[----:B--2---:R-:W-:-:S03]  /*7e80*/  FMUL.FTZ R25, R25, R24 ;  /* 0x0000001819197220 */ /* 0x004fc60000410000 */
[----:B------:R0:W-:Y:S01]  /*7e90*/  STL [R1+0x84], R31 ;  /* 0x0000841f01007387 */ /* 0x0001e20000100800 */
[----:B---3--:R-:W-:-:S03]  /*7ea0*/  FMUL.FTZ R30, R30, R32 ;  /* 0x000000201e1e7220 */ /* 0x008fc60000410000 */
[----:B------:R-:W-:Y:S04]  /*7eb0*/  STL [R1+0x80], R33 ;  /* 0x0000802101007387 */ /* 0x000fe80000100800 */
[----:B------:R-:W-:Y:S04]  /*7ec0*/  STL [R1+0x70], R25 ;  /* 0x0000701901007387 */ /* 0x000fe80000100800 */
[----:B------:R1:W-:Y:S04]  /*7ed0*/  STL [R1+0x6c], R30 ;  /* 0x00006c1e01007387 */ /* 0x0003e80000100800 */
[----:B------:R-:W2:Y:S01]  /*7ee0*/  LDL.LU R112, [R1+0x108] ;  /* 0x0001080001707983 */ /* 0x000ea20000300800 */
[----:B------:R-:W-:-:S06]  /*7ef0*/  FMUL.FTZ R35, R27, -1.4426950216293334961 ;  /* 0xbfb8aa3b1b237820 */ /* 0x000fcc0000410000 */
[----:B------:R-:W0:Y:S01]  /*7f00*/  MUFU.EX2 R35, R35 ;  /* 0x0000002300237308 */ /* 0x000e220000000800 */
[----:B------:R-:W-:Y:S01]  /*7f10*/  FMUL.FTZ R20, R21, -1.4426950216293334961 ;  /* 0xbfb8aa3b15147820 */ /* 0x000fe20000410000 */
[----:B------:R-:W-:Y:S01]  /*7f20*/  FMUL.FTZ R28, R26, -1.4426950216293334961 ;  /* 0xbfb8aa3b1a1c7820 */ /* 0x000fe20000410000 */
[----:B------:R-:W-:-:S05]  /*7f30*/  FMUL.FTZ R29, R23, -1.4426950216293334961 ;  /* 0xbfb8aa3b171d7820 */ /* 0x000fca0000410000 */
[----:B------:R-:W3:Y:S01]  /*7f40*/  MUFU.EX2 R20, R20 ;  /* 0x0000001400147308 */ /* 0x000ee20000000800 */
[----:B0-----:R-:W-:-:S07]  /*7f50*/  FADD.FTZ R31, R35, 1 ;  /* 0x3f800000231f7421 */ /* 0x001fce0000010000 */
[----:B------:R-:W0:Y:S08]  /*7f60*/  MUFU.EX2 R28, R28 ;  /* 0x0000001c001c7308 */ /* 0x000e300000000800 */
[----:B------:R-:W1:Y:S08]  /*7f70*/  MUFU.RCP R31, R31 ;  /* 0x0000001f001f7308 */ /* 0x000e700000001000 */
[----:B------:R-:W-:Y:S01]  /*7f80*/  MUFU.EX2 R29, R29 ;  /* 0x0000001d001d7308 */ /* 0x000fe20000000800 */
[----:B---3--:R-:W-:Y:S01]  /*7f90*/  FADD.FTZ R20, R20, 1 ;  /* 0x3f80000014147421 */ /* 0x008fe20000010000 */
[----:B0-----:R-:W-:Y:S01]  /*7fa0*/  FADD.FTZ R28, R28, 1 ;  /* 0x3f8000001c1c7421 */ /* 0x001fe20000010000 */
[----:B-1----:R-:W-:Y:S01]  /*7fb0*/  FMUL.FTZ R30, R27, R31 ;  /* 0x0000001f1b1e7220 */ /* 0x002fe20000410000 */
[----:B----4-:R-:W-:-:S06]  /*7fc0*/  FMUL.FTZ R12, R108, -1.4426950216293334961 ;  /* 0xbfb8aa3b6c0c7820 */ /* 0x010fcc0000410000 */
[----:B------:R-:W0:Y:S01]  /*7fd0*/  MUFU.EX2 R12, R12 ;  /* 0x0000000c000c7308 */ /* 0x000e220000000800 */
[----:B------:R1:W-:Y:S01]  /*7fe0*/  STL [R1+0x58], R30 ;  /* 0x0000581e01007387 */ /* 0x0003e20000100800 */
[----:B------:R-:W-:-:S06]  /*7ff0*/  FMUL.FTZ R24, R17, -1.4426950216293334961 ;  /* 0xbfb8aa3b11187820 */ /* 0x000fcc0000410000 */
[----:B------:R-:W-:Y:S01]  /*8000*/  MUFU.RCP R20, R20 ;  /* 0x0000001400147308 */ /* 0x000fe20000001000 */
[----:B0-----:R-:W-:-:S07]  /*8010*/  FADD.FTZ R12, R12, 1 ;  /* 0x3f8000000c0c7421 */ /* 0x001fce0000010000 */
[----:B-1----:R0:W-:Y:S08]  /*8020*/  MUFU.RCP R30, R28 ;  /* 0x0000001c001e7308 */ /* 0x0021f00000001000 */
[----:B------:R-:W1:Y:S01]  /*8030*/  MUFU.RCP R12, R12 ;  /* 0x0000000c000c7308 */ /* 0x000e620000001000 */
[----:B0-----:R-:W-:Y:S01]  /*8040*/  FADD.FTZ R28, R29, 1 ;  /* 0x3f8000001d1c7421 */ /* 0x001fe20000010000 */
[----:B------:R-:W-:Y:S01]  /*8050*/  FMUL.FTZ R25, R22, -1.4426950216293334961 ;  /* 0xbfb8aa3b16197820 */ /* 0x000fe20000410000 */
[----:B------:R-:W-:-:S05]  /*8060*/  FMUL.FTZ R27, R122, -1.4426950216293334961 ;  /* 0xbfb8aa3b7a1b7820 */ /* 0x000fca0000410000 */
[----:B------:R-:W-:Y:S08]  /*8070*/  MUFU.RCP R28, R28 ;  /* 0x0000001c001c7308 */ /* 0x000ff00000001000 */
[----:B------:R-:W-:Y:S01]  /*8080*/  MUFU.EX2 R24, R24 ;  /* 0x0000001800187308 */ /* 0x000fe20000000800 */
[----:B------:R-:W-:-:S07]  /*8090*/  FMUL.FTZ R16, R120, -1.4426950216293334961 ;  /* 0xbfb8aa3b78107820 */ /* 0x000fce0000410000 */
[----:B------:R-:W0:Y:S01]  /*80a0*/  MUFU.EX2 R16, R16 ;  /* 0x0000001000107308 */ /* 0x000e220000000800 */
[----:B-1----:R-:W-:Y:S01]  /*80b0*/  FMUL.FTZ R29, R108, R12 ;  /* 0x0000000c6c1d7220 */ /* 0x002fe20000410000 */
[----:B------:R-:W-:Y:S01]  /*80c0*/  FMUL.FTZ R21, R21, R20 ;  /* 0x0000001415157220 */ /* 0x000fe20000410000 */
[----:B------:R-:W-:-:S05]  /*80d0*/  FMUL.FTZ R26, R26, R30 ;  /* 0x0000001e1a1a7220 */ /* 0x000fca0000410000 */
[----:B------:R-:W1:Y:S01]  /*80e0*/  MUFU.EX2 R25, R25 ;  /* 0x0000001900197308 */ /* 0x000e620000000800 */
[----:B------:R-:W-:Y:S07]  /*80f0*/  STL [R1+0x54], R29 ;  /* 0x0000541d01007387 */ /* 0x000fee0000100800 */
[----:B------:R-:W3:Y:S01]  /*8100*/  MUFU.EX2 R27, R27 ;  /* 0x0000001b001b7308 */ /* 0x000ee20000000800 */
[----:B------:R-:W-:Y:S01]  /*8110*/  STL [R1+0x40], R21 ;  /* 0x0000401501007387 */ /* 0x000fe20000100800 */
[----:B0-----:R-:W-:-:S03]  /*8120*/  FADD.FTZ R16, R16, 1 ;  /* 0x3f80000010107421 */ /* 0x001fc60000010000 */
[----:B------:R0:W-:Y:S01]  /*8130*/  STL [R1+0x3c], R26 ;  /* 0x00003c1a01007387 */ /* 0x0001e20000100800 */
[----:B------:R-:W-:Y:S02]  /*8140*/  FADD.FTZ R24, R24, 1 ;  /* 0x3f80000018187421 */ /* 0x000fe40000010000 */
[----:B------:R-:W4:Y:S01]  /*8150*/  MUFU.RCP R16, R16 ;  /* 0x0000001000107308 */ /* 0x000f220000001000 */
[----:B------:R-:W2:Y:S01]  /*8160*/  LDL.LU R108, [R1+0x14c] ;  /* 0x00014c00016c7983 */ /* 0x000ea20000300800 */
[----:B0-----:R-:W-:Y:S01]  /*8170*/  FMUL.FTZ R26, R23, R28 ;  /* 0x0000001c171a7220 */ /* 0x001fe20000410000 */
[----:B-1----:R-:W-:-:S04]  /*8180*/  FADD.FTZ R25, R25, 1 ;  /* 0x3f80000019197421 */ /* 0x002fc80000010000 */
[----:B------:R0:W-:Y:S02]  /*8190*/  STL [R1+0x24], R26 ;  /* 0x0000241a01007387 */ /* 0x0001e40000100800 */
[----:B------:R-:W-:Y:S08]  /*81a0*/  MUFU.RCP R25, R25 ;  /* 0x0000001900197308 */ /* 0x000ff00000001000 */
[----:B0-----:R3:W0:Y:S02]  /*81b0*/  MUFU.RCP R26, R24 ;  /* 0x00000018001a7308 */ /* 0x0016240000001000 */
[----:B---3--:R-:W-:-:S06]  /*81c0*/  FADD.FTZ R24, R27, 1 ;  /* 0x3f8000001b187421 */ /* 0x008fcc0000010000 */
[----:B------:R-:W1:Y:S01]  /*81d0*/  MUFU.RCP R24, R24 ;  /* 0x0000001800187308 */ /* 0x000e620000001000 */
[----:B----4-:R-:W-:Y:S01]  /*81e0*/  FMUL.FTZ R27, R120, R16 ;  /* 0x00000010781b7220 */ /* 0x010fe20000410000 */
[----:B0-----:R-:W-:Y:S01]  /*81f0*/  FMUL.FTZ R26, R17, R26 ;  /* 0x0000001a111a7220 */ /* 0x001fe20000410000 */
[----:B------:R-:W-:Y:S01]  /*8200*/  FMUL.FTZ R20, R121, -1.4426950216293334961 ;  /* 0xbfb8aa3b79147820 */ /* 0x000fe20000410000 */
[----:B------:R-:W-:Y:S01]  /*8210*/  FMUL.FTZ R23, R119, -1.4426950216293334961 ;  /* 0xbfb8aa3b77177820 */ /* 0x000fe20000410000 */
[----:B------:R-:W-:Y:S01]  /*8220*/  FMUL.FTZ R21, R118, -1.4426950216293334961 ;  /* 0xbfb8aa3b76157820 */ /* 0x000fe20000410000 */
[----:B------:R-:W-:Y:S01]  /*8230*/  STL [R1+0x20], R27 ;  /* 0x0000201b01007387 */ /* 0x000fe20000100800 */
[----:B------:R-:W-:Y:S01]  /*8240*/  FMUL.FTZ R17, R117, -1.4426950216293334961 ;  /* 0xbfb8aa3b75117820 */ /* 0x000fe20000410000 */
[----:B------:R-:W-:Y:S02]  /*8250*/  FMUL.FTZ R25, R22, R25 ;  /* 0x0000001916197220 */ /* 0x000fe40000410000 */
[----:B------:R0:W-:Y:S01]  /*8260*/  STL [R1+0xc], R26 ;  /* 0x00000c1a01007387 */ /* 0x0001e20000100800 */
[----:B------:R-:W-:Y:S01]  /*8270*/  FMUL.FTZ R22, R114, -1.4426950216293334961 ;  /* 0xbfb8aa3b72167820 */ /* 0x000fe20000410000 */
[----:B------:R-:W-:Y:S02]  /*8280*/  MUFU.EX2 R20, R20 ;  /* 0x0000001400147308 */ /* 0x000fe40000000800 */
[----:B------:R-:W3:Y:S01]  /*8290*/  LDL.LU R104, [R1+0x170] ;  /* 0x0001700001687983 */ /* 0x000ee20000300800 */
[----:B-1----:R-:W-:Y:S01]  /*82a0*/  FMUL.FTZ R122, R122, R24 ;  /* 0x000000187a7a7220 */ /* 0x002fe20000410000 */
[----:B------:R-:W-:-:S04]  /*82b0*/  FMUL.FTZ R24, R115, -1.4426950216293334961 ;  /* 0xbfb8aa3b73187820 */ /* 0x000fc80000410000 */
[----:B------:R-:W-:Y:S08]  /*82c0*/  MUFU.EX2 R23, R23 ;  /* 0x0000001700177308 */ /* 0x000ff00000000800 */
[----:B------:R-:W-:Y:S08]  /*82d0*/  MUFU.EX2 R21, R21 ;  /* 0x0000001500157308 */ /* 0x000ff00000000800 */
[----:B------:R-:W-:Y:S08]  /*82e0*/  MUFU.EX2 R17, R17 ;  /* 0x0000001100117308 */ /* 0x000ff00000000800 */
[----:B------:R-:W-:Y:S01]  /*82f0*/  MUFU.EX2 R22, R22 ;  /* 0x0000001600167308 */ /* 0x000fe20000000800 */
[----:B------:R-:W-:-:S07]  /*8300*/  FMUL.FTZ R12, R116, -1.4426950216293334961 ;  /* 0xbfb8aa3b740c7820 */ /* 0x000fce0000410000 */
[----:B------:R-:W1:Y:S08]  /*8310*/  MUFU.EX2 R12, R12 ;  /* 0x0000000c000c7308 */ /* 0x000e700000000800 */
[----:B------:R-:W-:Y:S01]  /*8320*/  MUFU.EX2 R24, R24 ;  /* 0x0000001800187308 */ /* 0x000fe20000000800 */
[----:B--2---:R-:W-:Y:S01]  /*8330*/  FMUL.FTZ R16, R112, -1.4426950216293334961 ;  /* 0xbfb8aa3b70107820 */ /* 0x004fe20000410000 */
[----:B-1----:R-:W-:-:S06]  /*8340*/  FADD.FTZ R12, R12, 1 ;  /* 0x3f8000000c0c7421 */ /* 0x002fcc0000010000 */
[----:B------:R-:W1:Y:S08]  /*8350*/  MUFU.EX2 R16, R16 ;  /* 0x0000001000107308 */ /* 0x000e700000000800 */
[----:B------:R2:W4:Y:S01]  /*8360*/  MUFU.RCP R120, R12 ;  /* 0x0000000c00787308 */ /* 0x0005220000001000 */
[----:B------:R4:W-:Y:S01]  /*8370*/  STL [R1+0x8], R25 ;  /* 0x0000081901007387 */ /* 0x0009e20000100800 */
[----:B------:R-:W-:-:S03]  /*8380*/  FADD.FTZ R20, R20, 1 ;  /* 0x3f80000014147421 */ /* 0x000fc60000010000 */
[----:B------:R-:W-:Y:S01]  /*8390*/  STL [R1+0x238], R122 ;  /* 0x0002387a01007387 */ /* 0x000fe20000100800 */
[----:B------:R-:W-:-:S03]  /*83a0*/  FADD.FTZ R21, R21, 1 ;  /* 0x3f80000015157421 */ /* 0x000fc60000010000 */
[----:B------:R-:W3:Y:S01]  /*83b0*/  LDL.LU R100, [R1+0x17c] ;  /* 0x00017c0001647983 */ /* 0x000ee20000300800 */
[----:B--2---:R-:W-:Y:S01]  /*83c0*/  FADD.FTZ R12, R23, 1 ;  /* 0x3f800000170c7421 */ /* 0x004fe20000010000 */
[----:B-1----:R-:W-:Y:S01]  /*83d0*/  FADD.FTZ R16, R16, 1 ;  /* 0x3f80000010107421 */ /* 0x002fe20000010000 */
[----:B------:R-:W-:Y:S01]  /*83e0*/  FADD.FTZ R17, R17, 1 ;  /* 0x3f80000011117421 */ /* 0x000fe20000010000 */
[----:B0-----:R-:W0:Y:S01]  /*83f0*/  MUFU.RCP R26, R20 ;  /* 0x00000014001a7308 */ /* 0x001e220000001000 */
[----:B------:R-:W-:Y:S01]  /*8400*/  FADD.FTZ R22, R22, 1 ;  /* 0x3f80000016167421 */ /* 0x000fe20000010000 */
[----:B----4-:R-:W-:-:S06]  /*8410*/  FMUL.FTZ R120, R116, R120 ;  /* 0x0000007874787220 */ /* 0x010fcc0000410000 */
[----:B------:R-:W1:Y:S08]  /*8420*/  MUFU.RCP R25, R21 ;  /* 0x0000001500197308 */ /* 0x000e700000001000 */
[----:B------:R2:W-:Y:S08]  /*8430*/  MUFU.RCP R116, R16 ;  /* 0x0000001000747308 */ /* 0x0005f00000001000 */
[----:B------:R-:W4:Y:S01]  /*8440*/  MUFU.RCP R12, R12 ;  /* 0x0000000c000c7308 */ /* 0x000f220000001000 */
[----:B--2---:R-:W-:-:S07]  /*8450*/  FADD.FTZ R16, R24, 1 ;  /* 0x3f80000018107421 */ /* 0x004fce0000010000 */
[----:B------:R-:W2:Y:S08]  /*8460*/  MUFU.RCP R17, R17 ;  /* 0x0000001100117308 */ /* 0x000eb00000001000 */
[----:B------:R-:W2:Y:S08]  /*8470*/  MUFU.RCP R22, R22 ;  /* 0x0000001600167308 */ /* 0x000eb00000001000 */
[----:B------:R-:W2:Y:S01]  /*8480*/  MUFU.RCP R16, R16 ;  /* 0x0000001000107308 */ /* 0x000ea20000001000 */
[----:B0-----:R-:W-:Y:S01]  /*8490*/  FMUL.FTZ R121, R121, R26 ;  /* 0x0000001a79797220 */ /* 0x001fe20000410000 */
[----:B-1----:R-:W-:Y:S01]  /*84a0*/  FMUL.FTZ R118, R118, R25 ;  /* 0x0000001976767220 */ /* 0x002fe20000410000 */
[----:B----4-:R-:W-:Y:S01]  /*84b0*/  FMUL.FTZ R119, R119, R12 ;  /* 0x0000000c77777220 */ /* 0x010fe20000410000 */
[----:B------:R-:W-:Y:S01]  /*84c0*/  FMUL.FTZ R116, R112, R116 ;  /* 0x0000007470747220 */ /* 0x000fe20000410000 */
[----:B------:R0:W-:Y:S01]  /*84d0*/  STL [R1+0x23c], R120 ;  /* 0x00023c7801007387 */ /* 0x0001e20000100800 */
[----:B--2---:R-:W-:-:S03]  /*84e0*/  FMUL.FTZ R117, R117, R17 ;  /* 0x0000001175757220 */ /* 0x004fc60000410000 */
[----:B------:R-:W-:Y:S01]  /*84f0*/  STL [R1+0x240], R121 ;  /* 0x0002407901007387 */ /* 0x000fe20000100800 */
[----:B------:R-:W-:-:S03]  /*8500*/  FMUL.FTZ R114, R114, R22 ;  /* 0x0000001672727220 */ /* 0x000fc60000410000 */
[----:B------:R-:W-:Y:S04]  /*8510*/  STL [R1+0x244], R118 ;  /* 0x0002447601007387 */ /* 0x000fe80000100800 */
[----:B------:R-:W-:Y:S01]  /*8520*/  STL [R1+0x248], R119 ;  /* 0x0002487701007387 */ /* 0x000fe20000100800 */
[----:B------:R-:W-:-:S03]  /*8530*/  FMUL.FTZ R115, R115, R16 ;  /* 0x0000001073737220 */ /* 0x000fc60000410000 */
[----:B------:R-:W-:Y:S04]  /*8540*/  STL [R1+0x24c], R116 ;  /* 0x00024c7401007387 */ /* 0x000fe80000100800 */
[----:B------:R-:W-:Y:S04]  /*8550*/  STL [R1+0x260], R116 ;  /* 0x0002607401007387 */ /* 0x000fe80000100800 */
[----:B------:R-:W-:Y:S04]  /*8560*/  STL [R1+0x250], R117 ;  /* 0x0002507501007387 */ /* 0x000fe80000100800 */
[----:B------:R-:W-:Y:S04]  /*8570*/  STL [R1+0x26c], R117 ;  /* 0x00026c7501007387 */ /* 0x000fe80000100800 */
[----:B------:R-:W-:Y:S04]  /*8580*/  STL [R1+0x254], R114 ;  /* 0x0002547201007387 */ /* 0x000fe80000100800 */
[----:B------:R-:W-:Y:S04]  /*8590*/  STL [R1+0x258], R115 ;  /* 0x0002587301007387 */ /* 0x000fe80000100800 */
[----:B------:R-:W2:Y:S01]  /*85a0*/  LDL.LU R93, [R1+0x19c] ;  /* 0x00019c00015d7983 */ /* 0x000ea20000300800 */
[----:B------:R-:W-:-:S06]  /*85b0*/  FMUL.FTZ R21, R113, -1.4426950216293334961 ;  /* 0xbfb8aa3b71157820 */ /* 0x000fcc0000410000 */
[----:B------:R-:W-:Y:S01]  /*85c0*/  MUFU.EX2 R21, R21 ;  /* 0x0000001500157308 */ /* 0x000fe20000000800 */
[----:B------:R-:W-:Y:S01]  /*85d0*/  FMUL.FTZ R17, R13, -1.4426950216293334961 ;  /* 0xbfb8aa3b0d117820 */ /* 0x000fe20000410000 */
[----:B------:R-:W-:-:S06]  /*85e0*/  FMUL.FTZ R20, R108, -1.4426950216293334961 ;  /* 0xbfb8aa3b6c147820 */ /* 0x000fcc0000410000 */
[----:B------:R-:W1:Y:S02]  /*85f0*/  MUFU.EX2 R20, R20 ;  /* 0x0000001400147308 */ /* 0x000e640000000800 */
[----:B-1----:R-:W-:-:S06]  /*8600*/  FADD.FTZ R20, R20, 1 ;  /* 0x3f80000014147421 */ /* 0x002fcc0000010000 */
[----:B------:R1:W4:Y:S08]  /*8610*/  MUFU.RCP R112, R20 ;  /* 0x0000001400707308 */ /* 0x0003300000001000 */
[----:B------:R-:W-:Y:S01]  /*8620*/  MUFU.EX2 R17, R17 ;  /* 0x0000001100117308 */ /* 0x000fe20000000800 */
[----:B-1----:R-:W-:Y:S01]  /*8630*/  FADD.FTZ R20, R21, 1 ;  /* 0x3f80000015147421 */ /* 0x002fe20000010000 */
[----:B---3--:R-:W-:-:S06]  /*8640*/  FMUL.FTZ R12, R104, -1.4426950216293334961 ;  /* 0xbfb8aa3b680c7820 */ /* 0x008fcc0000410000 */
[----:B------:R-:W1:Y:S01]  /*8650*/  MUFU.EX2 R12, R12 ;  /* 0x0000000c000c7308 */ /* 0x000e620000000800 */
[----:B----4-:R-:W-:-:S07]  /*8660*/  FMUL.FTZ R112, R108, R112 ;  /* 0x000000706c707220 */ /* 0x010fce0000410000 */
[----:B------:R-:W3:Y:S01]  /*8670*/  MUFU.RCP R20, R20 ;  /* 0x0000001400147308 */ /* 0x000ee20000001000 */
[----:B-1----:R-:W-:-:S07]  /*8680*/  FADD.FTZ R12, R12, 1 ;  /* 0x3f8000000c0c7421 */ /* 0x002fce0000010000 */
[----:B------:R1:W4:Y:S01]  /*8690*/  MUFU.RCP R108, R12 ;  /* 0x0000000c006c7308 */ /* 0x0003220000001000 */
[----:B------:R-:W-:Y:S01]  /*86a0*/  FADD.FTZ R17, R17, 1 ;  /* 0x3f80000011117421 */ /* 0x000fe20000010000 */
[----:B---3--:R-:W-:-:S06]  /*86b0*/  FMUL.FTZ R113, R113, R20 ;  /* 0x0000001471717220 */ /* 0x008fcc0000410000 */
[----:B------:R-:W3:Y:S01]  /*86c0*/  MUFU.RCP R109, R17 ;  /* 0x00000011006d7308 */ /* 0x000ee20000001000 */
[----:B-1----:R-:W-:Y:S01]  /*86d0*/  FMUL.FTZ R12, R96, -1.4426950216293334961 ;  /* 0xbfb8aa3b600c7820 */ /* 0x002fe20000410000 */
[----:B------:R-:W-:Y:S04]  /*86e0*/  STL [R1+0x25c], R112 ;  /* 0x00025c7001007387 */ /* 0x000fe80000100800 */
[----:B------:R1:W-:Y:S02]  /*86f0*/  STL [R1+0x264], R113 ;  /* 0x0002647101007387 */ /* 0x0003e40000100800 */
[----:B------:R-:W0:Y:S01]  /*8700*/  MUFU.EX2 R12, R12 ;  /* 0x0000000c000c7308 */ /* 0x000e220000000800 */
[----:B----4-:R-:W-:Y:S01]  /*8710*/  FMUL.FTZ R108, R104, R108 ;  /* 0x0000006c686c7220 */ /* 0x010fe20000410000 */
[----:B------:R-:W4:Y:S04]  /*8720*/  LDL.LU R91, [R1+0x1a4] ;  /* 0x0001a400015b7983 */ /* 0x000f280000300800 */
[----:B------:R-:W4:Y:S01]  /*8730*/  LDL.LU R86, [R1+0x1a8] ;  /* 0x0001a80001567983 */ /* 0x000f220000300800 */
[----:B---3--:R-:W-:-:S03]  /*8740*/  FMUL.FTZ R109, R13, R109 ;  /* 0x0000006d0d6d7220 */ /* 0x008fc60000410000 */
[----:B------:R-:W3:Y:S04]  /*8750*/  LDL.LU R87, [R1+0x164] ;  /* 0x0001640001577983 */ /* 0x000ee80000300800 */
[----:B------:R-:W3:Y:S01]  /*8760*/  LDL.LU R88, [R1+0x1ac] ;  /* 0x0001ac0001587983 */ /* 0x000ee20000300800 */
[----:B0-----:R-:W-:-:S03]  /*8770*/  FADD.FTZ R12, R12, 1 ;  /* 0x3f8000000c0c7421 */ /* 0x001fc60000010000 */
[----:B------:R-:W3:Y:S01]  /*8780*/  LDL.LU R89, [R1+0x178] ;  /* 0x0001780001597983 */ /* 0x000ee20000300800 */
[----:B------:R-:W-:-:S06]  /*8790*/  FMUL.FTZ R16, R100, -1.4426950216293334961 ;  /* 0xbfb8aa3b64107820 */ /* 0x000fcc0000410000 */
[----:B------:R-:W0:Y:S02]  /*87a0*/  MUFU.EX2 R16, R16 ;  /* 0x0000001000107308 */ /* 0x000e240000000800 */
[----:B0-----:R-:W-:-:S06]  /*87b0*/  FADD.FTZ R16, R16, 1 ;  /* 0x3f80000010107421 */ /* 0x001fcc0000010000 */
[----:B------:R-:W0:Y:S02]  /*87c0*/  MUFU.RCP R104, R16 ;  /* 0x0000001000687308 */ /* 0x000e240000001000 */
[----:B0-----:R-:W-:-:S06]  /*87d0*/  FMUL.FTZ R104, R100, R104 ;  /* 0x0000006864687220 */ /* 0x001fcc0000410000 */
[----:B------:R-:W0:Y:S02]  /*87e0*/  MUFU.RCP R100, R12 ;  /* 0x0000000c00647308 */ /* 0x000e240000001000 */
[----:B0-----:R-:W-:Y:S01]  /*87f0*/  FMUL.FTZ R100, R96, R100 ;  /* 0x0000006460647220 */ /* 0x001fe20000410000 */
[----:B--2---:R-:W-:-:S06]  /*8800*/  FMUL.FTZ R13, R93, -1.4426950216293334961 ;  /* 0xbfb8aa3b5d0d7820 */ /* 0x004fcc0000410000 */
[----:B------:R-:W0:Y:S02]  /*8810*/  MUFU.EX2 R13, R13 ;  /* 0x0000000d000d7308 */ /* 0x000e240000000800 */
[----:B0-----:R-:W-:-:S06]  /*8820*/  FADD.FTZ R13, R13, 1 ;  /* 0x3f8000000d0d7421 */ /* 0x001fcc0000010000 */
[----:B------:R-:W0:Y:S02]  /*8830*/  MUFU.RCP R96, R13 ;  /* 0x0000000d00607308 */ /* 0x000e240000001000 */
[----:B0-----:R-:W-:Y:S02]  /*8840*/  FMUL.FTZ R96, R93, R96 ;  /* 0x000000605d607220 */ /* 0x001fe40000410000 */
[----:B------:R-:W2:Y:S01]  /*8850*/  LDL.LU R93, [R1+0x1b4] ;  /* 0x0001b400015d7983 */ /* 0x000ea20000300800 */
[----:B------:R-:W-:Y:S01]  /*8860*/  FMUL.FTZ R23, R110, -1.4426950216293334961 ;  /* 0xbfb8aa3b6e177820 */ /* 0x000fe20000410000 */
[----:B------:R-:W-:Y:S01]  /*8870*/  FMUL.FTZ R25, R111, -1.4426950216293334961 ;  /* 0xbfb8aa3b6f197820 */ /* 0x000fe20000410000 */
[----:B------:R-:W-:Y:S01]  /*8880*/  FMUL.FTZ R26, R107, -1.4426950216293334961 ;  /* 0xbfb8aa3b6b1a7820 */ /* 0x000fe20000410000 */
[----:B------:R-:W-:Y:S01]  /*8890*/  FMUL.FTZ R22, R106, -1.4426950216293334961 ;  /* 0xbfb8aa3b6a167820 */ /* 0x000fe20000410000 */
[----:B------:R-:W-:Y:S01]  /*88a0*/  FMUL.FTZ R17, R101, -1.4426950216293334961 ;  /* 0xbfb8aa3b65117820 */ /* 0x000fe20000410000 */
[----:B------:R-:W-:Y:S01]  /*88b0*/  FMUL.FTZ R20, R105, -1.4426950216293334961 ;  /* 0xbfb8aa3b69147820 */ /* 0x000fe20000410000 */
[----:B------:R-:W0:Y:S01]  /*88c0*/  MUFU.EX2 R23, R23 ;  /* 0x0000001700177308 */ /* 0x000e220000000800 */
[----:B------:R-:W2:Y:S07]  /*88d0*/  LDL.LU R90, [R1+0x1b8] ;  /* 0x0001b800015a7983 */ /* 0x000eae0000300800 */
[----:B------:R-:W1:Y:S01]  /*88e0*/  MUFU.EX2 R25, R25 ;  /* 0x0000001900197308 */ /* 0x000e620000000800 */
[----:B0-----:R-:W-:-:S07]  /*88f0*/  FADD.FTZ R21, R23, 1 ;  /* 0x3f80000017157421 */ /* 0x001fce0000010000 */
[----:B------:R-:W-:Y:S01]  /*8900*/  MUFU.EX2 R26, R26 ;  /* 0x0000001a001a7308 */ /* 0x000fe20000000800 */
[----:B-1----:R-:W-:-:S07]  /*8910*/  FADD.FTZ R23, R25, 1 ;  /* 0x3f80000019177421 */ /* 0x002fce0000010000 */
[----:B------:R-:W0:Y:S08]  /*8920*/  MUFU.RCP R23, R23 ;  /* 0x0000001700177308 */ /* 0x000e300000001000 */
[----:B------:R-:W1:Y:S08]  /*8930*/  MUFU.EX2 R22, R22 ;  /* 0x0000001600167308 */ /* 0x000e700000000800 */
[----:B------:R-:W1:Y:S01]  /*8940*/  MUFU.EX2 R17, R17 ;  /* 0x0000001100117308 */ /* 0x000e620000000800 */
[----:B0-----:R-:W-:Y:S01]  /*8950*/  FMUL.FTZ R111, R111, R23 ;  /* 0x000000176f6f7220 */ /* 0x001fe20000410000 */
[----:B------:R-:W-:-:S06]  /*8960*/  FADD.FTZ R23, R26, 1 ;  /* 0x3f8000001a177421 */ /* 0x000fcc0000010000 */
[----:B------:R-:W0:Y:S08]  /*8970*/  MUFU.RCP R23, R23 ;  /* 0x0000001700177308 */ /* 0x000e300000001000 */
[----:B------:R-:W0:Y:S01]  /*8980*/  MUFU.EX2 R20, R20 ;  /* 0x0000001400147308 */ /* 0x000e220000000800 */
[----:B-1----:R-:W-:Y:S01]  /*8990*/  FADD.FTZ R22, R22, 1 ;  /* 0x3f80000016167421 */ /* 0x002fe20000010000 */
[----:B------:R-:W-:-:S06]  /*89a0*/  FADD.FTZ R17, R17, 1 ;  /* 0x3f80000011117421 */ /* 0x000fcc0000010000 */
[----:B------:R-:W1:Y:S01]  /*89b0*/  MUFU.RCP R22, R22 ;  /* 0x0000001600167308 */ /* 0x000e620000001000 */
[----:B0-----:R-:W-:Y:S01]  /*89c0*/  FMUL.FTZ R107, R107, R23 ;  /* 0x000000176b6b7220 */ /* 0x001fe20000410000 */
[----:B------:R-:W-:-:S06]  /*89d0*/  FMUL.FTZ R23, R99, -1.4426950216293334961 ;  /* 0xbfb8aa3b63177820 */ /* 0x000fcc0000410000 */
[----:B------:R-:W0:Y:S01]  /*89e0*/  MUFU.RCP R17, R17 ;  /* 0x0000001100117308 */ /* 0x000e220000001000 */
[----:B------:R-:W-:-:S07]  /*89f0*/  FADD.FTZ R16, R20, 1 ;  /* 0x3f80000014107421 */ /* 0x000fce0000010000 */
[----:B------:R-:W4:Y:S08]  /*8a00*/  MUFU.EX2 R23, R23 ;  /* 0x0000001700177308 */ /* 0x000f300000000800 */
[----:B------:R-:W3:Y:S01]  /*8a10*/  MUFU.RCP R16, R16 ;  /* 0x0000001000107308 */ /* 0x000ee20000001000 */
[----:B-1----:R-:W-:Y:S01]  /*8a20*/  FMUL.FTZ R106, R106, R22 ;  /* 0x000000166a6a7220 */ /* 0x002fe20000410000 */
[----:B------:R-:W-:Y:S01]  /*8a30*/  FMUL.FTZ R22, R98, -1.4426950216293334961 ;  /* 0xbfb8aa3b62167820 */ /* 0x000fe20000410000 */
[----:B0-----:R-:W-:Y:S01]  /*8a40*/  FMUL.FTZ R101, R101, R17 ;  /* 0x0000001165657220 */ /* 0x001fe20000410000 */
[----:B------:R-:W-:Y:S01]  /*8a50*/  FMUL.FTZ R17, R4, -1.4426950216293334961 ;  /* 0xbfb8aa3b04117820 */ /* 0x000fe20000410000 */
[----:B----4-:R-:W-:-:S03]  /*8a60*/  FMUL.FTZ R12, R91, -1.4426950216293334961 ;  /* 0xbfb8aa3b5b0c7820 */ /* 0x010fc60000410000 */
[----:B------:R-:W0:Y:S01]  /*8a70*/  MUFU.EX2 R22, R22 ;  /* 0x0000001600167308 */ /* 0x000e220000000800 */
[----:B------:R-:W-:-:S07]  /*8a80*/  FADD.FTZ R23, R23, 1 ;  /* 0x3f80000017177421 */ /* 0x000fce0000010000 */
[----:B------:R-:W1:Y:S01]  /*8a90*/  MUFU.EX2 R17, R17 ;  /* 0x0000001100117308 */ /* 0x000e620000000800 */
[----:B---3--:R-:W-:Y:S01]  /*8aa0*/  FMUL.FTZ R105, R105, R16 ;  /* 0x0000001069697220 */ /* 0x008fe20000410000 */
[----:B------:R-:W-:-:S06]  /*8ab0*/  FMUL.FTZ R16, R5, -1.4426950216293334961 ;  /* 0xbfb8aa3b05107820 */ /* 0x000fcc0000410000 */
[----:B------:R-:W3:Y:S01]  /*8ac0*/  MUFU.RCP R23, R23 ;  /* 0x0000001700177308 */ /* 0x000ee20000001000 */
[----:B------:R-:W-:-:S07]  /*8ad0*/  FMUL.FTZ R13, R86, -1.4426950216293334961 ;  /* 0xbfb8aa3b560d7820 */ /* 0x000fce0000410000 */
[----:B------:R-:W4:Y:S08]  /*8ae0*/  MUFU.EX2 R16, R16 ;  /* 0x0000001000107308 */ /* 0x000f300000000800 */
[----:B------:R-:W4:Y:S01]  /*8af0*/  MUFU.EX2 R12, R12 ;  /* 0x0000000c000c7308 */ /* 0x000f220000000800 */
[----:B0-----:R-:W-:Y:S01]  /*8b00*/  FADD.FTZ R22, R22, 1 ;  /* 0x3f80000016167421 */ /* 0x001fe20000010000 */
[----:B-1----:R-:W-:Y:S01]  /*8b10*/  FADD.FTZ R17, R17, 1 ;  /* 0x3f80000011117421 */ /* 0x002fe20000010000 */
[----:B---3--:R-:W-:Y:S01]  /*8b20*/  FMUL.FTZ R99, R99, R23 ;  /* 0x0000001763637220 */ /* 0x008fe20000410000 */
[----:B------:R-:W-:-:S04]  /*8b30*/  FMUL.FTZ R23, R19, -1.4426950216293334961 ;  /* 0xbfb8aa3b13177820 */ /* 0x000fc80000410000 */
[----:B------:R-:W0:Y:S01]  /*8b40*/  MUFU.EX2 R13, R13 ;  /* 0x0000000d000d7308 */ /* 0x000e220000000800 */
[----:B----4-:R-:W-:-:S07]  /*8b50*/  FADD.FTZ R16, R16, 1 ;  /* 0x3f80000010107421 */ /* 0x010fce0000010000 */
[----:B------:R-:W1:Y:S01]  /*8b60*/  MUFU.RCP R31, R17 ;  /* 0x00000011001f7308 */ /* 0x000e620000001000 */
[----:B------:R-:W-:-:S07]  /*8b70*/  FADD.FTZ R12, R12, 1 ;  /* 0x3f8000000c0c7421 */ /* 0x000fce0000010000 */
[----:B------:R-:W3:Y:S08]  /*8b80*/  MUFU.RCP R22, R22 ;  /* 0x0000001600167308 */ /* 0x000ef00000001000 */
[----:B------:R4:W-:Y:S08]  /*8b90*/  MUFU.RCP R97, R16 ;  /* 0x0000001000617308 */ /* 0x0009f00000001000 */
[----:B------:R-:W3:Y:S01]  /*8ba0*/  MUFU.RCP R30, R12 ;  /* 0x0000000c001e7308 */ /* 0x000ee20000001000 */
[----:B----4-:R-:W-:-:S07]  /*8bb0*/  FMUL.FTZ R16, R87, -1.4426950216293334961 ;  /* 0xbfb8aa3b57107820 */ /* 0x010fce0000410000 */
[----:B------:R-:W4:Y:S01]  /*8bc0*/  MUFU.EX2 R23, R23 ;  /* 0x0000001700177308 */ /* 0x000f220000000800 */
[----:B0-----:R-:W-:Y:S01]  /*8bd0*/  FADD.FTZ R13, R13, 1 ;  /* 0x3f8000000d0d7421 */ /* 0x001fe20000010000 */
[----:B-1----:R-:W-:Y:S01]  /*8be0*/  FMUL.FTZ R31, R4, R31 ;  /* 0x0000001f041f7220 */ /* 0x002fe20000410000 */
[----:B---3--:R-:W-:Y:S01]  /*8bf0*/  FMUL.FTZ R98, R98, R22 ;  /* 0x0000001662627220 */ /* 0x008fe20000410000 */
[----:B------:R-:W-:-:S04]  /*8c00*/  FMUL.FTZ R4, R89, -1.4426950216293334961 ;  /* 0xbfb8aa3b59047820 */ /* 0x000fc80000410000 */
[----:B------:R-:W0:Y:S01]  /*8c10*/  MUFU.EX2 R16, R16 ;  /* 0x0000001000107308 */ /* 0x000e220000000800 */
[----:B------:R-:W-:Y:S01]  /*8c20*/  FMUL.FTZ R22, R18, -1.4426950216293334961 ;  /* 0xbfb8aa3b12167820 */ /* 0x000fe20000410000 */
[----:B------:R-:W-:Y:S02]  /*8c30*/  FMUL.FTZ R30, R91, R30 ;  /* 0x0000001e5b1e7220 */ /* 0x000fe40000410000 */
[----:B------:R-:W3:Y:S04]  /*8c40*/  LDL.LU R91, [R1+0x198] ;  /* 0x00019800015b7983 */ /* 0x000ee80000300800 */
[----:B------:R1:W-:Y:S01]  /*8c50*/  MUFU.RCP R26, R13 ;  /* 0x0000000d001a7308 */ /* 0x0003e20000001000 */
[----:B----4-:R-:W-:Y:S01]  /*8c60*/  FADD.FTZ R23, R23, 1 ;  /* 0x3f80000017177421 */ /* 0x010fe20000010000 */
[----:B------:R-:W4:Y:S04]  /*8c70*/  LDL.LU R81, [R1+0x1c0] ;  /* 0x0001c00001517983 */ /* 0x000f280000300800 */
[----:B------:R-:W4:Y:S01]  /*8c80*/  LDL.LU R79, [R1+0x1a0] ;  /* 0x0001a000014f7983 */ /* 0x000f220000300800 */
[----:B-1----:R-:W-:Y:S01]  /*8c90*/  FMUL.FTZ R13, R63, -1.4426950216293334961 ;  /* 0xbfb8aa3b3f0d7820 */ /* 0x002fe20000410000 */
[----:B------:R-:W1:Y:S01]  /*8ca0*/  MUFU.EX2 R4, R4 ;  /* 0x0000000400047308 */ /* 0x000e620000000800 */
[----:B0-----:R-:W-:-:S07]  /*8cb0*/  FADD.FTZ R16, R16, 1 ;  /* 0x3f80000010107421 */ /* 0x001fce0000010000 */
[----:B------:R-:W0:Y:S08]  /*8cc0*/  MUFU.EX2 R22, R22 ;  /* 0x0000001600167308 */ /* 0x000e300000000800 */
[----:B------:R-:W0:Y:S08]  /*8cd0*/  MUFU.EX2 R13, R13 ;  /* 0x0000000d000d7308 */ /* 0x000e300000000800 */
[----:B------:R-:W0:Y:S01]  /*8ce0*/  MUFU.RCP R29, R23 ;  /* 0x00000017001d7308 */ /* 0x000e220000001000 */
[----:B-1----:R-:W-:Y:S01]  /*8cf0*/  FADD.FTZ R4, R4, 1 ;  /* 0x3f80000004047421 */ /* 0x002fe20000010000 */
[----:B0-----:R-:W-:-:S06]  /*8d00*/  FADD.FTZ R22, R22, 1 ;  /* 0x3f80000016167421 */ /* 0x001fcc0000010000 */
[----:B------:R-:W-:Y:S01]  /*8d10*/  MUFU.RCP R27, R16 ;  /* 0x00000010001b7308 */ /* 0x000fe20000001000 */
[----:B------:R-:W-:-:S07]  /*8d20*/  FADD.FTZ R13, R13, 1 ;  /* 0x3f8000000d0d7421 */ /* 0x000fce0000010000 */
[----:B------:R-:W0:Y:S01]  /*8d30*/  MUFU.RCP R23, R4 ;  /* 0x0000000400177308 */ /* 0x000e220000001000 */
[----:B------:R-:W-:-:S07]  /*8d40*/  FMUL.FTZ R29, R19, R29 ;  /* 0x0000001d131d7220 */ /* 0x000fce0000410000 */
[----:B------:R-:W1:Y:S08]  /*8d50*/  MUFU.RCP R28, R22 ;  /* 0x00000016001c7308 */ /* 0x000e700000001000 */
[----:B------:R-:W1:Y:S01]  /*8d60*/  MUFU.RCP R19, R13 ;  /* 0x0000000d00137308 */ /* 0x000e620000001000 */
[----:B0-----:R-:W-:Y:S01]  /*8d70*/  FMUL.FTZ R23, R89, R23 ;  /* 0x0000001759177220 */ /* 0x001fe20000410000 */
[----:B------:R-:W-:Y:S01]  /*8d80*/  FMUL.FTZ R27, R87, R27 ;  /* 0x0000001b571b7220 */ /* 0x000fe20000410000 */
[----:B------:R-:W4:Y:S01]  /*8d90*/  LDL.LU R89, [R1+0x38] ;  /* 0x0000380001597983 */ /* 0x000f220000300800 */
[----:B------:R-:W-:-:S03]  /*8da0*/  FMUL.FTZ R26, R86, R26 ;  /* 0x0000001a561a7220 */ /* 0x000fc60000410000 */
[----:B------:R-:W4:Y:S01]  /*8db0*/  LDL.LU R87, [R1+0xe8] ;  /* 0x0000e80001577983 */ /* 0x000f220000300800 */
[----:B--2---:R-:W-:Y:S01]  /*8dc0*/  FMUL.FTZ R16, R93, -1.4426950216293334961 ;  /* 0xbfb8aa3b5d107820 */ /* 0x004fe20000410000 */
[----:B-1----:R-:W-:Y:S02]  /*8dd0*/  FMUL.FTZ R28, R18, R28 ;  /* 0x0000001c121c7220 */ /* 0x002fe40000410000 */
[----:B------:R-:W2:Y:S03]  /*8de0*/  LDL.LU R86, [R1+0x1f8] ;  /* 0x0001f80001567983 */ /* 0x000ea60000300800 */
[----:B------:R-:W0:Y:S01]  /*8df0*/  MUFU.EX2 R16, R16 ;  /* 0x0000001000107308 */ /* 0x000e220000000800 */
[----:B------:R-:W-:Y:S02]  /*8e00*/  FMUL.FTZ R19, R63, R19 ;  /* 0x000000133f137220 */ /* 0x000fe40000410000 */
[----:B------:R-:W2:Y:S04]  /*8e10*/  LDL.LU R63, [R1+0x270] ;  /* 0x00027000013f7983 */ /* 0x000ea80000300800 */
[----:B------:R-:W2:Y:S04]  /*8e20*/  LDL.LU R84, [R1+0x1fc] ;  /* 0x0001fc0001547983 */ /* 0x000ea80000300800 */
[----:B------:R-:W2:Y:S04]  /*8e30*/  LDL.LU R85, [R1+0xec] ;  /* 0x0000ec0001557983 */ /* 0x000ea80000300800 */
[----:B------:R-:W2:Y:S01]  /*8e40*/  LDL.LU R82, [R1+0x200] ;  /* 0x0002000001527983 */ /* 0x000ea20000300800 */
[----:B0-----:R-:W-:-:S04]  /*8e50*/  FADD.FTZ R16, R16, 1 ;  /* 0x3f80000010107421 */ /* 0x001fc80000010000 */
[----:B------:R-:W0:Y:S02]  /*8e60*/  MUFU.RCP R18, R16 ;  /* 0x0000001000127308 */ /* 0x000e240000001000 */
[----:B0-----:R-:W-:Y:S02]  /*8e70*/  FMUL.FTZ R18, R93, R18 ;  /* 0x000000125d127220 */ /* 0x001fe40000410000 */
[----:B------:R-:W2:Y:S04]  /*8e80*/  LDL.LU R93, [R1+0xf0] ;  /* 0x0000f000015d7983 */ /* 0x000ea80000300800 */
[----:B------:R-:W2:Y:S04]  /*8e90*/  LDL.LU R65, [R1+0x1c4] ;  /* 0x0001c40001417983 */ /* 0x000ea80000300800 */
[----:B------:R-:W2:Y:S04]  /*8ea0*/  LDL.LU R70, [R1+0x204] ;  /* 0x0002040001467983 */ /* 0x000ea80000300800 */
[----:B------:R-:W2:Y:S04]  /*8eb0*/  LDL.LU R80, [R1+0xf4] ;  /* 0x0000f40001507983 */ /* 0x000ea80000300800 */
[----:B------:R-:W2:Y:S04]  /*8ec0*/  LDL.LU R78, [R1+0xf8] ;  /* 0x0000f800014e7983 */ /* 0x000ea80000300800 */
[----:B------:R-:W2:Y:S04]  /*8ed0*/  LDL.LU R125, [R1+0x1b0] ;  /* 0x0001b000017d7983 */ /* 0x000ea80000300800 */
[----:B------:R-:W2:Y:S01]  /*8ee0*/  LDL.LU R67, [R1+0x208] ;  /* 0x0002080001437983 */ /* 0x000ea20000300800 */
[----:B------:R-:W0:Y:S01]  /*8ef0*/  MUFU.RCP R21, R21 ;  /* 0x0000001500157308 */ /* 0x000e220000001000 */
[----:B------:R-:W-:Y:S01]  /*8f00*/  FMUL.FTZ R24, R103, -1.4426950216293334961 ;  /* 0xbfb8aa3b67187820 */ /* 0x000fe20000410000 */
[----:B------:R-:W-:Y:S01]  /*8f10*/  FMUL.FTZ R12, R10, -1.4426950216293334961 ;  /* 0xbfb8aa3b0a0c7820 */ /* 0x000fe20000410000 */
[----:B------:R-:W-:Y:S01]  /*8f20*/  FMUL.FTZ R97, R5, R97 ;  /* 0x0000006105617220 */ /* 0x000fe20000410000 */
[----:B------:R-:W-:Y:S01]  /*8f30*/  FMUL.FTZ R4, R2, -1.4426950216293334961 ;  /* 0xbfb8aa3b02047820 */ /* 0x000fe20000410000 */
[----:B------:R-:W-:Y:S01]  /*8f40*/  FMUL.FTZ R17, R11, -1.4426950216293334961 ;  /* 0xbfb8aa3b0b117820 */ /* 0x000fe20000410000 */
[----:B------:R-:W2:Y:S01]  /*8f50*/  LDL.LU R76, [R1+0x20c] ;  /* 0x00020c00014c7983 */ /* 0x000ea20000300800 */
[----:B0-----:R-:W-:Y:S01]  /*8f60*/  FMUL.FTZ R110, R110, R21 ;  /* 0x000000156e6e7220 */ /* 0x001fe20000410000 */
[----:B------:R-:W-:Y:S01]  /*8f70*/  FMUL.FTZ R21, R102, -1.4426950216293334961 ;  /* 0xbfb8aa3b66157820 */ /* 0x000fe20000410000 */
[----:B------:R-:W-:Y:S01]  /*8f80*/  MUFU.EX2 R24, R24 ;  /* 0x0000001800187308 */ /* 0x000fe20000000800 */
[----:B------:R-:W-:Y:S01]  /*8f90*/  FMUL.FTZ R5, R88, -1.4426950216293334961 ;  /* 0xbfb8aa3b58057820 */ /* 0x000fe20000410000 */
[----:B------:R-:W2:Y:S04]  /*8fa0*/  LDL.LU R77, [R1+0x138] ;  /* 0x00013800014d7983 */ /* 0x000ea80000300800 */
[----:B------:R-:W2:Y:S02]  /*8fb0*/  LDL.LU R74, [R1+0x210] ;  /* 0x00021000014a7983 */ /* 0x000ea40000300800 */
[----:B------:R-:W0:Y:S02]  /*8fc0*/  MUFU.EX2 R21, R21 ;  /* 0x0000001500157308 */ /* 0x000e240000000800 */
[----:B------:R-:W2:Y:S04]  /*8fd0*/  LDL.LU R75, [R1+0x13c] ;  /* 0x00013c00014b7983 */ /* 0x000ea80000300800 */
[----:B------:R-:W2:Y:S02]  /*8fe0*/  LDL.LU R72, [R1+0x140] ;  /* 0x0001400001487983 */ /* 0x000ea40000300800 */
[----:B------:R-:W-:Y:S02]  /*8ff0*/  MUFU.EX2 R12, R12 ;  /* 0x0000000c000c7308 */ /* 0x000fe40000000800 */
[----:B------:R-:W2:Y:S04]  /*9000*/  LDL.LU R73, [R1+0x214] ;  /* 0x0002140001497983 */ /* 0x000ea80000300800 */
[----:B------:R-:W2:Y:S01]  /*9010*/  LDL.LU R71, [R1+0x148] ;  /* 0x0001480001477983 */ /* 0x000ea20000300800 */
[----:B0-----:R-:W-:-:S06]  /*9020*/  FADD.FTZ R20, R21, 1 ;  /* 0x3f80000015147421 */ /* 0x001fcc0000010000 */
[----:B------:R-:W0:Y:S01]  /*9030*/  MUFU.RCP R20, R20 ;  /* 0x0000001400147308 */ /* 0x000e220000001000 */
[----:B------:R-:W-:-:S07]  /*9040*/  FADD.FTZ R21, R24, 1 ;  /* 0x3f80000018157421 */ /* 0x000fce0000010000 */
[----:B------:R-:W1:Y:S01]  /*9050*/  MUFU.RCP R21, R21 ;  /* 0x0000001500157308 */ /* 0x000e620000001000 */
[----:B0-----:R-:W-:Y:S01]  /*9060*/  FMUL.FTZ R102, R102, R20 ;  /* 0x0000001466667220 */ /* 0x001fe20000410000 */
[----:B------:R-:W-:-:S06]  /*9070*/  FMUL.FTZ R20, R94, -1.4426950216293334961 ;  /* 0xbfb8aa3b5e147820 */ /* 0x000fcc0000410000 */
[----:B------:R-:W0:Y:S01]  /*9080*/  MUFU.EX2 R20, R20 ;  /* 0x0000001400147308 */ /* 0x000e220000000800 */
[----:B-1----:R-:W-:Y:S01]  /*9090*/  FMUL.FTZ R103, R103, R21 ;  /* 0x0000001567677220 */ /* 0x002fe20000410000 */
[----:B------:R-:W-:-:S06]  /*90a0*/  FMUL.FTZ R21, R95, -1.4426950216293334961 ;  /* 0xbfb8aa3b5f157820 */ /* 0x000fcc0000410000 */
[----:B------:R-:W1:Y:S01]  /*90b0*/  MUFU.EX2 R21, R21 ;  /* 0x0000001500157308 */ /* 0x000e620000000800 */
[----:B0-----:R-:W-:-:S07]  /*90c0*/  FADD.FTZ R20, R20, 1 ;  /* 0x3f80000014147421 */ /* 0x001fce0000010000 */
[----:B------:R-:W0:Y:S01]  /*90d0*/  MUFU.RCP R20, R20 ;  /* 0x0000001400147308 */ /* 0x000e220000001000 */
[----:B-1----:R-:W-:-:S07]  /*90e0*/  FADD.FTZ R21, R21, 1 ;  /* 0x3f80000015157421 */ /* 0x002fce0000010000 */
        /* <DEDUP_REMOVED lines=10> */
[----:B------:R-:W1:Y:S08]  /*9190*/  MUFU.EX2 R5, R5 ;  /* 0x0000000500057308 */ /* 0x000e700000000800 */
[----:B------:R-:W3:Y:S01]  /*91a0*/  MUFU.RCP R25, R21 ;  /* 0x0000001500197308 */ /* 0x000ee20000001000 */
[----:B0-----:R-:W-:Y:S01]  /*91b0*/  FMUL.FTZ R24, R14, R24 ;  /* 0x000000180e187220 */ /* 0x001fe20000410000 */
[----:B------:R-:W-:Y:S01]  /*91c0*/  FMUL.FTZ R14, R6, -1.4426950216293334961 ;  /* 0xbfb8aa3b060e7820 */ /* 0x000fe20000410000 */
[----:B------:R-:W-:-:S05]  /*91d0*/  FADD.FTZ R12, R12, 1 ;  /* 0x3f8000000c0c7421 */ /* 0x000fca0000010000 */
[----:B------:R-:W0:Y:S01]  /*91e0*/  MUFU.EX2 R14, R14 ;  /* 0x0000000e000e7308 */ /* 0x000e220000000800 */
[----:B-1----:R-:W-:-:S07]  /*91f0*/  FADD.FTZ R5, R5, 1 ;  /* 0x3f80000005057421 */ /* 0x002fce0000010000 */
[----:B------:R1:W-:Y:S01]  /*9200*/  MUFU.RCP R20, R12 ;  /* 0x0000000c00147308 */ /* 0x0003e20000001000 */
[----:B---3--:R-:W-:Y:S01]  /*9210*/  FMUL.FTZ R25, R15, R25 ;  /* 0x000000190f197220 */ /* 0x008fe20000410000 */
[----:B------:R-:W-:Y:S01]  /*9220*/  FMUL.FTZ R15, R7, -1.4426950216293334961 ;  /* 0xbfb8aa3b070f7820 */ /* 0x000fe20000410000 */
[----:B-1----:R-:W-:-:S05]  /*9230*/  FMUL.FTZ R12, R90, -1.4426950216293334961 ;  /* 0xbfb8aa3b5a0c7820 */ /* 0x002fca0000410000 */
[----:B------:R1:W-:Y:S01]  /*9240*/  MUFU.RCP R22, R5 ;  /* 0x0000000500167308 */ /* 0x0003e20000001000 */
[----:B0-----:R-:W-:-:S07]  /*9250*/  FADD.FTZ R14, R14, 1 ;  /* 0x3f8000000e0e7421 */ /* 0x001fce0000010000 */
[----:B------:R-:W0:Y:S01]  /*9260*/  MUFU.EX2 R12, R12 ;  /* 0x0000000c000c7308 */ /* 0x000e220000000800 */
[----:B-1----:R-:W-:-:S07]  /*9270*/  FMUL.FTZ R5, R91, -1.4426950216293334961 ;  /* 0xbfb8aa3b5b057820 */ /* 0x002fce0000410000 */
[----:B------:R-:W1:Y:S08]  /*9280*/  MUFU.EX2 R4, R4 ;  /* 0x0000000400047308 */ /* 0x000e700000000800 */
[----:B------:R-:W3:Y:S08]  /*9290*/  MUFU.EX2 R17, R17 ;  /* 0x0000001100117308 */ /* 0x000ef00000000800 */
[----:B------:R-:W4:Y:S08]  /*92a0*/  MUFU.EX2 R15, R15 ;  /* 0x0000000f000f7308 */ /* 0x000f300000000800 */
[----:B------:R-:W4:Y:S08]  /*92b0*/  MUFU.EX2 R5, R5 ;  /* 0x0000000500057308 */ /* 0x000f300000000800 */
[----:B------:R-:W4:Y:S01]  /*92c0*/  MUFU.RCP R16, R14 ;  /* 0x0000000e00107308 */ /* 0x000f220000001000 */
[----:B0-----:R-:W-:Y:S01]  /*92d0*/  FADD.FTZ R12, R12, 1 ;  /* 0x3f8000000c0c7421 */ /* 0x001fe20000010000 */
[----:B-1----:R-:W-:Y:S01]  /*92e0*/  FADD.FTZ R4, R4, 1 ;  /* 0x3f80000004047421 */ /* 0x002fe20000010000 */
[----:B---3--:R-:W-:Y:S01]  /*92f0*/  FADD.FTZ R17, R17, 1 ;  /* 0x3f80000011117421 */ /* 0x008fe20000010000 */
[----:B----4-:R-:W-:Y:S01]  /*9300*/  FADD.FTZ R15, R15, 1 ;  /* 0x3f8000000f0f7421 */ /* 0x010fe20000010000 */
[----:B------:R-:W-:-:S03]  /*9310*/  FMUL.FTZ R20, R10, R20 ;  /* 0x000000140a147220 */ /* 0x000fc60000410000 */
[----:B------:R-:W-:Y:S01]  /*9320*/  MUFU.RCP R14, R12 ;  /* 0x0000000c000e7308 */ /* 0x000fe20000001000 */
[----:B------:R-:W-:Y:S01]  /*9330*/  FADD.FTZ R5, R5, 1 ;  /* 0x3f80000005057421 */ /* 0x000fe20000010000 */
[----:B------:R-:W-:-:S06]  /*9340*/  FMUL.FTZ R10, R3, -1.4426950216293334961 ;  /* 0xbfb8aa3b030a7820 */ /* 0x000fcc0000410000 */
[----:B------:R-:W0:Y:S01]  /*9350*/  MUFU.RCP R12, R4 ;  /* 0x00000004000c7308 */ /* 0x000e220000001000 */
[----:B------:R-:W-:Y:S01]  /*9360*/  FMUL.FTZ R16, R6, R16 ;  /* 0x0000001006107220 */ /* 0x000fe20000410000 */
[----:B------:R-:W-:-:S06]  /*9370*/  FMUL.FTZ R6, R81, -1.4426950216293334961 ;  /* 0xbfb8aa3b51067820 */ /* 0x000fcc0000410000 */
[----:B------:R-:W-:Y:S08]  /*9380*/  MUFU.RCP R21, R17 ;  /* 0x0000001100157308 */ /* 0x000ff00000001000 */
[----:B------:R-:W-:Y:S08]  /*9390*/  MUFU.RCP R17, R15 ;  /* 0x0000000f00117308 */ /* 0x000ff00000001000 */
[----:B------:R-:W1:Y:S08]  /*93a0*/  MUFU.RCP R15, R5 ;  /* 0x00000005000f7308 */ /* 0x000e700000001000 */
[----:B------:R-:W3:Y:S01]  /*93b0*/  MUFU.EX2 R10, R10 ;  /* 0x0000000a000a7308 */ /* 0x000ee20000000800 */
[----:B0-----:R-:W-:-:S07]  /*93c0*/  FMUL.FTZ R12, R2, R12 ;  /* 0x0000000c020c7220 */ /* 0x001fce0000410000 */
[----:B------:R-:W0:Y:S01]  /*93d0*/  MUFU.EX2 R6, R6 ;  /* 0x0000000600067308 */ /* 0x000e220000000800 */
[----:B------:R-:W-:Y:S01]  /*93e0*/  FMUL.FTZ R14, R90, R14 ;  /* 0x0000000e5a0e7220 */ /* 0x000fe20000410000 */
[----:B--2---:R-:W-:Y:S02]  /*93f0*/  IADD3.X R2, RZ, R63, RZ, P6, !PT ;  /* 0x0000003fff027210 */ /* 0x004fe400037fe4ff */
[----:B------:R-:W-:Y:S01]  /*9400*/  LEA R90, P6, R89, UR12, 0x1 ;  /* 0x0000000c595a7c11 */ /* 0x000fe2000f8c08ff */
[----:B-1----:R-:W-:Y:S01]  /*9410*/  FMUL.FTZ R15, R91, R15 ;  /* 0x0000000f5b0f7220 */ /* 0x002fe20000410000 */
[----:B------:R-:W-:Y:S02]  /*9420*/  FMUL.FTZ R22, R88, R22 ;  /* 0x0000001658167220 */ /* 0x000fe40000410000 */
[----:B------:R-:W-:Y:S01]  /*9430*/  LEA.HI.X R91, R89, UR13, R2, 0x1, P6 ;  /* 0x0000000d595b7c11 */ /* 0x000fe2000b0f0c02 */
[----:B---3--:R-:W-:Y:S01]  /*9440*/  FADD.FTZ R10, R10, 1 ;  /* 0x3f8000000a0a7421 */ /* 0x008fe20000010000 */
[----:B------:R-:W-:-:S04]  /*9450*/  LEA R88, P6, R87, UR12, 0x1 ;  /* 0x0000000c57587c11 */ /* 0x000fc8000f8c08ff */
[----:B------:R-:W-:Y:S01]  /*9460*/  LEA.HI.X R89, R87, UR13, R86, 0x1, P6 ;  /* 0x0000000d57597c11 */ /* 0x000fe2000b0f0c56 */
[----:B0-----:R-:W-:Y:S01]  /*9470*/  FADD.FTZ R6, R6, 1 ;  /* 0x3f80000006067421 */ /* 0x001fe20000010000 */
[C---:B------:R-:W-:Y:S01]  /*9480*/  LEA R86, P6, R85.reuse, UR12, 0x1 ;  /* 0x0000000c55567c11 */ /* 0x040fe2000f8c08ff */
[----:B------:R-:W-:Y:S03]  /*9490*/  MUFU.RCP R13, R10 ;  /* 0x0000000a000d7308 */ /* 0x000fe60000001000 */
[----:B------:R-:W-:Y:S02]  /*94a0*/  LEA.HI.X R87, R85, UR13, R84, 0x1, P6 ;  /* 0x0000000d55577c11 */ /* 0x000fe4000b0f0c54 */
[----:B------:R-:W-:-:S03]  /*94b0*/  LEA R84, P6, R93, UR12, 0x1 ;  /* 0x0000000c5d547c11 */ /* 0x000fc6000f8c08ff */
[----:B------:R-:W0:Y:S01]  /*94c0*/  MUFU.RCP R10, R6 ;  /* 0x00000006000a7308 */ /* 0x000e220000001000 */
[----:B------:R-:W-:Y:S02]  /*94d0*/  LEA.HI.X R85, R93, UR13, R82, 0x1, P6 ;  /* 0x0000000d5d557c11 */ /* 0x000fe4000b0f0c52 */
[C---:B------:R-:W-:Y:S01]  /*94e0*/  LEA R82, P6, R80.reuse, UR12, 0x1 ;  /* 0x0000000c50527c11 */ /* 0x040fe2000f8c08ff */
[----:B------:R-:W-:Y:S01]  /*94f0*/  FMUL.FTZ R5, R79, -1.4426950216293334961 ;  /* 0xbfb8aa3b4f057820 */ /* 0x000fe20000410000 */
[----:B------:R-:W2:Y:S02]  /*9500*/  LDL.LU R93, [R1+0x174] ;  /* 0x00017400015d7983 */ /* 0x000ea40000300800 */
[----:B------:R-:W-:Y:S02]  /*9510*/  LEA.HI.X R83, R80, UR13, R70, 0x1, P6 ;  /* 0x0000000d50537c11 */ /* 0x000fe4000b0f0c46 */
[----:B------:R-:W3:Y:S01]  /*9520*/  LDL.LU R70, [R1+0x218] ;  /* 0x0002180001467983 */ /* 0x000ee20000300800 */
[----:B------:R-:W-:Y:S01]  /*9530*/  LEA R80, P6, R78, UR12, 0x1 ;  /* 0x0000000c4e507c11 */ /* 0x000fe2000f8c08ff */
[----:B------:R-:W1:Y:S02]  /*9540*/  MUFU.EX2 R5, R5 ;  /* 0x0000000500057308 */ /* 0x000e640000000800 */
[----:B------:R-:W4:Y:S01]  /*9550*/  LDL.LU R69, [R1+0x150] ;  /* 0x0001500001457983 */ /* 0x000f220000300800 */
[----:B0-----:R-:W-:-:S03]  /*9560*/  FMUL.FTZ R10, R81, R10 ;  /* 0x0000000a510a7220 */ /* 0x001fc60000410000 */
[----:B------:R-:W2:Y:S01]  /*9570*/  LDL.LU R68, [R1+0x21c] ;  /* 0x00021c0001447983 */ /* 0x000ea20000300800 */
[----:B------:R-:W-:-:S03]  /*9580*/  LEA.HI.X R81, R78, UR13, R67, 0x1, P6 ;  /* 0x0000000d4e517c11 */ /* 0x000fc6000b0f0c43 */
[----:B------:R-:W2:Y:S04]  /*9590*/  LDL.LU R66, [R1+0x220] ;  /* 0x0002200001427983 */ /* 0x000ea80000300800 */
[----:B------:R-:W2:Y:S04]  /*95a0*/  LDL.LU R67, [R1+0x158] ;  /* 0x0001580001437983 */ /* 0x000ea80000300800 */
[----:B------:R-:W2:Y:S04]  /*95b0*/  LDL.LU R59, [R1+0x1c8] ;  /* 0x0001c800013b7983 */ /* 0x000ea80000300800 */
[----:B------:R-:W2:Y:S04]  /*95c0*/  LDL.LU R64, [R1+0x15c] ;  /* 0x00015c0001407983 */ /* 0x000ea80000300800 */
[----:B------:R-:W2:Y:S04]  /*95d0*/  LDL.LU R54, [R1+0x224] ;  /* 0x0002240001367983 */ /* 0x000ea80000300800 */
[----:B------:R-:W2:Y:S04]  /*95e0*/  LDL.LU R60, [R1+0x228] ;  /* 0x00022800013c7983 */ /* 0x000ea80000300800 */
[----:B------:R-:W2:Y:S01]  /*95f0*/  LDL.LU R61, [R1+0x160] ;  /* 0x00016000013d7983 */ /* 0x000ea20000300800 */
[----:B-1----:R-:W-:-:S03]  /*9600*/  FADD.FTZ R5, R5, 1 ;  /* 0x3f80000005057421 */ /* 0x002fc60000010000 */
[----:B------:R-:W2:Y:S01]  /*9610*/  LDL.LU R62, [R1+0x168] ;  /* 0x00016800013e7983 */ /* 0x000ea20000300800 */
[----:B------:R-:W-:Y:S02]  /*9620*/  FMUL.FTZ R21, R11, R21 ;  /* 0x000000150b157220 */ /* 0x000fe40000410000 */
[----:B------:R0:W1:Y:S01]  /*9630*/  MUFU.RCP R11, R5 ;  /* 0x00000005000b7308 */ /* 0x0000620000001000 */
[----:B------:R-:W2:Y:S04]  /*9640*/  LDL.LU R58, [R1+0x22c] ;  /* 0x00022c00013a7983 */ /* 0x000ea80000300800 */
[----:B------:R-:W2:Y:S04]  /*9650*/  LDL.LU R39, [R1+0x1cc] ;  /* 0x0001cc0001277983 */ /* 0x000ea80000300800 */
[----:B0-----:R-:W2:Y:S04]  /*9660*/  LDL.LU R5, [R1+0x10c] ;  /* 0x00010c0001057983 */ /* 0x001ea80000300800 */
[----:B------:R-:W2:Y:S04]  /*9670*/  LDL.LU R35, [R1+0x1d0] ;  /* 0x0001d00001237983 */ /* 0x000ea80000300800 */
[----:B------:R-:W2:Y:S01]  /*9680*/  LDL.LU R33, [R1+0x110] ;  /* 0x0001100001217983 */ /* 0x000ea20000300800 */
[----:B------:R-:W-:Y:S01]  /*9690*/  FMUL.FTZ R6, R65, -1.4426950216293334961 ;  /* 0xbfb8aa3b41067820 */ /* 0x000fe20000410000 */
[----:B------:R-:W-:Y:S01]  /*96a0*/  LEA R78, P6, R77, UR12, 0x1 ;  /* 0x0000000c4d4e7c11 */ /* 0x000fe2000f8c08ff */
[----:B-1----:R-:W-:Y:S01]  /*96b0*/  FMUL.FTZ R11, R79, R11 ;  /* 0x0000000b4f0b7220 */ /* 0x002fe20000410000 */
[----:B------:R-:W-:Y:S01]  /*96c0*/  FMUL.FTZ R4, R8, -1.4426950216293334961 ;  /* 0xbfb8aa3b08047820 */ /* 0x000fe20000410000 */
[----:B------:R-:W2:Y:S02]  /*96d0*/  LDL.LU R57, [R1+0x1bc] ;  /* 0x0001bc0001397983 */ /* 0x000ea40000300800 */
[----:B------:R-:W0:Y:S01]  /*96e0*/  MUFU.EX2 R6, R6 ;  /* 0x0000000600067308 */ /* 0x000e220000000800 */
[----:B------:R-:W-:Y:S01]  /*96f0*/  LEA.HI.X R79, R77, UR13, R76, 0x1, P6 ;  /* 0x0000000d4d4f7c11 */ /* 0x000fe2000b0f0c4c */
[----:B------:R-:W2:Y:S01]  /*9700*/  LDL.LU R38, [R1+0x1d4] ;  /* 0x0001d40001267983 */ /* 0x000ea20000300800 */
[----:B------:R-:W-:-:S04]  /*9710*/  LEA R76, P6, R75, UR12, 0x1 ;  /* 0x0000000c4b4c7c11 */ /* 0x000fc8000f8c08ff */
[----:B------:R-:W-:Y:S02]  /*9720*/  LEA.HI.X R77, R75, UR13, R74, 0x1, P6 ;  /* 0x0000000d4b4d7c11 */ /* 0x000fe4000b0f0c4a */
[----:B------:R-:W-:-:S04]  /*9730*/  LEA R74, P6, R72, UR12, 0x1 ;  /* 0x0000000c484a7c11 */ /* 0x000fc8000f8c08ff */
[----:B------:R-:W-:Y:S02]  /*9740*/  LEA.HI.X R75, R72, UR13, R73, 0x1, P6 ;  /* 0x0000000d484b7c11 */ /* 0x000fe4000b0f0c49 */
[----:B------:R-:W-:Y:S01]  /*9750*/  LEA R72, P6, R71, UR12, 0x1 ;  /* 0x0000000c47487c11 */ /* 0x000fe2000f8c08ff */
[----:B0-----:R-:W-:Y:S01]  /*9760*/  FADD.FTZ R6, R6, 1 ;  /* 0x3f80000006067421 */ /* 0x001fe20000010000 */
[----:B------:R-:W0:Y:S08]  /*9770*/  MUFU.EX2 R4, R4 ;  /* 0x0000000400047308 */ /* 0x000e300000000800 */
[----:B------:R-:W1:Y:S01]  /*9780*/  MUFU.RCP R6, R6 ;  /* 0x0000000600067308 */ /* 0x000e620000001000 */
[----:B0-----:R-:W-:-:S02]  /*9790*/  FADD.FTZ R2, R4, 1 ;  /* 0x3f80000004027421 */ /* 0x001fc40000010000 */
[----:B------:R-:W2:Y:S04]  /*97a0*/  LDL.LU R4, [R1+0x114] ;  /* 0x0001140001047983 */ /* 0x000ea80000300800 */
[----:B------:R-:W2:Y:S01]  /*97b0*/  LDL.LU R56, [R1+0x190] ;  /* 0x0001900001387983 */ /* 0x000ea20000300800 */
[----:B-1----:R-:W-:-:S03]  /*97c0*/  FMUL.FTZ R6, R65, R6 ;  /* 0x0000000641067220 */ /* 0x002fc60000410000 */
[----:B------:R-:W2:Y:S04]  /*97d0*/  LDL.LU R36, [R1+0x118] ;  /* 0x0001180001247983 */ /* 0x000ea80000300800 */
[----:B------:R-:W2:Y:S04]  /*97e0*/  LDL.LU R40, [R1+0x1d8] ;  /* 0x0001d80001287983 */ /* 0x000ea80000300800 */
[----:B------:R-:W2:Y:S04]  /*97f0*/  LDL.LU R37, [R1+0x1e4] ;  /* 0x0001e40001257983 */ /* 0x000ea80000300800 */
[----:B------:R-:W2:Y:S01]  /*9800*/  LDL.LU R34, [R1+0x11c] ;  /* 0x00011c0001227983 */ /* 0x000ea20000300800 */
[----:B---3--:R-:W-:-:S02]  /*9810*/  LEA.HI.X R73, R71, UR13, R70, 0x1, P6 ;  /* 0x0000000d47497c11 */ /* 0x008fc4000b0f0c46 */
[----:B----4-:R-:W-:-:S04]  /*9820*/  LEA R70, P6, R69, UR12, 0x1 ;  /* 0x0000000c45467c11 */ /* 0x010fc8000f8c08ff */
[----:B--2---:R-:W-:Y:S02]  /*9830*/  LEA.HI.X R71, R69, UR13, R68, 0x1, P6 ;  /* 0x0000000d45477c11 */ /* 0x004fe4000b0f0c44 */
        /* <DEDUP_REMOVED lines=12> */
[----:B------:R-:W2:Y:S04]  /*9900*/  LDL.LU R35, [R1+0x1f4] ;  /* 0x0001f40001237983 */ /* 0x000ea80000300800 */
[----:B------:R-:W3:Y:S01]  /*9910*/  LDL.LU R33, [R1+0x120] ;  /* 0x0001200001217983 */ /* 0x000ee20000300800 */
[----:B------:R-:W0:Y:S01]  /*9920*/  MUFU.RCP R2, R2 ;  /* 0x0000000200027308 */ /* 0x000e220000001000 */
[----:B------:R-:W-:Y:S01]  /*9930*/  FMUL.FTZ R32, R0, -1.4426950216293334961 ;  /* 0xbfb8aa3b00207820 */ /* 0x000fe20000410000 */
[----:B------:R-:W-:Y:S01]  /*9940*/  FMUL.FTZ R17, R7, R17 ;  /* 0x0000001107117220 */ /* 0x000fe20000410000 */
[----:B------:R-:W4:Y:S05]  /*9950*/  LDL.LU R39, [R1+0x1dc] ;  /* 0x0001dc0001277983 */ /* 0x000f2a0000300800 */
[----:B------:R-:W1:Y:S01]  /*9960*/  MUFU.EX2 R32, R32 ;  /* 0x0000002000207308 */ /* 0x000e620000000800 */
[----:B------:R-:W-:Y:S01]  /*9970*/  FMUL.FTZ R7, R125, -1.4426950216293334961 ;  /* 0xbfb8aa3b7d077820 */ /* 0x000fe20000410000 */
[----:B0-----:R-:W-:Y:S01]  /*9980*/  FMUL.FTZ R8, R8, R2 ;  /* 0x0000000208087220 */ /* 0x001fe20000410000 */
[----:B------:R-:W-:-:S06]  /*9990*/  FMUL.FTZ R2, R93, -1.4426950216293334961 ;  /* 0xbfb8aa3b5d027820 */ /* 0x000fcc0000410000 */
[----:B------:R-:W0:Y:S01]  /*99a0*/  MUFU.EX2 R2, R2 ;  /* 0x0000000200027308 */ /* 0x000e220000000800 */
[----:B-1----:R-:W-:-:S07]  /*99b0*/  FADD.FTZ R32, R32, 1 ;  /* 0x3f80000020207421 */ /* 0x002fce0000010000 */
[----:B------:R-:W1:Y:S01]  /*99c0*/  MUFU.EX2 R7, R7 ;  /* 0x0000000700077308 */ /* 0x000e620000000800 */
[----:B------:R-:W-:-:S04]  /*99d0*/  LEA R48, P6, R4, UR12, 0x1 ;  /* 0x0000000c04307c11 */ /* 0x000fc8000f8c08ff */
[----:B------:R-:W-:Y:S02]  /*99e0*/  LEA.HI.X R49, R4, UR13, R38, 0x1, P6 ;  /* 0x0000000d04317c11 */ /* 0x000fe4000b0f0c26 */
[----:B------:R-:W4:Y:S01]  /*99f0*/  LDL.LU R38, [R1+0x124] ;  /* 0x0001240001267983 */ /* 0x000f220000300800 */
[----:B------:R-:W1:Y:S01]  /*9a00*/  MUFU.RCP R32, R32 ;  /* 0x0000002000207308 */ /* 0x000e620000001000 */
[----:B------:R-:W-:Y:S01]  /*9a10*/  LEA R46, P6, R36, UR12, 0x1 ;  /* 0x0000000c242e7c11 */ /* 0x000fe2000f8c08ff */
[----:B0-----:R-:W-:-:S03]  /*9a20*/  FADD.FTZ R2, R2, 1 ;  /* 0x3f80000002027421 */ /* 0x001fc60000010000 */
[----:B------:R-:W-:Y:S02]  /*9a30*/  LEA.HI.X R47, R36, UR13, R40, 0x1, P6 ;  /* 0x0000000d242f7c11 */ /* 0x000fe4000b0f0c28 */
[----:B------:R-:W4:Y:S01]  /*9a40*/  LDL.LU R36, [R1+0x128] ;  /* 0x0001280001247983 */ /* 0x000f220000300800 */
[----:B------:R-:W0:Y:S01]  /*9a50*/  MUFU.RCP R5, R2 ;  /* 0x0000000200057308 */ /* 0x000e220000001000 */
[----:B-1----:R-:W-:Y:S02]  /*9a60*/  FADD.FTZ R7, R7, 1 ;  /* 0x3f80000007077421 */ /* 0x002fe40000010000 */
[----:B------:R-:W4:Y:S01]  /*9a70*/  LDL.LU R120, [R1+0x180] ;  /* 0x0001800001787983 */ /* 0x000f220000300800 */
[----:B------:R-:W-:-:S04]  /*9a80*/  LEA R44, P6, R34, UR12, 0x1 ;  /* 0x0000000c222c7c11 */ /* 0x000fc8000f8c08ff */
[----:B------:R-:W-:Y:S02]  /*9a90*/  LEA.HI.X R45, R34, UR13, R37, 0x1, P6 ;  /* 0x0000000d222d7c11 */ /* 0x000fe4000b0f0c25 */
[----:B------:R-:W4:Y:S01]  /*9aa0*/  LDL.LU R37, [R1+0x1ec] ;  /* 0x0001ec0001257983 */ /* 0x000f220000300800 */
[----:B------:R-:W1:Y:S03]  /*9ab0*/  MUFU.RCP R7, R7 ;  /* 0x0000000700077308 */ /* 0x000e660000001000 */
[----:B------:R-:W4:Y:S01]  /*9ac0*/  LDL.LU R34, [R1+0x12c] ;  /* 0x00012c0001227983 */ /* 0x000f220000300800 */
[----:B------:R-:W-:Y:S01]  /*9ad0*/  FMUL.FTZ R0, R0, R32 ;  /* 0x0000002000007220 */ /* 0x000fe20000410000 */
[----:B0-----:R-:W-:Y:S01]  /*9ae0*/  FMUL.FTZ R5, R93, R5 ;  /* 0x000000055d057220 */ /* 0x001fe20000410000 */
[----:B-1----:R-:W-:Y:S01]  /*9af0*/  FMUL.FTZ R7, R125, R7 ;  /* 0x000000077d077220 */ /* 0x002fe20000410000 */
[----:B------:R-:W-:Y:S01]  /*9b00*/  FMUL.FTZ R13, R3, R13 ;  /* 0x0000000d030d7220 */ /* 0x000fe20000410000 */
[----:B------:R-:W-:Y:S01]  /*9b10*/  FMUL.FTZ R3, R9, -1.4426950216293334961 ;  /* 0xbfb8aa3b09037820 */ /* 0x000fe20000410000 */
[----:B---3--:R-:W-:-:S04]  /*9b20*/  LEA R42, P6, R33, UR12, 0x1 ;  /* 0x0000000c212a7c11 */ /* 0x008fc8000f8c08ff */
[----:B--2---:R-:W-:Y:S02]  /*9b30*/  LEA.HI.X R43, R33, UR13, R35, 0x1, P6 ;  /* 0x0000000d212b7c11 */ /* 0x004fe4000b0f0c23 */
[----:B------:R-:W2:Y:S04]  /*9b40*/  LDL.LU R35, [R1+0x1f0] ;  /* 0x0001f00001237983 */ /* 0x000ea80000300800 */
[----:B------:R-:W3:Y:S04]  /*9b50*/  LDL.LU R33, [R1+0x1e0] ;  /* 0x0001e00001217983 */ /* 0x000ee80000300800 */
[----:B------:R-:W3:Y:S04]  /*9b60*/  LDL.LU R32, [R1+0x130] ;  /* 0x0001300001207983 */ /* 0x000ee80000300800 */
[----:B------:R-:W3:Y:S04]  /*9b70*/  LDL.LU R62, [R1+0x188] ;  /* 0x00018800013e7983 */ /* 0x000ee80000300800 */
[----:B------:R-:W3:Y:S04]  /*9b80*/  LDL.LU R113, [R1+0x1e8] ;  /* 0x0001e80001717983 */ /* 0x000ee80000300800 */
[----:B------:R-:W3:Y:S04]  /*9b90*/  LDL.LU R112, [R1+0x134] ;  /* 0x0001340001707983 */ /* 0x000ee80000300800 */
[----:B------:R-:W3:Y:S04]  /*9ba0*/  LDL.LU R93, [R1+0x184] ;  /* 0x00018400015d7983 */ /* 0x000ee80000300800 */
[----:B------:R-:W3:Y:S04]  /*9bb0*/  LDL.LU R117, [R1+0x18c] ;  /* 0x00018c0001757983 */ /* 0x000ee80000300800 */
[----:B------:R-:W3:Y:S01]  /*9bc0*/  LDL.LU R125, [R1+0x194] ;  /* 0x00019400017d7983 */ /* 0x000ee20000300800 */
[----:B------:R-:W0:Y:S01]  /*9bd0*/  MUFU.EX2 R3, R3 ;  /* 0x0000000300037308 */ /* 0x000e220000000800 */
[----:B------:R-:W-:Y:S01]  /*9be0*/  FMUL.FTZ R4, R57, -1.4426950216293334961 ;  /* 0xbfb8aa3b39047820 */ /* 0x000fe20000410000 */
[----:B------:R-:W-:Y:S01]  /*9bf0*/  FMUL.FTZ R2, R56, -1.4426950216293334961 ;  /* 0xbfb8aa3b38027820 */ /* 0x000fe20000410000 */
[----:B------:R-:W-:Y:S01]  /*9c00*/  FMUL.FTZ R54, R123, -1.4426950216293334961 ;  /* 0xbfb8aa3b7b367820 */ /* 0x000fe20000410000 */
[----:B----4-:R-:W-:Y:S01]  /*9c10*/  LEA R40, P6, R38, UR12, 0x1 ;  /* 0x0000000c26287c11 */ /* 0x010fe2000f8c08ff */
[----:B------:R-:W4:Y:S01]  /*9c20*/  LDL.LU R122, [R1+0x16c] ;  /* 0x00016c00017a7983 */ /* 0x000f220000300800 */
[----:B0-----:R-:W-:-:S06]  /*9c30*/  FADD.FTZ R3, R3, 1 ;  /* 0x3f80000003037421 */ /* 0x001fcc0000010000 */
[----:B------:R-:W0:Y:S02]  /*9c40*/  MUFU.RCP R3, R3 ;  /* 0x0000000300037308 */ /* 0x000e240000001000 */
[----:B0-----:R-:W-:Y:S01]  /*9c50*/  FMUL.FTZ R9, R9, R3 ;  /* 0x0000000309097220 */ /* 0x001fe20000410000 */
[----:B------:R-:W-:-:S05]  /*9c60*/  FMUL.FTZ R3, R59, -1.4426950216293334961 ;  /* 0xbfb8aa3b3b037820 */ /* 0x000fca0000410000 */
[----:B------:R-:W0:Y:S08]  /*9c70*/  MUFU.EX2 R4, R4 ;  /* 0x0000000400047308 */ /* 0x000e300000000800 */
[----:B------:R-:W1:Y:S08]  /*9c80*/  MUFU.EX2 R3, R3 ;  /* 0x0000000300037308 */ /* 0x000e700000000800 */
[----:B------:R-:W1:Y:S01]  /*9c90*/  MUFU.EX2 R2, R2 ;  /* 0x0000000200027308 */ /* 0x000e620000000800 */
[----:B0-----:R-:W-:Y:S01]  /*9ca0*/  FADD.FTZ R4, R4, 1 ;  /* 0x3f80000004047421 */ /* 0x001fe20000010000 */
[----:B-1----:R-:W-:-:S06]  /*9cb0*/  FADD.FTZ R3, R3, 1 ;  /* 0x3f80000003037421 */ /* 0x002fcc0000010000 */
[----:B------:R-:W0:Y:S01]  /*9cc0*/  MUFU.EX2 R54, R54 ;  /* 0x0000003600367308 */ /* 0x000e220000000800 */
[----:B------:R-:W-:Y:S01]  /*9cd0*/  LEA.HI.X R41, R38, UR13, R39, 0x1, P6 ;  /* 0x0000000d26297c11 */ /* 0x000fe2000b0f0c27 */
[----:B------:R-:W-:-:S06]  /*9ce0*/  FADD.FTZ R2, R2, 1 ;  /* 0x3f80000002027421 */ /* 0x000fcc0000010000 */
[----:B------:R-:W1:Y:S01]  /*9cf0*/  MUFU.RCP R3, R3 ;  /* 0x0000000300037308 */ /* 0x000e620000001000 */
[----:B------:R-:W-:-:S07]  /*9d00*/  LEA R38, P6, R36, UR12, 0x1 ;  /* 0x0000000c24267c11 */ /* 0x000fce000f8c08ff */
[----:B------:R-:W1:Y:S01]  /*9d10*/  MUFU.RCP R4, R4 ;  /* 0x0000000400047308 */ /* 0x000e620000001000 */
[----:B------:R-:W-:Y:S02]  /*9d20*/  LEA.HI.X R39, R36, UR13, R37, 0x1, P6 ;  /* 0x0000000d24277c11 */ /* 0x000fe4000b0f0c25 */
[----:B------:R-:W-:-:S05]  /*9d30*/  LEA R36, P6, R34, UR12, 0x1 ;  /* 0x0000000c22247c11 */ /* 0x000fca000f8c08ff */
[----:B------:R-:W1:Y:S01]  /*9d40*/  MUFU.RCP R2, R2 ;  /* 0x0000000200027308 */ /* 0x000e620000001000 */
[----:B------:R-:W-:Y:S01]  /*9d50*/  IADD3.X R55, RZ, R63, RZ, P5, !PT ;  /* 0x0000003fff377210 */ /* 0x000fe20002ffe4ff */
[----:B0-----:R-:W-:Y:S01]  /*9d60*/  FADD.FTZ R54, R54, 1 ;  /* 0x3f80000036367421 */ /* 0x001fe20000010000 */
[----:B------:R-:W-:Y:S01]  /*9d70*/  LEA R58, P5, R120, UR12, 0x1 ;  /* 0x0000000c783a7c11 */ /* 0x000fe2000f8a08ff */
[----:B-1----:R-:W-:-:S03]  /*9d80*/  FMUL.FTZ R3, R59, R3 ;  /* 0x000000033b037220 */ /* 0x002fc60000410000 */
[----:B------:R-:W-:Y:S02]  /*9d90*/  LEA.HI.X R59, R120, UR13, R55, 0x1, P5 ;  /* 0x0000000d783b7c11 */ /* 0x000fe4000a8f0c37 */
[----:B------:R0:W1:Y:S01]  /*9da0*/  MUFU.RCP R120, R54 ;  /* 0x0000003600787308 */ /* 0x0000620000001000 */
[-C--:B------:R-:W-:Y:S01]  /*9db0*/  IADD3.X R55, RZ, R63.reuse, RZ, P3, !PT ;  /* 0x0000003fff377210 */ /* 0x080fe20001ffe4ff */
[----:B------:R-:W-:Y:S01]  /*9dc0*/  FMUL.FTZ R4, R57, R4 ;  /* 0x0000000439047220 */ /* 0x000fe20000410000 */
[----:B------:R-:W-:Y:S01]  /*9dd0*/  IADD3.X R57, RZ, R63, RZ, P4, !PT ;  /* 0x0000003fff397210 */ /* 0x000fe200027fe4ff */
[----:B------:R-:W-:Y:S01]  /*9de0*/  FMUL.FTZ R2, R56, R2 ;  /* 0x0000000238027220 */ /* 0x000fe20000410000 */
[----:B------:R-:W-:Y:S02]  /*9df0*/  F2FP.F16.F32.PACK_AB R124, R124, R92 ;  /* 0x0000005c7c7c723e */ /* 0x000fe400000000ff */
[----:B--2---:R-:W-:Y:S02]  /*9e00*/  LEA.HI.X R37, R34, UR13, R35, 0x1, P6 ;  /* 0x0000000d22257c11 */ /* 0x004fe4000b0f0c23 */
[----:B---3--:R-:W-:-:S04]  /*9e10*/  LEA R34, P6, R32, UR12, 0x1 ;  /* 0x0000000c20227c11 */ /* 0x008fc8000f8c08ff */
[----:B------:R-:W-:Y:S02]  /*9e20*/  LEA.HI.X R35, R32, UR13, R33, 0x1, P6 ;  /* 0x0000000d20237c11 */ /* 0x000fe4000b0f0c21 */
[----:B------:R-:W-:Y:S02]  /*9e30*/  LEA R56, P4, R62, UR12, 0x1 ;  /* 0x0000000c3e387c11 */ /* 0x000fe4000f8808ff */
[C---:B------:R-:W-:Y:S02]  /*9e40*/  LEA R32, P6, R112.reuse, UR12, 0x1 ;  /* 0x0000000c70207c11 */ /* 0x040fe4000f8c08ff */
[C---:B0-----:R-:W-:Y:S02]  /*9e50*/  LEA R54, P3, R93.reuse, UR12, 0x1 ;  /* 0x0000000c5d367c11 */ /* 0x041fe4000f8608ff */
[----:B------:R-:W-:Y:S02]  /*9e60*/  LEA.HI.X R33, R112, UR13, R113, 0x1, P6 ;  /* 0x0000000d70217c11 */ /* 0x000fe4000b0f0c71 */
[----:B------:R-:W2:Y:S01]  /*9e70*/  LDL.LU R113, [R1+0x144] ;  /* 0x0001440001717983 */ /* 0x000ea20000300800 */
[----:B------:R-:W-:-:S02]  /*9e80*/  LEA.HI.X R55, R93, UR13, R55, 0x1, P3 ;  /* 0x0000000d5d377c11 */ /* 0x000fc400098f0c37 */
[-C--:B------:R-:W-:Y:S01]  /*9e90*/  IADD3.X R93, RZ, R63.reuse, RZ, P2, !PT ;  /* 0x0000003fff5d7210 */ /* 0x080fe200017fe4ff */
[----:B------:R-:W2:Y:S01]  /*9ea0*/  LDL.LU R116, [R1+0x154] ;  /* 0x0001540001747983 */ /* 0x000ea20000300800 */
[----:B------:R-:W-:Y:S02]  /*9eb0*/  LEA.HI.X R57, R62, UR13, R57, 0x1, P4 ;  /* 0x0000000d3e397c11 */ /* 0x000fe4000a0f0c39 */
[----:B------:R-:W-:Y:S01]  /*9ec0*/  IADD3.X R63, RZ, R63, RZ, P1, !PT ;  /* 0x0000003fff3f7210 */ /* 0x000fe20000ffe4ff */
[----:B------:R-:W3:Y:S01]  /*9ed0*/  LDL.LU R112, [R1] ;  /* 0x0000000001707983 */ /* 0x000ee20000300800 */
[----:B------:R-:W-:Y:S02]  /*9ee0*/  LEA R62, P1, R117, UR12, 0x1 ;  /* 0x0000000c753e7c11 */ /* 0x000fe4000f8208ff */
[----:B------:R-:W-:Y:S01]  /*9ef0*/  LEA R92, P2, R125, UR12, 0x1 ;  /* 0x0000000c7d5c7c11 */ /* 0x000fe2000f8408ff */
[----:B------:R-:W3:Y:S01]  /*9f00*/  LDL.LU R119, [R1+0x4] ;  /* 0x0000040001777983 */ /* 0x000ee20000300800 */
[----:B------:R-:W-:-:S03]  /*9f10*/  LEA.HI.X R63, R117, UR13, R63, 0x1, P1 ;  /* 0x0000000d753f7c11 */ /* 0x000fc600088f0c3f */
[----:B------:R-:W3:Y:S01]  /*9f20*/  LDL.LU R115, [R1+0x10] ;  /* 0x0000100001737983 */ /* 0x000ee20000300800 */
[----:B------:R-:W-:-:S03]  /*9f30*/  LEA.HI.X R93, R125, UR13, R93, 0x1, P2 ;  /* 0x0000000d7d5d7c11 */ /* 0x000fc600090f0c5d */
[----:B------:R-:W3:Y:S04]  /*9f40*/  LDL.LU R114, [R1+0x14] ;  /* 0x0000140001727983 */ /* 0x000ee80000300800 */
[----:B------:R-:W3:Y:S04]  /*9f50*/  LDL.LU R118, [R1+0x18] ;  /* 0x0000180001767983 */ /* 0x000ee80000300800 */
[----:B------:R-:W3:Y:S04]  /*9f60*/  LDL.LU R121, [R1+0x1c] ;  /* 0x00001c0001797983 */ /* 0x000ee80000300800 */
[----:B------:R-:W4:Y:S04]  /*9f70*/  LDL.LU R117, [R1+0x26c] ;  /* 0x00026c0001757983 */ /* 0x000f280000300800 */
[----:B------:R-:W3:Y:S01]  /*9f80*/  LDL.LU R125, [R1+0x268] ;  /* 0x00026800017d7983 */ /* 0x000ee20000300800 */
[----:B-1----:R-:W-:-:S03]  /*9f90*/  FMUL.FTZ R123, R123, R120 ;  /* 0x000000787b7b7220 */ /* 0x002fc60000410000 */
[----:B------:R-:W3:Y:S04]  /*9fa0*/  LDL.LU R120, [R1+0x28] ;  /* 0x0000280001787983 */ /* 0x000ee80000300800 */
[----:B------:R2:W-:Y:S01]  /*9fb0*/  STG.E.U16 desc[UR14][R90.64], R124 ;  /* 0x0000007c5a007986 */ /* 0x0005e2000c10150e */
[----:B----4-:R-:W-:Y:S02]  /*9fc0*/  PRMT R117, R124, 0x7632, R117 ;  /* 0x000076327c757816 */ /* 0x010fe40000000075 */
[----:B--2---:R-:W-:Y:S02]  /*9fd0*/  F2FP.F16.F32.PACK_AB R124, R113, R116 ;  /* 0x00000074717c723e */ /* 0x004fe400000000ff */
[----:B---3--:R-:W-:Y:S02]  /*9fe0*/  F2FP.F16.F32.PACK_AB R125, R125, R122 ;  /* 0x0000007a7d7d723e */ /* 0x008fe400000000ff */
[----:B------:R-:W2:Y:S04]  /*9ff0*/  LDL.LU R122, [R1+0x2c] ;  /* 0x00002c00017a7983 */ /* 0x000ea80000300800 */
[----:B------:R-:W3:Y:S04]  /*a000*/  LDL.LU R113, [R1+0x264] ;  /* 0x0002640001717983 */ /* 0x000ee80000300800 */
[----:B------:R-:W4:Y:S04]  /*a010*/  LDL.LU R116, [R1+0x260] ;  /* 0x0002600001747983 */ /* 0x000f280000300800 */
[----:B------:R-:W-:Y:S04]  /*a020*/  STG.E.U16 desc[UR14][R90.64+0x4], R125 ;  /* 0x0000047d5a007986 */ /* 0x000fe8000c10150e */
[----:B------:R0:W-:Y:S04]  /*a030*/  STG.E.U16 desc[UR14][R90.64+0x2], R117 ;  /* 0x000002755a007986 */ /* 0x0001e8000c10150e */
[----:B0-----:R-:W3:Y:S01]  /*a040*/  LDL.LU R117, [R1+0x30] ;  /* 0x0000300001757983 */ /* 0x001ee20000300800 */
[----:B----4-:R-:W-:-:S02]  /*a050*/  PRMT R116, R125, 0x7632, R116 ;  /* 0x000076327d747816 */ /* 0x010fc40000000074 */
[----:B------:R-:W-:Y:S02]  /*a060*/  F2FP.F16.F32.PACK_AB R125, R112, R119 ;  /* 0x00000077707d723e */ /* 0x000fe400000000ff */
[----:B------:R-:W4:Y:S04]  /*a070*/  LDL.LU R112, [R1+0x25c] ;  /* 0x00025c0001707983 */ /* 0x000f280000300800 */
[----:B------:R0:W-:Y:S04]  /*a080*/  STG.E.U16 desc[UR14][R90.64+0x6], R116 ;  /* 0x000006745a007986 */ /* 0x0001e8000c10150e */
[----:B------:R1:W-:Y:S01]  /*a090*/  STG.E.U16 desc[UR14][R88.64], R124 ;  /* 0x0000007c58007986 */ /* 0x0003e2000c10150e */
[----:B0-----:R-:W-:-:S03]  /*a0a0*/  PRMT R91, R124, 0x7632, R91 ;  /* 0x000076327c5b7816 */ /* 0x001fc6000000005b */
[----:B------:R-:W3:Y:S01]  /*a0b0*/  LDL.LU R116, [R1+0x44] ;  /* 0x0000440001747983 */ /* 0x000ee20000300800 */
[----:B------:R-:W-:Y:S02]  /*a0c0*/  F2FP.F16.F32.PACK_AB R90, R115, R114 ;  /* 0x00000072735a723e */ /* 0x000fe400000000ff */
[----:B-1----:R-:W-:Y:S01]  /*a0d0*/  PRMT R124, R125, 0x7632, R124 ;  /* 0x000076327d7c7816 */ /* 0x002fe2000000007c */
[----:B------:R-:W3:Y:S04]  /*a0e0*/  LDL.LU R119, [R1+0x48] ;  /* 0x0000480001777983 */ /* 0x000ee80000300800 */
[----:B------:R-:W4:Y:S04]  /*a0f0*/  LDL.LU R115, [R1+0x258] ;  /* 0x0002580001737983 */ /* 0x000f280000300800 */
[----:B------:R-:W4:Y:S04]  /*a100*/  LDL.LU R114, [R1+0x254] ;  /* 0x0002540001727983 */ /* 0x000f280000300800 */
[----:B------:R0:W-:Y:S04]  /*a110*/  STG.E.U16 desc[UR14][R88.64+0x2], R91 ;  /* 0x0000025b58007986 */ /* 0x0001e8000c10150e */
[----:B------:R1:W-:Y:S04]  /*a120*/  STG.E.U16 desc[UR14][R88.64+0x4], R125 ;  /* 0x0000047d58007986 */ /* 0x0003e8000c10150e */
[----:B------:R2:W-:Y:S01]  /*a130*/  STG.E.U16 desc[UR14][R88.64+0x6], R124 ;  /* 0x0000067c58007986 */ /* 0x0005e2000c10150e */
[----:B0-----:R-:W-:-:S03]  /*a140*/  F2FP.F16.F32.PACK_AB R91, R118, R121 ;  /* 0x00000079765b723e */ /* 0x001fc600000000ff */
[----:B-1----:R-:W4:Y:S04]  /*a150*/  LDL.LU R125, [R1+0x50] ;  /* 0x00005000017d7983 */ /* 0x002f280000300800 */
[----:B------:R-:W4:Y:S01]  /*a160*/  LDL.LU R118, [R1+0x5c] ;  /* 0x00005c0001767983 */ /* 0x000f220000300800 */
[----:B--2---:R-:W-:-:S03]  /*a170*/  F2FP.F16.F32.PACK_AB R88, R120, R122 ;  /* 0x0000007a7858723e */ /* 0x004fc600000000ff */
[----:B------:R-:W2:Y:S01]  /*a180*/  LDL.LU R121, [R1+0x60] ;  /* 0x0000600001797983 */ /* 0x000ea20000300800 */
[----:B------:R-:W-:-:S03]  /*a190*/  PRMT R89, R90, 0x7632, R89 ;  /* 0x000076325a597816 */ /* 0x000fc60000000059 */
[----:B------:R-:W4:Y:S04]  /*a1a0*/  LDL.LU R124, [R1+0x4c] ;  /* 0x00004c00017c7983 */ /* 0x000f280000300800 */
[----:B------:R0:W-:Y:S04]  /*a1b0*/  STG.E.U16 desc[UR14][R86.64], R90 ;  /* 0x0000005a56007986 */ /* 0x0001e8000c10150e */
[----:B------:R-:W2:Y:S04]  /*a1c0*/  LDL.LU R120, [R1+0x64] ;  /* 0x0000640001787983 */ /* 0x000ea80000300800 */
[----:B------:R-:W2:Y:S01]  /*a1d0*/  LDL.LU R122, [R1+0x68] ;  /* 0x00006800017a7983 */ /* 0x000ea20000300800 */
[----:B0-----:R-:W-:-:S03]  /*a1e0*/  PRMT R90, R91, 0x7632, R90 ;  /* 0x000076325b5a7816 */ /* 0x001fc6000000005a */
[----:B------:R0:W-:Y:S04]  /*a1f0*/  STG.E.U16 desc[UR14][R86.64+0x4], R91 ;  /* 0x0000045b56007986 */ /* 0x0001e8000c10150e */
[----:B0-----:R-:W2:Y:S04]  /*a200*/  LDL.LU R91, [R1+0x34] ;  /* 0x00003400015b7983 */ /* 0x001ea80000300800 */
[----:B------:R-:W-:Y:S04]  /*a210*/  STG.E.U16 desc[UR14][R86.64+0x2], R89 ;  /* 0x0000025956007986 */ /* 0x000fe8000c10150e */
[----:B------:R0:W-:Y:S04]  /*a220*/  STG.E.U16 desc[UR14][R86.64+0x6], R90 ;  /* 0x0000065a56007986 */ /* 0x0001e8000c10150e */
[----:B------:R-:W-:Y:S01]  /*a230*/  STG.E.U16 desc[UR14][R84.64], R88 ;  /* 0x0000005854007986 */ /* 0x000fe2000c10150e */
[----:B0-----:R-:W-:-:S05]  /*a240*/  PRMT R87, R88, 0x7632, R87 ;  /* 0x0000763258577816 */ /* 0x001fca0000000057 */
[----:B------:R4:W-:Y:S01]  /*a250*/  STG.E.U16 desc[UR14][R84.64+0x2], R87 ;  /* 0x0000025754007986 */ /* 0x0009e2000c10150e */
[----:B---3--:R-:W-:Y:S02]  /*a260*/  F2FP.F16.F32.PACK_AB R86, R116, R119 ;  /* 0x000000777456723e */ /* 0x008fe400000000ff */
[----:B----4-:R-:W-:Y:S02]  /*a270*/  F2FP.F16.F32.PACK_AB R87, R124, R125 ;  /* 0x0000007d7c57723e */ /* 0x010fe400000000ff */
[----:B--2---:R-:W-:Y:S02]  /*a280*/  F2FP.F16.F32.PACK_AB R89, R117, R91 ;  /* 0x0000005b7559723e */ /* 0x004fe400000000ff */
[----:B------:R-:W2:Y:S02]  /*a290*/  LDL.LU R117, [R1+0x250] ;  /* 0x0002500001757983 */ /* 0x000ea40000300800 */
[----:B------:R-:W-:Y:S02]  /*a2a0*/  PRMT R88, R89, 0x7632, R88 ;  /* 0x0000763259587816 */ /* 0x000fe40000000058 */
[----:B------:R-:W3:Y:S04]  /*a2b0*/  LDL.LU R91, [R1+0xc4] ;  /* 0x0000c400015b7983 */ /* 0x000ee80000300800 */
[----:B------:R-:W3:Y:S04]  /*a2c0*/  LDL.LU R90, [R1+0x7c] ;  /* 0x00007c00015a7983 */ /* 0x000ee80000300800 */
[----:B------:R-:W2:Y:S04]  /*a2d0*/  LDL.LU R116, [R1+0x24c] ;  /* 0x00024c0001747983 */ /* 0x000ea80000300800 */
[----:B------:R-:W4:Y:S04]  /*a2e0*/  LDL.LU R119, [R1+0x248] ;  /* 0x0002480001777983 */ /* 0x000f280000300800 */
[----:B------:R0:W-:Y:S04]  /*a2f0*/  STG.E.U16 desc[UR14][R84.64+0x4], R89 ;  /* 0x0000045954007986 */ /* 0x0001e8000c10150e */
[----:B------:R1:W-:Y:S04]  /*a300*/  STG.E.U16 desc[UR14][R84.64+0x6], R88 ;  /* 0x0000065854007986 */ /* 0x0003e8000c10150e */
[----:B0-----:R-:W2:Y:S04]  /*a310*/  LDL.LU R89, [R1+0x78] ;  /* 0x0000780001597983 */ /* 0x001ea80000300800 */
[----:B------:R-:W4:Y:S01]  /*a320*/  LDL.LU R124, [R1+0x88] ;  /* 0x00008800017c7983 */ /* 0x000f220000300800 */
[----:B-1----:R-:W-:-:S03]  /*a330*/  PRMT R85, R86, 0x7632, R85 ;  /* 0x0000763256557816 */ /* 0x002fc60000000055 */
[----:B------:R-:W4:Y:S04]  /*a340*/  LDL.LU R125, [R1+0x8c] ;  /* 0x00008c00017d7983 */ /* 0x000f280000300800 */
[----:B------:R-:W2:Y:S01]  /*a350*/  LDL.LU R88, [R1+0x74] ;  /* 0x0000740001587983 */ /* 0x000ea20000300800 */
[----:B------:R-:W-:-:S03]  /*a360*/  F2FP.F16.F32.PACK_AB R84, R118, R121 ;  /* 0x000000797654723e */ /* 0x000fc600000000ff */
[----:B------:R0:W-:Y:S04]  /*a370*/  STG.E.U16 desc[UR14][R82.64], R86 ;  /* 0x0000005652007986 */ /* 0x0001e8000c10150e */
[----:B------:R-:W4:Y:S04]  /*a380*/  LDL.LU R118, [R1+0x244] ;  /* 0x0002440001767983 */ /* 0x000f280000300800 */
[----:B------:R-:W4:Y:S01]  /*a390*/  LDL.LU R121, [R1+0x240] ;  /* 0x0002400001797983 */ /* 0x000f220000300800 */
[----:B0-----:R-:W-:-:S03]  /*a3a0*/  PRMT R86, R87, 0x7632, R86 ;  /* 0x0000763257567816 */ /* 0x001fc60000000056 */
[----:B------:R0:W-:Y:S04]  /*a3b0*/  STG.E.U16 desc[UR14][R82.64+0x2], R85 ;  /* 0x0000025552007986 */ /* 0x0001e8000c10150e */
[----:B------:R1:W-:Y:S04]  /*a3c0*/  STG.E.U16 desc[UR14][R82.64+0x4], R87 ;  /* 0x0000045752007986 */ /* 0x0003e8000c10150e */
[----:B------:R1:W-:Y:S01]  /*a3d0*/  STG.E.U16 desc[UR14][R82.64+0x6], R86 ;  /* 0x0000065652007986 */ /* 0x0003e2000c10150e */
[----:B0-----:R-:W-:-:S03]  /*a3e0*/  F2FP.F16.F32.PACK_AB R85, R120, R122 ;  /* 0x0000007a7855723e */ /* 0x001fc600000000ff */
[----:B-1----:R-:W4:Y:S04]  /*a3f0*/  LDL.LU R87, [R1+0xc0] ;  /* 0x0000c00001577983 */ /* 0x002f280000300800 */
[----:B------:R-:W4:Y:S04]  /*a400*/  LDL.LU R120, [R1+0x23c] ;  /* 0x00023c0001787983 */ /* 0x000f280000300800 */
[----:B------:R-:W4:Y:S04]  /*a410*/  LDL.LU R122, [R1+0x238] ;  /* 0x00023800017a7983 */ /* 0x000f280000300800 */
[----:B------:R-:W4:Y:S01]  /*a420*/  LDL.LU R86, [R1+0x90] ;  /* 0x0000900001567983 */ /* 0x000f220000300800 */
[----:B------:R-:W-:-:S03]  /*a430*/  PRMT R83, R84, 0x7632, R83 ;  /* 0x0000763254537816 */ /* 0x000fc60000000053 */
[----:B------:R0:W-:Y:S04]  /*a440*/  STG.E.U16 desc[UR14][R80.64], R84 ;  /* 0x0000005450007986 */ /* 0x0001e8000c10150e */
[----:B------:R3:W-:Y:S01]  /*a450*/  STG.E.U16 desc[UR14][R80.64+0x2], R83 ;  /* 0x0000025350007986 */ /* 0x0007e2000c10150e */
[----:B0-----:R-:W-:-:S03]  /*a460*/  PRMT R84, R85, 0x7632, R84 ;  /* 0x0000763255547816 */ /* 0x001fc60000000054 */
[----:B------:R-:W-:Y:S04]  /*a470*/  STG.E.U16 desc[UR14][R80.64+0x4], R85 ;  /* 0x0000045550007986 */ /* 0x000fe8000c10150e */
[----:B------:R4:W-:Y:S01]  /*a480*/  STG.E.U16 desc[UR14][R80.64+0x6], R84 ;  /* 0x0000065450007986 */ /* 0x0009e2000c10150e */
[----:B---3--:R-:W-:-:S05]  /*a490*/  F2FP.F16.F32.PACK_AB R83, R90, R91 ;  /* 0x0000005b5a53723e */ /* 0x008fca00000000ff */
[----:B------:R-:W-:Y:S01]  /*a4a0*/  STG.E.U16 desc[UR14][R78.64+0x4], R83 ;  /* 0x000004534e007986 */ /* 0x000fe2000c10150e */
[----:B--2---:R-:W-:-:S03]  /*a4b0*/  F2FP.F16.F32.PACK_AB R82, R88, R89 ;  /* 0x000000595852723e */ /* 0x004fc600000000ff */
[----:B------:R-:W2:Y:S01]  /*a4c0*/  LDL.LU R88, [R1+0xa4] ;  /* 0x0000a40001587983 */ /* 0x000ea20000300800 */
[----:B----4-:R-:W-:Y:S02]  /*a4d0*/  F2FP.F16.F32.PACK_AB R80, R124, R125 ;  /* 0x0000007d7c50723e */ /* 0x010fe400000000ff */
[----:B------:R-:W-:Y:S01]  /*a4e0*/  PRMT R81, R82, 0x7632, R81 ;  /* 0x0000763252517816 */ /* 0x000fe20000000051 */
[----:B------:R-:W2:Y:S04]  /*a4f0*/  LDL.LU R89, [R1+0xa8] ;  /* 0x0000a80001597983 */ /* 0x000ea80000300800 */
[----:B------:R-:W3:Y:S04]  /*a500*/  LDL.LU R90, [R1+0xb4] ;  /* 0x0000b400015a7983 */ /* 0x000ee80000300800 */
[----:B------:R-:W3:Y:S04]  /*a510*/  LDL.LU R91, [R1+0xe0] ;  /* 0x0000e000015b7983 */ /* 0x000ee80000300800 */
[----:B------:R0:W-:Y:S04]  /*a520*/  STG.E.U16 desc[UR14][R78.64], R82 ;  /* 0x000000524e007986 */ /* 0x0001e8000c10150e */
[----:B------:R-:W4:Y:S04]  /*a530*/  LDL.LU R124, [R1+0xcc] ;  /* 0x0000cc00017c7983 */ /* 0x000f280000300800 */
[----:B------:R-:W4:Y:S01]  /*a540*/  LDL.LU R125, [R1+0xd0] ;  /* 0x0000d000017d7983 */ /* 0x000f220000300800 */
[----:B0-----:R-:W-:-:S03]  /*a550*/  PRMT R82, R83, 0x7632, R82 ;  /* 0x0000763253527816 */ /* 0x001fc60000000052 */
[----:B------:R0:W-:Y:S04]  /*a560*/  STG.E.U16 desc[UR14][R78.64+0x2], R81 ;  /* 0x000002514e007986 */ /* 0x0001e8000c10150e */
[----:B------:R-:W4:Y:S04]  /*a570*/  LDL.LU R83, [R1+0xa0] ;  /* 0x0000a00001537983 */ /* 0x000f280000300800 */
[----:B------:R-:W4:Y:S04]  /*a580*/  LDL.LU R84, [R1+0xc8] ;  /* 0x0000c80001547983 */ /* 0x000f280000300800 */
[----:B------:R-:W4:Y:S01]  /*a590*/  LDL.LU R85, [R1+0xdc] ;  /* 0x0000dc0001557983 */ /* 0x000f220000300800 */
[----:B0-----:R-:W-:-:S03]  /*a5a0*/  F2FP.F16.F32.PACK_AB R81, R86, R87 ;  /* 0x000000575651723e */ /* 0x001fc600000000ff */
[----:B------:R-:W4:Y:S04]  /*a5b0*/  LDL.LU R86, [R1+0xd4] ;  /* 0x0000d40001567983 */ /* 0x000f280000300800 */
[----:B------:R-:W4:Y:S04]  /*a5c0*/  LDL.LU R87, [R1+0xd8] ;  /* 0x0000d80001577983 */ /* 0x000f280000300800 */
[----:B------:R0:W-:Y:S04]  /*a5d0*/  STG.E.U16 desc[UR14][R78.64+0x6], R82 ;  /* 0x000006524e007986 */ /* 0x0001e8000c10150e */
[----:B0-----:R-:W4:Y:S01]  /*a5e0*/  LDL.LU R82, [R1+0x9c] ;  /* 0x00009c0001527983 */ /* 0x001f220000300800 */
[----:B------:R-:W-:-:S03]  /*a5f0*/  PRMT R79, R80, 0x7632, R79 ;  /* 0x00007632504f7816 */ /* 0x000fc6000000004f */
[----:B------:R0:W-:Y:S04]  /*a600*/  STG.E.U16 desc[UR14][R76.64], R80 ;  /* 0x000000504c007986 */ /* 0x0001e8000c10150e */
[----:B------:R2:W-:Y:S01]  /*a610*/  STG.E.U16 desc[UR14][R76.64+0x2], R79 ;  /* 0x0000024f4c007986 */ /* 0x0005e2000c10150e */
[----:B0-----:R-:W-:-:S03]  /*a620*/  PRMT R80, R81, 0x7632, R80 ;  /* 0x0000763251507816 */ /* 0x001fc60000000050 */
[----:B------:R-:W-:Y:S04]  /*a630*/  STG.E.U16 desc[UR14][R76.64+0x4], R81 ;  /* 0x000004514c007986 */ /* 0x000fe8000c10150e */
[----:B------:R3:W-:Y:S01]  /*a640*/  STG.E.U16 desc[UR14][R76.64+0x6], R80 ;  /* 0x000006504c007986 */ /* 0x0007e2000c10150e */
[----:B--2---:R-:W-:-:S03]  /*a650*/  F2FP.F16.F32.PACK_AB R79, R88, R89 ;  /* 0x00000059584f723e */ /* 0x004fc600000000ff */
[----:B------:R-:W2:Y:S04]  /*a660*/  LDL.LU R88, [R1+0xbc] ;  /* 0x0000bc0001587983 */ /* 0x000ea80000300800 */
[----:B------:R-:W2:Y:S01]  /*a670*/  LDL.LU R89, [R1+0xe4] ;  /* 0x0000e40001597983 */ /* 0x000ea20000300800 */
[----:B---3--:R-:W-:-:S03]  /*a680*/  F2FP.F16.F32.PACK_AB R76, R90, R91 ;  /* 0x0000005b5a4c723e */ /* 0x008fc600000000ff */
[----:B------:R-:W3:Y:S04]  /*a690*/  LDL.LU R90, [R1+0xb0] ;  /* 0x0000b000015a7983 */ /* 0x000ee80000300800 */
[----:B------:R-:W3:Y:S01]  /*a6a0*/  LDL.LU R91, [R1+0xb8] ;  /* 0x0000b800015b7983 */ /* 0x000ee20000300800 */
[----:B----4-:R-:W-:-:S04]  /*a6b0*/  F2FP.F16.F32.PACK_AB R78, R82, R83 ;  /* 0x00000053524e723e */ /* 0x010fc800000000ff */
[----:B------:R-:W-:-:S05]  /*a6c0*/  PRMT R77, R78, 0x7632, R77 ;  /* 0x000076324e4d7816 */ /* 0x000fca000000004d */
[----:B------:R0:W-:Y:S02]  /*a6d0*/  STG.E.U16 desc[UR14][R74.64+0x2], R77 ;  /* 0x0000024d4a007986 */ /* 0x0001e4000c10150e */
[----:B0-----:R-:W-:Y:S02]  /*a6e0*/  F2FP.F16.F32.PACK_AB R77, R124, R125 ;  /* 0x0000007d7c4d723e */ /* 0x001fe400000000ff */
[----:B------:R-:W4:Y:S04]  /*a6f0*/  LDL.LU R124, [R1+0x98] ;  /* 0x00009800017c7983 */ /* 0x000f280000300800 */
[----:B------:R-:W4:Y:S04]  /*a700*/  LDL.LU R125, [R1+0xac] ;  /* 0x0000ac00017d7983 */ /* 0x000f280000300800 */
[----:B------:R0:W-:Y:S04]  /*a710*/  STG.E.U16 desc[UR14][R74.64], R78 ;  /* 0x0000004e4a007986 */ /* 0x0001e8000c10150e */
[----:B------:R-:W-:Y:S04]  /*a720*/  STG.E.U16 desc[UR14][R74.64+0x4], R79 ;  /* 0x0000044f4a007986 */ /* 0x000fe8000c10150e */
[----:B------:R-:W4:Y:S01]  /*a730*/  LDL.LU R81, [R1+0x84] ;  /* 0x0000840001517983 */ /* 0x000f220000300800 */
[----:B0-----:R-:W-:-:S03]  /*a740*/  PRMT R78, R79, 0x7632, R78 ;  /* 0x000076324f4e7816 */ /* 0x001fc6000000004e */
[----:B------:R-:W4:Y:S04]  /*a750*/  LDL.LU R82, [R1+0x94] ;  /* 0x0000940001527983 */ /* 0x000f280000300800 */
[----:B------:R0:W-:Y:S04]  /*a760*/  STG.E.U16 desc[UR14][R74.64+0x6], R78 ;  /* 0x0000064e4a007986 */ /* 0x0001e8000c10150e */
[----:B------:R1:W-:Y:S04]  /*a770*/  STG.E.U16 desc[UR14][R72.64], R76 ;  /* 0x0000004c48007986 */ /* 0x0003e8000c10150e */
[----:B------:R-:W4:Y:S01]  /*a780*/  LDL.LU R83, [R1+0x70] ;  /* 0x0000700001537983 */ /* 0x000f220000300800 */
[----:B0-----:R-:W-:-:S02]  /*a790*/  PRMT R75, R76, 0x7632, R75 ;  /* 0x000076324c4b7816 */ /* 0x001fc4000000004b */
[----:B------:R-:W-:Y:S02]  /*a7a0*/  F2FP.F16.F32.PACK_AB R74, R84, R85 ;  /* 0x00000055544a723e */ /* 0x000fe400000000ff */
[----:B-1----:R-:W-:Y:S01]  /*a7b0*/  PRMT R76, R77, 0x7632, R76 ;  /* 0x000076324d4c7816 */ /* 0x002fe2000000004c */
[----:B------:R0:W-:Y:S04]  /*a7c0*/  STG.E.U16 desc[UR14][R72.64+0x2], R75 ;  /* 0x0000024b48007986 */ /* 0x0001e8000c10150e */
[----:B------:R-:W4:Y:S04]  /*a7d0*/  LDL.LU R84, [R1+0x80] ;  /* 0x0000800001547983 */ /* 0x000f280000300800 */
[----:B------:R-:W4:Y:S01]  /*a7e0*/  LDL.LU R85, [R1+0x58] ;  /* 0x0000580001557983 */ /* 0x000f220000300800 */
[----:B0-----:R-:W-:-:S03]  /*a7f0*/  F2FP.F16.F32.PACK_AB R75, R86, R87 ;  /* 0x00000057564b723e */ /* 0x001fc600000000ff */
[----:B------:R-:W-:Y:S04]  /*a800*/  STG.E.U16 desc[UR14][R72.64+0x4], R77 ;  /* 0x0000044d48007986 */ /* 0x000fe8000c10150e */
[----:B------:R2:W-:Y:S04]  /*a810*/  STG.E.U16 desc[UR14][R72.64+0x6], R76 ;  /* 0x0000064c48007986 */ /* 0x0005e8000c10150e */
        /* <DEDUP_REMOVED lines=8> */
[----:B----4-:R-:W-:-:S03]  /*a8a0*/  F2FP.F16.F32.PACK_AB R76, R124, R125 ;  /* 0x0000007d7c4c723e */ /* 0x010fc600000000ff */
[----:B------:R-:W4:Y:S04]  /*a8b0*/  LDL.LU R124, [R1+0x20] ;  /* 0x00002000017c7983 */ /* 0x000f280000300800 */
[----:B------:R-:W4:Y:S01]  /*a8c0*/  LDL.LU R125, [R1+0x8] ;  /* 0x00000800017d7983 */ /* 0x000f220000300800 */
[----:B------:R-:W-:-:S03]  /*a8d0*/  PRMT R72, R74, 0x7632, R72 ;  /* 0x000076324a487816 */ /* 0x000fc60000000048 */
[----:B------:R0:W-:Y:S01]  /*a8e0*/  STG.E.U16 desc[UR14][R70.64], R74 ;  /* 0x0000004a46007986 */ /* 0x0001e2000c10150e */
[----:B------:R-:W-:-:S03]  /*a8f0*/  PRMT R78, R77, 0x7632, R78 ;  /* 0x000076324d4e7816 */ /* 0x000fc6000000004e */
[----:B------:R1:W-:Y:S01]  /*a900*/  STG.E.U16 desc[UR14][R70.64+0x2], R72 ;  /* 0x0000024846007986 */ /* 0x0003e2000c10150e */
[----:B0-----:R-:W-:-:S03]  /*a910*/  PRMT R74, R75, 0x7632, R74 ;  /* 0x000076324b4a7816 */ /* 0x001fc6000000004a */
[----:B------:R-:W-:Y:S01]  /*a920*/  STG.E.U16 desc[UR14][R70.64+0x4], R75 ;  /* 0x0000044b46007986 */ /* 0x000fe2000c10150e */
[----:B-1----:R-:W-:-:S03]  /*a930*/  F2FP.F16.F32.PACK_AB R72, R81, R82 ;  /* 0x000000525148723e */ /* 0x002fc600000000ff */
[----:B------:R0:W-:Y:S04]  /*a940*/  STG.E.U16 desc[UR14][R70.64+0x6], R74 ;  /* 0x0000064a46007986 */ /* 0x0001e8000c10150e */
[----:B------:R1:W-:Y:S01]  /*a950*/  STG.E.U16 desc[UR14][R68.64], R73 ;  /* 0x0000004944007986 */ /* 0x0003e2000c10150e */
[----:B0-----:R-:W-:-:S03]  /*a960*/  PRMT R71, R73, 0x7632, R71 ;  /* 0x0000763249477816 */ /* 0x001fc60000000047 */
[----:B------:R-:W-:Y:S01]  /*a970*/  STG.E.U16 desc[UR14][R68.64+0x4], R77 ;  /* 0x0000044d44007986 */ /* 0x000fe2000c10150e */
[----:B------:R-:W-:Y:S02]  /*a980*/  PRMT R74, R76, 0x7632, R74 ;  /* 0x000076324c4a7816 */ /* 0x000fe4000000004a */
[----:B-1----:R-:W-:Y:S01]  /*a990*/  PRMT R73, R72, 0x7632, R73 ;  /* 0x0000763248497816 */ /* 0x002fe20000000049 */
[----:B------:R-:W-:Y:S04]  /*a9a0*/  STG.E.U16 desc[UR14][R68.64+0x2], R71 ;  /* 0x0000024744007986 */ /* 0x000fe8000c10150e */
[----:B------:R0:W-:Y:S04]  /*a9b0*/  STG.E.U16 desc[UR14][R68.64+0x6], R78 ;  /* 0x0000064e44007986 */ /* 0x0001e8000c10150e */
[----:B------:R-:W-:Y:S04]  /*a9c0*/  STG.E.U16 desc[UR14][R66.64], R76 ;  /* 0x0000004c42007986 */ /* 0x000fe8000c10150e */
[----:B------:R-:W-:Y:S01]  /*a9d0*/  STG.E.U16 desc[UR14][R66.64+0x2], R74 ;  /* 0x0000024a42007986 */ /* 0x000fe2000c10150e */
[----:B------:R-:W-:-:S02]  /*a9e0*/  F2FP.F16.F32.PACK_AB R70, R85, R86 ;  /* 0x000000565546723e */ /* 0x000fc400000000ff */
[----:B0-----:R-:W-:Y:S01]  /*a9f0*/  F2FP.F16.F32.PACK_AB R69, R83, R84 ;  /* 0x000000545345723e */ /* 0x001fe200000000ff */
[----:B------:R-:W-:Y:S01]  /*aa00*/  STG.E.U16 desc[UR14][R66.64+0x4], R72 ;  /* 0x0000044842007986 */ /* 0x000fe2000c10150e */
[----:B------:R-:W-:Y:S02]  /*aa10*/  PRMT R75, R70, 0x7632, R75 ;  /* 0x00007632464b7816 */ /* 0x000fe4000000004b */
[----:B------:R-:W-:Y:S01]  /*aa20*/  PRMT R71, R69, 0x7632, R71 ;  /* 0x0000763245477816 */ /* 0x000fe20000000047 */
[----:B------:R2:W-:Y:S04]  /*aa30*/  STG.E.U16 desc[UR14][R66.64+0x6], R73 ;  /* 0x0000064942007986 */ /* 0x0005e8000c10150e */
[----:B------:R0:W-:Y:S04]  /*aa40*/  STG.E.U16 desc[UR14][R64.64], R69 ;  /* 0x0000004540007986 */ /* 0x0001e8000c10150e */
[----:B------:R-:W-:Y:S04]  /*aa50*/  STG.E.U16 desc[UR14][R64.64+0x2], R71 ;  /* 0x0000024740007986 */ /* 0x000fe8000c10150e */
[----:B------:R-:W-:Y:S04]  /*aa60*/  STG.E.U16 desc[UR14][R64.64+0x4], R70 ;  /* 0x0000044640007986 */ /* 0x000fe8000c10150e */
[----:B------:R-:W-:Y:S01]  /*aa70*/  STG.E.U16 desc[UR14][R64.64+0x6], R75 ;  /* 0x0000064b40007986 */ /* 0x000fe2000c10150e */
[----:B------:R-:W-:-:S02]  /*aa80*/  F2FP.F16.F32.PACK_AB R120, R121, R120 ;  /* 0x000000787978723e */ /* 0x000fc400000000ff */
[----:B------:R-:W-:Y:S02]  /*aa90*/  F2FP.F16.F32.PACK_AB R118, R119, R118 ;  /* 0x000000767776723e */ /* 0x000fe400000000ff */
[----:B------:R-:W-:Y:S02]  /*aaa0*/  F2FP.F16.F32.PACK_AB R116, R117, R116 ;  /* 0x000000747574723e */ /* 0x000fe400000000ff */
[----:B------:R-:W-:Y:S02]  /*aab0*/  F2FP.F16.F32.PACK_AB R114, R115, R114 ;  /* 0x000000727372723e */ /* 0x000fe400000000ff */
[----:B------:R-:W-:Y:S02]  /*aac0*/  F2FP.F16.F32.PACK_AB R112, R113, R112 ;  /* 0x000000707170723e */ /* 0x000fe400000000ff */
[----:B------:R-:W-:Y:S02]  /*aad0*/  F2FP.F16.F32.PACK_AB R110, R111, R110 ;  /* 0x0000006e6f6e723e */ /* 0x000fe400000000ff */
        /* <DEDUP_REMOVED lines=14> */
[----:B------:R-:W-:Y:S02]  /*abc0*/  PRMT R31, R94, 0x7632, R31 ;  /* 0x000076325e1f7816 */ /* 0x000fe4000000001f */
[----:B------:R-:W-:Y:S02]  /*abd0*/  PRMT R29, R30, 0x7632, R29 ;  /* 0x000076321e1d7816 */ /* 0x000fe4000000001d */
[----:B------:R-:W-:Y:S02]  /*abe0*/  PRMT R27, R28, 0x7632, R27 ;  /* 0x000076321c1b7816 */ /* 0x000fe4000000001b */
[----:B------:R-:W-:Y:S02]  /*abf0*/  F2FP.F16.F32.PACK_AB R18, R19, R18 ;  /* 0x000000121312723e */ /* 0x000fe400000000ff */
[----:B------:R-:W-:-:S02]  /*ac00*/  PRMT R25, R26, 0x7632, R25 ;  /* 0x000076321a197816 */ /* 0x000fc40000000019 */
[----:B------:R-:W-:Y:S02]  /*ac10*/  PRMT R23, R24, 0x7632, R23 ;  /* 0x0000763218177816 */ /* 0x000fe40000000017 */
[----:B------:R-:W-:Y:S02]  /*ac20*/  PRMT R21, R22, 0x7632, R21 ;  /* 0x0000763216157816 */ /* 0x000fe40000000015 */
[----:B------:R-:W-:Y:S02]  /*ac30*/  PRMT R19, R20, 0x7632, R19 ;  /* 0x0000763214137816 */ /* 0x000fe40000000013 */
[----:B------:R-:W-:Y:S02]  /*ac40*/  F2FP.F16.F32.PACK_AB R16, R17, R16 ;  /* 0x000000101110723e */ /* 0x000fe400000000ff */
[----:B------:R-:W-:Y:S02]  /*ac50*/  PRMT R17, R18, 0x7632, R17 ;  /* 0x0000763212117816 */ /* 0x000fe40000000011 */
[----:B------:R-:W-:-:S02]  /*ac60*/  F2FP.F16.F32.PACK_AB R14, R15, R14 ;  /* 0x0000000e0f0e723e */ /* 0x000fc400000000ff */
[----:B------:R-:W-:Y:S01]  /*ac70*/  F2FP.F16.F32.PACK_AB R12, R13, R12 ;  /* 0x0000000c0d0c723e */ /* 0x000fe200000000ff */
[----:B------:R-:W-:Y:S01]  /*ac80*/  UIADD3 UR10, UP0, UR10, 0x9, URZ ;  /* 0x000000090a0a7890 */ /* 0x000fe2000ff1e03f */
[----:B------:R-:W-:Y:S02]  /*ac90*/  F2FP.F16.F32.PACK_AB R10, R11, R10 ;  /* 0x0000000a0b0a723e */ /* 0x000fe400000000ff */
[----:B------:R-:W-:Y:S02]  /*aca0*/  F2FP.F16.F32.PACK_AB R8, R9, R8 ;  /* 0x000000080908723e */ /* 0x000fe400000000ff */
[----:B------:R-:W-:Y:S02]  /*acb0*/  F2FP.F16.F32.PACK_AB R6, R7, R6 ;  /* 0x000000060706723e */ /* 0x000fe400000000ff */
[----:B------:R-:W-:Y:S02]  /*acc0*/  F2FP.F16.F32.PACK_AB R0, R0, R5 ;  /* 0x000000050000723e */ /* 0x000fe400000000ff */
[----:B------:R-:W-:-:S02]  /*acd0*/  PRMT R15, R16, 0x7632, R15 ;  /* 0x00007632100f7816 */ /* 0x000fc4000000000f */
[----:B------:R-:W-:Y:S02]  /*ace0*/  F2FP.F16.F32.PACK_AB R3, R4, R3 ;  /* 0x000000030403723e */ /* 0x000fe400000000ff */
[----:B------:R-:W-:Y:S02]  /*acf0*/  F2FP.F16.F32.PACK_AB R2, R123, R2 ;  /* 0x000000027b02723e */ /* 0x000fe400000000ff */
[----:B------:R-:W-:Y:S01]  /*ad00*/  PRMT R11, R12, 0x7632, R11 ;  /* 0x000076320c0b7816 */ /* 0x000fe2000000000b */
[----:B------:R-:W-:Y:S01]  /*ad10*/  UIADD3.X UR5, URZ, UR5, URZ, UP0, !UPT ;  /* 0x000000053f057290 */ /* 0x000fe200087fe43f */
[----:B------:R-:W-:Y:S02]  /*ad20*/  PRMT R9, R8, 0x7632, R9 ;  /* 0x0000763208097816 */ /* 0x000fe40000000009 */
[----:B--2---:R-:W-:-:S04]  /*ad30*/  F2FP.F16.F32.PACK_AB R67, R87, R88 ;  /* 0x000000585743723e */ /* 0x004fc800000000ff */
[----:B------:R-:W-:Y:S02]  /*ad40*/  PRMT R66, R67, 0x7632, R66 ;  /* 0x0000763243427816 */ /* 0x000fe40000000042 */
[----:B---3--:R-:W-:-:S04]  /*ad50*/  F2FP.F16.F32.PACK_AB R68, R89, R90 ;  /* 0x0000005a5944723e */ /* 0x008fc800000000ff */
[----:B0-----:R-:W-:Y:S01]  /*ad60*/  PRMT R69, R68, 0x7632, R69 ;  /* 0x0000763244457816 */ /* 0x001fe20000000045 */
[----:B------:R-:W-:Y:S04]  /*ad70*/  STG.E.U16 desc[UR14][R60.64], R67 ;  /* 0x000000433c007986 */ /* 0x000fe8000c10150e */
[----:B------:R-:W-:Y:S04]  /*ad80*/  STG.E.U16 desc[UR14][R60.64+0x2], R66 ;  /* 0x000002423c007986 */ /* 0x000fe8000c10150e */
[----:B------:R-:W-:Y:S04]  /*ad90*/  STG.E.U16 desc[UR14][R60.64+0x4], R68 ;  /* 0x000004443c007986 */ /* 0x000fe8000c10150e */
[----:B------:R0:W-:Y:S02]  /*ada0*/  STG.E.U16 desc[UR14][R60.64+0x6], R69 ;  /* 0x000006453c007986 */ /* 0x0001e4000c10150e */
[----:B0-----:R-:W-:-:S02]  /*adb0*/  PRMT R60, R118, 0x7632, R60 ;  /* 0x00007632763c7816 */ /* 0x001fc4000000003c */
[----:B----4-:R-:W-:Y:S02]  /*adc0*/  F2FP.F16.F32.PACK_AB R65, R91, R124 ;  /* 0x0000007c5b41723e */ /* 0x010fe400000000ff */
[----:B------:R-:W-:Y:S02]  /*add0*/  F2FP.F16.F32.PACK_AB R122, R122, R125 ;  /* 0x0000007d7a7a723e */ /* 0x000fe400000000ff */
[----:B------:R-:W-:Y:S02]  /*ade0*/  PRMT R61, R65, 0x7632, R61 ;  /* 0x00007632413d7816 */ /* 0x000fe4000000003d */
[----:B------:R-:W-:Y:S01]  /*adf0*/  PRMT R64, R122, 0x7632, R64 ;  /* 0x000076327a407816 */ /* 0x000fe20000000040 */
[----:B------:R-:W-:Y:S04]  /*ae00*/  STG.E.U16 desc[UR14][R58.64], R65 ;  /* 0x000000413a007986 */ /* 0x000fe8000c10150e */
[----:B------:R-:W-:Y:S04]  /*ae10*/  STG.E.U16 desc[UR14][R58.64+0x2], R61 ;  /* 0x0000023d3a007986 */ /* 0x000fe8000c10150e */
[----:B------:R-:W-:Y:S04]  /*ae20*/  STG.E.U16 desc[UR14][R58.64+0x4], R122 ;  /* 0x0000047a3a007986 */ /* 0x000fe8000c10150e */
[----:B------:R0:W-:Y:S04]  /*ae30*/  STG.E.U16 desc[UR14][R58.64+0x6], R64 ;  /* 0x000006403a007986 */ /* 0x0001e8000c10150e */
[----:B------:R-:W-:Y:S01]  /*ae40*/  STG.E.U16 desc[UR14][R56.64], R120 ;  /* 0x0000007838007986 */ /* 0x000fe2000c10150e */
[----:B0-----:R-:W-:-:S03]  /*ae50*/  PRMT R59, R120, 0x7632, R59 ;  /* 0x00007632783b7816 */ /* 0x001fc6000000003b */
[----:B------:R-:W-:Y:S01]  /*ae60*/  STG.E.U16 desc[UR14][R56.64+0x4], R118 ;  /* 0x0000047638007986 */ /* 0x000fe2000c10150e */
[----:B------:R-:W-:-:S03]  /*ae70*/  PRMT R58, R114, 0x7632, R58 ;  /* 0x00007632723a7816 */ /* 0x000fc6000000003a */
        /* <DEDUP_REMOVED lines=8> */
[----:B------:R1:W-:Y:S01]  /*af00*/  STG.E.U16 desc[UR14][R62.64+0x6], R56 ;  /* 0x000006383e007986 */ /* 0x0003e2000c10150e */
[----:B0-----:R-:W-:Y:S02]  /*af10*/  PRMT R55, R112, 0x7632, R55 ;  /* 0x0000763270377816 */ /* 0x001fe40000000037 */
[----:B------:R-:W-:-:S02]  /*af20*/  PRMT R54, R108, 0x7632, R54 ;  /* 0x000076326c367816 */ /* 0x000fc40000000036 */
[----:B------:R-:W-:Y:S01]  /*af30*/  PRMT R57, R106, 0x7632, R57 ;  /* 0x000076326a397816 */ /* 0x000fe20000000039 */
[----:B------:R0:W-:Y:S01]  /*af40*/  STG.E.U16 desc[UR14][R62.64+0x2], R55 ;  /* 0x000002373e007986 */ /* 0x0001e2000c10150e */
[----:B-1----:R-:W-:-:S03]  /*af50*/  PRMT R56, R102, 0x7632, R56 ;  /* 0x0000763266387816 */ /* 0x002fc60000000038 */
[----:B------:R-:W-:Y:S04]  /*af60*/  STG.E.U16 desc[UR14][R62.64], R112 ;  /* 0x000000703e007986 */ /* 0x000fe8000c10150e */
[----:B------:R-:W-:Y:S01]  /*af70*/  STG.E.U16 desc[UR14][R62.64+0x4], R110 ;  /* 0x0000046e3e007986 */ /* 0x000fe2000c10150e */
[----:B0-----:R-:W-:-:S03]  /*af80*/  PRMT R55, R104, 0x7632, R55 ;  /* 0x0000763268377816 */ /* 0x001fc60000000037 */
[----:B------:R-:W-:Y:S04]  /*af90*/  STG.E.U16 desc[UR14][R92.64], R108 ;  /* 0x0000006c5c007986 */ /* 0x000fe8000c10150e */
[----:B------:R0:W-:Y:S04]  /*afa0*/  STG.E.U16 desc[UR14][R92.64+0x2], R54 ;  /* 0x000002365c007986 */ /* 0x0001e8000c10150e */
[----:B------:R-:W-:Y:S04]  /*afb0*/  STG.E.U16 desc[UR14][R92.64+0x4], R106 ;  /* 0x0000046a5c007986 */ /* 0x000fe8000c10150e */
[----:B------:R-:W-:Y:S04]  /*afc0*/  STG.E.U16 desc[UR14][R92.64+0x6], R57 ;  /* 0x000006395c007986 */ /* 0x000fe8000c10150e */
[----:B------:R-:W-:Y:S01]  /*afd0*/  STG.E.U16 desc[UR14][R52.64], R104 ;  /* 0x0000006834007986 */ /* 0x000fe2000c10150e */
[----:B0-----:R-:W-:-:S03]  /*afe0*/  PRMT R54, R98, 0x7632, R54 ;  /* 0x0000763262367816 */ /* 0x001fc60000000036 */
[----:B------:R-:W-:Y:S04]  /*aff0*/  STG.E.U16 desc[UR14][R52.64+0x2], R55 ;  /* 0x0000023734007986 */ /* 0x000fe8000c10150e */
[----:B------:R-:W-:Y:S04]  /*b000*/  STG.E.U16 desc[UR14][R52.64+0x4], R102 ;  /* 0x0000046634007986 */ /* 0x000fe8000c10150e */
[----:B------:R0:W-:Y:S04]  /*b010*/  STG.E.U16 desc[UR14][R52.64+0x6], R56 ;  /* 0x0000063834007986 */ /* 0x0001e8000c10150e */
        /* <DEDUP_REMOVED lines=17> */
[----:B------:R-:W-:Y:S01]  /*b130*/  STG.E.U16 desc[UR14][R44.64+0x6], R23 ;  /* 0x000006172c007986 */ /* 0x000fe2000c10150e */
[----:B------:R-:W-:-:S03]  /*b140*/  PRMT R5, R0, 0x7632, R5 ;  /* 0x0000763200057816 */ /* 0x000fc60000000005 */
[----:B------:R-:W-:Y:S04]  /*b150*/  STG.E.U16 desc[UR14][R42.64], R22 ;  /* 0x000000162a007986 */ /* 0x000fe8000c10150e */
[----:B------:R-:W-:Y:S04]  /*b160*/  STG.E.U16 desc[UR14][R42.64+0x2], R21 ;  /* 0x000002152a007986 */ /* 0x000fe8000c10150e */
[----:B------:R-:W-:Y:S04]  /*b170*/  STG.E.U16 desc[UR14][R42.64+0x4], R20 ;  /* 0x000004142a007986 */ /* 0x000fe8000c10150e */
[----:B------:R0:W-:Y:S01]  /*b180*/  STG.E.U16 desc[UR14][R42.64+0x6], R19 ;  /* 0x000006132a007986 */ /* 0x0001e2000c10150e */
[----:B------:R-:W-:-:S03]  /*b190*/  PRMT R4, R2, 0x7632, R4 ;  /* 0x0000763202047816 */ /* 0x000fc60000000004 */
[----:B------:R1:W-:Y:S01]  /*b1a0*/  STG.E.U16 desc[UR14][R40.64], R18 ;  /* 0x0000001228007986 */ /* 0x0003e2000c10150e */
[----:B------:R-:W-:-:S03]  /*b1b0*/  UISETP.GE.U32.AND UP0, UPT, UR10, UR20, UPT ;  /* 0x000000140a00728c */ /* 0x000fc6000bf06070 */
[----:B------:R2:W-:Y:S01]  /*b1c0*/  STG.E.U16 desc[UR14][R40.64+0x2], R17 ;  /* 0x0000021128007986 */ /* 0x0005e2000c10150e */
[----:B0-----:R-:W-:-:S03]  /*b1d0*/  PRMT R19, R14, 0x7632, R19 ;  /* 0x000076320e137816 */ /* 0x001fc60000000013 */
[----:B------:R0:W-:Y:S01]  /*b1e0*/  STG.E.U16 desc[UR14][R40.64+0x4], R16 ;  /* 0x0000041028007986 */ /* 0x0001e2000c10150e */
[----:B-1----:R-:W-:-:S03]  /*b1f0*/  PRMT R18, R10, 0x7632, R18 ;  /* 0x000076320a127816 */ /* 0x002fc60000000012 */
[----:B------:R1:W-:Y:S01]  /*b200*/  STG.E.U16 desc[UR14][R40.64+0x6], R15 ;  /* 0x0000060f28007986 */ /* 0x0003e2000c10150e */
[----:B--2---:R-:W-:-:S03]  /*b210*/  PRMT R17, R6, 0x7632, R17 ;  /* 0x0000763206117816 */ /* 0x004fc60000000011 */
[----:B------:R1:W-:Y:S01]  /*b220*/  STG.E.U16 desc[UR14][R38.64], R14 ;  /* 0x0000000e26007986 */ /* 0x0003e2000c10150e */
[----:B0-----:R-:W-:-:S03]  /*b230*/  PRMT R16, R3, 0x7632, R16 ;  /* 0x0000763203107816 */ /* 0x001fc60000000010 */
[----:B------:R1:W-:Y:S01]  /*b240*/  STG.E.U16 desc[UR14][R38.64+0x2], R19 ;  /* 0x0000021326007986 */ /* 0x0003e2000c10150e */
[----:B------:R-:W-:-:S03]  /*b250*/  UISETP.GE.AND.EX UP0, UPT, UR5, UR11, UPT, UP0 ;  /* 0x0000000b0500728c */ /* 0x000fc6000bf06300 */
        /* <DEDUP_REMOVED lines=18> */
.L_x_2207:
        /* <DEDUP_REMOVED lines=16> */
.L_x_2273:


//--------------------- .text._ZN13group_norm_v214gn_cuda_kernelI6__halfLi480ELi2ELi16ELi120ELi1024ELb1ELi32ELi960ELi960ELi4ELb1ELi7ELb0ELb0ENS_16CompileConditionILi900EEEEEvPT_PKS4_S7_S7_flPfS8_Pj --------------------------
	.section	.text._ZN13group_norm_v214gn_cuda_kernelI6__halfLi480ELi2ELi16ELi120ELi1024ELb1ELi32ELi960ELi960ELi4ELb1ELi7ELb0ELb0ENS_16CompileConditionILi900EEEEEvPT_PKS4_S7_S7_flPfS8_Pj,"ax",@progbits
	.align	128
        .global         _ZN13group_norm_v214gn_cuda_kernelI6__halfLi480ELi2ELi16ELi120ELi1024ELb1ELi32ELi960ELi960ELi4ELb1ELi7ELb0ELb0ENS_16CompileConditionILi900EEEEEvPT_PKS4_S7_S7_flPfS8_Pj
        .type           _ZN13group_norm_v214gn_cuda_kernelI6__halfLi480ELi2ELi16ELi120ELi1024ELb1ELi32ELi960ELi960ELi4ELb1ELi7ELb0ELb0ENS_16CompileConditionILi900EEEEEvPT_PKS4_S7_S7_flPfS8_Pj,@function
        .size           _ZN13group_norm_v214gn_cuda_kernelI6__halfLi480ELi2ELi16ELi120ELi1024ELb1ELi32ELi960ELi960ELi4ELb1ELi7ELb0ELb0ENS_16CompileConditionILi900EEEEEvPT_PKS4_S7_S7_flPfS8_Pj,(.L_x_2274 - _ZN13group_norm_v214gn_cuda_kernelI6__halfLi480ELi2ELi16ELi120ELi1024ELb1ELi32ELi960ELi960ELi4ELb1ELi7ELb0ELb0ENS_16CompileConditionILi900EEEEEvPT_PKS4_S7_S7_flPfS8_Pj)
        .other          _ZN13group_norm_v214gn_cuda_kernelI6__halfLi480ELi2ELi16ELi120ELi1024ELb1ELi32ELi960ELi960ELi4ELb1ELi7ELb0ELb0ENS_16CompileConditionILi900EEEEEvPT_PKS4_S7_S7_flPfS8_Pj,@"STO_CUDA_ENTRY STV_DEFAULT"
_ZN13group_norm_v214gn_cuda_kernelI6__halfLi480ELi2ELi16ELi120ELi1024ELb1ELi32ELi960ELi960ELi4ELb1ELi7ELb0ELb0ENS_16CompileConditionILi900EEEEEvPT_PKS4_S7_S7_flPfS8_Pj:
.text._ZN13group_norm_v214gn_cuda_kernelI6__halfLi480ELi2ELi16ELi120ELi1024ELb1ELi32ELi960ELi960ELi4ELb1ELi7ELb0ELb0ENS_16CompileConditionILi900EEEEEvPT_PKS4_S7_S7_flPfS8_Pj:
        /* <DEDUP_REMOVED lines=21> */
[----:B------:R-:W-:-:S05]  /*0150*/  IMAD R0, R0, 0x18, R3 ;  /* 0x0000001800007824 */ /* 0x000fca00078e0203 */
[----:B------:R-:W-:-:S05]  /*0160*/  LEA R0, R7, R0, 0x3 ;  /* 0x0000000007007211 */ /* 0x000fca00078e18ff */
[----:B------:R2:W-:Y:S02]  /*0170*/  STL [R1+0x108], R0 ;  /* 0x0001080001007387 */ /* 0x0005e40000100800 */
.L_x_2216:
[----:B------:R-:W3:Y:S01]  /*0180*/  LDL R6, [R1+0x78] ;  /* 0x0000780001067983 */ /* 0x000ee20000100800 */
[----:B------:R-:W0:Y:S01]  /*0190*/  S2R R3, SR_TID.X ;  /* 0x0000000000037919 */ /* 0x000e220000002100 */
[----:B------:R-:W-:Y:S01]  /*01a0*/  LOP3.LUT R53, R2, 0x1, RZ, 0xc0, !PT ;  /* 0x0000000102357812 */ /* 0x000fe200078ec0ff */
[----:B------:R-:W-:Y:S01]  /*01b0*/  ULDC.64 UR6, c[0x0][0x218] ;  /* 0x0000860000067ab9 */ /* 0x000fe20000000a00 */
[----:B------:R-:W1:Y:S01]  /*01c0*/  LDC.64 R36, c[0x0][0x228] ;  /* 0x00008a00ff247b82 */ /* 0x000e620000000a00 */
[----:B--2---:R-:W2:Y:S02]  /*01d0*/  S2R R0, SR_CTAID.X ;  /* 0x0000000000007919 */ /* 0x004ea40000002500 */
[----:B------:R-:W-:Y:S02]  /*01e0*/  IMAD R32, R53, 0x3c0, RZ ;  /* 0x000003c035207824 */ /* 0x000fe400078e02ff */
[----:B0-----:R-:W-:-:S05]  /*01f0*/  IMAD.WIDE.U32 R4, R3, -0x77777777, RZ ;  /* 0x8888888903047825 */ /* 0x001fca00078e00ff */
[----:B------:R-:W-:Y:S02]  /*0200*/  SHF.R.U32.HI R5, RZ, 0x7, R5 ;  /* 0x00000007ff057819 */ /* 0x000fe40000011605 */
[----:B--2---:R-:W-:-:S03]  /*0210*/  SHF.L.U32 R0, R0, 0x5, RZ ;  /* 0x0000000500007819 */ /* 0x004fc600000006ff */
[----:B------:R-:W-:Y:S01]  /*0220*/  IMAD R3, R5, -0xf0, R3 ;  /* 0xffffff1005037824 */ /* 0x000fe200078e0203 */
[----:B------:R-:W-:-:S04]  /*0230*/  LOP3.LUT R0, R0, 0x3e0, RZ, 0xc0, !PT ;  /* 0x000003e000007812 */ /* 0x000fc800078ec0ff */
[----:B------:R-:W-:Y:S01]  /*0240*/  LEA R30, R3, R32, 0x2 ;  /* 0x00000020031e7211 */ /* 0x000fe200078e10ff */
[----:B------:R3:W-:Y:S01]  /*0250*/  STL [R1+0x10], R3 ;  /* 0x0000100301007387 */ /* 0x0007e20000100800 */
[----:B------:R-:W-:Y:S02]  /*0260*/  IADD3 R0, R0, R5, RZ ;  /* 0x0000000500007210 */ /* 0x000fe40007ffe0ff */
[----:B------:R-:W-:Y:S02]  /*0270*/  SHF.R.S32.HI R31, RZ, 0x1f, R30 ;  /* 0x0000001fff1f7819 */ /* 0x000fe4000001141e */
[--C-:B---3--:R-:W-:Y:S02]  /*0280*/  SHF.R.U32.HI R3, RZ, 0x1, R6.reuse ;  /* 0x00000001ff037819 */ /* 0x108fe40000011606 */
[----:B------:R-:W-:-:S03]  /*0290*/  SHF.R.U64 R52, R2, 0x1, R6 ;  /* 0x0000000102347819 */ /* 0x000fc60000001206 */
[----:B------:R-:W-:Y:S02]  /*02a0*/  IMAD R4, R3, 0x1e0000, RZ ;  /* 0x001e000003047824 */ /* 0x000fe400078e02ff */
[----:B------:R-:W-:-:S04]  /*02b0*/  IMAD.WIDE.U32 R26, R52, 0x1e0000, R30 ;  /* 0x001e0000341a7825 */ /* 0x000fc800078e001e */
[----:B------:R-:W-:Y:S01]  /*02c0*/  IMAD R3, R0, 0x780, RZ ;  /* 0x0000078000037824 */ /* 0x000fe200078e02ff */
[----:B------:R0:W-:Y:S01]  /*02d0*/  STL [R1], R4 ;  /* 0x0000000401007387 */ /* 0x0001e20000100800 */
[----:B------:R-:W-:-:S03]  /*02e0*/  IADD3 R0, R27, R4, RZ ;  /* 0x000000041b007210 */ /* 0x000fc60007ffe0ff */
[----:B0-----:R-:W-:-:S04]  /*02f0*/  IADD3 R4, P0, R3, R26, RZ ;  /* 0x0000001a03047210 */ /* 0x001fc80007f1e0ff */
[----:B------:R-:W-:Y:S02]  /*0300*/  IADD3.X R5, RZ, R0, RZ, P0, !PT ;  /* 0x00000000ff057210 */ /* 0x000fe400007fe4ff */
[----:B------:R-:W-:-:S04]  /*0310*/  LEA R48, P0, R4, UR6, 0x1 ;  /* 0x0000000604307c11 */ /* 0x000fc8000f8008ff */
[----:B------:R-:W-:Y:S02]  /*0320*/  LEA.HI.X R49, R4, UR7, R5, 0x1, P0 ;  /* 0x0000000704317c11 */ /* 0x000fe400080f0c05 */
[----:B------:R-:W-:-:S04]  /*0330*/  IADD3 R6, R3, 0xf00, RZ ;  /* 0x00000f0003067810 */ /* 0x000fc80007ffe0ff */
[----:B------:R-:W2:Y:S01]  /*0340*/  LDG.E.64.CONSTANT R48, desc[UR8][R48.64] ;  /* 0x0000000830307981 */ /* 0x000ea2000c1e9b00 */
[----:B------:R-:W-:-:S04]  /*0350*/  IADD3 R4, P0, R6, R26, RZ ;  /* 0x0000001a06047210 */ /* 0x000fc80007f1e0ff */
        /* <DEDUP_REMOVED lines=53> */
[----:B------:R-:W-:Y:S01]  /*06b0*/  LEA.HI.X R5, R5, UR7, R8, 0x1, P0 ;  /* 0x0000000705057c11 */ /* 0x000fe200080f0c08 */
[----:B------:R0:W-:Y:S05]  /*06c0*/  STL [R1+0x44], R9 ;  /* 0x0000440901007387 */ /* 0x0001ea0000100800 */
[----:B------:R-:W4:Y:S01]  /*06d0*/  LDG.E.64.CONSTANT R4, desc[UR8][R4.64] ;  /* 0x0000000804047981 */ /* 0x000f22000c1e9b00 */
[----:B0-----:R-:W-:-:S04]  /*06e0*/  IADD3 R9, P0, R9, R26, RZ ;  /* 0x0000001a09097210 */ /* 0x001fc80007f1e0ff */
[----:B------:R-:W-:Y:S02]  /*06f0*/  IADD3.X R10, RZ, R0, RZ, P0, !PT ;  /* 0x00000000ff0a7210 */ /* 0x000fe400007fe4ff */
[----:B------:R-:W-:Y:S02]  /*0700*/  LEA R8, P0, R9, UR6, 0x1 ;  /* 0x0000000609087c11 */ /* 0x000fe4000f8008ff */
[----:B------:R-:W-:Y:S02]  /*0710*/  IADD3 R11, R3, 0x9600, RZ ;  /* 0x00009600030b7810 */ /* 0x000fe40007ffe0ff */
[----:B------:R-:W-:-:S03]  /*0720*/  LEA.HI.X R9, R9, UR7, R10, 0x1, P0 ;  /* 0x0000000709097c11 */ /* 0x000fc600080f0c0a */
[----:B------:R0:W-:Y:S04]  /*0730*/  STL [R1+0x3c], R11 ;  /* 0x00003c0b01007387 */ /* 0x0001e80000100800 */
        /* <DEDUP_REMOVED lines=17> */
[----:B------:R-:W-:-:S06]  /*0850*/  LEA.HI.X R17, R20, UR7, R21, 0x1, P0 ;  /* 0x0000000714117c11 */ /* 0x000fcc00080f0c15 */
[----:B------:R-:W4:Y:S04]  /*0860*/  LDG.E.64.CONSTANT R16, desc[UR8][R16.64] ;  /* 0x0000000810107981 */ /* 0x000f28000c1e9b00 */
[----:B------:R-:W-:Y:S04]  /*0870*/  STL [R1+0xb0], R20 ;  /* 0x0000b01401007387 */ /* 0x000fe80000100800 */
[----:B------:R0:W-:Y:S02]  /*0880*/  STL [R1+0xe8], R21 ;  /* 0x0000e81501007387 */ /* 0x0001e40000100800 */
[----:B0-----:R-:W-:-:S04]  /*0890*/  IADD3 R21, R3, 0xc300, RZ ;  /* 0x0000c30003157810 */ /* 0x001fc80007ffe0ff */
[----:B------:R-:W-:-:S04]  /*08a0*/  IADD3 R22, P0, R21, R26, RZ ;  /* 0x0000001a15167210 */ /* 0x000fc80007f1e0ff */
[----:B------:R-:W-:Y:S02]  /*08b0*/  IADD3.X R23, RZ, R0, RZ, P0, !PT ;  /* 0x00000000ff177210 */ /* 0x000fe400007fe4ff */
[C---:B------:R-:W-:Y:S01]  /*08c0*/  LEA R20, P0, R22.reuse, UR6, 0x1 ;  /* 0x0000000616147c11 */ /* 0x040fe2000f8008ff */
[----:B------:R0:W-:Y:S03]  /*08d0*/  STL [R1+0xb4], R22 ;  /* 0x0000b41601007387 */ /* 0x0001e60000100800 */
[----:B------:R-:W-:Y:S01]  /*08e0*/  LEA.HI.X R21, R22, UR7, R23, 0x1, P0 ;  /* 0x0000000716157c11 */ /* 0x000fe200080f0c17 */
[----:B------:R1:W-:Y:S05]  /*08f0*/  STL [R1+0xec], R23 ;  /* 0x0000ec1701007387 */ /* 0x0003ea0000100800 */
[----:B------:R-:W4:Y:S01]  /*0900*/  LDG.E.64.CONSTANT R20, desc[UR8][R20.64] ;  /* 0x0000000814147981 */ /* 0x000f22000c1e9b00 */
[----:B0-----:R-:W-:-:S04]  /*0910*/  IADD3 R22, R3, 0xd200, RZ ;  /* 0x0000d20003167810 */ /* 0x001fc80007ffe0ff */
[----:B------:R-:W-:-:S04]  /*0920*/  IADD3 R27, P0, R22, R26, RZ ;  /* 0x0000001a161b7210 */ /* 0x000fc80007f1e0ff */
[----:B------:R-:W-:Y:S02]  /*0930*/  IADD3.X R28, RZ, R0, RZ, P0, !PT ;  /* 0x00000000ff1c7210 */ /* 0x000fe400007fe4ff */
[C---:B------:R-:W-:Y:S01]  /*0940*/  LEA R22, P0, R27.reuse, UR6, 0x1 ;  /* 0x000000061b167c11 */ /* 0x040fe2000f8008ff */
[----:B------:R0:W-:Y:S03]  /*0950*/  STL [R1+0xc4], R27 ;  /* 0x0000c41b01007387 */ /* 0x0001e60000100800 */
[----:B-1----:R-:W-:Y:S01]  /*0960*/  LEA.HI.X R23, R27, UR7, R28, 0x1, P0 ;  /* 0x000000071b177c11 */ /* 0x002fe200080f0c1c */
[----:B------:R1:W-:Y:S01]  /*0970*/  STL [R1+0xf4], R28 ;  /* 0x0000f41c01007387 */ /* 0x0003e20000100800 */
[--C-:B--2---:R-:W-:Y:S02]  /*0980*/  HADD2.F32 R51, -RZ, R49.reuse.H0_H0 ;  /* 0x20000031ff337230 */ /* 0x104fe40000004100 */
[----:B------:R-:W-:Y:S01]  /*0990*/  HADD2.F32 R50, -RZ, R49.H1_H1 ;  /* 0x30000031ff327230 */ /* 0x000fe20000004100 */
[----:B0-----:R-:W-:Y:S01]  /*09a0*/  IADD3 R27, R3, 0xe100, RZ ;  /* 0x0000e100031b7810 */ /* 0x001fe20007ffe0ff */
[----:B---3--:R-:W-:Y:S01]  /*09b0*/  HADD2.F32 R39, -RZ, R61.H0_H0 ;  /* 0x2000003dff277230 */ /* 0x008fe20000004100 */
[----:B------:R-:W2:Y:S02]  /*09c0*/  LDG.E.64.CONSTANT R22, desc[UR8][R22.64] ;  /* 0x0000000816167981 */ /* 0x000ea4000c1e9b00 */
[----:B-1----:R-:W-:-:S04]  /*09d0*/  IADD3 R28, P0, R27, R26, RZ ;  /* 0x0000001a1b1c7210 */ /* 0x002fc80007f1e0ff */
[----:B------:R-:W-:Y:S02]  /*09e0*/  IADD3.X R0, RZ, R0, RZ, P0, !PT ;  /* 0x00000000ff007210 */ /* 0x000fe400007fe4ff */
[C---:B------:R-:W-:Y:S01]  /*09f0*/  LEA R26, P0, R28.reuse, UR6, 0x1 ;  /* 0x000000061c1a7c11 */ /* 0x040fe2000f8008ff */
[----:B------:R0:W-:Y:S03]  /*0a00*/  STL [R1+0xc8], R28 ;  /* 0x0000c81c01007387 */ /* 0x0001e60000100800 */
[----:B------:R-:W-:Y:S01]  /*0a10*/  LEA.HI.X R27, R28, UR7, R0, 0x1, P0 ;  /* 0x000000071c1b7c11 */ /* 0x000fe200080f0c00 */
[----:B------:R1:W-:Y:S01]  /*0a20*/  STL [R1+0xf0], R0 ;  /* 0x0000f00001007387 */ /* 0x0003e20000100800 */
[----:B------:R-:W-:Y:S02]  /*0a30*/  HADD2.F32 R49, -RZ, R60.H0_H0 ;  /* 0x2000003cff317230 */ /* 0x000fe40000004100 */
[----:B------:R-:W-:-:S02]  /*0a40*/  HADD2.F32 R38, -RZ, R61.H1_H1 ;  /* 0x3000003dff267230 */ /* 0x000fc40000004100 */
[----:B----4-:R-:W-:Y:S01]  /*0a50*/  HADD2.F32 R47, -RZ, R58.H0_H0 ;  /* 0x2000003aff2f7230 */ /* 0x010fe20000004100 */
[----:B0-----:R-:W0:Y:S01]  /*0a60*/  LDC.64 R28, c[0x0][0x220] ;  /* 0x00008800ff1c7b82 */ /* 0x001e220000000a00 */
[----:B------:R-:W3:Y:S01]  /*0a70*/  LDG.E.64.CONSTANT R26, desc[UR8][R26.64] ;  /* 0x000000081a1a7981 */ /* 0x000ee2000c1e9b00 */
[--C-:B-1----:R-:W-:Y:S02]  /*0a80*/  HADD2.F32 R0, -RZ, R48.reuse.H0_H0 ;  /* 0x20000030ff007230 */ /* 0x102fe40000004100 */
[----:B------:R-:W-:-:S03]  /*0a90*/  HADD2.F32 R48, -RZ, R48.H1_H1 ;  /* 0x30000030ff307230 */ /* 0x000fc60000004100 */
[----:B------:R-:W-:-:S04]  /*0aa0*/  FADD.FTZ R33, RZ, R0 ;  /* 0x00000000ff217221 */ /* 0x000fc80000010000 */
[----:B------:R-:W-:Y:S01]  /*0ab0*/  FADD.FTZ R33, R33, R48 ;  /* 0x0000003021217221 */ /* 0x000fe20000010000 */
[----:B0-----:R-:W-:-:S04]  /*0ac0*/  IMAD.WIDE R28, R30, 0x2, R28 ;  /* 0x000000021e1c7825 */ /* 0x001fc800078e021c */
[----:B------:R-:W-:-:S04]  /*0ad0*/  IMAD.WIDE R30, R30, 0x2, R36 ;  /* 0x000000021e1e7825 */ /* 0x000fc800078e0224 */
[----:B------:R-:W-:Y:S01]  /*0ae0*/  FFMA.FTZ R36, R0, R0, RZ ;  /* 0x0000000000247223 */ /* 0x000fe200000100ff */
[----:B------:R-:W-:Y:S01]  /*0af0*/  FADD.FTZ R33, R33, R51 ;  /* 0x0000003321217221 */ /* 0x000fe20000010000 */
[----:B------:R-:W-:Y:S02]  /*0b00*/  STL [R1+0x18], R39 ;  /* 0x0000182701007387 */ /* 0x000fe40000100800 */
[----:B------:R-:W-:Y:S01]  /*0b10*/  FFMA.FTZ R36, R48, R48, R36 ;  /* 0x0000003030247223 */ /* 0x000fe20000010024 */
[----:B------:R-:W-:Y:S01]  /*0b20*/  HADD2.F32 R60, -RZ, R60.H1_H1 ;  /* 0x3000003cff3c7230 */ /* 0x000fe20000004100 */
[----:B------:R-:W5:Y:S02]  /*0b30*/  LDG.E.64.CONSTANT R28, desc[UR8][R28.64] ;  /* 0x000000081c1c7981 */ /* 0x000f64000c1e9b00 */
[----:B------:R-:W-:Y:S01]  /*0b40*/  FFMA.FTZ R36, R51, R51, R36 ;  /* 0x0000003333247223 */ /* 0x000fe20000010024 */
[----:B------:R-:W-:Y:S01]  /*0b50*/  FADD.FTZ R33, R33, R50 ;  /* 0x0000003221217221 */ /* 0x000fe20000010000 */
[----:B------:R-:W-:Y:S01]  /*0b60*/  HADD2.F32 R58, -RZ, R58.H1_H1 ;  /* 0x3000003aff3a7230 */ /* 0x000fe20000004100 */
[----:B------:R-:W5:Y:S01]  /*0b70*/  LDG.E.64.CONSTANT R30, desc[UR8][R30.64] ;  /* 0x000000081e1e7981 */ /* 0x000f62000c1e9b00 */
        /* <DEDUP_REMOVED lines=10> */
[----:B------:R0:W-:Y:S02]  /*0c20*/  STL [R1+0x28], R38 ;  /* 0x0000282601007387 */ /* 0x0001e40000100800 */
[----:B------:R-:W-:Y:S01]  /*0c30*/  FFMA.FTZ R36, R47, R47, R36 ;  /* 0x0000002f2f247223 */ /* 0x000fe20000010024 */
[----:B------:R-:W-:-:S03]  /*0c40*/  FADD.FTZ R33, R33, R58 ;  /* 0x0000003a21217221 */ /* 0x000fc60000010000 */
[----:B------:R-:W-:Y:S01]  /*0c50*/  FFMA.FTZ R36, R58, R58, R36 ;  /* 0x0000003a3a247223 */ /* 0x000fe20000010024 */
        /* <DEDUP_REMOVED lines=69> */
[----:B------:R-:W-:Y:S02]  /*10b0*/  FADD.FTZ R25, R25, R12 ;  /* 0x0000000c19197221 */ /* 0x000fe40000010000 */
        /* <DEDUP_REMOVED lines=12> */
[----:B------:R-:W-:Y:S01]  /*1180*/  STL [R1+0xc], R34 ;  /* 0x00000c2201007387 */ /* 0x000fe20000100800 */
[----:B------:R-:W-:-:S03]  /*1190*/  HADD2.F32 R5, -RZ, R8.H0_H0 ;  /* 0x20000008ff057230 */ /* 0x000fc60000004100 */
[----:B------:R-:W-:Y:S01]  /*11a0*/  STL [R1+0x38], R33 ;  /* 0x0000382101007387 */ /* 0x000fe20000100800 */
[----:B------:R-:W-:Y:S01]  /*11b0*/  FFMA.FTZ R24, R6, R6, R24 ;  /* 0x0000000606187223 */ /* 0x000fe20000010018 */
[----:B------:R-:W-:Y:S02]  /*11c0*/  FADD.FTZ R25, R25, R6 ;  /* 0x0000000619197221 */ /* 0x000fe40000010000 */
[----:B------:R-:W-:Y:S04]  /*11d0*/  STL [R1+0x8], R19 ;  /* 0x0000081301007387 */ /* 0x000fe80000100800 */
[----:B------:R-:W-:Y:S04]  /*11e0*/  STL [R1+0x48], R18 ;  /* 0x0000481201007387 */ /* 0x000fe80000100800 */
[----:B------:R-:W-:Y:S01]  /*11f0*/  STL [R1+0x4], R13 ;  /* 0x0000040d01007387 */ /* 0x000fe20000100800 */
[----:B------:R-:W-:-:S03]  /*1200*/  FFMA.FTZ R24, R5, R5, R24 ;  /* 0x0000000505187223 */ /* 0x000fc60000010018 */
[----:B------:R-:W-:Y:S01]  /*1210*/  STL [R1+0x50], R12 ;  /* 0x0000500c01007387 */ /* 0x000fe20000100800 */
[----:B------:R-:W-:-:S03]  /*1220*/  FADD.FTZ R25, R25, R5 ;  /* 0x0000000519197221 */ /* 0x000fc60000010000 */
[----:B------:R0:W-:Y:S01]  /*1230*/  STL [R1+0x58], R6 ;  /* 0x0000580601007387 */ /* 0x0001e20000100800 */
        /* <DEDUP_REMOVED lines=16> */
[----:B------:R0:W-:Y:S02]  /*1340*/  STL [R1+0xbc], R12 ;  /* 0x0000bc0c01007387 */ /* 0x0001e40000100800 */
[----:B------:R-:W-:Y:S01]  /*1350*/  FFMA.FTZ R24, R10, R10, R24 ;  /* 0x0000000a0a187223 */ /* 0x000fe20000010018 */
[----:B------:R-:W-:Y:S01]  /*1360*/  FADD.FTZ R25, R25, R10 ;  /* 0x0000000a19197221 */ /* 0x000fe20000010000 */
[----:B0-----:R-:W-:Y:S02]  /*1370*/  HADD2.F32 R12, -RZ, R11.H1_H1 ;  /* 0x3000000bff0c7230 */ /* 0x001fe40000004100 */
[----:B------:R-:W-:-:S03]  /*1380*/  HADD2.F32 R11, -RZ, R14.H0_H0 ;  /* 0x2000000eff0b7230 */ /* 0x000fc60000004100 */
[----:B------:R-:W-:Y:S01]  /*1390*/  FFMA.FTZ R24, R12, R12, R24 ;  /* 0x0000000c0c187223 */ /* 0x000fe20000010018 */
[----:B------:R-:W-:Y:S01]  /*13a0*/  FADD.FTZ R25, R25, R12 ;  /* 0x0000000c19197221 */ /* 0x000fe20000010000 */
[----:B------:R0:W-:Y:S02]  /*13b0*/  STL [R1+0xc0], R12 ;  /* 0x0000c00c01007387 */ /* 0x0001e40000100800 */
        /* <DEDUP_REMOVED lines=9> */
[----:B------:R0:W-:Y:S02]  /*1450*/  STL [R1+0xd0], R18 ;  /* 0x0000d01201007387 */ /* 0x0001e40000100800 */
[----:B------:R-:W-:Y:S01]  /*1460*/  FFMA.FTZ R24, R18, R18, R24 ;  /* 0x0000001212187223 */ /* 0x000fe20000010018 */
[----:B------:R-:W-:Y:S01]  /*1470*/  FADD.FTZ R25, R25, R18 ;  /* 0x0000001219197221 */ /* 0x000fe20000010000 */
[----:B0-----:R-:W-:-:S05]  /*1480*/  HADD2.F32 R18, -RZ, R17.H1_H1 ;  /* 0x30000011ff127230 */ /* 0x001fca0000004100 */
[----:B------:R0:W-:Y:S04]  /*1490*/  STL [R1+0xd4], R18 ;  /* 0x0000d41201007387 */ /* 0x0001e80000100800 */
[----:B------:R-:W4:Y:S01]  /*14a0*/  LDL R34, [R1+0x108] ;  /* 0x0001080001227983 */ /* 0x000f220000100800 */
[--C-:B------:R-:W-:Y:S02]  /*14b0*/  HADD2.F32 R14, -RZ, R16.reuse.H0_H0 ;  /* 0x20000010ff0e7230 */ /* 0x100fe40000004100 */
[----:B------:R-:W-:-:S03]  /*14c0*/  HADD2.F32 R15, -RZ, R16.H1_H1 ;  /* 0x30000010ff0f7230 */ /* 0x000fc60000004100 */
        /* <DEDUP_REMOVED lines=10> */
[----:B0-----:R-:W-:Y:S02]  /*1570*/  HADD2.F32 R18, -RZ, R20.H1_H1 ;  /* 0x30000014ff127230 */ /* 0x001fe40000004100 */
[----:B------:R-:W-:Y:S01]  /*1580*/  FFMA.FTZ R24, R17, R17, R24 ;  /* 0x0000001111187223 */ /* 0x000fe20000010018 */
[----:B------:R-:W-:Y:S01]  /*1590*/  FADD.FTZ R25, R25, R17 ;  /* 0x0000001119197221 */ /* 0x000fe20000010000 */
[----:B------:R-:W-:-:S02]  /*15a0*/  HADD2.F32 R19, -RZ, R21.H0_H0 ;  /* 0x20000015ff137230 */ /* 0x000fc40000004100 */
[----:B------:R-:W-:Y:S01]  /*15b0*/  FFMA.FTZ R24, R18, R18, R24 ;  /* 0x0000001212187223 */ /* 0x000fe20000010018 */
[----:B------:R-:W-:Y:S01]  /*15c0*/  FADD.FTZ R25, R25, R18 ;  /* 0x0000001219197221 */ /* 0x000fe20000010000 */
[----:B------:R-:W-:Y:S01]  /*15d0*/  HADD2.F32 R33, -RZ, R21.H1_H1 ;  /* 0x30000015ff217230 */ /* 0x000fe20000004100 */
[----:B------:R-:W0:Y:S01]  /*15e0*/  S2R R61, SR_TID.X ;  /* 0x00000000003d7919 */ /* 0x000e220000002100 */
        /* <DEDUP_REMOVED lines=12> */
[----:B------:R1:W-:Y:S01]  /*16b0*/  STL [R1+0xd8], R33 ;  /* 0x0000d82101007387 */ /* 0x0003e20000100800 */
[----:B------:R-:W-:Y:S01]  /*16c0*/  FFMA.FTZ R24, R22, R22, R24 ;  /* 0x0000001616187223 */ /* 0x000fe20000010018 */
[--C-:B---3--:R-:W-:Y:S02]  /*16d0*/  HADD2.F32 R23, -RZ, R26.reuse.H0_H0 ;  /* 0x2000001aff177230 */ /* 0x108fe40000004100 */
[----:B------:R2:W-:Y:S01]  /*16e0*/  STL [R1+0xdc], R35 ;  /* 0x0000dc2301007387 */ /* 0x0005e20000100800 */
[----:B-1----:R-:W-:Y:S01]  /*16f0*/  FADD.FTZ R33, R25, R22 ;  /* 0x0000001619217221 */ /* 0x002fe20000010000 */
[----:B------:R-:W-:Y:S01]  /*1700*/  FFMA.FTZ R25, R35, R35, R24 ;  /* 0x0000002323197223 */ /* 0x000fe20000010018 */
[----:B------:R-:W-:-:S02]  /*1710*/  HADD2.F32 R24, -RZ, R26.H1_H1 ;  /* 0x3000001aff187230 */ /* 0x000fc40000004100 */
[----:B------:R-:W-:Y:S01]  /*1720*/  FADD.FTZ R33, R33, R35 ;  /* 0x0000002321217221 */ /* 0x000fe20000010000 */
[----:B--2---:R-:W-:Y:S02]  /*1730*/  HADD2.F32 R35, -RZ, R27.H1_H1 ;  /* 0x3000001bff237230 */ /* 0x004fe40000004100 */
[----:B------:R-:W-:Y:S01]  /*1740*/  FFMA.FTZ R25, R23, R23, R25 ;  /* 0x0000001717197223 */ /* 0x000fe20000010019 */
[----:B------:R-:W-:-:S03]  /*1750*/  FADD.FTZ R33, R33, R23 ;  /* 0x0000001721217221 */ /* 0x000fc60000010000 */
[----:B------:R-:W-:Y:S01]  /*1760*/  FFMA.FTZ R26, R24, R24, R25 ;  /* 0x00000018181a7223 */ /* 0x000fe20000010019 */
[----:B------:R-:W-:Y:S01]  /*1770*/  STL [R1+0xe0], R35 ;  /* 0x0000e02301007387 */ /* 0x000fe20000100800 */
[----:B------:R-:W-:Y:S02]  /*1780*/  HADD2.F32 R25, -RZ, R27.H0_H0 ;  /* 0x2000001bff197230 */ /* 0x000fe40000004100 */
        /* <DEDUP_REMOVED lines=13> */
[C---:B------:R-:W-:Y:S02]  /*1860*/  SHF.L.U32 R38, R61.reuse, 0x3, RZ ;  /* 0x000000033d267819 */ /* 0x040fe400000006ff */
        /* <DEDUP_REMOVED lines=253> */
[C---:B------:R-:W-:Y:S01]  /*2840*/  IADD3 R55, R38.reuse, R55, RZ ;  /* 0x0000003726377210 */ /* 0x040fe20007ffe0ff */
[--C-:B------:R-:W-:Y:S01]  /*2850*/  IMAD R27, R27, 0x18, R26.reuse ;  /* 0x000000181b1b7824 */ /* 0x100fe200078e021a */
[----:B------:R-:W-:Y:S01]  /*2860*/  IADD3 R54, R38, R54, RZ ;  /* 0x0000003626367210 */ /* 0x000fe20007ffe0ff */
        /* <DEDUP_REMOVED lines=19> */
.L_x_2209:
[----:B------:R-:W-:Y:S05]  /*29a0*/  BSYNC B0 ;  /* 0x0000000000007941 */ /* 0x000fea0003800000 */
.L_x_2208:
        /* <DEDUP_REMOVED lines=19> */
.L_x_2211:
[----:B------:R-:W-:Y:S05]  /*2ae0*/  BSYNC B0 ;  /* 0x0000000000007941 */ /* 0x000fea0003800000 */
.L_x_2210:
        /* <DEDUP_REMOVED lines=13> */
.L_x_2213:
[----:B------:R-:W2:Y:S04]  /*2bc0*/  LD.E.STRONG.GPU R33, desc[UR8][R26.64] ;  /* 0x000000081a217980 */ /* 0x000ea8000c10f900 */
[----:B--2---:R-:W-:Y:S01]  /*2bd0*/  CCTL.IVALL ;  /* 0x00000000ff00798f */ /* 0x004fe20002000000 */
[----:B------:R-:W-:Y:S05]  /*2be0*/  YIELD ;  /* 0x0000000000007946 */ /* 0x000fea0003800000 */
[----:B-----5:R-:W-:-:S04]  /*2bf0*/  LOP3.LUT R33, R33, R32, RZ, 0x3c, !PT ;  /* 0x0000002021217212 */ /* 0x020fc800078e3cff */
[----:B------:R-:W-:-:S13]  /*2c00*/  ISETP.GT.AND P0, PT, R33, -0x1, PT ;  /* 0xffffffff2100780c */ /* 0x000fda0003f04270 */
[----:B------:R-:W-:Y:S05]  /*2c10*/  @P0 BRA `(.L_x_2213) ;  /* 0xfffffffc00e80947 */ /* 0x000fea000383ffff */
.L_x_2212:
[----:B------:R-:W-:Y:S05]  /*2c20*/  WARPSYNC.ALL ;  /* 0x0000000000007948 */ /* 0x000fea0003800000 */
[----:B0-----:R-:W0:Y:S01]  /*2c30*/  S2R R33, SR_CTAID.Y ;  /* 0x0000000000217919 */ /* 0x001e220000002600 */
[----:B------:R-:W0:Y:S01]  /*2c40*/  @!P1 LDC R26, c[0x0][0x10] ;  /* 0x00000400ff1a9b82 */ /* 0x000e220000000800 */
[----:B------:R-:W-:Y:S01]  /*2c50*/  ULDC.64 UR12, c[0x0][0x240] ;  /* 0x00009000000c7ab9 */ /* 0x000fe20000000a00 */
[----:B------:R-:W1:Y:S01]  /*2c60*/  S2R R34, SR_TID.X ;  /* 0x0000000000227919 */ /* 0x000e620000002100 */
[----:B0-----:R-:W-:Y:S01]  /*2c70*/  @!P1 IMAD R26, R26, UR4, R33 ;  /* 0x000000041a1a9c24 */ /* 0x001fe2000f8e0221 */
[----:B-1----:R-:W-:-:S02]  /*2c80*/  @!P1 LOP3.LUT R27, R34, 0x7fffffe0, RZ, 0xc0, !PT ;  /* 0x7fffffe0221b9812 */ /* 0x002fc400078ec0ff */
[----:B------:R-:W-:Y:S02]  /*2c90*/  @!P1 LOP3.LUT R32, R34, 0x1f, RZ, 0xc0, !PT ;  /* 0x0000001f22209812 */ /* 0x000fe400078ec0ff */
[----:B------:R-:W-:-:S04]  /*2ca0*/  @!P1 LEA R26, R26, R27, 0x8 ;  /* 0x0000001b1a1a9211 */ /* 0x000fc800078e40ff */
[----:B------:R-:W-:Y:S02]  /*2cb0*/  @!P1 IADD3 R32, R26, R32, RZ ;  /* 0x000000201a209210 */ /* 0x000fe40007ffe0ff */
[----:B------:R-:W0:Y:S02]  /*2cc0*/  @!P1 LDC.64 R26, c[0x0][0x248] ;  /* 0x00009200ff1a9b82 */ /* 0x000e240000000a00 */
[----:B------:R-:W-:-:S05]  /*2cd0*/  @!P1 SHF.L.U32 R32, R32, 0x1, RZ ;  /* 0x0000000120209819 */ /* 0x000fca00000006ff */
[----:B0-----:R-:W-:Y:S01]  /*2ce0*/  @!P1 IMAD.WIDE.U32 R26, R32, 0x4, R26 ;  /* 0x00000004201a9825 */ /* 0x001fe200078e001a */
[----:B------:R-:W-:Y:S06]  /*2cf0*/  BAR.SYNC.DEFER_BLOCKING 0x0 ;  /* 0x0000000000007b1d */ /* 0x000fec0000010000 */
[----:B------:R-:W4:Y:S01]  /*2d00*/  @!P1 LDG.E.64 R26, desc[UR8][R26.64] ;  /* 0x000000081a1a9981 */ /* 0x000f22000c1e1b00 */
[----:B------:R-:W-:Y:S01]  /*2d10*/  HFMA2.MMA R32, -RZ, RZ, 0, 0 ;  /* 0x00000000ff207435 */ /* 0x000fe200000001ff */
[----:B------:R-:W-:Y:S01]  /*2d20*/  LOP3.LUT P0, RZ, R34, 0xffffff1f, RZ, 0xc0, !PT ;  /* 0xffffff1f22ff7812 */ /* 0x000fe2000780c0ff */
[----:B------:R-:W-:Y:S01]  /*2d30*/  BSSY B0, `(.L_x_2214) ;  /* 0x000003d000007945 */ /* 0x000fe20003800000 */
[----:B------:R-:W0:Y:S11]  /*2d40*/  S2R R35, SR_CTAID.X ;  /* 0x0000000000237919 */ /* 0x000e360000002500 */
[----:B------:R-:W-:-:S04]  /*2d50*/  @!P0 MOV R33, 0x400 ;  /* 0x0000040000218802 */ /* 0x000fc80000000f00 */
[----:B------:R-:W-:Y:S01]  /*2d60*/  @!P0 IADD3 R33, R33, 0x1680, RZ ;  /* 0x0000168021218810 */ /* 0x000fe20007ffe0ff */
[----:B----4-:R-:W-:Y:S01]  /*2d70*/  @!P1 FADD.FTZ R32, RZ, R26 ;  /* 0x0000001aff209221 */ /* 0x010fe20000010000 */
        /* <DEDUP_REMOVED lines=38> */
[----:B------:R-:W4:Y:S01]  /*2fe0*/  LDL R35, [R1+0x78] ;  /* 0x0000780001237983 */ /* 0x000f220000100800 */
        /* <DEDUP_REMOVED lines=9> */
[----:B----4-:R-:W-:-:S04]  /*3080*/  SHF.L.U64.HI R26, R2, 0x3, R35 ;  /* 0x00000003021a7819 */ /* 0x010fc80000010223 */
[----:B------:R-:W-:-:S04]  /*3090*/  LOP3.LUT R26, R26, 0x1fffffff, RZ, 0xc0, !PT ;  /* 0x1fffffff1a1a7812 */ /* 0x000fc800078ec0ff */
[----:B------:R-:W-:Y:S02]  /*30a0*/  LEA.HI.X.SX32 R32, R32, R26, 0x1, P0 ;  /* 0x0000001a20207211 */ /* 0x000fe400000f0eff */
[----:B------:R-:W-:-:S04]  /*30b0*/  LEA R26, P0, R27, UR12, 0x3 ;  /* 0x0000000c1b1a7c11 */ /* 0x000fc8000f8018ff */
[----:B------:R-:W-:Y:S02]  /*30c0*/  LEA.HI.X R27, R27, UR13, R32, 0x3, P0 ;  /* 0x0000000d1b1b7c11 */ /* 0x000fe400080f1c20 */
[----:B------:R-:W-:-:S06]  /*30d0*/  LEA R32, R34, UR6, 0x3 ;  /* 0x0000000622207c11 */ /* 0x000fcc000f8e18ff */
[----:B------:R-:W0:Y:S04]  /*30e0*/  LDS.64 R32, [R32] ;  /* 0x0000000020207984 */ /* 0x000e280000000a00 */
[----:B0-----:R0:W-:Y:S02]  /*30f0*/  STG.E.64 desc[UR8][R26.64], R32 ;  /* 0x000000201a007986 */ /* 0x0011e4000c101b08 */
.L_x_2215:
[----:B------:R-:W-:Y:S05]  /*3100*/  BSYNC B0 ;  /* 0x0000000000007941 */ /* 0x000fea0003800000 */
.L_x_2214:
[----:B0-----:R-:W4:Y:S01]  /*3110*/  LDL.LU R26, [R1+0x10] ;  /* 0x00001000011a7983 */ /* 0x001f220000300800 */
[----:B------:R-:W-:Y:S01]  /*3120*/  SHF.L.U32 R33, R2, 0x3, RZ ;  /* 0x0000000302217819 */ /* 0x000fe200000006ff */
[----:B------:R-:W-:Y:S02]  /*3130*/  ULDC.64 UR12, c[0x0][0x210] ;  /* 0x00008400000c7ab9 */ /* 0x000fe40000000a00 */
[----:B------:R-:W2:Y:S01]  /*3140*/  LDL.LU R34, [R1] ;  /* 0x0000000001227983 */ /* 0x000ea20000300800 */
[----:B------:R-:W0:Y:S03]  /*3150*/  S2UR UR7, SR_CgaCtaId ;  /* 0x00000000000779c3 */ /* 0x000e260000008800 */
[----:B------:R-:W-:Y:S04]  /*3160*/  STL [R1+0x150], R25 ;  /* 0x0001501901007387 */ /* 0x000fe80000100800 */
[----:B------:R1:W-:Y:S04]  /*3170*/  STL [R1+0x10c], R2 ;  /* 0x00010c0201007387 */ /* 0x0003e80000100800 */
[----:B-1----:R-:W2:Y:S01]  /*3180*/  LDL.LU R2, [R1+0x14] ;  /* 0x0000140001027983 */ /* 0x002ea20000300800 */
[----:B------:R-:W-:-:S03]  /*3190*/  LOP3.LUT R33, R33, 0x8, RZ, 0xc0, !PT ;  /* 0x0000000821217812 */ /* 0x000fc600078ec0ff */
[----:B------:R-:W2:Y:S01]  /*31a0*/  LDL.LU R25, [R1+0x3c] ;  /* 0x00003c0001197983 */ /* 0x000ea20000300800 */
[----:B------:R-:W-:-:S03]  /*31b0*/  IADD3 R33, RZ, -R33, RZ ;  /* 0x80000021ff217210 */ /* 0x000fc60007ffe0ff */
[----:B------:R-:W2:Y:S04]  /*31c0*/  LDL.LU R61, [R1+0x44] ;  /* 0x00004400013d7983 */ /* 0x000ea80000300800 */
[----:B------:R-:W2:Y:S04]  /*31d0*/  LDL.LU R59, [R1+0x4c] ;  /* 0x00004c00013b7983 */ /* 0x000ea80000300800 */
[----:B------:R-:W2:Y:S04]  /*31e0*/  LDL.LU R55, [R1+0x54] ;  /* 0x0000540001377983 */ /* 0x000ea80000300800 */
[----:B---3--:R-:W3:Y:S01]  /*31f0*/  LDL.LU R54, [R1+0x5c] ;  /* 0x00005c0001367983 */ /* 0x008ee20000300800 */
[----:B----4-:R-:W-:-:S03]  /*3200*/  IMAD R32, R53, 0xf0, R26 ;  /* 0x000000f035207824 */ /* 0x010fc600078e021a */
[----:B------:R-:W4:Y:S02]  /*3210*/  LDL.LU R53, [R1+0x6c] ;  /* 0x00006c0001357983 */ /* 0x000f240000300800 */
[----:B------:R-:W-:-:S05]  /*3220*/  SHF.L.U32 R32, R32, 0x2, RZ ;  /* 0x0000000220207819 */ /* 0x000fca00000006ff */
[----:B------:R-:W-:-:S05]  /*3230*/  IMAD.WIDE.U32 R26, R32, -0x77777777, RZ ;  /* 0x88888889201a7825 */ /* 0x000fca00078e00ff */
[----:B------:R-:W-:Y:S02]  /*3240*/  LEA.HI R26, R27, R33, RZ, 0x1a ;  /* 0x000000211b1a7211 */ /* 0x000fe400078fd0ff */
[----:B------:R-:W-:-:S03]  /*3250*/  SHF.R.S32.HI R33, RZ, 0x1f, R32 ;  /* 0x0000001fff217819 */ /* 0x000fc60000011420 */
[----:B------:R-:W-:Y:S02]  /*3260*/  IMAD.WIDE.U32 R32, R52, 0x1e0000, R32 ;  /* 0x001e000034207825 */ /* 0x000fe400078e0020 */
[----:B------:R-:W4:Y:S03]  /*3270*/  LDL.LU R52, [R1+0x70] ;  /* 0x0000700001347983 */ /* 0x000f260000300800 */
[----:B--2---:R-:W-:Y:S01]  /*3280*/  IADD3 R33, R34, R33, RZ ;  /* 0x0000002122217210 */ /* 0x004fe20007ffe0ff */
[----:B------:R-:W2:Y:S01]  /*3290*/  LDL.LU R38, [R1+0x7c] ;  /* 0x00007c0001267983 */ /* 0x000ea20000300800 */
[----:B------:R-:W-:-:S04]  /*32a0*/  IADD3 R3, P0, R3, R32, RZ ;  /* 0x0000002003037210 */ /* 0x000fc80007f1e0ff */
[----:B------:R-:W-:Y:S02]  /*32b0*/  IADD3.X R35, RZ, R33, RZ, P0, !PT ;  /* 0x00000021ff237210 */ /* 0x000fe400007fe4ff */
[----:B------:R-:W-:Y:S02]  /*32c0*/  IADD3 R2, P0, R2, R32, RZ ;  /* 0x0000002002027210 */ /* 0x000fe40007f1e0ff */
[----:B------:R-:W-:-:S03]  /*32d0*/  LEA R34, P1, R3, UR12, 0x1 ;  /* 0x0000000c03227c11 */ /* 0x000fc6000f8208ff */
[----:B------:R1:W-:Y:S01]  /*32e0*/  STL [R1+0xac], R2 ;  /* 0x0000ac0201007387 */ /* 0x0003e20000100800 */
[----:B------:R-:W-:-:S03]  /*32f0*/  LEA.HI.X R35, R3, UR13, R35, 0x1, P1 ;  /* 0x0000000d03237c11 */ /* 0x000fc600088f0c23 */
[----:B-1----:R-:W2:Y:S04]  /*3300*/  LDL.LU R2, [R1+0x84] ;  /* 0x0000840001027983 */ /* 0x002ea80000300800 */
[----:B------:R-:W3:Y:S01]  /*3310*/  LDL.LU R3, [R1+0x40] ;  /* 0x0000400001037983 */ /* 0x000ee20000300800 */
[----:B------:R-:W-:Y:S02]  /*3320*/  UMOV UR6, 0x400 ;  /* 0x0000040000067882 */ /* 0x000fe40000000000 */
[----:B------:R-:W-:-:S04]  /*3330*/  UIADD3 UR6, UR6, 0x1680, URZ ;  /* 0x0000168006067890 */ /* 0x000fc8000fffe03f */
[----:B0-----:R-:W-:-:S06]  /*3340*/  ULEA UR6, UR7, UR6, 0x18 ;  /* 0x0000000607067291 */ /* 0x001fcc000f8ec03f */
[----:B------:R-:W-:Y:S01]  /*3350*/  LEA R26, R26, UR6, 0x3 ;  /* 0x000000061a1a7c11 */ /* 0x000fe2000f8e18ff */
[----:B------:R-:W-:-:S05]  /*3360*/  ULDC UR6, c[0x0][0x230] ;  /* 0x00008c0000067ab9 */ /* 0x000fca0000000800 */
[----:B------:R-:W0:Y:S01]  /*3370*/  LDS.64 R26, [R26] ;  /* 0x000000001a1a7984 */ /* 0x000e220000000a00 */
[-C--:B------:R-:W-:Y:S02]  /*3380*/  IADD3 R25, P1, R25, R32.reuse, RZ ;  /* 0x0000002019197210 */ /* 0x080fe40007f3e0ff */
[----:B------:R-:W-:-:S03]  /*3390*/  IADD3 R61, P2, R61, R32, RZ ;  /* 0x000000203d3d7210 */ /* 0x000fc60007f5e0ff */
[----:B------:R1:W-:Y:S01]  /*33a0*/  STL [R1+0xa0], R25 ;  /* 0x0000a01901007387 */ /* 0x0003e20000100800 */
[----:B------:R-:W-:-:S03]  /*33b0*/  IADD3 R55, P4, R55, R32, RZ ;  /* 0x0000002037377210 */ /* 0x000fc60007f9e0ff */
[----:B-1----:R-:W2:Y:S01]  /*33c0*/  LDL.LU R25, [R1+0x150] ;  /* 0x0001500001197983 */ /* 0x002ea20000300800 */
[----:B0-----:R-:W-:Y:S01]  /*33d0*/  FADD.FTZ R27, R27, UR6 ;  /* 0x000000061b1b7e21 */ /* 0x001fe20008010000 */
        /* <DEDUP_REMOVED lines=27> */
[----:B---3--:R-:W-:-:S05]  /*3590*/  IADD3 R3, P3, R3, R32, RZ ;  /* 0x0000002003037210 */ /* 0x008fca0007f7e0ff */
[----:B------:R0:W-:Y:S04]  /*35a0*/  STL [R1+0x74], R3 ;  /* 0x0000740301007387 */ /* 0x0001e80000100800 */
[----:B------:R-:W-:Y:S01]  /*35b0*/  STL [R1+0x98], R61 ;  /* 0x0000983d01007387 */ /* 0x000fe20000100800 */
[----:B0-----:R0:W1:Y:S02]  /*35c0*/  MUFU.RSQ R3, R27 ;  /* 0x0000001b00037308 */ /* 0x0010640000001400 */
[----:B0-----:R-:W-:Y:S02]  /*35d0*/  IADD3 R27, P6, R59, R32, RZ ;  /* 0x000000203b1b7210 */ /* 0x001fe40007fde0ff */
[----:B------:R-:W-:-:S03]  /*35e0*/  IADD3.X R59, RZ, R33, RZ, P3, !PT ;  /* 0x00000021ff3b7210 */ /* 0x000fc60001ffe4ff */
[----:B------:R0:W-:Y:S04]  /*35f0*/  STL [R1+0x68], R27 ;  /* 0x0000681b01007387 */ /* 0x0001e80000100800 */
[----:B------:R3:W-:Y:S01]  /*3600*/  STL [R1+0x64], R55 ;  /* 0x0000643701007387 */ /* 0x0007e20000100800 */
[----:B0-----:R-:W-:-:S03]  /*3610*/  IADD3 R27, P5, R54, R32, RZ ;  /* 0x00000020361b7210 */ /* 0x001fc60007fbe0ff */
[----:B------:R-:W-:Y:S01]  /*3620*/  STL [R1+0x104], R59 ;  /* 0x0001043b01007387 */ /* 0x000fe20000100800 */
[----:B----4-:R-:W-:Y:S02]  /*3630*/  IADD3 R54, P3, R53, R32, RZ ;  /* 0x0000002035367210 */ /* 0x010fe40007f7e0ff */
[-C--:B---3--:R-:W-:Y:S01]  /*3640*/  IADD3.X R55, RZ, R33.reuse, RZ, P6, !PT ;  /* 0x00000021ff377210 */ /* 0x088fe200037fe4ff */
[----:B------:R0:W-:Y:S04]  /*3650*/  STL [R1+0x60], R27 ;  /* 0x0000601b01007387 */ /* 0x0001e80000100800 */
[----:B------:R-:W-:Y:S01]  /*3660*/  STL [R1+0x100], R55 ;  /* 0x0001003701007387 */ /* 0x000fe20000100800 */
[----:B0-----:R-:W-:-:S03]  /*3670*/  IADD3.X R27, RZ, R33, RZ, P4, !PT ;  /* 0x00000021ff1b7210 */ /* 0x001fc600027fe4ff */
[----:B------:R-:W-:Y:S01]  /*3680*/  STL [R1+0x94], R54 ;  /* 0x0000943601007387 */ /* 0x000fe20000100800 */
[-C--:B------:R-:W-:Y:S02]  /*3690*/  IADD3 R53, P4, R52, R32.reuse, RZ ;  /* 0x0000002034357210 */ /* 0x080fe40007f9e0ff */
[----:B------:R-:W-:Y:S01]  /*36a0*/  IADD3.X R52, RZ, R33, RZ, P5, !PT ;  /* 0x00000021ff347210 */ /* 0x000fe20002ffe4ff */
[----:B------:R2:W-:Y:S04]  /*36b0*/  STL [R1+0xfc], R27 ;  /* 0x0000fc1b01007387 */ /* 0x0005e80000100800 */
[----:B------:R-:W-:Y:S01]  /*36c0*/  STL [R1+0x90], R53 ;  /* 0x0000903501007387 */ /* 0x000fe20000100800 */
[-C--:B--2---:R-:W-:Y:S02]  /*36d0*/  IADD3 R27, P5, R38, R32.reuse, RZ ;  /* 0x00000020261b7210 */ /* 0x084fe40007fbe0ff */
[----:B------:R-:W-:Y:S01]  /*36e0*/  IADD3 R32, P6, R2, R32, RZ ;  /* 0x0000002002207210 */ /* 0x000fe20007fde0ff */
[----:B------:R0:W-:Y:S01]  /*36f0*/  STL [R1+0xf8], R52 ;  /* 0x0000f83401007387 */ /* 0x0001e20000100800 */
[----:B-----5:R-:W-:-:S03]  /*3700*/  HADD2.F32 R38, -RZ, R30.H0_H0 ;  /* 0x2000001eff267230 */ /* 0x020fc60000004100 */
[----:B------:R-:W-:Y:S04]  /*3710*/  STL [R1+0x14c], R32 ;  /* 0x00014c2001007387 */ /* 0x000fe80000100800 */
[----:B------:R2:W-:Y:S01]  /*3720*/  STL [R1+0x80], R27 ;  /* 0x0000801b01007387 */ /* 0x0005e20000100800 */
[--C-:B0-----:R-:W-:Y:S01]  /*3730*/  FADD.FTZ R52, R0, -R26.reuse ;  /* 0x8000001a00347221 */ /* 0x101fe20000010000 */
[----:B------:R-:W-:Y:S01]  /*3740*/  FADD.FTZ R0, R48, -R26 ;  /* 0x8000001a30007221 */ /* 0x000fe20000010000 */
[----:B------:R-:W-:Y:S02]  /*3750*/  HADD2.F32 R48, -RZ, R28.H1_H1 ;  /* 0x3000001cff307230 */ /* 0x000fe40000004100 */
[----:B-1----:R-:W-:Y:S01]  /*3760*/  FMUL.FTZ R52, R52, R3 ;  /* 0x0000000334347220 */ /* 0x002fe20000410000 */
[----:B------:R-:W-:-:S02]  /*3770*/  HADD2.F32 R30, -RZ, R30.H1_H1 ;  /* 0x3000001eff1e7230 */ /* 0x000fc40000004100 */
[----:B--2---:R-:W-:Y:S02]  /*3780*/  HADD2.F32 R27, -RZ, R28.H0_H0 ;  /* 0x2000001cff1b7230 */ /* 0x004fe40000004100 */
[----:B------:R-:W-:-:S03]  /*3790*/  FMUL.FTZ R0, R3, R0 ;  /* 0x0000000003007220 */ /* 0x000fc60000410000 */
[----:B------:R-:W-:Y:S01]  /*37a0*/  FFMA.FTZ R52, R52, R27, R38 ;  /* 0x0000001b34347223 */ /* 0x000fe20000010026 */
[----:B------:R-:W-:-:S03]  /*37b0*/  FFMA.FTZ R0, R0, R48, R30 ;  /* 0x0000003000007223 */ /* 0x000fc6000001001e */
[----:B------:R-:W-:Y:S01]  /*37c0*/  FMUL.FTZ R53, R52, -1.4426950216293334961 ;  /* 0xbfb8aa3b34357820 */ /* 0x000fe20000410000 */
[----:B------:R-:W-:-:S05]  /*37d0*/  FMUL.FTZ R28, R0, -1.4426950216293334961 ;  /* 0xbfb8aa3b001c7820 */ /* 0x000fca0000410000 */
[----:B------:R-:W0:Y:S08]  /*37e0*/  MUFU.EX2 R53, R53 ;  /* 0x0000003500357308 */ /* 0x000e300000000800 */
[----:B------:R-:W1:Y:S01]  /*37f0*/  MUFU.EX2 R28, R28 ;  /* 0x0000001c001c7308 */ /* 0x000e620000000800 */
[----:B0-----:R-:W-:Y:S01]  /*3800*/  FADD.FTZ R53, R53, 1 ;  /* 0x3f80000035357421 */ /* 0x001fe20000010000 */
[----:B-1----:R-:W-:-:S06]  /*3810*/  FADD.FTZ R28, R28, 1 ;  /* 0x3f8000001c1c7421 */ /* 0x002fcc0000010000 */
[----:B------:R-:W0:Y:S08]  /*3820*/  MUFU.RCP R53, R53 ;  /* 0x0000003500357308 */ /* 0x000e300000001000 */
[----:B------:R-:W1:Y:S01]  /*3830*/  MUFU.RCP R28, R28 ;  /* 0x0000001c001c7308 */ /* 0x000e620000001000 */
[----:B0-----:R-:W-:Y:S01]  /*3840*/  FMUL.FTZ R2, R52, R53 ;  /* 0x0000003534027220 */ /* 0x001fe20000410000 */
[--C-:B------:R-:W-:Y:S01]  /*3850*/  FADD.FTZ R52, R51, -R26.reuse ;  /* 0x8000001a33347221 */ /* 0x100fe20000010000 */
[----:B------:R-:W-:Y:S01]  /*3860*/  FADD.FTZ R51, R50, -R26 ;  /* 0x8000001a32337221 */ /* 0x000fe20000010000 */
[----:B-1----:R-:W-:Y:S01]  /*3870*/  FMUL.FTZ R32, R0, R28 ;  /* 0x0000001c00207220 */ /* 0x002fe20000410000 */
[----:B------:R-:W-:-:S02]  /*3880*/  HADD2.F32 R0, -RZ, R29.H0_H0 ;  /* 0x2000001dff007230 */ /* 0x000fc40000004100 */
[----:B------:R-:W-:Y:S02]  /*3890*/  HADD2.F32 R28, -RZ, R31.H0_H0 ;  /* 0x2000001fff1c7230 */ /* 0x000fe40000004100 */
[----:B------:R-:W-:Y:S01]  /*38a0*/  FMUL.FTZ R53, R3, R51 ;  /* 0x0000003303357220 */ /* 0x000fe20000410000 */
[----:B------:R-:W-:Y:S02]  /*38b0*/  HADD2.F32 R29, -RZ, R29.H1_H1 ;  /* 0x3000001dff1d7230 */ /* 0x000fe40000004100 */
[----:B------:R-:W-:Y:S02]  /*38c0*/  HADD2.F32 R31, -RZ, R31.H1_H1 ;  /* 0x3000001fff1f7230 */ /* 0x000fe40000004100 */
[--C-:B------:R-:W-:Y:S01]  /*38d0*/  FADD.FTZ R51, R37, -R26.reuse ;  /* 0x8000001a25337221 */ /* 0x100fe20000010000 */
[----:B------:R-:W-:Y:S02]  /*38e0*/  FMUL.FTZ R52, R3, R52 ;  /* 0x0000003403347220 */ /* 0x000fe40000410000 */
[----:B------:R-:W-:Y:S01]  /*38f0*/  FFMA.FTZ R37, R53, R29, R31 ;  /* 0x0000001d35257223 */ /* 0x000fe2000001001f */
[----:B------:R-:W-:-:S03]  /*3900*/  FADD.FTZ R50, R44, -R26 ;  /* 0x8000001a2c327221 */ /* 0x000fc60000010000 */
[----:B------:R-:W-:Y:S01]  /*3910*/  FMUL.FTZ R54, R37, -1.4426950216293334961 ;  /* 0xbfb8aa3b25367820 */ /* 0x000fe20000410000 */
[----:B------:R-:W-:Y:S01]  /*3920*/  FFMA.FTZ R44, R52, R0, R28 ;  /* 0x00000000342c7223 */ /* 0x000fe2000001001c */
[----:B------:R-:W-:Y:S02]  /*3930*/  FADD.FTZ R53, R17, -R26 ;  /* 0x8000001a11357221 */ /* 0x000fe40000010000 */
[----:B------:R-:W0:Y:S01]  /*3940*/  MUFU.EX2 R17, R54 ;  /* 0x0000003600117308 */ /* 0x000e220000000800 */
[----:B------:R-:W-:Y:S01]  /*3950*/  FMUL.FTZ R52, R44, -1.4426950216293334961 ;  /* 0xbfb8aa3b2c347820 */ /* 0x000fe20000410000 */
[----:B------:R-:W-:-:S06]  /*3960*/  FMUL.FTZ R55, R3, R49 ;  /* 0x0000003103377220 */ /* 0x000fcc0000410000 */
[----:B------:R-:W1:Y:S01]  /*3970*/  MUFU.EX2 R52, R52 ;  /* 0x0000003400347308 */ /* 0x000e620000000800 */
[----:B------:R-:W-:Y:S01]  /*3980*/  FMUL.FTZ R49, R3, R8 ;  /* 0x0000000803317220 */ /* 0x000fe20000410000 */
[----:B------:R-:W-:Y:S01]  /*3990*/  MOV R8, R55 ;  /* 0x0000003700087202 */ /* 0x000fe20000000f00 */
[----:B0-----:R-:W-:-:S05]  /*39a0*/  FADD.FTZ R17, R17, 1 ;  /* 0x3f80000011117421 */ /* 0x001fca0000010000 */
[----:B------:R0:W2:Y:S01]  /*39b0*/  MUFU.RCP R55, R17 ;  /* 0x0000001100377308 */ /* 0x0000a20000001000 */
[C---:B------:R-:W-:Y:S01]  /*39c0*/  FMUL.FTZ R61, R3.reuse, R47 ;  /* 0x0000002f033d7220 */ /* 0x040fe20000410000 */
[C---:B------:R-:W-:Y:S01]  /*39d0*/  FMUL.FTZ R59, R3.reuse, R46 ;  /* 0x0000002e033b7220 */ /* 0x040fe20000410000 */
[----:B-1----:R-:W-:Y:S01]  /*39e0*/  FADD.FTZ R52, R52, 1 ;  /* 0x3f80000034347421 */ /* 0x002fe20000010000 */
[C---:B------:R-:W-:Y:S01]  /*39f0*/  FMUL.FTZ R46, R3.reuse, R40 ;  /* 0x00000028032e7220 */ /* 0x040fe20000410000 */
[C---:B------:R-:W-:Y:S01]  /*3a00*/  FMUL.FTZ R47, R3.reuse, R11 ;  /* 0x0000000b032f7220 */ /* 0x040fe20000410000 */
[C---:B------:R-:W-:Y:S02]  /*3a10*/  FMUL.FTZ R5, R3.reuse, R5 ;  /* 0x0000000503057220 */ /* 0x040fe40000410000 */
[----:B------:R1:W3:Y:S01]  /*3a20*/  MUFU.RCP R40, R52 ;  /* 0x0000003400287308 */ /* 0x0002e20000001000 */
[C---:B------:R-:W-:Y:S01]  /*3a30*/  FMUL.FTZ R11, R3.reuse, R14 ;  /* 0x0000000e030b7220 */ /* 0x040fe20000410000 */
[C---:B------:R-:W-:Y:S01]  /*3a40*/  FMUL.FTZ R45, R3.reuse, R45 ;  /* 0x0000002d032d7220 */ /* 0x040fe20000410000 */
[C---:B------:R-:W-:Y:S01]  /*3a50*/  FMUL.FTZ R50, R3.reuse, R50 ;  /* 0x0000003203327220 */ /* 0x040fe20000410000 */
[C---:B------:R-:W-:Y:S01]  /*3a60*/  FMUL.FTZ R42, R3.reuse, R42 ;  /* 0x0000002a032a7220 */ /* 0x040fe20000410000 */
[C---:B------:R-:W-:Y:S01]  /*3a70*/  FMUL.FTZ R51, R3.reuse, R51 ;  /* 0x0000003303337220 */ /* 0x040fe20000410000 */
[C---:B------:R-:W-:Y:S01]  /*3a80*/  FMUL.FTZ R53, R3.reuse, R53 ;  /* 0x0000003503357220 */ /* 0x040fe20000410000 */
[----:B------:R-:W-:Y:S01]  /*3a90*/  FMUL.FTZ R54, R3, R23 ;  /* 0x0000001703367220 */ /* 0x000fe20000410000 */
[--C-:B0-----:R-:W-:Y:S01]  /*3aa0*/  FFMA.FTZ R17, R27, R8, R38.reuse ;  /* 0x000000081b117223 */ /* 0x101fe20000010026 */
[----:B-1----:R-:W-:Y:S01]  /*3ab0*/  FMUL.FTZ R52, R3, R20 ;  /* 0x0000001403347220 */ /* 0x002fe20000410000 */
        /* <DEDUP_REMOVED lines=17> */
[----:B------:R-:W-:Y:S01]  /*3bd0*/  FMUL.FTZ R24, R3, R24 ;  /* 0x0000001803187220 */ /* 0x000fe20000410000 */
[----:B--2---:R-:W-:Y:S01]  /*3be0*/  FMUL.FTZ R55, R37, R55 ;  /* 0x0000003725377220 */ /* 0x004fe20000410000 */
[C---:B------:R-:W-:Y:S01]  /*3bf0*/  FMUL.FTZ R9, R3.reuse, R15 ;  /* 0x0000000f03097220 */ /* 0x040fe20000410000 */
[C-C-:B------:R-:W-:Y:S01]  /*3c00*/  FFMA.FTZ R37, R48.reuse, R21, R30.reuse ;  /* 0x0000001530257223 */ /* 0x140fe2000001001e */
[C-C-:B------:R-:W-:Y:S01]  /*3c10*/  FFMA.FTZ R15, R48.reuse, R27, R30.reuse ;  /* 0x0000001b300f7223 */ /* 0x140fe2000001001e */
[----:B------:R-:W-:Y:S01]  /*3c20*/  MOV R47, R59 ;  /* 0x0000003b002f7202 */ /* 0x000fe20000000f00 */
[C-C-:B------:R-:W-:Y:S01]  /*3c30*/  FFMA.FTZ R27, R48.reuse, R24, R30.reuse ;  /* 0x00000018301b7223 */ /* 0x140fe2000001001e */
[----:B------:R0:W-:Y:S01]  /*3c40*/  STL [R1+0xe4], R11 ;  /* 0x0000e40b01007387 */ /* 0x0001e20000100800 */
        /* <DEDUP_REMOVED lines=11> */
[----:B------:R-:W2:Y:S01]  /*3d00*/  LDL.LU R49, [R1+0x18] ;  /* 0x0000180001317983 */ /* 0x000ea20000300800 */
[----:B------:R-:W-:Y:S01]  /*3d10*/  FFMA.FTZ R18, R48, R9, R30 ;  /* 0x0000000930127223 */ /* 0x000fe2000001001e */
[----:B------:R-:W-:-:S02]  /*3d20*/  F2FP.F16.F32.PACK_AB R9, R47, R2 ;  /* 0x000000022f09723e */ /* 0x000fc400000000ff */
[----:B------:R0:W-:Y:S01]  /*3d30*/  STL [R1+0xb8], R37 ;  /* 0x0000b82501007387 */ /* 0x0001e20000100800 */
[C-C-:B------:R-:W-:Y:S01]  /*3d40*/  FFMA.FTZ R60, R48.reuse, R60, R30.reuse ;  /* 0x0000003c303c7223 */ /* 0x140fe2000001001e */
[C-C-:B------:R-:W-:Y:S02]  /*3d50*/  FFMA.FTZ R58, R48.reuse, R58, R30.reuse ;  /* 0x0000003a303a7223 */ /* 0x140fe4000001001e */
[----:B------:R-:W4:Y:S01]  /*3d60*/  LDL.LU R38, [R1+0x28] ;  /* 0x0000280001267983 */ /* 0x000f220000300800 */
[C-C-:B------:R-:W-:Y:S01]  /*3d70*/  FFMA.FTZ R12, R48.reuse, R57, R30.reuse ;  /* 0x00000039300c7223 */ /* 0x140fe2000001001e */
[C-C-:B------:R-:W-:Y:S01]  /*3d80*/  FFMA.FTZ R56, R48.reuse, R56, R30.reuse ;  /* 0x0000003830387223 */ /* 0x140fe2000001001e */
[C-C-:B------:R-:W-:Y:S01]  /*3d90*/  FFMA.FTZ R43, R48.reuse, R43, R30.reuse ;  /* 0x0000002b302b7223 */ /* 0x140fe2000001001e */
[----:B------:R1:W-:Y:S01]  /*3da0*/  STL [R1+0xcc], R27 ;  /* 0x0000cc1b01007387 */ /* 0x0003e20000100800 */
[C-C-:B------:R-:W-:Y:S01]  /*3db0*/  FFMA.FTZ R41, R48.reuse, R41, R30.reuse ;  /* 0x0000002930297223 */ /* 0x140fe2000001001e */
[C-C-:B------:R-:W-:Y:S01]  /*3dc0*/  FFMA.FTZ R39, R48.reuse, R39, R30.reuse ;  /* 0x0000002730277223 */ /* 0x140fe2000001001e */
[C-C-:B------:R-:W-:Y:S01]  /*3dd0*/  FFMA.FTZ R36, R48.reuse, R36, R30.reuse ;  /* 0x0000002430247223 */ /* 0x140fe2000001001e */
[C-C-:B------:R-:W-:Y:S01]  /*3de0*/  FFMA.FTZ R6, R48.reuse, R6, R30.reuse ;  /* 0x0000000630067223 */ /* 0x140fe2000001001e */
[C-C-:B------:R-:W-:Y:S01]  /*3df0*/  FFMA.FTZ R11, R48.reuse, R11, R30.reuse ;  /* 0x0000000b300b7223 */ /* 0x140fe2000001001e */
[----:B------:R-:W-:Y:S01]  /*3e00*/  FFMA.FTZ R59, R48, R59, R30 ;  /* 0x0000003b303b7223 */ /* 0x000fe2000001001e */
[----:B------:R-:W2:Y:S01]  /*3e10*/  LDL.LU R47, [R1+0x24] ;  /* 0x00002400012f7983 */ /* 0x000ea20000300800 */
[----:B---3--:R-:W-:-:S03]  /*3e20*/  FMUL.FTZ R40, R44, R40 ;  /* 0x000000282c287220 */ /* 0x008fc60000410000 */
[----:B------:R-:W3:Y:S04]  /*3e30*/  LDL.LU R48, [R1+0x20] ;  /* 0x0000200001307983 */ /* 0x000ee80000300800 */
[----:B------:R-:W3:Y:S04]  /*3e40*/  LDL.LU R44, [R1+0x1c] ;  /* 0x00001c00012c7983 */ /* 0x000ee80000300800 */
[----:B0-----:R-:W3:Y:S04]  /*3e50*/  LDL.LU R37, [R1+0xc] ;  /* 0x00000c0001257983 */ /* 0x001ee80000300800 */
[----:B-1----:R-:W4:Y:S04]  /*3e60*/  LDL.LU R27, [R1+0x8] ;  /* 0x00000800011b7983 */ /* 0x002f280000300800 */
[----:B------:R-:W2:Y:S01]  /*3e70*/  LDL.LU R2, [R1+0x4] ;  /* 0x0000040001027983 */ /* 0x000ea20000300800 */
[----:B------:R-:W-:-:S04]  /*3e80*/  F2FP.F16.F32.PACK_AB R40, R55, R40 ;  /* 0x000000283728723e */ /* 0x000fc800000000ff */
[----:B------:R-:W-:Y:S01]  /*3e90*/  PRMT R24, R40, 0x7632, R24 ;  /* 0x0000763228187816 */ /* 0x000fe20000000018 */
[----:B------:R2:W-:Y:S01]  /*3ea0*/  STG.E.U16 desc[UR8][R34.64+0x4], R40 ;  /* 0x0000042822007986 */ /* 0x0005e2000c101508 */
[C---:B------:R-:W-:Y:S02]  /*3eb0*/  PRMT R21, R9.reuse, 0x7610, R21 ;  /* 0x0000761009157816 */ /* 0x040fe40000000015 */
[----:B------:R-:W-:Y:S01]  /*3ec0*/  PRMT R9, R9, 0x7632, R9 ;  /* 0x0000763209097816 */ /* 0x000fe20000000009 */
[----:B------:R-:W-:Y:S04]  /*3ed0*/  STG.E.U16 desc[UR8][R34.64+0x6], R24 ;  /* 0x0000061822007986 */ /* 0x000fe8000c101508 */
[----:B------:R-:W-:Y:S04]  /*3ee0*/  STG.E.U16 desc[UR8][R34.64], R21 ;  /* 0x0000001522007986 */ /* 0x000fe8000c101508 */
[----:B------:R4:W-:Y:S01]  /*3ef0*/  STG.E.U16 desc[UR8][R34.64+0x2], R9 ;  /* 0x0000020922007986 */ /* 0x0009e2000c101508 */
[----:B--2---:R-:W-:-:S03]  /*3f00*/  FADD.FTZ R40, R2, -R26 ;  /* 0x8000001a02287221 */ /* 0x004fc60000010000 */
[----:B------:R-:W2:Y:S01]  /*3f10*/  LDL.LU R2, [R1+0x2c] ;  /* 0x00002c0001027983 */ /* 0x000ea20000300800 */
[----:B----4-:R-:W-:Y:S01]  /*3f20*/  FADD.FTZ R35, R27, -R26 ;  /* 0x8000001a1b237221 */ /* 0x010fe20000010000 */
[----:B------:R-:W-:-:S06]  /*3f30*/  FMUL.FTZ R27, R17, -1.4426950216293334961 ;  /* 0xbfb8aa3b111b7820 */ /* 0x000fcc0000410000 */
[----:B------:R-:W0:Y:S01]  /*3f40*/  MUFU.EX2 R27, R27 ;  /* 0x0000001b001b7308 */ /* 0x000e220000000800 */
[--C-:B------:R-:W-:Y:S01]  /*3f50*/  FADD.FTZ R38, R38, -R26.reuse ;  /* 0x8000001a26267221 */ /* 0x100fe20000010000 */
[--C-:B------:R-:W-:Y:S01]  /*3f60*/  FADD.FTZ R47, R47, -R26.reuse ;  /* 0x8000001a2f2f7221 */ /* 0x100fe20000010000 */
[--C-:B---3--:R-:W-:Y:S01]  /*3f70*/  FADD.FTZ R34, R37, -R26.reuse ;  /* 0x8000001a25227221 */ /* 0x108fe20000010000 */
[----:B------:R-:W-:Y:S01]  /*3f80*/  FADD.FTZ R37, R16, -R26 ;  /* 0x8000001a10257221 */ /* 0x000fe20000010000 */
[C---:B------:R-:W-:Y:S01]  /*3f90*/  FMUL.FTZ R16, R3.reuse, R38 ;  /* 0x0000002603107220 */ /* 0x040fe20000410000 */
[----:B------:R-:W-:Y:S01]  /*3fa0*/  FMUL.FTZ R38, R3, R47 ;  /* 0x0000002f03267220 */ /* 0x000fe20000410000 */
[----:B0-----:R-:W-:-:S04]  /*3fb0*/  FADD.FTZ R27, R27, 1 ;  /* 0x3f8000001b1b7421 */ /* 0x001fc80000010000 */
[----:B------:R2:W-:Y:S01]  /*3fc0*/  MUFU.RCP R47, R27 ;  /* 0x0000001b002f7308 */ /* 0x0005e20000001000 */
[--C-:B------:R-:W-:Y:S01]  /*3fd0*/  FADD.FTZ R30, R49, -R26.reuse ;  /* 0x8000001a311e7221 */ /* 0x100fe20000010000 */
[----:B------:R-:W-:-:S03]  /*3fe0*/  FADD.FTZ R49, R25, -R26 ;  /* 0x8000001a19317221 */ /* 0x000fc60000010000 */
[----:B------:R-:W-:Y:S01]  /*3ff0*/  FMUL.FTZ R25, R3, R30 ;  /* 0x0000001e03197220 */ /* 0x000fe20000410000 */
[----:B------:R-:W-:Y:S01]  /*4000*/  FMUL.FTZ R30, R60, -1.4426950216293334961 ;  /* 0xbfb8aa3b3c1e7820 */ /* 0x000fe20000410000 */
[----:B------:R-:W-:Y:S02]  /*4010*/  FADD.FTZ R57, R19, -R26 ;  /* 0x8000001a13397221 */ /* 0x000fe40000010000 */
[----:B------:R-:W-:Y:S01]  /*4020*/  FFMA.FTZ R25, R0, R25, R28 ;  /* 0x0000001900197223 */ /* 0x000fe2000001001c */
[----:B------:R-:W-:Y:S02]  /*4030*/  FMUL.FTZ R19, R3, R35 ;  /* 0x0000002303137220 */ /* 0x000fe40000410000 */
[----:B------:R-:W0:Y:S01]  /*4040*/  MUFU.EX2 R30, R30 ;  /* 0x0000001e001e7308 */ /* 0x000e220000000800 */
[----:B------:R-:W-:Y:S01]  /*4050*/  FMUL.FTZ R35, R25, -1.4426950216293334961 ;  /* 0xbfb8aa3b19237820 */ /* 0x000fe20000410000 */
[--C-:B--2---:R-:W-:Y:S02]  /*4060*/  FADD.FTZ R27, R2, -R26.reuse ;  /* 0x8000001a021b7221 */ /* 0x104fe40000010000 */
[----:B------:R-:W2:Y:S04]  /*4070*/  LDL.LU R2, [R1+0x30] ;  /* 0x0000300001027983 */ /* 0x000ea80000300800 */
[----:B------:R-:W1:Y:S01]  /*4080*/  MUFU.EX2 R35, R35 ;  /* 0x0000002300237308 */ /* 0x000e620000000800 */
[--C-:B------:R-:W-:Y:S01]  /*4090*/  FADD.FTZ R21, R44, -R26.reuse ;  /* 0x8000001a2c157221 */ /* 0x100fe20000010000 */
[----:B------:R-:W-:Y:S01]  /*40a0*/  FADD.FTZ R53, R22, -R26 ;  /* 0x8000001a16357221 */ /* 0x000fe20000010000 */
[----:B0-----:R-:W-:-:S02]  /*40b0*/  FADD.FTZ R30, R30, 1 ;  /* 0x3f8000001e1e7421 */ /* 0x001fc40000010000 */
[C---:B------:R-:W-:Y:S01]  /*40c0*/  FMUL.FTZ R22, R3.reuse, R21 ;  /* 0x0000001503167220 */ /* 0x040fe20000410000 */
[----:B------:R-:W-:Y:S01]  /*40d0*/  FMUL.FTZ R21, R3, R34 ;  /* 0x0000002203157220 */ /* 0x000fe20000410000 */
[----:B------:R-:W-:Y:S01]  /*40e0*/  FFMA.FTZ R34, R29, R16, R31 ;  /* 0x000000101d227223 */ /* 0x000fe2000001001f */
[--C-:B------:R-:W-:Y:S01]  /*40f0*/  FADD.FTZ R44, R4, -R26.reuse ;  /* 0x8000001a042c7221 */ /* 0x100fe20000010000 */
[--C-:B------:R-:W-:Y:S01]  /*4100*/  FADD.FTZ R7, R7, -R26.reuse ;  /* 0x8000001a07077221 */ /* 0x100fe20000010000 */
[--C-:B------:R-:W-:Y:S01]  /*4110*/  FADD.FTZ R4, R13, -R26.reuse ;  /* 0x8000001a0d047221 */ /* 0x100fe20000010000 */
[C---:B------:R-:W-:Y:S01]  /*4120*/  FMUL.FTZ R13, R3.reuse, R40 ;  /* 0x00000028030d7220 */ /* 0x040fe20000410000 */
[----:B------:R-:W-:Y:S01]  /*4130*/  FMUL.FTZ R40, R34, -1.4426950216293334961 ;  /* 0xbfb8aa3b22287820 */ /* 0x000fe20000410000 */
[C---:B------:R-:W-:Y:S01]  /*4140*/  FMUL.FTZ R16, R3.reuse, R7 ;  /* 0x0000000703107220 */ /* 0x040fe20000410000 */
[----:B------:R-:W0:Y:S01]  /*4150*/  MUFU.RCP R30, R30 ;  /* 0x0000001e001e7308 */ /* 0x000e220000001000 */
[C---:B------:R-:W-:Y:S01]  /*4160*/  FMUL.FTZ R7, R3.reuse, R4 ;  /* 0x0000000403077220 */ /* 0x040fe20000410000 */
[----:B------:R-:W-:Y:S01]  /*4170*/  FMUL.FTZ R4, R3, R37 ;  /* 0x0000002503047220 */ /* 0x000fe20000410000 */
[----:B-1----:R-:W-:Y:S01]  /*4180*/  FADD.FTZ R35, R35, 1 ;  /* 0x3f80000023237421 */ /* 0x002fe20000010000 */
[----:B------:R-:W-:-:S04]  /*4190*/  FADD.FTZ R24, R48, -R26 ;  /* 0x8000001a30187221 */ /* 0x000fc80000010000 */
[----:B------:R1:W-:Y:S01]  /*41a0*/  MUFU.EX2 R37, R40 ;  /* 0x0000002800257308 */ /* 0x0003e20000000800 */
[----:B------:R-:W-:Y:S01]  /*41b0*/  FMUL.FTZ R17, R17, R47 ;  /* 0x0000002f11117220 */ /* 0x000fe20000410000 */
[----:B-1----:R-:W-:-:S06]  /*41c0*/  FMUL.FTZ R40, R8, -1.4426950216293334961 ;  /* 0xbfb8aa3b08287820 */ /* 0x002fcc0000410000 */
[----:B------:R-:W1:Y:S01]  /*41d0*/  MUFU.RCP R48, R35 ;  /* 0x0000002300307308 */ /* 0x000e620000001000 */
[----:B------:R0:W-:Y:S07]  /*41e0*/  STL [R1+0xa8], R17 ;  /* 0x0000a81101007387 */ /* 0x0001ee0000100800 */
[----:B------:R-:W3:Y:S01]  /*41f0*/  MUFU.EX2 R40, R40 ;  /* 0x0000002800287308 */ /* 0x000ee20000000800 */
[----:B0-----:R-:W-:-:S05]  /*4200*/  FMUL.FTZ R17, R60, R30 ;  /* 0x0000001e3c117220 */ /* 0x001fca0000410000 */
[----:B------:R1:W-:Y:S02]  /*4210*/  STL [R1+0xa4], R17 ;  /* 0x0000a41101007387 */ /* 0x0003e40000100800 */
[----:B-1----:R-:W-:Y:S01]  /*4220*/  FMUL.FTZ R17, R25, R48 ;  /* 0x0000003019117220 */ /* 0x002fe20000410000 */
[----:B---3--:R-:W-:-:S04]  /*4230*/  FADD.FTZ R30, R40, 1 ;  /* 0x3f800000281e7421 */ /* 0x008fc80000010000 */
[----:B------:R0:W-:Y:S01]  /*4240*/  STL [R1+0x9c], R17 ;  /* 0x00009c1101007387 */ /* 0x0001e20000100800 */
[--C-:B------:R-:W-:Y:S01]  /*4250*/  FADD.FTZ R9, R10, -R26.reuse ;  /* 0x8000001a0a097221 */ /* 0x100fe20000010000 */
[C---:B------:R-:W-:Y:S01]  /*4260*/  FMUL.FTZ R10, R3.reuse, R44 ;  /* 0x0000002c030a7220 */ /* 0x040fe20000410000 */
[----:B------:R-:W-:Y:S01]  /*4270*/  FMUL.FTZ R44, R58, -1.4426950216293334961 ;  /* 0xbfb8aa3b3a2c7820 */ /* 0x000fe20000410000 */
[C---:B------:R-:W-:Y:S01]  /*4280*/  FMUL.FTZ R24, R3.reuse, R24 ;  /* 0x0000001803187220 */ /* 0x040fe20000410000 */
[C---:B------:R-:W-:Y:S01]  /*4290*/  FMUL.FTZ R9, R3.reuse, R9 ;  /* 0x0000000903097220 */ /* 0x040fe20000410000 */
[C---:B------:R-:W-:Y:S01]  /*42a0*/  FMUL.FTZ R57, R3.reuse, R57 ;  /* 0x0000003903397220 */ /* 0x040fe20000410000 */
[----:B--2---:R-:W-:Y:S02]  /*42b0*/  FADD.FTZ R40, R2, -R26 ;  /* 0x8000001a02287221 */ /* 0x004fe40000010000 */
[----:B------:R-:W2:Y:S01]  /*42c0*/  LDL.LU R2, [R1+0x34] ;  /* 0x0000340001027983 */ /* 0x000ea20000300800 */
[C---:B------:R-:W-:Y:S01]  /*42d0*/  FMUL.FTZ R53, R3.reuse, R53 ;  /* 0x0000003503357220 */ /* 0x040fe20000410000 */
[----:B------:R-:W-:Y:S01]  /*42e0*/  FMUL.FTZ R49, R3, R49 ;  /* 0x0000003103317220 */ /* 0x000fe20000410000 */
[C-C-:B------:R-:W-:Y:S01]  /*42f0*/  FFMA.FTZ R38, R0.reuse, R38, R28.reuse ;  /* 0x0000002600267223 */ /* 0x140fe2000001001c */
[----:B------:R-:W1:Y:S01]  /*4300*/  MUFU.EX2 R44, R44 ;  /* 0x0000002c002c7308 */ /* 0x000e620000000800 */
        /* <DEDUP_REMOVED lines=14> */
[----:B0-----:R-:W-:-:S05]  /*43f0*/  FADD.FTZ R17, R37, 1 ;  /* 0x3f80000025117421 */ /* 0x001fca0000010000 */
[----:B------:R-:W0:Y:S01]  /*4400*/  MUFU.EX2 R28, R28 ;  /* 0x0000001c001c7308 */ /* 0x000e220000000800 */
[----:B------:R-:W-:Y:S01]  /*4410*/  FMUL.FTZ R27, R3, R27 ;  /* 0x0000001b031b7220 */ /* 0x000fe20000410000 */
[----:B-1----:R-:W-:-:S06]  /*4420*/  FADD.FTZ R37, R44, 1 ;  /* 0x3f8000002c257421 */ /* 0x002fcc0000010000 */
[----:B------:R-:W1:Y:S01]  /*4430*/  MUFU.RCP R17, R17 ;  /* 0x0000001100117308 */ /* 0x000e620000001000 */
[----:B------:R-:W-:Y:S01]  /*4440*/  FFMA.FTZ R27, R29, R27, R31 ;  /* 0x0000001b1d1b7223 */ /* 0x000fe2000001001f */
[----:B------:R-:W-:-:S06]  /*4450*/  FMUL.FTZ R40, R3, R40 ;  /* 0x0000002803287220 */ /* 0x000fcc0000410000 */
[----:B------:R-:W3:Y:S01]  /*4460*/  MUFU.RCP R30, R30 ;  /* 0x0000001e001e7308 */ /* 0x000ee20000001000 */
[----:B------:R-:W-:Y:S01]  /*4470*/  FMUL.FTZ R0, R27, -1.4426950216293334961 ;  /* 0xbfb8aa3b1b007820 */ /* 0x000fe20000410000 */
[----:B0-----:R-:W-:Y:S01]  /*4480*/  FADD.FTZ R44, R28, 1 ;  /* 0x3f8000001c2c7421 */ /* 0x001fe20000010000 */
[----:B------:R-:W-:-:S05]  /*4490*/  FFMA.FTZ R28, R29, R40, R31 ;  /* 0x000000281d1c7223 */ /* 0x000fca000001001f */
[----:B------:R-:W0:Y:S01]  /*44a0*/  MUFU.RCP R37, R37 ;  /* 0x0000002500257308 */ /* 0x000e220000001000 */
[----:B------:R-:W-:Y:S01]  /*44b0*/  FMUL.FTZ R35, R20, -1.4426950216293334961 ;  /* 0xbfb8aa3b14237820 */ /* 0x000fe20000410000 */
[----:B-1----:R-:W-:-:S06]  /*44c0*/  FMUL.FTZ R34, R34, R17 ;  /* 0x0000001122227220 */ /* 0x002fcc0000410000 */
[----:B------:R-:W-:Y:S01]  /*44d0*/  MUFU.RCP R40, R44 ;  /* 0x0000002c00287308 */ /* 0x000fe20000001000 */
[----:B---3--:R-:W-:Y:S01]  /*44e0*/  FMUL.FTZ R8, R8, R30 ;  /* 0x0000001e08087220 */ /* 0x008fe20000410000 */
[----:B------:R-:W-:-:S06]  /*44f0*/  FMUL.FTZ R47, R12, -1.4426950216293334961 ;  /* 0xbfb8aa3b0c2f7820 */ /* 0x000fcc0000410000 */
[----:B------:R-:W1:Y:S01]  /*4500*/  MUFU.EX2 R0, R0 ;  /* 0x0000000000007308 */ /* 0x000e620000000800 */
[----:B------:R-:W-:Y:S04]  /*4510*/  STL [R1+0x7c], R34 ;  /* 0x00007c2201007387 */ /* 0x000fe80000100800 */
[----:B------:R0:W-:Y:S03]  /*4520*/  STL [R1+0x8c], R8 ;  /* 0x00008c0801007387 */ /* 0x0001e60000100800 */
[----:B------:R-:W3:Y:S01]  /*4530*/  MUFU.EX2 R35, R35 ;  /* 0x0000002300237308 */ /* 0x000ee20000000800 */
[----:B0-----:R-:W-:-:S07]  /*4540*/  FMUL.FTZ R8, R58, R37 ;  /* 0x000000253a087220 */ /* 0x001fce0000410000 */
[----:B------:R-:W0:Y:S01]  /*4550*/  MUFU.EX2 R47, R47 ;  /* 0x0000002f002f7308 */ /* 0x000e220000000800 */
[----:B-1----:R-:W-:Y:S01]  /*4560*/  FADD.FTZ R0, R0, 1 ;  /* 0x3f80000000007421 */ /* 0x002fe20000010000 */
[----:B------:R1:W-:Y:S04]  /*4570*/  STL [R1+0x88], R8 ;  /* 0x0000880801007387 */ /* 0x0003e80000100800 */
[----:B------:R-:W4:Y:S01]  /*4580*/  LDL.LU R44, [R1+0x38] ;  /* 0x00003800012c7983 */ /* 0x000f220000300800 */
[----:B-1----:R-:W-:Y:S01]  /*4590*/  FMUL.FTZ R8, R38, R40 ;  /* 0x0000002826087220 */ /* 0x002fe20000410000 */
[----:B---3--:R-:W-:-:S04]  /*45a0*/  FADD.FTZ R35, R35, 1 ;  /* 0x3f80000023237421 */ /* 0x008fc80000010000 */
[----:B------:R1:W-:Y:S01]  /*45b0*/  STL [R1+0x84], R8 ;  /* 0x0000840801007387 */ /* 0x0003e20000100800 */
[----:B------:R-:W-:Y:S01]  /*45c0*/  MUFU.RCP R40, R35 ;  /* 0x0000002300287308 */ /* 0x000fe20000001000 */
[----:B0-----:R-:W-:-:S07]  /*45d0*/  FADD.FTZ R38, R47, 1 ;  /* 0x3f8000002f267421 */ /* 0x001fce0000010000 */
[----:B-1----:R2:W0:Y:S08]  /*45e0*/  MUFU.RCP R8, R0 ;  /* 0x0000000000087308 */ /* 0x0024300000001000 */
[----:B------:R-:W1:Y:S01]  /*45f0*/  MUFU.RCP R38, R38 ;  /* 0x0000002600267308 */ /* 0x000e620000001000 */
[----:B--2---:R-:W-:Y:S01]  /*4600*/  FADD.FTZ R0, R2, -R26 ;  /* 0x8000001a02007221 */ /* 0x004fe20000010000 */
[----:B0-----:R-:W-:-:S05]  /*4610*/  FMUL.FTZ R2, R27, R8 ;  /* 0x000000081b027220 */ /* 0x001fca0000410000 */
[----:B------:R0:W-:Y:S02]  /*4620*/  STL [R1+0x44], R2 ;  /* 0x0000440201007387 */ /* 0x0001e40000100800 */
[----:B0-----:R-:W-:-:S05]  /*4630*/  FMUL.FTZ R2, R20, R40 ;  /* 0x0000002814027220 */ /* 0x001fca0000410000 */
[----:B------:R1:W-:Y:S02]  /*4640*/  STL [R1+0x40], R2 ;  /* 0x0000400201007387 */ /* 0x0003e40000100800 */
[----:B-1----:R-:W-:-:S05]  /*4650*/  FMUL.FTZ R2, R12, R38 ;  /* 0x000000260c027220 */ /* 0x002fca0000410000 */
[----:B------:R0:W-:Y:S04]  /*4660*/  STL [R1+0x1c], R2 ;  /* 0x00001c0201007387 */ /* 0x0001e80000100800 */
[----:B0-----:R-:W2:Y:S01]  /*4670*/  LDL.LU R2, [R1+0x48] ;  /* 0x0000480001027983 */ /* 0x001ea20000300800 */
[----:B------:R-:W-:-:S06]  /*4680*/  FMUL.FTZ R25, R24, -1.4426950216293334961 ;  /* 0xbfb8aa3b18197820 */ /* 0x000fcc0000410000 */
[----:B------:R-:W0:Y:S01]  /*4690*/  MUFU.EX2 R25, R25 ;  /* 0x0000001900197308 */ /* 0x000e220000000800 */
[----:B------:R-:W-:Y:S01]  /*46a0*/  FMUL.FTZ R17, R28, -1.4426950216293334961 ;  /* 0xbfb8aa3b1c117820 */ /* 0x000fe20000410000 */
[----:B------:R-:W-:Y:S01]  /*46b0*/  FMUL.FTZ R30, R45, -1.4426950216293334961 ;  /* 0xbfb8aa3b2d1e7820 */ /* 0x000fe20000410000 */
[----:B------:R-:W-:Y:S01]  /*46c0*/  FMUL.FTZ R34, R56, -1.4426950216293334961 ;  /* 0xbfb8aa3b38227820 */ /* 0x000fe20000410000 */
[----:B0-----:R-:W-:-:S04]  /*46d0*/  FADD.FTZ R25, R25, 1 ;  /* 0x3f80000019197421 */ /* 0x001fc80000010000 */
[----:B------:R-:W0:Y:S01]  /*46e0*/  MUFU.RCP R35, R25 ;  /* 0x0000001900237308 */ /* 0x000e220000001000 */
[----:B------:R-:W-:-:S07]  /*46f0*/  FMUL.FTZ R37, R22, -1.4426950216293334961 ;  /* 0xbfb8aa3b16257820 */ /* 0x000fce0000410000 */
[----:B------:R-:W1:Y:S08]  /*4700*/  MUFU.EX2 R17, R17 ;  /* 0x0000001100117308 */ /* 0x000e700000000800 */
[----:B------:R-:W3:Y:S01]  /*4710*/  MUFU.EX2 R30, R30 ;  /* 0x0000001e001e7308 */ /* 0x000ee20000000800 */
[----:B0-----:R-:W-:-:S07]  /*4720*/  FMUL.FTZ R12, R24, R35 ;  /* 0x00000023180c7220 */ /* 0x001fce0000410000 */
[----:B------:R-:W0:Y:S01]  /*4730*/  MUFU.EX2 R34, R34 ;  /* 0x0000002200227308 */ /* 0x000e220000000800 */
[----:B------:R1:W-:Y:S01]  /*4740*/  STL [R1+0x3c], R12 ;  /* 0x00003c0c01007387 */ /* 0x0003e20000100800 */
[----:B------:R-:W-:-:S06]  /*4750*/  FMUL.FTZ R0, R3, R0 ;  /* 0x0000000003007220 */ /* 0x000fcc0000410000 */
[----:B------:R-:W4:Y:S01]  /*4760*/  MUFU.EX2 R37, R37 ;  /* 0x0000002500257308 */ /* 0x000f220000000800 */
[----:B-1----:R-:W-:Y:S01]  /*4770*/  FADD.FTZ R12, R17, 1 ;  /* 0x3f800000110c7421 */ /* 0x002fe20000010000 */
[----:B------:R-:W-:Y:S01]  /*4780*/  FFMA.FTZ R0, R29, R0, R31 ;  /* 0x000000001d007223 */ /* 0x000fe2000001001f */
[----:B---3--:R-:W-:-:S05]  /*4790*/  FADD.FTZ R20, R30, 1 ;  /* 0x3f8000001e147421 */ /* 0x008fca0000010000 */
[----:B------:R-:W1:Y:S01]  /*47a0*/  MUFU.RCP R12, R12 ;  /* 0x0000000c000c7308 */ /* 0x000e620000001000 */
[----:B0-----:R-:W-:Y:S01]  /*47b0*/  FADD.FTZ R34, R34, 1 ;  /* 0x3f80000022227421 */ /* 0x001fe20000010000 */
[----:B------:R-:W-:Y:S01]  /*47c0*/  FMUL.FTZ R8, R0, -1.4426950216293334961 ;  /* 0xbfb8aa3b00087820 */ /* 0x000fe20000410000 */
[----:B------:R-:W-:-:S05]  /*47d0*/  FMUL.FTZ R25, R50, -1.4426950216293334961 ;  /* 0xbfb8aa3b32197820 */ /* 0x000fca0000410000 */
[----:B------:R-:W-:Y:S01]  /*47e0*/  MUFU.RCP R20, R20 ;  /* 0x0000001400147308 */ /* 0x000fe20000001000 */
[----:B----4-:R-:W-:Y:S01]  /*47f0*/  FADD.FTZ R30, R37, 1 ;  /* 0x3f800000251e7421 */ /* 0x010fe20000010000 */
[----:B------:R-:W-:-:S06]  /*4800*/  FMUL.FTZ R27, R43, -1.4426950216293334961 ;  /* 0xbfb8aa3b2b1b7820 */ /* 0x000fcc0000410000 */
[----:B------:R-:W0:Y:S08]  /*4810*/  MUFU.RCP R34, R34 ;  /* 0x0000002200227308 */ /* 0x000e300000001000 */
[----:B------:R-:W3:Y:S01]  /*4820*/  MUFU.EX2 R8, R8 ;  /* 0x0000000800087308 */ /* 0x000ee20000000800 */
[----:B-1----:R-:W-:-:S07]  /*4830*/  FMUL.FTZ R28, R28, R12 ;  /* 0x0000000c1c1c7220 */ /* 0x002fce0000410000 */
[----:B------:R-:W1:Y:S08]  /*4840*/  MUFU.RCP R30, R30 ;  /* 0x0000001e001e7308 */ /* 0x000e700000001000 */
[----:B------:R-:W4:Y:S01]  /*4850*/  MUFU.EX2 R25, R25 ;  /* 0x0000001900197308 */ /* 0x000f220000000800 */
[----:B------:R3:W-:Y:S01]  /*4860*/  STL [R1+0x38], R28 ;  /* 0x0000381c01007387 */ /* 0x0007e20000100800 */
[----:B0-----:R-:W-:-:S06]  /*4870*/  FMUL.FTZ R34, R56, R34 ;  /* 0x0000002238227220 */ /* 0x001fcc0000410000 */
[----:B------:R-:W0:Y:S01]  /*4880*/  MUFU.EX2 R27, R27 ;  /* 0x0000001b001b7308 */ /* 0x000e220000000800 */
[----:B---3--:R-:W-:Y:S01]  /*4890*/  FMUL.FTZ R28, R45, R20 ;  /* 0x000000142d1c7220 */ /* 0x008fe20000410000 */
[----:B------:R-:W-:Y:S01]  /*48a0*/  FADD.FTZ R8, R8, 1 ;  /* 0x3f80000008087421 */ /* 0x000fe20000010000 */
[----:B-1----:R-:W-:-:S03]  /*48b0*/  FMUL.FTZ R30, R22, R30 ;  /* 0x0000001e161e7220 */ /* 0x002fc60000410000 */
[----:B------:R-:W-:Y:S01]  /*48c0*/  STL [R1+0x34], R28 ;  /* 0x0000341c01007387 */ /* 0x000fe20000100800 */
[----:B----4-:R-:W-:-:S03]  /*48d0*/  FADD.FTZ R25, R25, 1 ;  /* 0x3f80000019197421 */ /* 0x010fc60000010000 */
[----:B------:R1:W-:Y:S04]  /*48e0*/  STL [R1+0x20], R34 ;  /* 0x0000202201007387 */ /* 0x0003e80000100800 */
[----:B------:R-:W3:Y:S01]  /*48f0*/  LDL.LU R35, [R1+0x50] ;  /* 0x0000500001237983 */ /* 0x000ee20000300800 */
[----:B-1----:R-:W1:Y:S03]  /*4900*/  MUFU.RCP R34, R8 ;  /* 0x0000000800227308 */ /* 0x002e660000001000 */
[----:B------:R4:W-:Y:S05]  /*4910*/  STL [R1+0x30], R30 ;  /* 0x0000301e01007387 */ /* 0x0009ea0000100800 */
[----:B----4-:R0:W4:Y:S02]  /*4920*/  MUFU.RCP R30, R25 ;  /* 0x00000019001e7308 */ /* 0x0101240000001000 */
[----:B0-----:R-:W-:-:S06]  /*4930*/  FADD.FTZ R25, R27, 1 ;  /* 0x3f8000001b197421 */ /* 0x001fcc0000010000 */
[----:B------:R-:W0:Y:S01]  /*4940*/  MUFU.RCP R25, R25 ;  /* 0x0000001900197308 */ /* 0x000e220000001000 */
[----:B--2---:R-:W-:Y:S01]  /*4950*/  FADD.FTZ R8, R2, -R26 ;  /* 0x8000001a02087221 */ /* 0x004fe20000010000 */
[----:B-1----:R-:W-:-:S05]  /*4960*/  FMUL.FTZ R2, R0, R34 ;  /* 0x0000002200027220 */ /* 0x002fca0000410000 */
[----:B------:R4:W-:Y:S02]  /*4970*/  STL [R1+0x2c], R2 ;  /* 0x00002c0201007387 */ /* 0x0009e40000100800 */
[----:B----4-:R-:W-:-:S05]  /*4980*/  FMUL.FTZ R2, R50, R30 ;  /* 0x0000001e32027220 */ /* 0x010fca0000410000 */
[----:B------:R0:W-:Y:S02]  /*4990*/  STL [R1+0x28], R2 ;  /* 0x0000280201007387 */ /* 0x0001e40000100800 */
[----:B0-----:R-:W-:-:S05]  /*49a0*/  FMUL.FTZ R2, R43, R25 ;  /* 0x000000192b027220 */ /* 0x001fca0000410000 */
[----:B------:R0:W-:Y:S04]  /*49b0*/  STL [R1+0x24], R2 ;  /* 0x0000240201007387 */ /* 0x0001e80000100800 */
[----:B0-----:R-:W2:Y:S01]  /*49c0*/  LDL.LU R2, [R1+0x58] ;  /* 0x0000580001027983 */ /* 0x001ea20000300800 */
[----:B------:R-:W-:Y:S01]  /*49d0*/  FMUL.FTZ R24, R21, -1.4426950216293334961 ;  /* 0xbfb8aa3b15187820 */ /* 0x000fe20000410000 */
[----:B------:R-:W-:-:S05]  /*49e0*/  FADD.FTZ R17, R44, -R26 ;  /* 0x8000001a2c117221 */ /* 0x000fca0000010000 */
[----:B------:R-:W0:Y:S01]  /*49f0*/  MUFU.EX2 R24, R24 ;  /* 0x0000001800187308 */ /* 0x000e220000000800 */
[----:B------:R-:W-:-:S04]  /*4a00*/  FMUL.FTZ R17, R3, R17 ;  /* 0x0000001103117220 */ /* 0x000fc80000410000 */
[----:B------:R-:W-:-:S04]  /*4a10*/  FFMA.FTZ R17, R29, R17, R31 ;  /* 0x000000111d117223 */ /* 0x000fc8000001001f */
[----:B------:R-:W-:Y:S01]  /*4a20*/  FMUL.FTZ R12, R17, -1.4426950216293334961 ;  /* 0xbfb8aa3b110c7820 */ /* 0x000fe20000410000 */
[----:B------:R-:W-:Y:S01]  /*4a30*/  FMUL.FTZ R20, R42, -1.4426950216293334961 ;  /* 0xbfb8aa3b2a147820 */ /* 0x000fe20000410000 */
[----:B------:R-:W-:-:S04]  /*4a40*/  FMUL.FTZ R28, R41, -1.4426950216293334961 ;  /* 0xbfb8aa3b291c7820 */ /* 0x000fc80000410000 */
[----:B------:R-:W1:Y:S01]  /*4a50*/  MUFU.EX2 R12, R12 ;  /* 0x0000000c000c7308 */ /* 0x000e620000000800 */
[----:B0-----:R-:W-:Y:S01]  /*4a60*/  FADD.FTZ R24, R24, 1 ;  /* 0x3f80000018187421 */ /* 0x001fe20000010000 */
[----:B------:R-:W-:-:S06]  /*4a70*/  FMUL.FTZ R22, R19, -1.4426950216293334961 ;  /* 0xbfb8aa3b13167820 */ /* 0x000fcc0000410000 */
[----:B------:R-:W-:Y:S08]  /*4a80*/  MUFU.EX2 R20, R20 ;  /* 0x0000001400147308 */ /* 0x000ff00000000800 */
[----:B------:R-:W0:Y:S01]  /*4a90*/  MUFU.RCP R27, R24 ;  /* 0x00000018001b7308 */ /* 0x000e220000001000 */
[----:B-1----:R-:W-:-:S07]  /*4aa0*/  FADD.FTZ R12, R12, 1 ;  /* 0x3f8000000c0c7421 */ /* 0x002fce0000010000 */
[----:B------:R-:W-:Y:S08]  /*4ab0*/  MUFU.EX2 R28, R28 ;  /* 0x0000001c001c7308 */ /* 0x000ff00000000800 */
[----:B------:R-:W1:Y:S01]  /*4ac0*/  MUFU.EX2 R22, R22 ;  /* 0x0000001600167308 */ /* 0x000e620000000800 */
[----:B0-----:R-:W-:Y:S01]  /*4ad0*/  FMUL.FTZ R21, R21, R27 ;  /* 0x0000001b15157220 */ /* 0x001fe20000410000 */
[----:B------:R-:W-:Y:S01]  /*4ae0*/  FADD.FTZ R20, R20, 1 ;  /* 0x3f80000014147421 */ /* 0x000fe20000010000 */
[----:B------:R-:W-:-:S05]  /*4af0*/  FMUL.FTZ R8, R3, R8 ;  /* 0x0000000803087220 */ /* 0x000fca0000410000 */
[----:B------:R-:W0:Y:S01]  /*4b00*/  MUFU.RCP R30, R12 ;  /* 0x0000000c001e7308 */ /* 0x000e220000001000 */
[----:B------:R4:W-:Y:S01]  /*4b10*/  STL [R1+0x4c], R21 ;  /* 0x00004c1501007387 */ /* 0x0009e20000100800 */
[----:B------:R-:W-:-:S06]  /*4b20*/  FFMA.FTZ R8, R29, R8, R31 ;  /* 0x000000081d087223 */ /* 0x000fcc000001001f */
[----:B------:R-:W3:Y:S01]  /*4b30*/  MUFU.RCP R20, R20 ;  /* 0x0000001400147308 */ /* 0x000ee20000001000 */
[----:B-1----:R-:W-:Y:S01]  /*4b40*/  FADD.FTZ R22, R22, 1 ;  /* 0x3f80000016167421 */ /* 0x002fe20000010000 */
[----:B----4-:R-:W-:Y:S01]  /*4b50*/  FADD.FTZ R21, R28, 1 ;  /* 0x3f8000001c157421 */ /* 0x010fe20000010000 */
[----:B------:R-:W-:Y:S01]  /*4b60*/  FMUL.FTZ R0, R8, -1.4426950216293334961 ;  /* 0xbfb8aa3b08007820 */ /* 0x000fe20000410000 */
[----:B------:R-:W-:-:S04]  /*4b70*/  FMUL.FTZ R24, R46, -1.4426950216293334961 ;  /* 0xbfb8aa3b2e187820 */ /* 0x000fc80000410000 */
[----:B------:R-:W-:Y:S01]  /*4b80*/  MUFU.RCP R21, R21 ;  /* 0x0000001500157308 */ /* 0x000fe20000001000 */
[----:B0-----:R-:W-:Y:S01]  /*4b90*/  FMUL.FTZ R28, R17, R30 ;  /* 0x0000001e111c7220 */ /* 0x001fe20000410000 */
[----:B------:R-:W-:-:S06]  /*4ba0*/  FMUL.FTZ R25, R39, -1.4426950216293334961 ;  /* 0xbfb8aa3b27197820 */ /* 0x000fcc0000410000 */
[----:B------:R-:W0:Y:S01]  /*4bb0*/  MUFU.RCP R22, R22 ;  /* 0x0000001600167308 */ /* 0x000e220000001000 */
[----:B------:R3:W-:Y:S07]  /*4bc0*/  STL [R1+0x48], R28 ;  /* 0x0000481c01007387 */ /* 0x0007ee0000100800 */
[----:B------:R-:W1:Y:S01]  /*4bd0*/  MUFU.EX2 R0, R0 ;  /* 0x0000000000007308 */ /* 0x000e620000000800 */
[----:B---3--:R-:W-:-:S07]  /*4be0*/  FMUL.FTZ R28, R42, R20 ;  /* 0x000000142a1c7220 */ /* 0x008fce0000410000 */
[----:B------:R-:W3:Y:S01]  /*4bf0*/  MUFU.EX2 R24, R24 ;  /* 0x0000001800187308 */ /* 0x000ee20000000800 */
[----:B------:R4:W-:Y:S01]  /*4c00*/  STL [R1+0x6c], R28 ;  /* 0x00006c1c01007387 */ /* 0x0009e20000100800 */
[----:B0-----:R-:W-:-:S06]  /*4c10*/  FMUL.FTZ R19, R19, R22 ;  /* 0x0000001613137220 */ /* 0x001fcc0000410000 */
[----:B------:R-:W0:Y:S01]  /*4c20*/  MUFU.EX2 R25, R25 ;  /* 0x0000001900197308 */ /* 0x000e220000000800 */
[----:B----4-:R-:W-:Y:S01]  /*4c30*/  FMUL.FTZ R28, R41, R21 ;  /* 0x00000015291c7220 */ /* 0x010fe20000410000 */
[----:B-1----:R-:W-:-:S04]  /*4c40*/  FADD.FTZ R0, R0, 1 ;  /* 0x3f80000000007421 */ /* 0x002fc80000010000 */
[----:B------:R1:W-:Y:S04]  /*4c50*/  STL [R1+0x54], R28 ;  /* 0x0000541c01007387 */ /* 0x0003e80000100800 */
[----:B------:R-:W4:Y:S04]  /*4c60*/  LDL.LU R30, [R1+0xbc] ;  /* 0x0000bc00011e7983 */ /* 0x000f280000300800 */
[----:B------:R3:W-:Y:S01]  /*4c70*/  STL [R1+0x5c], R19 ;  /* 0x00005c1301007387 */ /* 0x0007e20000100800 */
[----:B-1----:R2:W1:Y:S01]  /*4c80*/  MUFU.RCP R28, R0 ;  /* 0x00000000001c7308 */ /* 0x0024620000001000 */
[----:B---3--:R-:W-:Y:S01]  /*4c90*/  FADD.FTZ R19, R24, 1 ;  /* 0x3f80000018137421 */ /* 0x008fe20000010000 */
[----:B0-----:R-:W-:-:S06]  /*4ca0*/  FADD.FTZ R24, R25, 1 ;  /* 0x3f80000019187421 */ /* 0x001fcc0000010000 */
[----:B------:R-:W0:Y:S08]  /*4cb0*/  MUFU.RCP R19, R19 ;  /* 0x0000001300137308 */ /* 0x000e300000001000 */
[----:B------:R-:W3:Y:S01]  /*4cc0*/  MUFU.RCP R24, R24 ;  /* 0x0000001800187308 */ /* 0x000ee20000001000 */
[----:B--2---:R-:W-:Y:S01]  /*4cd0*/  FADD.FTZ R0, R2, -R26 ;  /* 0x8000001a02007221 */ /* 0x004fe20000010000 */
[----:B-1----:R-:W-:-:S05]  /*4ce0*/  FMUL.FTZ R2, R8, R28 ;  /* 0x0000001c08027220 */ /* 0x002fca0000410000 */
[----:B------:R0:W-:Y:S02]  /*4cf0*/  STL [R1+0x58], R2 ;  /* 0x0000580201007387 */ /* 0x0001e40000100800 */
[----:B0-----:R-:W-:-:S05]  /*4d00*/  FMUL.FTZ R2, R46, R19 ;  /* 0x000000132e027220 */ /* 0x001fca0000410000 */
[----:B------:R3:W-:Y:S02]  /*4d10*/  STL [R1+0x70], R2 ;  /* 0x0000700201007387 */ /* 0x0007e40000100800 */
[----:B---3--:R-:W-:-:S05]  /*4d20*/  FMUL.FTZ R2, R39, R24 ;  /* 0x0000001827027220 */ /* 0x008fca0000410000 */
[----:B------:R0:W-:Y:S04]  /*4d30*/  STL [R1+0x50], R2 ;  /* 0x0000500201007387 */ /* 0x0001e80000100800 */
[----:B0-----:R-:W2:Y:S01]  /*4d40*/  LDL.LU R2, [R1+0xc0] ;  /* 0x0000c00001027983 */ /* 0x001ea20000300800 */
[----:B------:R-:W-:-:S06]  /*4d50*/  FMUL.FTZ R27, R13, -1.4426950216293334961 ;  /* 0xbfb8aa3b0d1b7820 */ /* 0x000fcc0000410000 */
[----:B------:R-:W0:Y:S01]  /*4d60*/  MUFU.EX2 R27, R27 ;  /* 0x0000001b001b7308 */ /* 0x000e220000000800 */
[----:B------:R-:W-:-:S04]  /*4d70*/  FADD.FTZ R12, R35, -R26 ;  /* 0x8000001a230c7221 */ /* 0x000fc80000010000 */
[----:B------:R-:W-:-:S04]  /*4d80*/  FMUL.FTZ R12, R3, R12 ;  /* 0x0000000c030c7220 */ /* 0x000fc80000410000 */
[----:B------:R-:W-:-:S04]  /*4d90*/  FFMA.FTZ R12, R29, R12, R31 ;  /* 0x0000000c1d0c7223 */ /* 0x000fc8000001001f */
[----:B------:R-:W-:Y:S01]  /*4da0*/  FMUL.FTZ R17, R12, -1.4426950216293334961 ;  /* 0xbfb8aa3b0c117820 */ /* 0x000fe20000410000 */
[----:B0-----:R-:W-:Y:S01]  /*4db0*/  FADD.FTZ R25, R27, 1 ;  /* 0x3f8000001b197421 */ /* 0x001fe20000010000 */
[----:B------:R-:W-:-:S04]  /*4dc0*/  FMUL.FTZ R20, R51, -1.4426950216293334961 ;  /* 0xbfb8aa3b33147820 */ /* 0x000fc80000410000 */
[----:B------:R-:W0:Y:S01]  /*4dd0*/  MUFU.EX2 R17, R17 ;  /* 0x0000001100117308 */ /* 0x000e220000000800 */
[----:B------:R-:W-:-:S07]  /*4de0*/  FMUL.FTZ R21, R36, -1.4426950216293334961 ;  /* 0xbfb8aa3b24157820 */ /* 0x000fce0000410000 */
[----:B------:R-:W1:Y:S01]  /*4df0*/  MUFU.RCP R25, R25 ;  /* 0x0000001900197308 */ /* 0x000e620000001000 */
[----:B------:R-:W-:-:S07]  /*4e00*/  FMUL.FTZ R22, R10, -1.4426950216293334961 ;  /* 0xbfb8aa3b0a167820 */ /* 0x000fce0000410000 */
[----:B------:R-:W3:Y:S01]  /*4e10*/  MUFU.EX2 R20, R20 ;  /* 0x0000001400147308 */ /* 0x000ee20000000800 */
[----:B0-----:R-:W-:-:S07]  /*4e20*/  FADD.FTZ R17, R17, 1 ;  /* 0x3f80000011117421 */ /* 0x001fce0000010000 */
[----:B------:R-:W0:Y:S01]  /*4e30*/  MUFU.EX2 R21, R21 ;  /* 0x0000001500157308 */ /* 0x000e220000000800 */
[----:B-1----:R-:W-:-:S07]  /*4e40*/  FMUL.FTZ R25, R13, R25 ;  /* 0x000000190d197220 */ /* 0x002fce0000410000 */
[----:B------:R-:W1:Y:S01]  /*4e50*/  MUFU.EX2 R22, R22 ;  /* 0x0000001600167308 */ /* 0x000e620000000800 */
[----:B------:R0:W-:Y:S01]  /*4e60*/  STL [R1+0x18], R25 ;  /* 0x0000181901007387 */ /* 0x0001e20000100800 */
[----:B---3--:R-:W-:-:S06]  /*4e70*/  FADD.FTZ R20, R20, 1 ;  /* 0x3f80000014147421 */ /* 0x008fcc0000010000 */
[----:B0-----:R-:W0:Y:S01]  /*4e80*/  MUFU.RCP R25, R17 ;  /* 0x0000001100197308 */ /* 0x001e220000001000 */
[----:B------:R-:W-:Y:S01]  /*4e90*/  FADD.FTZ R21, R21, 1 ;  /* 0x3f80000015157421 */ /* 0x000fe20000010000 */
[----:B------:R-:W-:-:S06]  /*4ea0*/  FMUL.FTZ R0, R3, R0 ;  /* 0x0000000003007220 */ /* 0x000fcc0000410000 */
[----:B------:R-:W3:Y:S01]  /*4eb0*/  MUFU.RCP R20, R20 ;  /* 0x0000001400147308 */ /* 0x000ee20000001000 */
[----:B-1----:R-:W-:Y:S01]  /*4ec0*/  FADD.FTZ R22, R22, 1 ;  /* 0x3f80000016167421 */ /* 0x002fe20000010000 */
[----:B------:R-:W-:-:S06]  /*4ed0*/  FFMA.FTZ R0, R29, R0, R31 ;  /* 0x000000001d007223 */ /* 0x000fcc000001001f */
[----:B------:R-:W-:Y:S01]  /*4ee0*/  MUFU.RCP R21, R21 ;  /* 0x0000001500157308 */ /* 0x000fe20000001000 */
[----:B------:R-:W-:Y:S01]  /*4ef0*/  FMUL.FTZ R8, R0, -1.4426950216293334961 ;  /* 0xbfb8aa3b00087820 */ /* 0x000fe20000410000 */
[----:B0-----:R-:W-:-:S06]  /*4f00*/  FMUL.FTZ R25, R12, R25 ;  /* 0x000000190c197220 */ /* 0x001fcc0000410000 */
[----:B------:R-:W0:Y:S01]  /*4f10*/  MUFU.RCP R22, R22 ;  /* 0x0000001600167308 */ /* 0x000e220000001000 */
[----:B------:R-:W-:Y:S01]  /*4f20*/  FMUL.FTZ R19, R23, -1.4426950216293334961 ;  /* 0xbfb8aa3b17137820 */ /* 0x000fe20000410000 */
[----:B------:R3:W-:Y:S01]  /*4f30*/  STL [R1+0x14], R25 ;  /* 0x0000141901007387 */ /* 0x0007e20000100800 */
[----:B----4-:R-:W-:-:S05]  /*4f40*/  FADD.FTZ R17, R30, -R26 ;  /* 0x8000001a1e117221 */ /* 0x010fca0000010000 */
[----:B------:R-:W1:Y:S01]  /*4f50*/  MUFU.EX2 R8, R8 ;  /* 0x0000000800087308 */ /* 0x000e620000000800 */
[----:B---3--:R-:W-:Y:S01]  /*4f60*/  FMUL.FTZ R25, R51, R20 ;  /* 0x0000001433197220 */ /* 0x008fe20000410000 */
[----:B------:R-:W-:-:S06]  /*4f70*/  FMUL.FTZ R17, R3, R17 ;  /* 0x0000001103117220 */ /* 0x000fcc0000410000 */
[----:B------:R-:W3:Y:S01]  /*4f80*/  MUFU.EX2 R19, R19 ;  /* 0x0000001300137308 */ /* 0x000ee20000000800 */
[----:B------:R4:W-:Y:S01]  /*4f90*/  STL [R1+0x10], R25 ;  /* 0x0000101901007387 */ /* 0x0009e20000100800 */
[----:B------:R-:W-:Y:S01]  /*4fa0*/  FFMA.FTZ R17, R29, R17, R31 ;  /* 0x000000111d117223 */ /* 0x000fe2000001001f */
[----:B0-----:R-:W-:Y:S01]  /*4fb0*/  FMUL.FTZ R10, R10, R22 ;  /* 0x000000160a0a7220 */ /* 0x001fe20000410000 */
[----:B------:R-:W-:Y:S01]  /*4fc0*/  FMUL.FTZ R24, R6, -1.4426950216293334961 ;  /* 0xbfb8aa3b06187820 */ /* 0x000fe20000410000 */
[----:B----4-:R-:W-:Y:S01]  /*4fd0*/  FMUL.FTZ R25, R36, R21 ;  /* 0x0000001524197220 */ /* 0x010fe20000410000 */
[----:B------:R-:W-:-:S04]  /*4fe0*/  FMUL.FTZ R12, R17, -1.4426950216293334961 ;  /* 0xbfb8aa3b110c7820 */ /* 0x000fc80000410000 */
[----:B------:R-:W-:Y:S04]  /*4ff0*/  STL [R1+0xc], R25 ;  /* 0x00000c1901007387 */ /* 0x000fe80000100800 */
[----:B------:R-:W4:Y:S01]  /*5000*/  LDL.LU R28, [R1+0xd0] ;  /* 0x0000d000011c7983 */ /* 0x000f220000300800 */
[----:B------:R-:W-:Y:S01]  /*5010*/  FMUL.FTZ R13, R16, -1.4426950216293334961 ;  /* 0xbfb8aa3b100d7820 */ /* 0x000fe20000410000 */
[----:B------:R-:W0:Y:S02]  /*5020*/  MUFU.EX2 R24, R24 ;  /* 0x0000001800187308 */ /* 0x000e240000000800 */
[----:B------:R3:W-:Y:S01]  /*5030*/  STL [R1+0x8], R10 ;  /* 0x0000080a01007387 */ /* 0x0007e20000100800 */
[----:B-1----:R-:W-:Y:S01]  /*5040*/  FADD.FTZ R8, R8, 1 ;  /* 0x3f80000008087421 */ /* 0x002fe20000010000 */
[----:B------:R-:W-:-:S02]  /*5050*/  FMUL.FTZ R20, R14, -1.4426950216293334961 ;  /* 0xbfb8aa3b0e147820 */ /* 0x000fc40000410000 */
[----:B------:R-:W4:Y:S01]  /*5060*/  LDL.LU R27, [R1+0xd4] ;  /* 0x0000d400011b7983 */ /* 0x000f220000300800 */
[----:B------:R-:W-:Y:S01]  /*5070*/  FMUL.FTZ R22, R9, -1.4426950216293334961 ;  /* 0xbfb8aa3b09167820 */ /* 0x000fe20000410000 */
[----:B------:R-:W1:Y:S01]  /*5080*/  MUFU.EX2 R12, R12 ;  /* 0x0000000c000c7308 */ /* 0x000e620000000800 */
[----:B------:R-:W-:-:S07]  /*5090*/  FMUL.FTZ R21, R15, -1.4426950216293334961 ;  /* 0xbfb8aa3b0f157820 */ /* 0x000fce0000410000 */
[----:B---3--:R3:W-:Y:S08]  /*50a0*/  MUFU.RCP R10, R8 ;  /* 0x00000008000a7308 */ /* 0x0087f00000001000 */
[----:B------:R-:W-:Y:S01]  /*50b0*/  MUFU.EX2 R13, R13 ;  /* 0x0000000d000d7308 */ /* 0x000fe20000000800 */
[----:B---3--:R-:W-:-:S07]  /*50c0*/  FADD.FTZ R8, R19, 1 ;  /* 0x3f80000013087421 */ /* 0x008fce0000010000 */
[----:B------:R-:W3:Y:S08]  /*50d0*/  MUFU.EX2 R20, R20 ;  /* 0x0000001400147308 */ /* 0x000ef00000000800 */
[----:B------:R-:W-:Y:S08]  /*50e0*/  MUFU.EX2 R22, R22 ;  /* 0x0000001600167308 */ /* 0x000ff00000000800 */
[----:B------:R-:W3:Y:S01]  /*50f0*/  MUFU.EX2 R21, R21 ;  /* 0x0000001500157308 */ /* 0x000ee20000000800 */
[----:B0-----:R-:W-:-:S07]  /*5100*/  FADD.FTZ R24, R24, 1 ;  /* 0x3f80000018187421 */ /* 0x001fce0000010000 */
[----:B------:R-:W-:Y:S01]  /*5110*/  MUFU.RCP R8, R8 ;  /* 0x0000000800087308 */ /* 0x000fe20000001000 */
[----:B-1----:R-:W-:Y:S01]  /*5120*/  FADD.FTZ R12, R12, 1 ;  /* 0x3f8000000c0c7421 */ /* 0x002fe20000010000 */
[----:B---3--:R-:W-:-:S06]  /*5130*/  FADD.FTZ R20, R20, 1 ;  /* 0x3f80000014147421 */ /* 0x008fcc0000010000 */
[----:B------:R0:W1:Y:S01]  /*5140*/  MUFU.RCP R48, R24 ;  /* 0x0000001800307308 */ /* 0x0000620000001000 */
[----:B------:R-:W-:-:S07]  /*5150*/  FADD.FTZ R21, R21, 1 ;  /* 0x3f80000015157421 */ /* 0x000fce0000010000 */
[----:B------:R3:W1:Y:S01]  /*5160*/  MUFU.RCP R25, R12 ;  /* 0x0000000c00197308 */ /* 0x0006620000001000 */
[----:B0-----:R-:W-:Y:S01]  /*5170*/  FADD.FTZ R24, R13, 1 ;  /* 0x3f8000000d187421 */ /* 0x001fe20000010000 */
[----:B---3--:R-:W-:-:S06]  /*5180*/  FADD.FTZ R12, R22, 1 ;  /* 0x3f800000160c7421 */ /* 0x008fcc0000010000 */
[----:B------:R-:W0:Y:S01]  /*5190*/  MUFU.RCP R12, R12 ;  /* 0x0000000c000c7308 */ /* 0x000e220000001000 */
[----:B-1----:R-:W-:Y:S01]  /*51a0*/  FMUL.FTZ R48, R6, R48 ;  /* 0x0000003006307220 */ /* 0x002fe20000410000 */
[----:B------:R-:W-:Y:S01]  /*51b0*/  FMUL.FTZ R17, R17, R25 ;  /* 0x0000001911117220 */ /* 0x000fe20000410000 */
[----:B0-----:R-:W-:Y:S01]  /*51c0*/  FMUL.FTZ R12, R9, R12 ;  /* 0x0000000c090c7220 */ /* 0x001fe20000410000 */
[----:B--2---:R-:W-:Y:S01]  /*51d0*/  FADD.FTZ R19, R2, -R26 ;  /* 0x8000001a02137221 */ /* 0x004fe20000010000 */
[----:B------:R-:W-:-:S03]  /*51e0*/  FMUL.FTZ R2, R0, R10 ;  /* 0x0000000a00027220 */ /* 0x000fc60000410000 */
[----:B------:R-:W-:Y:S02]  /*51f0*/  FMUL.FTZ R19, R3, R19 ;  /* 0x0000001303137220 */ /* 0x000fe40000410000 */
[----:B------:R0:W-:Y:S02]  /*5200*/  STL [R1+0x4], R2 ;  /* 0x0000040201007387 */ /* 0x0001e40000100800 */
[----:B------:R-:W-:Y:S02]  /*5210*/  FFMA.FTZ R13, R29, R19, R31 ;  /* 0x000000131d0d7223 */ /* 0x000fe4000001001f */
[----:B------:R-:W1:Y:S01]  /*5220*/  MUFU.RCP R19, R24 ;  /* 0x0000001800137308 */ /* 0x000e620000001000 */
[----:B0-----:R-:W-:-:S07]  /*5230*/  FMUL.FTZ R2, R23, R8 ;  /* 0x0000000817027220 */ /* 0x001fce0000410000 */
[----:B------:R-:W0:Y:S08]  /*5240*/  MUFU.RCP R24, R20 ;  /* 0x0000001400187308 */ /* 0x000e300000001000 */
[----:B------:R-:W2:Y:S01]  /*5250*/  MUFU.RCP R23, R21 ;  /* 0x0000001500177308 */ /* 0x000ea20000001000 */
[----:B-1----:R-:W-:Y:S01]  /*5260*/  FMUL.FTZ R16, R16, R19 ;  /* 0x0000001310107220 */ /* 0x002fe20000410000 */
[----:B------:R1:W-:Y:S04]  /*5270*/  STL [R1+0x110], R2 ;  /* 0x0001100201007387 */ /* 0x0003e80000100800 */
[----:B------:R-:W-:Y:S01]  /*5280*/  STL [R1+0x114], R48 ;  /* 0x0001143001007387 */ /* 0x000fe20000100800 */
[----:B0-----:R-:W-:-:S03]  /*5290*/  FMUL.FTZ R14, R14, R24 ;  /* 0x000000180e0e7220 */ /* 0x001fc60000410000 */
[----:B------:R-:W-:Y:S04]  /*52a0*/  STL [R1+0x118], R16 ;  /* 0x0001181001007387 */ /* 0x000fe80000100800 */
[----:B------:R-:W-:Y:S01]  /*52b0*/  STL [R1+0x11c], R17 ;  /* 0x00011c1101007387 */ /* 0x000fe20000100800 */
[----:B--2---:R-:W-:-:S03]  /*52c0*/  FMUL.FTZ R15, R15, R23 ;  /* 0x000000170f0f7220 */ /* 0x004fc60000410000 */
[----:B------:R-:W-:Y:S04]  /*52d0*/  STL [R1+0x120], R14 ;  /* 0x0001200e01007387 */ /* 0x000fe80000100800 */
[----:B------:R-:W-:Y:S04]  /*52e0*/  STL [R1+0x124], R15 ;  /* 0x0001240f01007387 */ /* 0x000fe80000100800 */
[----:B------:R0:W-:Y:S04]  /*52f0*/  STL [R1+0x128], R12 ;  /* 0x0001280c01007387 */ /* 0x0001e80000100800 */
[----:B-1----:R-:W2:Y:S01]  /*5300*/  LDL.LU R2, [R1+0xd8] ;  /* 0x0000d80001027983 */ /* 0x002ea20000300800 */
[----:B------:R-:W-:Y:S01]  /*5310*/  FMUL.FTZ R0, R13, -1.4426950216293334961 ;  /* 0xbfb8aa3b0d007820 */ /* 0x000fe20000410000 */
[----:B------:R-:W-:Y:S01]  /*5320*/  FMUL.FTZ R8, R5, -1.4426950216293334961 ;  /* 0xbfb8aa3b05087820 */ /* 0x000fe20000410000 */
[----:B------:R-:W-:Y:S01]  /*5330*/  FMUL.FTZ R19, R7, -1.4426950216293334961 ;  /* 0xbfb8aa3b07137820 */ /* 0x000fe20000410000 */
[----:B------:R-:W-:Y:S01]  /*5340*/  FMUL.FTZ R10, R11, -1.4426950216293334961 ;  /* 0xbfb8aa3b0b0a7820 */ /* 0x000fe20000410000 */
[----:B------:R-:W-:Y:S01]  /*5350*/  FMUL.FTZ R21, R61, -1.4426950216293334961 ;  /* 0xbfb8aa3b3d157820 */ /* 0x000fe20000410000 */
[----:B0-----:R-:W3:Y:S01]  /*5360*/  LDL.LU R12, [R1+0xdc] ;  /* 0x0000dc00010c7983 */ /* 0x001ee20000300800 */
[----:B------:R-:W0:Y:S03]  /*5370*/  MUFU.EX2 R0, R0 ;  /* 0x0000000000007308 */ /* 0x000e260000000800 */
[----:B------:R-:W3:Y:S05]  /*5380*/  LDL.LU R46, [R1+0xb8] ;  /* 0x0000b800012e7983 */ /* 0x000eea0000300800 */
[----:B------:R-:W1:Y:S01]  /*5390*/  MUFU.EX2 R8, R8 ;  /* 0x0000000800087308 */ /* 0x000e620000000800 */
[----:B0-----:R-:W-:-:S07]  /*53a0*/  FADD.FTZ R0, R0, 1 ;  /* 0x3f80000000007421 */ /* 0x001fce0000010000 */
[----:B------:R-:W-:Y:S08]  /*53b0*/  MUFU.EX2 R19, R19 ;  /* 0x0000001300137308 */ /* 0x000ff00000000800 */
[----:B------:R-:W0:Y:S01]  /*53c0*/  MUFU.RCP R9, R0 ;  /* 0x0000000000097308 */ /* 0x000e220000001000 */
[----:B-1----:R-:W-:-:S07]  /*53d0*/  FADD.FTZ R8, R8, 1 ;  /* 0x3f80000008087421 */ /* 0x002fce0000010000 */
[----:B------:R-:W1:Y:S08]  /*53e0*/  MUFU.EX2 R10, R10 ;  /* 0x0000000a000a7308 */ /* 0x000e700000000800 */
[----:B------:R1:W-:Y:S01]  /*53f0*/  MUFU.RCP R25, R8 ;  /* 0x0000000800197308 */ /* 0x0003e20000001000 */
[----:B0-----:R-:W-:Y:S01]  /*5400*/  FMUL.FTZ R13, R13, R9 ;  /* 0x000000090d0d7220 */ /* 0x001fe20000410000 */
[----:B----4-:R-:W-:-:S04]  /*5410*/  FADD.FTZ R6, R28, -R26 ;  /* 0x8000001a1c067221 */ /* 0x010fc80000010000 */
[----:B------:R-:W-:Y:S01]  /*5420*/  FMUL.FTZ R6, R3, R6 ;  /* 0x0000000603067220 */ /* 0x000fe20000410000 */
[----:B------:R-:W-:-:S03]  /*5430*/  FADD.FTZ R0, R27, -R26 ;  /* 0x8000001a1b007221 */ /* 0x000fc60000010000 */
[----:B------:R-:W-:Y:S01]  /*5440*/  FFMA.FTZ R6, R29, R6, R31 ;  /* 0x000000061d067223 */ /* 0x000fe2000001001f */
[----:B------:R-:W-:-:S03]  /*5450*/  FMUL.FTZ R0, R3, R0 ;  /* 0x0000000003007220 */ /* 0x000fc60000410000 */
[----:B------:R-:W-:Y:S01]  /*5460*/  FMUL.FTZ R20, R6, -1.4426950216293334961 ;  /* 0xbfb8aa3b06147820 */ /* 0x000fe20000410000 */
[----:B------:R-:W-:Y:S01]  /*5470*/  FFMA.FTZ R0, R29, R0, R31 ;  /* 0x000000001d007223 */ /* 0x000fe2000001001f */
[----:B-1----:R-:W-:Y:S01]  /*5480*/  FADD.FTZ R8, R19, 1 ;  /* 0x3f80000013087421 */ /* 0x002fe20000010000 */
[----:B------:R-:W0:Y:S01]  /*5490*/  MUFU.EX2 R21, R21 ;  /* 0x0000001500157308 */ /* 0x000e220000000800 */
[----:B------:R-:W-:Y:S01]  /*54a0*/  FMUL.FTZ R19, R32, -1.4426950216293334961 ;  /* 0xbfb8aa3b20137820 */ /* 0x000fe20000410000 */
[----:B------:R-:W-:-:S06]  /*54b0*/  FMUL.FTZ R9, R0, -1.4426950216293334961 ;  /* 0xbfb8aa3b00097820 */ /* 0x000fcc0000410000 */
[----:B------:R-:W1:Y:S08]  /*54c0*/  MUFU.EX2 R20, R20 ;  /* 0x0000001400147308 */ /* 0x000e700000000800 */
[----:B------:R-:W4:Y:S08]  /*54d0*/  MUFU.EX2 R9, R9 ;  /* 0x0000000900097308 */ /* 0x000f300000000800 */
[----:B------:R-:W4:Y:S01]  /*54e0*/  MUFU.EX2 R19, R19 ;  /* 0x0000001300137308 */ /* 0x000f220000000800 */
[----:B------:R-:W-:Y:S01]  /*54f0*/  FADD.FTZ R10, R10, 1 ;  /* 0x3f8000000a0a7421 */ /* 0x000fe20000010000 */
[----:B0-----:R-:W-:Y:S01]  /*5500*/  FADD.FTZ R21, R21, 1 ;  /* 0x3f80000015157421 */ /* 0x001fe20000010000 */
[----:B-1----:R-:W-:-:S05]  /*5510*/  FADD.FTZ R20, R20, 1 ;  /* 0x3f80000014147421 */ /* 0x002fca0000010000 */
[----:B------:R0:W1:Y:S08]  /*5520*/  MUFU.RCP R24, R10 ;  /* 0x0000000a00187308 */ /* 0x0000700000001000 */
[----:B------:R-:W1:Y:S01]  /*5530*/  MUFU.RCP R8, R8 ;  /* 0x0000000800087308 */ /* 0x000e620000001000 */
[----:B0-----:R-:W-:Y:S01]  /*5540*/  FMUL.FTZ R10, R5, R25 ;  /* 0x00000019050a7220 */ /* 0x001fe20000410000 */
[----:B----4-:R-:W-:Y:S01]  /*5550*/  FADD.FTZ R5, R9, 1 ;  /* 0x3f80000009057421 */ /* 0x010fe20000010000 */
[----:B------:R-:W-:-:S05]  /*5560*/  FADD.FTZ R19, R19, 1 ;  /* 0x3f80000013137421 */ /* 0x000fca0000010000 */
[----:B------:R-:W0:Y:S08]  /*5570*/  MUFU.RCP R27, R20 ;  /* 0x00000014001b7308 */ /* 0x000e300000001000 */
[----:B------:R-:W4:Y:S01]  /*5580*/  MUFU.RCP R21, R21 ;  /* 0x0000001500157308 */ /* 0x000f220000001000 */
[----:B-1----:R-:W-:-:S07]  /*5590*/  FMUL.FTZ R11, R11, R24 ;  /* 0x000000180b0b7220 */ /* 0x002fce0000410000 */
[----:B------:R-:W1:Y:S01]  /*55a0*/  MUFU.RCP R5, R5 ;  /* 0x0000000500057308 */ /* 0x000e620000001000 */
[----:B------:R-:W-:Y:S07]  /*55b0*/  STL [R1+0x12c], R13 ;  /* 0x00012c0d01007387 */ /* 0x000fee0000100800 */
[----:B------:R-:W1:Y:S01]  /*55c0*/  MUFU.RCP R19, R19 ;  /* 0x0000001300137308 */ /* 0x000e620000001000 */
[----:B------:R-:W-:Y:S01]  /*55d0*/  FMUL.FTZ R8, R7, R8 ;  /* 0x0000000807087220 */ /* 0x000fe20000410000 */
[----:B------:R-:W-:Y:S01]  /*55e0*/  STL [R1+0x130], R10 ;  /* 0x0001300a01007387 */ /* 0x000fe20000100800 */
[----:B0-----:R-:W-:Y:S01]  /*55f0*/  FMUL.FTZ R9, R6, R27 ;  /* 0x0000001b06097220 */ /* 0x001fe20000410000 */
[----:B----4-:R-:W-:-:S02]  /*5600*/  FMUL.FTZ R6, R61, R21 ;  /* 0x000000153d067220 */ /* 0x010fc40000410000 */
[----:B------:R-:W-:Y:S04]  /*5610*/  STL [R1+0x138], R10 ;  /* 0x0001380a01007387 */ /* 0x000fe80000100800 */
[----:B------:R0:W-:Y:S04]  /*5620*/  STL [R1+0x13c], R10 ;  /* 0x00013c0a01007387 */ /* 0x0001e80000100800 */
[----:B------:R-:W-:Y:S04]  /*5630*/  STL [R1+0x134], R11 ;  /* 0x0001340b01007387 */ /* 0x000fe80000100800 */
[----:B------:R-:W-:Y:S01]  /*5640*/  STL [R1+0x140], R8 ;  /* 0x0001400801007387 */ /* 0x000fe20000100800 */
[----:B-1----:R-:W-:Y:S01]  /*5650*/  FMUL.FTZ R5, R0, R5 ;  /* 0x0000000500057220 */ /* 0x002fe20000410000 */
[----:B------:R-:W-:Y:S01]  /*5660*/  FMUL.FTZ R0, R32, R19 ;  /* 0x0000001320007220 */ /* 0x000fe20000410000 */
[----:B--2---:R-:W-:-:S02]  /*5670*/  FADD.FTZ R58, R2, -R26 ;  /* 0x8000001a023a7221 */ /* 0x004fc40000010000 */
[----:B------:R-:W2:Y:S04]  /*5680*/  LDL.LU R2, [R1+0xe0] ;  /* 0x0000e00001027983 */ /* 0x000ea80000300800 */
[----:B0-----:R-:W4:Y:S04]  /*5690*/  LDL.LU R10, [R1+0xcc] ;  /* 0x0000cc00010a7983 */ /* 0x001f280000300800 */
[----:B------:R-:W-:Y:S04]  /*56a0*/  STL [R1+0x144], R9 ;  /* 0x0001440901007387 */ /* 0x000fe80000100800 */
[----:B------:R0:W-:Y:S04]  /*56b0*/  STL [R1+0x148], R6 ;  /* 0x0001480601007387 */ /* 0x0001e80000100800 */
[----:B0-----:R-:W4:Y:S04]  /*56c0*/  LDL.LU R6, [R1+0xe4] ;  /* 0x0000e40001067983 */ /* 0x001f280000300800 */
[----:B------:R-:W4:Y:S04]  /*56d0*/  LDL.LU R32, [R1+0x14c] ;  /* 0x00014c0001207983 */ /* 0x000f280000300800 */
[----:B------:R-:W4:Y:S04]  /*56e0*/  LDL.LU R37, [R1+0xf8] ;  /* 0x0000f80001257983 */ /* 0x000f280000300800 */
[----:B------:R-:W4:Y:S04]  /*56f0*/  LDL.LU R40, [R1+0x60] ;  /* 0x0000600001287983 */ /* 0x000f280000300800 */
[----:B------:R-:W4:Y:S04]  /*5700*/  LDL.LU R35, [R1+0xfc] ;  /* 0x0000fc0001237983 */ /* 0x000f280000300800 */
[----:B------:R-:W4:Y:S04]  /*5710*/  LDL.LU R38, [R1+0x64] ;  /* 0x0000640001267983 */ /* 0x000f280000300800 */
[----:B------:R-:W4:Y:S04]  /*5720*/  LDL.LU R47, [R1+0x100] ;  /* 0x00010000012f7983 */ /* 0x000f280000300800 */
[----:B------:R-:W4:Y:S01]  /*5730*/  LDL.LU R55, [R1+0x68] ;  /* 0x0000680001377983 */ /* 0x000f220000300800 */
[----:B------:R-:W-:Y:S01]  /*5740*/  FMUL.FTZ R22, R18, -1.4426950216293334961 ;  /* 0xbfb8aa3b12167820 */ /* 0x000fe20000410000 */
[----:B------:R-:W-:Y:S01]  /*5750*/  FMUL.FTZ R25, R59, -1.4426950216293334961 ;  /* 0xbfb8aa3b3b197820 */ /* 0x000fe20000410000 */
[----:B---3--:R-:W-:Y:S01]  /*5760*/  FADD.FTZ R50, R12, -R26 ;  /* 0x8000001a0c327221 */ /* 0x008fe20000010000 */
[----:B------:R-:W3:Y:S03]  /*5770*/  LDL.LU R60, [R1+0x74] ;  /* 0x00007400013c7983 */ /* 0x000ee60000300800 */
[----:B------:R-:W0:Y:S01]  /*5780*/  MUFU.EX2 R22, R22 ;  /* 0x0000001600167308 */ /* 0x000e220000000800 */
[----:B------:R-:W-:Y:S01]  /*5790*/  IADD3.X R19, RZ, R33, RZ, P6, !PT ;  /* 0x00000021ff137210 */ /* 0x000fe200037fe4ff */
[----:B------:R-:W3:Y:S04]  /*57a0*/  LDL.LU R44, [R1+0x104] ;  /* 0x00010400012c7983 */ /* 0x000ee80000300800 */
[----:B------:R-:W3:Y:S02]  /*57b0*/  LDL.LU R12, [R1+0xe8] ;  /* 0x0000e800010c7983 */ /* 0x000ee40000300800 */
[----:B------:R-:W1:Y:S02]  /*57c0*/  MUFU.EX2 R25, R25 ;  /* 0x0000001900197308 */ /* 0x000e640000000800 */
[----:B------:R-:W3:Y:S04]  /*57d0*/  LDL.LU R11, [R1+0xb0] ;  /* 0x0000b000010b7983 */ /* 0x000ee80000300800 */
[----:B------:R-:W3:Y:S01]  /*57e0*/  LDL.LU R54, [R1+0x80] ;  /* 0x0000800001367983 */ /* 0x000ee20000300800 */
[----:B0-----:R-:W-:-:S03]  /*57f0*/  FADD.FTZ R7, R22, 1 ;  /* 0x3f80000016077421 */ /* 0x001fc60000010000 */
[----:B------:R-:W3:Y:S04]  /*5800*/  LDL.LU R8, [R1+0xb4] ;  /* 0x0000b40001087983 */ /* 0x000ee80000300800 */
[----:B------:R-:W3:Y:S01]  /*5810*/  LDL.LU R48, [R1+0x90] ;  /* 0x0000900001307983 */ /* 0x000ee20000300800 */
[----:B------:R-:W0:Y:S01]  /*5820*/  MUFU.RCP R7, R7 ;  /* 0x0000000700077308 */ /* 0x000e220000001000 */
[----:B-1----:R-:W-:Y:S02]  /*5830*/  FADD.FTZ R25, R25, 1 ;  /* 0x3f80000019197421 */ /* 0x002fe40000010000 */
[----:B------:R-:W3:Y:S05]  /*5840*/  LDL.LU R9, [R1+0xec] ;  /* 0x0000ec0001097983 */ /* 0x000eea0000300800 */
[----:B------:R2:W-:Y:S01]  /*5850*/  MUFU.RCP R28, R25 ;  /* 0x00000019001c7308 */ /* 0x0005e20000001000 */
[----:B0-----:R-:W-:Y:S01]  /*5860*/  FMUL.FTZ R7, R18, R7 ;  /* 0x0000000712077220 */ /* 0x001fe20000410000 */
[----:B--2---:R-:W-:-:S02]  /*5870*/  FADD.FTZ R25, R2, -R26 ;  /* 0x8000001a02197221 */ /* 0x004fc40000010000 */
[----:B------:R-:W2:Y:S04]  /*5880*/  LDL.LU R2, [R1+0x94] ;  /* 0x0000940001027983 */ /* 0x000ea80000300800 */
[----:B------:R-:W2:Y:S01]  /*5890*/  LDL.LU R45, [R1+0x98] ;  /* 0x00009800012d7983 */ /* 0x000ea20000300800 */
[----:B----4-:R-:W-:-:S04]  /*58a0*/  LEA R18, P6, R32, UR12, 0x1 ;  /* 0x0000000c20127c11 */ /* 0x010fc8000f8c08ff */
[----:B------:R-:W-:Y:S02]  /*58b0*/  LEA.HI.X R19, R32, UR13, R19, 0x1, P6 ;  /* 0x0000000d20137c11 */ /* 0x000fe4000b0f0c13 */
[----:B------:R-:W-:-:S04]  /*58c0*/  LEA R42, P6, R40, UR12, 0x1 ;  /* 0x0000000c282a7c11 */ /* 0x000fc8000f8c08ff */
[----:B------:R-:W-:Y:S02]  /*58d0*/  LEA.HI.X R43, R40, UR13, R37, 0x1, P6 ;  /* 0x0000000d282b7c11 */ /* 0x000fe4000b0f0c25 */
[----:B------:R-:W-:-:S04]  /*58e0*/  LEA R40, P6, R38, UR12, 0x1 ;  /* 0x0000000c26287c11 */ /* 0x000fc8000f8c08ff */
[----:B------:R-:W-:Y:S02]  /*58f0*/  LEA.HI.X R41, R38, UR13, R35, 0x1, P6 ;  /* 0x0000000d26297c11 */ /* 0x000fe4000b0f0c23 */
[----:B------:R-:W-:-:S04]  /*5900*/  LEA R38, P6, R55, UR12, 0x1 ;  /* 0x0000000c37267c11 */ /* 0x000fc8000f8c08ff */
[----:B------:R-:W-:Y:S02]  /*5910*/  LEA.HI.X R39, R55, UR13, R47, 0x1, P6 ;  /* 0x0000000d37277c11 */ /* 0x000fe4000b0f0c2f */
[----:B------:R-:W4:Y:S01]  /*5920*/  LDL.LU R47, [R1+0xa0] ;  /* 0x0000a000012f7983 */ /* 0x000f220000300800 */
[----:B------:R-:W-:-:S06]  /*5930*/  FMUL.FTZ R23, R4, -1.4426950216293334961 ;  /* 0xbfb8aa3b04177820 */ /* 0x000fcc0000410000 */
[----:B------:R-:W0:Y:S01]  /*5940*/  MUFU.EX2 R23, R23 ;  /* 0x0000001700177308 */ /* 0x000e220000000800 */
[----:B------:R-:W-:Y:S01]  /*5950*/  FMUL.FTZ R24, R57, -1.4426950216293334961 ;  /* 0xbfb8aa3b39187820 */ /* 0x000fe20000410000 */
[----:B------:R-:W-:Y:S01]  /*5960*/  FMUL.FTZ R58, R3, R58 ;  /* 0x0000003a033a7220 */ /* 0x000fe20000410000 */
[----:B0-----:R-:W-:-:S06]  /*5970*/  FADD.FTZ R20, R23, 1 ;  /* 0x3f80000017147421 */ /* 0x001fcc0000010000 */
[----:B------:R-:W0:Y:S01]  /*5980*/  MUFU.RCP R20, R20 ;  /* 0x0000001400147308 */ /* 0x000e220000001000 */
[----:B------:R-:W-:Y:S01]  /*5990*/  FFMA.FTZ R58, R29, R58, R31 ;  /* 0x0000003a1d3a7223 */ /* 0x000fe2000001001f */
[----:B------:R-:W-:-:S03]  /*59a0*/  FMUL.FTZ R22, R52, -1.4426950216293334961 ;  /* 0xbfb8aa3b34167820 */ /* 0x000fc60000410000 */
[----:B------:R-:W-:-:S03]  /*59b0*/  FMUL.FTZ R23, R58, -1.4426950216293334961 ;  /* 0xbfb8aa3b3a177820 */ /* 0x000fc60000410000 */
[----:B------:R-:W1:Y:S01]  /*59c0*/  MUFU.EX2 R24, R24 ;  /* 0x0000001800187308 */ /* 0x000e620000000800 */
[----:B------:R-:W-:-:S07]  /*59d0*/  FMUL.FTZ R21, R53, -1.4426950216293334961 ;  /* 0xbfb8aa3b35157820 */ /* 0x000fce0000410000 */
[----:B------:R-:W3:Y:S01]  /*59e0*/  MUFU.EX2 R23, R23 ;  /* 0x0000001700177308 */ /* 0x000ee20000000800 */
[----:B0-----:R-:W-:Y:S01]  /*59f0*/  FMUL.FTZ R4, R4, R20 ;  /* 0x0000001404047220 */ /* 0x001fe20000410000 */
[----:B------:R-:W-:-:S06]  /*5a00*/  FMUL.FTZ R20, R46, -1.4426950216293334961 ;  /* 0xbfb8aa3b2e147820 */ /* 0x000fcc0000410000 */
[----:B------:R-:W0:Y:S01]  /*5a10*/  MUFU.EX2 R22, R22 ;  /* 0x0000001600167308 */ /* 0x000e220000000800 */
[----:B-1----:R-:W-:Y:S01]  /*5a20*/  FADD.FTZ R24, R24, 1 ;  /* 0x3f80000018187421 */ /* 0x002fe20000010000 */
[----:B------:R-:W-:-:S06]  /*5a30*/  FMUL.FTZ R50, R3, R50 ;  /* 0x0000003203327220 */ /* 0x000fcc0000410000 */
[----:B------:R-:W1:Y:S01]  /*5a40*/  MUFU.EX2 R20, R20 ;  /* 0x0000001400147308 */ /* 0x000e620000000800 */
[----:B------:R-:W-:Y:S01]  /*5a50*/  FFMA.FTZ R50, R29, R50, R31 ;  /* 0x000000321d327223 */ /* 0x000fe2000001001f */
[----:B------:R-:W-:-:S06]  /*5a60*/  FMUL.FTZ R26, R6, -1.4426950216293334961 ;  /* 0xbfb8aa3b061a7820 */ /* 0x000fcc0000410000 */
[----:B------:R-:W1:Y:S01]  /*5a70*/  MUFU.EX2 R21, R21 ;  /* 0x0000001500157308 */ /* 0x000e620000000800 */
[----:B---3--:R-:W-:Y:S01]  /*5a80*/  FADD.FTZ R23, R23, 1 ;  /* 0x3f80000017177421 */ /* 0x008fe20000010000 */
[----:B------:R-:W-:Y:S01]  /*5a90*/  FMUL.FTZ R27, R50, -1.4426950216293334961 ;  /* 0xbfb8aa3b321b7820 */ /* 0x000fe20000410000 */
[----:B------:R-:W-:-:S05]  /*5aa0*/  FMUL.FTZ R3, R3, R25 ;  /* 0x0000001903037220 */ /* 0x000fca0000410000 */
[----:B------:R-:W3:Y:S01]  /*5ab0*/  MUFU.RCP R24, R24 ;  /* 0x0000001800187308 */ /* 0x000ee20000001000 */
[----:B------:R-:W-:Y:S01]  /*5ac0*/  FMUL.FTZ R25, R10, -1.4426950216293334961 ;  /* 0xbfb8aa3b0a197820 */ /* 0x000fe20000410000 */
[----:B------:R-:W-:Y:S01]  /*5ad0*/  FMUL.FTZ R59, R59, R28 ;  /* 0x0000001c3b3b7220 */ /* 0x000fe20000410000 */
[----:B0-----:R-:W-:-:S05]  /*5ae0*/  FADD.FTZ R22, R22, 1 ;  /* 0x3f80000016167421 */ /* 0x001fca0000010000 */
[----:B------:R-:W-:Y:S01]  /*5af0*/  MUFU.EX2 R26, R26 ;  /* 0x0000001a001a7308 */ /* 0x000fe20000000800 */
[----:B-1----:R-:W-:-:S07]  /*5b00*/  FADD.FTZ R20, R20, 1 ;  /* 0x3f80000014147421 */ /* 0x002fce0000010000 */
[----:B------:R-:W0:Y:S01]  /*5b10*/  MUFU.RCP R28, R23 ;  /* 0x00000017001c7308 */ /* 0x000e220000001000 */
[----:B------:R-:W-:Y:S01]  /*5b20*/  LEA R36, P6, R60, UR12, 0x1 ;  /* 0x0000000c3c247c11 */ /* 0x000fe2000f8c08ff */
[----:B------:R-:W-:-:S06]  /*5b30*/  FADD.FTZ R30, R21, 1 ;  /* 0x3f800000151e7421 */ /* 0x000fcc0000010000 */
[----:B------:R-:W1:Y:S01]  /*5b40*/  MUFU.EX2 R27, R27 ;  /* 0x0000001b001b7308 */ /* 0x000e620000000800 */
[----:B------:R-:W-:-:S07]  /*5b50*/  FFMA.FTZ R3, R29, R3, R31 ;  /* 0x000000031d037223 */ /* 0x000fce000001001f */
[----:B------:R0:W1:Y:S01]  /*5b60*/  MUFU.RCP R55, R22 ;  /* 0x0000001600377308 */ /* 0x0000620000001000 */
[----:B---3--:R-:W-:Y:S01]  /*5b70*/  FMUL.FTZ R57, R57, R24 ;  /* 0x0000001839397220 */ /* 0x008fe20000410000 */
[----:B------:R-:W-:-:S06]  /*5b80*/  IADD3.X R29, RZ, R33, RZ, P5, !PT ;  /* 0x00000021ff1d7210 */ /* 0x000fcc0002ffe4ff */
[----:B------:R-:W3:Y:S01]  /*5b90*/  MUFU.EX2 R25, R25 ;  /* 0x0000001900197308 */ /* 0x000ee20000000800 */
[----:B------:R-:W-:Y:S02]  /*5ba0*/  LEA.HI.X R37, R60, UR13, R44, 0x1, P6 ;  /* 0x0000000d3c257c11 */ /* 0x000fe4000b0f0c2c */
[----:B------:R-:W-:-:S05]  /*5bb0*/  LEA R34, P5, R54, UR12, 0x1 ;  /* 0x0000000c36227c11 */ /* 0x000fca000f8a08ff */
[----:B------:R1:W3:Y:S01]  /*5bc0*/  MUFU.RCP R56, R20 ;  /* 0x0000001400387308 */ /* 0x0002e20000001000 */
[----:B0-----:R-:W-:Y:S01]  /*5bd0*/  LEA R22, P6, R11, UR12, 0x1 ;  /* 0x0000000c0b167c11 */ /* 0x001fe2000f8c08ff */
[----:B------:R-:W-:Y:S01]  /*5be0*/  FMUL.FTZ R58, R58, R28 ;  /* 0x0000001c3a3a7220 */ /* 0x000fe20000410000 */
[----:B------:R-:W-:-:S05]  /*5bf0*/  LEA.HI.X R35, R54, UR13, R29, 0x1, P5 ;  /* 0x0000000d36237c11 */ /* 0x000fca000a8f0c1d */
[----:B------:R0:W0:Y:S01]  /*5c00*/  MUFU.RCP R24, R30 ;  /* 0x0000001e00187308 */ /* 0x0000220000001000 */
[----:B------:R-:W-:Y:S01]  /*5c10*/  LEA.HI.X R23, R11, UR13, R12, 0x1, P6 ;  /* 0x0000000d0b177c11 */ /* 0x000fe2000b0f0c0c */
[----:B------:R-:W-:Y:S01]  /*5c20*/  FADD.FTZ R54, R26, 1 ;  /* 0x3f8000001a367421 */ /* 0x000fe20000010000 */
[----:B-1----:R-:W-:Y:S01]  /*5c30*/  LEA R20, P6, R8, UR12, 0x1 ;  /* 0x0000000c08147c11 */ /* 0x002fe2000f8c08ff */
[----:B------:R-:W-:Y:S01]  /*5c40*/  FADD.FTZ R60, R27, 1 ;  /* 0x3f8000001b3c7421 */ /* 0x000fe20000010000 */
[----:B------:R-:W-:Y:S01]  /*5c50*/  IADD3.X R26, RZ, R33, RZ, P3, !PT ;  /* 0x00000021ff1a7210 */ /* 0x000fe20001ffe4ff */
[----:B------:R-:W-:Y:S01]  /*5c60*/  FMUL.FTZ R55, R52, R55 ;  /* 0x0000003734377220 */ /* 0x000fe20000410000 */
[----:B------:R-:W-:Y:S01]  /*5c70*/  LEA.HI.X R21, R8, UR13, R9, 0x1, P6 ;  /* 0x0000000d08157c11 */ /* 0x000fe2000b0f0c09 */
[----:B------:R-:W4:Y:S01]  /*5c80*/  LDL.LU R44, [R1+0xac] ;  /* 0x0000ac00012c7983 */ /* 0x000f220000300800 */
[-C--:B------:R-:W-:Y:S01]  /*5c90*/  IADD3.X R27, RZ, R33.reuse, RZ, P4, !PT ;  /* 0x00000021ff1b7210 */ /* 0x080fe200027fe4ff */
[----:B---3--:R-:W-:Y:S01]  /*5ca0*/  FADD.FTZ R52, R25, 1 ;  /* 0x3f80000019347421 */ /* 0x008fe20000010000 */
[----:B0-----:R-:W-:Y:S01]  /*5cb0*/  LEA R30, P4, R48, UR12, 0x1 ;  /* 0x0000000c301e7c11 */ /* 0x001fe2000f8808ff */
[----:B------:R-:W3:Y:S01]  /*5cc0*/  LDL.LU R9, [R1+0xa4] ;  /* 0x0000a40001097983 */ /* 0x000ee20000300800 */
[----:B------:R-:W-:Y:S01]  /*5cd0*/  IADD3.X R25, RZ, R33, RZ, P2, !PT ;  /* 0x00000021ff197210 */ /* 0x000fe200017fe4ff */
[----:B------:R-:W-:-:S02]  /*5ce0*/  FMUL.FTZ R56, R46, R56 ;  /* 0x000000382e387220 */ /* 0x000fc40000410000 */
[----:B------:R-:W3:Y:S01]  /*5cf0*/  LDL.LU R8, [R1+0xa8] ;  /* 0x0000a80001087983 */ /* 0x000ee20000300800 */
[----:B------:R-:W-:-:S03]  /*5d00*/  LEA.HI.X R31, R48, UR13, R27, 0x1, P4 ;  /* 0x0000000d301f7c11 */ /* 0x000fc6000a0f0c1b */
[----:B------:R-:W3:Y:S01]  /*5d10*/  LDL.LU R17, [R1+0x7c] ;  /* 0x00007c0001117983 */ /* 0x000ee20000300800 */
[----:B------:R-:W-:-:S03]  /*5d20*/  FMUL.FTZ R53, R53, R24 ;  /* 0x0000001835357220 */ /* 0x000fc60000410000 */
[----:B------:R-:W3:Y:S04]  /*5d30*/  LDL.LU R16, [R1+0x9c] ;  /* 0x00009c0001107983 */ /* 0x000ee80000300800 */
[----:B------:R-:W3:Y:S04]  /*5d40*/  LDL.LU R46, [R1+0xc4] ;  /* 0x0000c400012e7983 */ /* 0x000ee80000300800 */
[----:B------:R-:W3:Y:S04]  /*5d50*/  LDL.LU R15, [R1+0xf0] ;  /* 0x0000f000010f7983 */ /* 0x000ee80000300800 */
[----:B------:R-:W3:Y:S04]  /*5d60*/  LDL.LU R14, [R1+0xc8] ;  /* 0x0000c800010e7983 */ /* 0x000ee80000300800 */
[----:B------:R-:W3:Y:S01]  /*5d70*/  LDL.LU R48, [R1+0x88] ;  /* 0x0000880001307983 */ /* 0x000ee20000300800 */
[----:B--2---:R-:W-:-:S04]  /*5d80*/  LEA R28, P3, R2, UR12, 0x1 ;  /* 0x0000000c021c7c11 */ /* 0x004fc8000f8608ff */
[----:B------:R-:W-:Y:S02]  /*5d90*/  LEA.HI.X R29, R2, UR13, R26, 0x1, P3 ;  /* 0x0000000d021d7c11 */ /* 0x000fe400098f0c1a */
[C---:B------:R-:W-:Y:S01]  /*5da0*/  LEA R26, P2, R45.reuse, UR12, 0x1 ;  /* 0x0000000c2d1a7c11 */ /* 0x040fe2000f8408ff */
[----:B------:R-:W2:Y:S03]  /*5db0*/  LDL.LU R2, [R1+0x8c] ;  /* 0x00008c0001027983 */ /* 0x000ea60000300800 */
[----:B------:R-:W-:Y:S01]  /*5dc0*/  LEA.HI.X R27, R45, UR13, R25, 0x1, P2 ;  /* 0x0000000d2d1b7c11 */ /* 0x000fe200090f0c19 */
[----:B------:R-:W2:Y:S01]  /*5dd0*/  LDL.LU R11, [R1+0x44] ;  /* 0x00004400010b7983 */ /* 0x000ea20000300800 */
[----:B------:R-:W-:-:S03]  /*5de0*/  IADD3.X R25, RZ, R33, RZ, P1, !PT ;  /* 0x00000021ff197210 */ /* 0x000fc60000ffe4ff */
[----:B------:R-:W2:Y:S04]  /*5df0*/  LDL.LU R13, [R1+0x1c] ;  /* 0x00001c00010d7983 */ /* 0x000ea80000300800 */
[----:B------:R-:W2:Y:S01]  /*5e00*/  LDL.LU R12, [R1+0x40] ;  /* 0x00004000010c7983 */ /* 0x000ea20000300800 */
[----:B----4-:R-:W-:-:S04]  /*5e10*/  LEA R24, P1, R47, UR12, 0x1 ;  /* 0x0000000c2f187c11 */ /* 0x010fc8000f8208ff */
[----:B------:R-:W-:Y:S02]  /*5e20*/  LEA.HI.X R25, R47, UR13, R25, 0x1, P1 ;  /* 0x0000000d2f197c11 */ /* 0x000fe400088f0c19 */
[----:B------:R-:W4:Y:S01]  /*5e30*/  LDL.LU R47, [R1+0xf4] ;  /* 0x0000f400012f7983 */ /* 0x000f220000300800 */
[----:B------:R-:W0:Y:S01]  /*5e40*/  MUFU.RCP R60, R60 ;  /* 0x0000003c003c7308 */ /* 0x000e220000001000 */
[----:B------:R-:W-:-:S07]  /*5e50*/  IADD3.X R33, RZ, R33, RZ, P0, !PT ;  /* 0x00000021ff217210 */ /* 0x000fce00007fe4ff */
[----:B------:R-:W1:Y:S08]  /*5e60*/  MUFU.RCP R54, R54 ;  /* 0x0000003600367308 */ /* 0x000e700000001000 */
[----:B------:R-:W1:Y:S01]  /*5e70*/  MUFU.RCP R52, R52 ;  /* 0x0000003400347308 */ /* 0x000e620000001000 */
[----:B0-----:R-:W-:Y:S01]  /*5e80*/  FMUL.FTZ R60, R50, R60 ;  /* 0x0000003c323c7220 */ /* 0x001fe20000410000 */
[----:B-1----:R-:W-:Y:S01]  /*5e90*/  FMUL.FTZ R54, R6, R54 ;  /* 0x0000003606367220 */ /* 0x002fe20000410000 */
[----:B------:R-:W-:Y:S01]  /*5ea0*/  FMUL.FTZ R52, R10, R52 ;  /* 0x000000340a347220 */ /* 0x000fe20000410000 */
[----:B------:R-:W-:-:S04]  /*5eb0*/  LEA R32, P0, R44, UR12, 0x1 ;  /* 0x0000000c2c207c11 */ /* 0x000fc8000f8008ff */
[----:B------:R-:W-:Y:S02]  /*5ec0*/  LEA.HI.X R33, R44, UR13, R33, 0x1, P0 ;  /* 0x0000000d2c217c11 */ /* 0x000fe400080f0c21 */
[----:B---3--:R-:W-:Y:S02]  /*5ed0*/  F2FP.F16.F32.PACK_AB R50, R9, R8 ;  /* 0x000000080932723e */ /* 0x008fe400000000ff */
[----:B------:R-:W-:Y:S02]  /*5ee0*/  LEA R44, P0, R46, UR12, 0x1 ;  /* 0x0000000c2e2c7c11 */ /* 0x000fe4000f8008ff */
[----:B------:R-:W-:Y:S02]  /*5ef0*/  MOV R45, R46 ;  /* 0x0000002e002d7202 */ /* 0x000fe40000000f00 */
[----:B------:R-:W-:Y:S02]  /*5f00*/  LEA R46, P1, R14, UR12, 0x1 ;  /* 0x0000000c0e2e7c11 */ /* 0x000fe4000f8208ff */
[----:B----4-:R-:W-:-:S02]  /*5f10*/  LEA.HI.X R45, R45, UR13, R47, 0x1, P0 ;  /* 0x0000000d2d2d7c11 */ /* 0x010fc400080f0c2f */
[----:B------:R-:W-:Y:S02]  /*5f20*/  LEA.HI.X R47, R14, UR13, R15, 0x1, P1 ;  /* 0x0000000d0e2f7c11 */ /* 0x000fe400088f0c0f */
[----:B------:R-:W3:Y:S04]  /*5f30*/  LDL.LU R15, [R1+0x38] ;  /* 0x00003800010f7983 */ /* 0x000ee80000300800 */
[----:B------:R-:W3:Y:S04]  /*5f40*/  LDL.LU R14, [R1+0x3c] ;  /* 0x00003c00010e7983 */ /* 0x000ee80000300800 */
[----:B------:R-:W4:Y:S04]  /*5f50*/  LDL.LU R6, [R1+0x148] ;  /* 0x0001480001067983 */ /* 0x000f280000300800 */
[----:B------:R-:W4:Y:S04]  /*5f60*/  LDL.LU R9, [R1+0x144] ;  /* 0x0001440001097983 */ /* 0x000f280000300800 */
[----:B------:R-:W4:Y:S04]  /*5f70*/  LDL.LU R8, [R1+0x140] ;  /* 0x0001400001087983 */ /* 0x000f280000300800 */
[----:B------:R-:W3:Y:S01]  /*5f80*/  LDL.LU R10, [R1+0x13c] ;  /* 0x00013c00010a7983 */ /* 0x000ee20000300800 */
        /* <DEDUP_REMOVED lines=9> */
[----:B------:R-:W-:-:S02]  /*6020*/  F2FP.F16.F32.PACK_AB R49, R17, R16 ;  /* 0x000000101131723e */ /* 0x000fc400000000ff */
[----:B------:R-:W4:Y:S04]  /*6030*/  LDL.LU R17, [R1+0x20] ;  /* 0x0000200001117983 */ /* 0x000f280000300800 */
[----:B------:R-:W4:Y:S01]  /*6040*/  LDL.LU R16, [R1+0x34] ;  /* 0x0000340001107983 */ /* 0x000f220000300800 */
[----:B-1----:R-:W-:Y:S01]  /*6050*/  FMUL.FTZ R61, R3, R61 ;  /* 0x0000003d033d7220 */ /* 0x002fe20000410000 */
[----:B--2---:R-:W-:Y:S02]  /*6060*/  F2FP.F16.F32.PACK_AB R3, R48, R2 ;  /* 0x000000023003723e */ /* 0x004fe400000000ff */
[C---:B---3--:R-:W-:Y:S02]  /*6070*/  PRMT R10, R50.reuse, 0x7610, R10 ;  /* 0x00007610320a7816 */ /* 0x048fe4000000000a */
[----:B------:R-:W-:-:S03]  /*6080*/  PRMT R50, R50, 0x7632, R50 ;  /* 0x0000763232327816 */ /* 0x000fc60000000032 */
[----:B------:R0:W-:Y:S04]  /*6090*/  STG.E.U16 desc[UR8][R18.64], R10 ;  /* 0x0000000a12007986 */ /* 0x0001e8000c101508 */
[----:B------:R1:W-:Y:S04]  /*60a0*/  STG.E.U16 desc[UR8][R18.64+0x2], R50 ;  /* 0x0000023212007986 */ /* 0x0003e8000c101508 */
[----:B0-----:R-:W2:Y:S04]  /*60b0*/  LDL.LU R10, [R1+0x138] ;  /* 0x00013800010a7983 */ /* 0x001ea80000300800 */
[----:B------:R-:W3:Y:S04]  /*60c0*/  LDL.LU R48, [R1+0x2c] ;  /* 0x00002c0001307983 */ /* 0x000ee80000300800 */
[----:B------:R-:W3:Y:S04]  /*60d0*/  LDL.LU R2, [R1+0x30] ;  /* 0x0000300001027983 */ /* 0x000ee80000300800 */
[----:B-1----:R-:W4:Y:S04]  /*60e0*/  LDL.LU R50, [R1+0x84] ;  /* 0x0000840001327983 */ /* 0x002f280000300800 */
[----:B------:R4:W-:Y:S01]  /*60f0*/  STG.E.U16 desc[UR8][R18.64+0x4], R49 ;  /* 0x0000043112007986 */ /* 0x0009e2000c101508 */
[----:B--2---:R-:W-:-:S05]  /*6100*/  PRMT R10, R49, 0x7632, R10 ;  /* 0x00007632310a7816 */ /* 0x004fca000000000a */
[----:B------:R0:W-:Y:S01]  /*6110*/  STG.E.U16 desc[UR8][R18.64+0x6], R10 ;  /* 0x0000060a12007986 */ /* 0x0001e2000c101508 */
[----:B----4-:R-:W-:-:S03]  /*6120*/  F2FP.F16.F32.PACK_AB R49, R11, R50 ;  /* 0x000000320b31723e */ /* 0x010fc600000000ff */
[----:B------:R-:W2:Y:S01]  /*6130*/  LDL.LU R11, [R1+0x134] ;  /* 0x00013400010b7983 */ /* 0x000ea20000300800 */
[----:B0-----:R-:W-:-:S03]  /*6140*/  PRMT R18, R3, 0x7632, R18 ;  /* 0x0000763203127816 */ /* 0x001fc60000000012 */
[----:B------:R-:W2:Y:S01]  /*6150*/  LDL.LU R10, [R1+0x130] ;  /* 0x00013000010a7983 */ /* 0x000ea20000300800 */
[----:B------:R-:W-:-:S03]  /*6160*/  PRMT R19, R49, 0x7632, R19 ;  /* 0x0000763231137816 */ /* 0x000fc60000000013 */
[----:B------:R-:W4:Y:S04]  /*6170*/  LDL.LU R50, [R1+0x28] ;  /* 0x0000280001327983 */ /* 0x000f280000300800 */
[----:B------:R0:W-:Y:S04]  /*6180*/  STG.E.U16 desc[UR8][R42.64], R3 ;  /* 0x000000032a007986 */ /* 0x0001e8000c101508 */
[----:B------:R1:W-:Y:S04]  /*6190*/  STG.E.U16 desc[UR8][R42.64+0x4], R49 ;  /* 0x000004312a007986 */ /* 0x0003e8000c101508 */
[----:B------:R3:W-:Y:S01]  /*61a0*/  STG.E.U16 desc[UR8][R42.64+0x2], R18 ;  /* 0x000002122a007986 */ /* 0x0007e2000c101508 */
[----:B0-----:R-:W-:-:S03]  /*61b0*/  F2FP.F16.F32.PACK_AB R3, R13, R12 ;  /* 0x0000000c0d03723e */ /* 0x001fc600000000ff */
[----:B-1----:R-:W4:Y:S04]  /*61c0*/  LDL.LU R49, [R1+0x24] ;  /* 0x0000240001317983 */ /* 0x002f280000300800 */
[----:B------:R-:W2:Y:S01]  /*61d0*/  LDL.LU R13, [R1+0x48] ;  /* 0x00004800010d7983 */ /* 0x000ea20000300800 */
[----:B---3--:R-:W-:-:S03]  /*61e0*/  F2FP.F16.F32.PACK_AB R18, R15, R14 ;  /* 0x0000000e0f12723e */ /* 0x008fc600000000ff */
[----:B------:R-:W2:Y:S04]  /*61f0*/  LDL.LU R12, [R1+0x4c] ;  /* 0x00004c00010c7983 */ /* 0x000ea80000300800 */
[----:B------:R-:W3:Y:S04]  /*6200*/  LDL.LU R15, [R1+0x54] ;  /* 0x00005400010f7983 */ /* 0x000ee80000300800 */
[----:B------:R-:W3:Y:S04]  /*6210*/  LDL.LU R14, [R1+0x6c] ;  /* 0x00006c00010e7983 */ /* 0x000ee80000300800 */
[----:B------:R0:W-:Y:S04]  /*6220*/  STG.E.U16 desc[UR8][R42.64+0x6], R19 ;  /* 0x000006132a007986 */ /* 0x0001e8000c101508 */
[----:B------:R1:W-:Y:S04]  /*6230*/  STG.E.U16 desc[UR8][R40.64], R3 ;  /* 0x0000000328007986 */ /* 0x0003e8000c101508 */
[----:B------:R1:W-:Y:S01]  /*6240*/  STG.E.U16 desc[UR8][R40.64+0x4], R18 ;  /* 0x0000041228007986 */ /* 0x0003e2000c101508 */
[----:B0-----:R-:W-:-:S02]  /*6250*/  PRMT R42, R3, 0x7632, R42 ;  /* 0x00007632032a7816 */ /* 0x001fc4000000002a */
[----:B------:R-:W-:Y:S02]  /*6260*/  PRMT R19, R18, 0x7632, R19 ;  /* 0x0000763212137816 */ /* 0x000fe40000000013 */
[----:B-1----:R-:W-:Y:S02]  /*6270*/  F2FP.F16.F32.PACK_AB R3, R17, R16 ;  /* 0x000000101103723e */ /* 0x002fe400000000ff */
[----:B------:R-:W3:Y:S01]  /*6280*/  LDL.LU R17, [R1+0x58] ;  /* 0x0000580001117983 */ /* 0x000ee20000300800 */
[----:B------:R-:W-:-:S03]  /*6290*/  F2FP.F16.F32.PACK_AB R18, R48, R2 ;  /* 0x000000023012723e */ /* 0x000fc600000000ff */
[----:B------:R-:W3:Y:S04]  /*62a0*/  LDL.LU R16, [R1+0x5c] ;  /* 0x00005c0001107983 */ /* 0x000ee80000300800 */
[----:B------:R-:W3:Y:S04]  /*62b0*/  LDL.LU R48, [R1+0x50] ;  /* 0x0000500001307983 */ /* 0x000ee80000300800 */
[----:B------:R-:W3:Y:S04]  /*62c0*/  LDL.LU R2, [R1+0x70] ;  /* 0x0000700001027983 */ /* 0x000ee80000300800 */
[----:B------:R-:W-:Y:S04]  /*62d0*/  STG.E.U16 desc[UR8][R40.64+0x2], R42 ;  /* 0x0000022a28007986 */ /* 0x000fe8000c101508 */
[----:B------:R0:W-:Y:S04]  /*62e0*/  STG.E.U16 desc[UR8][R40.64+0x6], R19 ;  /* 0x0000061328007986 */ /* 0x0001e8000c101508 */
[----:B------:R4:W-:Y:S04]  /*62f0*/  STG.E.U16 desc[UR8][R38.64], R3 ;  /* 0x0000000326007986 */ /* 0x0009e8000c101508 */
[----:B------:R-:W-:Y:S01]  /*6300*/  STG.E.U16 desc[UR8][R38.64+0x4], R18 ;  /* 0x0000041226007986 */ /* 0x000fe2000c101508 */
[----:B0-----:R-:W-:-:S03]  /*6310*/  PRMT R40, R3, 0x7632, R40 ;  /* 0x0000763203287816 */ /* 0x001fc60000000028 */
[----:B------:R-:W3:Y:S01]  /*6320*/  LDL.LU R41, [R1+0x18] ;  /* 0x0000180001297983 */ /* 0x000ee20000300800 */
[----:B------:R-:W-:-:S03]  /*6330*/  PRMT R19, R18, 0x7632, R19 ;  /* 0x0000763212137816 */ /* 0x000fc60000000013 */
[----:B------:R-:W3:Y:S04]  /*6340*/  LDL.LU R42, [R1+0xc] ;  /* 0x00000c00012a7983 */ /* 0x000ee80000300800 */
[----:B------:R-:W3:Y:S04]  /*6350*/  LDL.LU R43, [R1+0x10] ;  /* 0x00001000012b7983 */ /* 0x000ee80000300800 */
[----:B------:R-:W-:Y:S04]  /*6360*/  STG.E.U16 desc[UR8][R38.64+0x2], R40 ;  /* 0x0000022826007986 */ /* 0x000fe8000c101508 */
[----:B------:R0:W-:Y:S01]  /*6370*/  STG.E.U16 desc[UR8][R38.64+0x6], R19 ;  /* 0x0000061326007986 */ /* 0x0001e2000c101508 */
[----:B----4-:R-:W-:-:S03]  /*6380*/  F2FP.F16.F32.PACK_AB R3, R49, R50 ;  /* 0x000000323103723e */ /* 0x010fc600000000ff */
[----:B------:R-:W4:Y:S01]  /*6390*/  LDL.LU R49, [R1+0x4] ;  /* 0x0000040001317983 */ /* 0x000f220000300800 */
[----:B0-----:R-:W-:-:S03]  /*63a0*/  PRMT R19, R3, 0x7632, R19 ;  /* 0x0000763203137816 */ /* 0x001fc60000000013 */
[----:B------:R-:W4:Y:S01]  /*63b0*/  LDL.LU R50, [R1+0x8] ;  /* 0x0000080001327983 */ /* 0x000f220000300800 */
[----:B--2---:R-:W-:-:S03]  /*63c0*/  F2FP.F16.F32.PACK_AB R18, R13, R12 ;  /* 0x0000000c0d12723e */ /* 0x004fc600000000ff */
[----:B------:R3:W-:Y:S01]  /*63d0*/  STG.E.U16 desc[UR8][R36.64], R3 ;  /* 0x0000000324007986 */ /* 0x0007e2000c101508 */
[----:B------:R-:W-:-:S03]  /*63e0*/  PRMT R38, R18, 0x7632, R38 ;  /* 0x0000763212267816 */ /* 0x000fc60000000026 */
[----:B------:R-:W2:Y:S04]  /*63f0*/  LDL.LU R40, [R1+0x14] ;  /* 0x0000140001287983 */ /* 0x000ea80000300800 */
[----:B------:R-:W2:Y:S01]  /*6400*/  LDL.LU R13, [R1+0x12c] ;  /* 0x00012c00010d7983 */ /* 0x000ea20000300800 */
[----:B---3--:R-:W-:-:S03]  /*6410*/  F2FP.F16.F32.PACK_AB R3, R15, R14 ;  /* 0x0000000e0f03723e */ /* 0x008fc600000000ff */
[----:B------:R-:W3:Y:S04]  /*6420*/  LDL.LU R12, [R1+0x128] ;  /* 0x00012800010c7983 */ /* 0x000ee80000300800 */
[----:B------:R-:W3:Y:S04]  /*6430*/  LDL.LU R15, [R1+0x124] ;  /* 0x00012400010f7983 */ /* 0x000ee80000300800 */
[----:B------:R0:W-:Y:S04]  /*6440*/  STG.E.U16 desc[UR8][R36.64+0x4], R18 ;  /* 0x0000041224007986 */ /* 0x0001e8000c101508 */
[----:B------:R-:W3:Y:S04]  /*6450*/  LDL.LU R14, [R1+0x120] ;  /* 0x00012000010e7983 */ /* 0x000ee80000300800 */
[----:B------:R1:W-:Y:S01]  /*6460*/  STG.E.U16 desc[UR8][R36.64+0x2], R19 ;  /* 0x0000021324007986 */ /* 0x0003e2000c101508 */
[----:B0-----:R-:W-:-:S03]  /*6470*/  F2FP.F16.F32.PACK_AB R18, R17, R16 ;  /* 0x000000101112723e */ /* 0x001fc600000000ff */
[----:B------:R-:W-:Y:S04]  /*6480*/  STG.E.U16 desc[UR8][R36.64+0x6], R38 ;  /* 0x0000062624007986 */ /* 0x000fe8000c101508 */
[----:B------:R-:W3:Y:S01]  /*6490*/  LDL.LU R17, [R1+0x11c] ;  /* 0x00011c0001117983 */ /* 0x000ee20000300800 */
[----:B-1----:R-:W-:-:S03]  /*64a0*/  PRMT R19, R3, 0x7632, R19 ;  /* 0x0000763203137816 */ /* 0x002fc60000000013 */
[----:B------:R0:W-:Y:S04]  /*64b0*/  STG.E.U16 desc[UR8][R34.64], R3 ;  /* 0x0000000322007986 */ /* 0x0001e8000c101508 */
[----:B------:R-:W3:Y:S01]  /*64c0*/  LDL.LU R16, [R1+0x118] ;  /* 0x0001180001107983 */ /* 0x000ee20000300800 */
[----:B0-----:R-:W-:-:S03]  /*64d0*/  F2FP.F16.F32.PACK_AB R3, R48, R2 ;  /* 0x000000023003723e */ /* 0x001fc600000000ff */
[----:B------:R-:W2:Y:S04]  /*64e0*/  LDL.LU R48, [R1+0x114] ;  /* 0x0001140001307983 */ /* 0x000ea80000300800 */
[----:B------:R-:W2:Y:S01]  /*64f0*/  LDL.LU R2, [R1+0x110] ;  /* 0x0001100001027983 */ /* 0x000ea20000300800 */
[----:B------:R-:W-:-:S03]  /*6500*/  PRMT R36, R18, 0x7632, R36 ;  /* 0x0000763212247816 */ /* 0x000fc60000000024 */
[----:B------:R4:W-:Y:S02]  /*6510*/  STG.E.U16 desc[UR8][R34.64+0x4], R18 ;  /* 0x0000041222007986 */ /* 0x0009e4000c101508 */
[----:B----4-:R-:W-:Y:S02]  /*6520*/  F2FP.F16.F32.PACK_AB R18, R49, R50 ;  /* 0x000000323112723e */ /* 0x010fe400000000ff */
[----:B--2---:R-:W-:Y:S02]  /*6530*/  F2FP.F16.F32.PACK_AB R48, R48, R2 ;  /* 0x000000023030723e */ /* 0x004fe400000000ff */
[----:B------:R-:W2:Y:S04]  /*6540*/  LDL.LU R2, [R1+0x10c] ;  /* 0x00010c0001027983 */ /* 0x000ea80000300800 */
[----:B------:R-:W4:Y:S01]  /*6550*/  LDL.LU R50, [R1+0x78] ;  /* 0x0000780001327983 */ /* 0x000f220000300800 */
[----:B------:R-:W-:-:S02]  /*6560*/  F2FP.F16.F32.PACK_AB R37, R40, R41 ;  /* 0x000000292825723e */ /* 0x000fc400000000ff */
[----:B------:R-:W-:Y:S01]  /*6570*/  PRMT R39, R3, 0x7610, R39 ;  /* 0x0000761003277816 */ /* 0x000fe20000000027 */
[----:B------:R-:W-:Y:S01]  /*6580*/  STG.E.U16 desc[UR8][R34.64+0x2], R19 ;  /* 0x0000021322007986 */ /* 0x000fe2000c101508 */
[----:B------:R-:W-:-:S03]  /*6590*/  PRMT R38, R37, 0x7632, R38 ;  /* 0x0000763225267816 */ /* 0x000fc60000000026 */
[----:B------:R0:W-:Y:S01]  /*65a0*/  STG.E.U16 desc[UR8][R34.64+0x6], R36 ;  /* 0x0000062422007986 */ /* 0x0001e2000c101508 */
[----:B---3--:R-:W-:-:S03]  /*65b0*/  F2FP.F16.F32.PACK_AB R16, R17, R16 ;  /* 0x000000101110723e */ /* 0x008fc600000000ff */
[----:B------:R-:W-:Y:S01]  /*65c0*/  STG.E.U16 desc[UR8][R30.64], R39 ;  /* 0x000000271e007986 */ /* 0x000fe2000c101508 */
[----:B------:R-:W-:Y:S02]  /*65d0*/  F2FP.F16.F32.PACK_AB R12, R13, R12 ;  /* 0x0000000c0d0c723e */ /* 0x000fe400000000ff */
[----:B0-----:R-:W-:Y:S02]  /*65e0*/  PRMT R35, R3, 0x7632, R35 ;  /* 0x0000763203237816 */ /* 0x001fe40000000023 */
[----:B------:R-:W-:Y:S01]  /*65f0*/  F2FP.F16.F32.PACK_AB R3, R42, R43 ;  /* 0x0000002b2a03723e */ /* 0x000fe200000000ff */
[----:B------:R-:W-:Y:S01]  /*6600*/  STG.E.U16 desc[UR8][R30.64+0x4], R37 ;  /* 0x000004251e007986 */ /* 0x000fe2000c101508 */
[----:B------:R-:W-:Y:S02]  /*6610*/  F2FP.F16.F32.PACK_AB R14, R15, R14 ;  /* 0x0000000e0f0e723e */ /* 0x000fe400000000ff */
[----:B------:R-:W-:Y:S01]  /*6620*/  PRMT R19, R3, 0x7632, R19 ;  /* 0x0000763203137816 */ /* 0x000fe20000000013 */
[----:B------:R-:W-:Y:S04]  /*6630*/  STG.E.U16 desc[UR8][R30.64+0x2], R35 ;  /* 0x000002231e007986 */ /* 0x000fe8000c101508 */
[----:B------:R0:W-:Y:S01]  /*6640*/  STG.E.U16 desc[UR8][R30.64+0x6], R38 ;  /* 0x000006261e007986 */ /* 0x0001e2000c101508 */
[----:B------:R-:W-:-:S03]  /*6650*/  F2FP.F16.F32.PACK_AB R8, R9, R8 ;  /* 0x000000080908723e */ /* 0x000fc600000000ff */
[----:B------:R1:W-:Y:S01]  /*6660*/  STG.E.U16 desc[UR8][R28.64], R3 ;  /* 0x000000031c007986 */ /* 0x0003e2000c101508 */
[----:B------:R-:W-:Y:S02]  /*6670*/  PRMT R17, R48, 0x7632, R17 ;  /* 0x0000763230117816 */ /* 0x000fe40000000011 */
[----:B------:R-:W-:Y:S02]  /*6680*/  F2FP.F16.F32.PACK_AB R10, R11, R10 ;  /* 0x0000000a0b0a723e */ /* 0x000fe400000000ff */
[----:B0-----:R-:W-:Y:S02]  /*6690*/  PRMT R31, R18, 0x7632, R31 ;  /* 0x00007632121f7816 */ /* 0x001fe4000000001f */
[----:B-1----:R-:W-:Y:S01]  /*66a0*/  PRMT R3, R16, 0x7632, R3 ;  /* 0x0000763210037816 */ /* 0x002fe20000000003 */
[----:B------:R-:W-:Y:S01]  /*66b0*/  STG.E.U16 desc[UR8][R28.64+0x2], R19 ;  /* 0x000002131c007986 */ /* 0x000fe2000c101508 */
[----:B------:R-:W-:Y:S02]  /*66c0*/  PRMT R11, R12, 0x7632, R11 ;  /* 0x000076320c0b7816 */ /* 0x000fe4000000000b */
[----:B------:R-:W-:Y:S01]  /*66d0*/  PRMT R13, R14, 0x7632, R13 ;  /* 0x000076320e0d7816 */ /* 0x000fe2000000000d */
[----:B------:R-:W-:Y:S01]  /*66e0*/  STG.E.U16 desc[UR8][R28.64+0x4], R18 ;  /* 0x000004121c007986 */ /* 0x000fe2000c101508 */
[----:B------:R-:W-:-:S03]  /*66f0*/  F2FP.F16.F32.PACK_AB R6, R7, R6 ;  /* 0x000000060706723e */ /* 0x000fc600000000ff */
[----:B------:R-:W-:Y:S01]  /*6700*/  STG.E.U16 desc[UR8][R28.64+0x6], R31 ;  /* 0x0000061f1c007986 */ /* 0x000fe2000c101508 */
[----:B------:R-:W-:-:S03]  /*6710*/  F2FP.F16.F32.PACK_AB R4, R5, R4 ;  /* 0x000000040504723e */ /* 0x000fc600000000ff */
[----:B------:R0:W-:Y:S01]  /*6720*/  STG.E.U16 desc[UR8][R26.64+0x6], R3 ;  /* 0x000006031a007986 */ /* 0x0001e2000c101508 */
[----:B------:R-:W-:-:S03]  /*6730*/  F2FP.F16.F32.PACK_AB R57, R58, R57 ;  /* 0x000000393a39723e */ /* 0x000fc600000000ff */
[----:B------:R-:W-:Y:S01]  /*6740*/  STG.E.U16 desc[UR8][R26.64], R48 ;  /* 0x000000301a007986 */ /* 0x000fe2000c101508 */
[----:B------:R-:W-:-:S03]  /*6750*/  PRMT R5, R4, 0x7632, R5 ;  /* 0x0000763204057816 */ /* 0x000fc60000000005 */
[----:B------:R-:W-:Y:S01]  /*6760*/  STG.E.U16 desc[UR8][R26.64+0x2], R17 ;  /* 0x000002111a007986 */ /* 0x000fe2000c101508 */
[----:B0-----:R-:W-:-:S03]  /*6770*/  PRMT R3, R8, 0x7632, R3 ;  /* 0x0000763208037816 */ /* 0x001fc60000000003 */
[----:B------:R0:W-:Y:S01]  /*6780*/  STG.E.U16 desc[UR8][R26.64+0x4], R16 ;  /* 0x000004101a007986 */ /* 0x0001e2000c101508 */
[----:B------:R-:W-:-:S03]  /*6790*/  F2FP.F16.F32.PACK_AB R0, R59, R0 ;  /* 0x000000003b00723e */ /* 0x000fc600000000ff */
[----:B------:R1:W-:Y:S01]  /*67a0*/  STG.E.U16 desc[UR8][R24.64+0x6], R11 ;  /* 0x0000060b18007986 */ /* 0x0003e2000c101508 */
[----:B------:R-:W-:-:S03]  /*67b0*/  F2FP.F16.F32.PACK_AB R55, R56, R55 ;  /* 0x000000373837723e */ /* 0x000fc600000000ff */
[----:B------:R-:W-:Y:S01]  /*67c0*/  STG.E.U16 desc[UR8][R24.64], R14 ;  /* 0x0000000e18007986 */ /* 0x000fe2000c101508 */
[----:B0-----:R-:W-:-:S03]  /*67d0*/  PRMT R16, R10, 0x7632, R16 ;  /* 0x000076320a107816 */ /* 0x001fc60000000010 */
[----:B------:R-:W-:Y:S01]  /*67e0*/  STG.E.U16 desc[UR8][R24.64+0x2], R13 ;  /* 0x0000020d18007986 */ /* 0x000fe2000c101508 */
[----:B-1----:R-:W-:-:S03]  /*67f0*/  PRMT R11, R6, 0x7632, R11 ;  /* 0x00007632060b7816 */ /* 0x002fc6000000000b */
[----:B------:R-:W-:Y:S01]  /*6800*/  STG.E.U16 desc[UR8][R24.64+0x4], R12 ;  /* 0x0000040c18007986 */ /* 0x000fe2000c101508 */
[----:B------:R-:W-:-:S03]  /*6810*/  F2FP.F16.F32.PACK_AB R53, R60, R53 ;  /* 0x000000353c35723e */ /* 0x000fc600000000ff */
[----:B------:R0:W-:Y:S01]  /*6820*/  STG.E.U16 desc[UR8][R32.64+0x6], R3 ;  /* 0x0000060320007986 */ /* 0x0001e2000c101508 */
[----:B------:R-:W-:Y:S02]  /*6830*/  F2FP.F16.F32.PACK_AB R52, R52, R54 ;  /* 0x000000363434723e */ /* 0x000fe400000000ff */
[----:B------:R-:W-:Y:S01]  /*6840*/  F2FP.F16.F32.PACK_AB R51, R61, R51 ;  /* 0x000000333d33723e */ /* 0x000fe200000000ff */
        /* <DEDUP_REMOVED lines=9> */
[----:B------:R1:W-:Y:S04]  /*68e0*/  STG.E.U16 desc[UR8][R20.64], R0 ;  /* 0x0000000014007986 */ /* 0x0003e8000c101508 */
[----:B------:R3:W-:Y:S01]  /*68f0*/  STG.E.U16 desc[UR8][R20.64+0x6], R3 ;  /* 0x0000060314007986 */ /* 0x0007e2000c101508 */
[----:B0-----:R-:W-:-:S02]  /*6900*/  PRMT R22, R55, 0x7632, R22 ;  /* 0x0000763237167816 */ /* 0x001fc40000000016 */
[----:B------:R-:W-:Y:S02]  /*6910*/  PRMT R23, R52, 0x7632, R23 ;  /* 0x0000763234177816 */ /* 0x000fe40000000017 */
[----:B-1----:R-:W-:Y:S01]  /*6920*/  PRMT R0, R53, 0x7632, R0 ;  /* 0x0000763235007816 */ /* 0x002fe20000000000 */
        /* <DEDUP_REMOVED lines=13> */
[----:B----4-:R-:W-:Y:S02]  /*6a00*/  IADD3.X R50, RZ, R50, RZ, P0, !PT ;  /* 0x00000032ff327210 */ /* 0x010fe400007fe4ff */
[----:B------:R-:W-:-:S03]  /*6a10*/  ISETP.GE.U32.AND P0, PT, R2, UR10, PT ;  /* 0x0000000a02007c0c */ /* 0x000fc6000bf06070 */
[----:B------:R0:W-:Y:S01]  /*6a20*/  STL [R1+0x78], R50 ;  /* 0x0000783201007387 */ /* 0x0001e20000100800 */
[----:B------:R-:W-:-:S13]  /*6a30*/  ISETP.GE.AND.EX P0, PT, R50, UR5, PT, P0 ;  /* 0x0000000532007c0c */ /* 0x000fda000bf06300 */
[----:B0-----:R-:W-:Y:S05]  /*6a40*/  @!P0 BRA `(.L_x_2216) ;  /* 0xffffff9400cc8947 */ /* 0x001fea000383ffff */
[----:B------:R-:W-:Y:S05]  /*6a50*/  EXIT ;  /* 0x000000000000794d */ /* 0x000fea0003800000 */
.L_x_2217:
        /* <DEDUP_REMOVED lines=10> */
.L_x_2274:


//--------------------- .text._ZN13group_norm_v214gn_cuda_kernelI6__halfLi480ELi2ELi16ELi120ELi1024ELb1ELi32ELi960ELi960ELi4ELb1ELi9ELb0ELb0ENS_16CompileConditionILi900EEEEEvPT_PKS4_S7_S7_flPfS8_Pj --------------------------
	.section	.text._ZN13group_norm_v214gn_cuda_kernelI6__halfLi480ELi2ELi16ELi120ELi1024ELb1ELi32ELi960ELi960ELi4ELb1ELi9ELb0ELb0ENS_16CompileConditionILi900EEEEEvPT_PKS4_S7_S7_flPfS8_Pj,"ax",@progbits
	.align	128
        .global         _ZN13group_norm_v214gn_cuda_kernelI6__halfLi480ELi2ELi16ELi120ELi1024ELb1ELi32ELi960ELi960ELi4ELb1ELi9ELb0ELb0ENS_16CompileConditionILi900EEEEEvPT_PKS4_S7_S7_flPfS8_Pj
        .type           _ZN13group_norm_v214gn_cuda_kernelI6__halfLi480ELi2ELi16ELi120ELi1024ELb1ELi32ELi960ELi960ELi4ELb1ELi9ELb0ELb0ENS_16CompileConditionILi900EEEEEvPT_PKS4_S7_S7_flPfS8_Pj,@function
        .size           _ZN13group_norm_v214gn_cuda_kernelI6__halfLi480ELi2ELi16ELi120ELi1024ELb1ELi32ELi960ELi960ELi4ELb1ELi9ELb0ELb0ENS_16CompileConditionILi900EEEEEvPT_PKS4_S7_S7_flPfS8_Pj,(.L_x_2275 - _ZN13group_norm_v214gn_cuda_kernelI6__halfLi480ELi2ELi16ELi120ELi1024ELb1ELi32ELi960ELi960ELi4ELb1ELi9ELb0ELb0ENS_16CompileConditionILi900EEEEEvPT_PKS4_S7_S7_flPfS8_Pj)
        .other          _ZN13group_norm_v214gn_cuda_kernelI6__halfLi480ELi2ELi16ELi120ELi1024ELb1ELi32ELi960ELi960ELi4ELb1ELi9ELb0ELb0ENS_16CompileConditionILi900EEEEEvPT_PKS4_S7_S7_flPfS8_Pj,@"STO_CUDA_ENTRY STV_DEFAULT"
_ZN13group_norm_v214gn_cuda_kernelI6__halfLi480ELi2ELi16ELi120ELi1024ELb1ELi32ELi960ELi960ELi4ELb1ELi9ELb0ELb0ENS_16CompileConditionILi900EEEEEvPT_PKS4_S7_S7_flPfS8_Pj:
.text._ZN13group_norm_v214gn_cuda_kernelI6__halfLi480ELi2ELi16ELi120ELi1024ELb1ELi32ELi960ELi960ELi4ELb1ELi9ELb0ELb0ENS_16CompileConditionILi900EEEEEvPT_PKS4_S7_S7_flPfS8_Pj:
        /* <DEDUP_REMOVED lines=24> */
.L_x_2226:
        /* <DEDUP_REMOVED lines=642> */
.L_x_2219:
[----:B------:R-:W-:Y:S05]  /*29a0*/  BSYNC B0 ;  /* 0x0000000000007941 */ /* 0x000fea0003800000 */
.L_x_2218:
        /* <DEDUP_REMOVED lines=19> */
.L_x_2221:
[----:B------:R-:W-:Y:S05]  /*2ae0*/  BSYNC B0 ;  /* 0x0000000000007941 */ /* 0x000fea0003800000 */
.L_x_2220:
        /* <DEDUP_REMOVED lines=13> */
.L_x_2223:
[----:B------:R-:W2:Y:S04]  /*2bc0*/  LD.E.STRONG.GPU R33, desc[UR8][R26.64] ;  /* 0x000000081a217980 */ /* 0x000ea8000c10f900 */
[----:B--2---:R-:W-:Y:S01]  /*2bd0*/  CCTL.IVALL ;  /* 0x00000000ff00798f */ /* 0x004fe20002000000 */
[----:B------:R-:W-:Y:S05]  /*2be0*/  YIELD ;  /* 0x0000000000007946 */ /* 0x000fea0003800000 */
[----:B-----5:R-:W-:-:S04]  /*2bf0*/  LOP3.LUT R33, R33, R32, RZ, 0x3c, !PT ;  /* 0x0000002021217212 */ /* 0x020fc800078e3cff */
[----:B------:R-:W-:-:S13]  /*2c00*/  ISETP.GT.AND P0, PT, R33, -0x1, PT ;  /* 0xffffffff2100780c */ /* 0x000fda0003f04270 */
[----:B------:R-:W-:Y:S05]  /*2c10*/  @P0 BRA `(.L_x_2223) ;  /* 0xfffffffc00e80947 */ /* 0x000fea000383ffff */
.L_x_2222:
        /* <DEDUP_REMOVED lines=78> */
.L_x_2225:
[----:B------:R-:W-:Y:S05]  /*3100*/  BSYNC B0 ;  /* 0x0000000000007941 */ /* 0x000fea0003800000 */
.L_x_2224:
        /* <DEDUP_REMOVED lines=917> */
.L_x_2227:
        /* <DEDUP_REMOVED lines=10> */
.L_x_2275:


//--------------------- .nv.shared._ZN13group_norm_v218gn_bwd_cuda_kernelI13__nv_bfloat16Li480ELi3ELi32ELi60ELi1024ELb0ELb1ELi8ELi960ELi960ELi4ELb1ELi2ELb0ELb0ELNS_15WgradSyncMethodE3ENS_16CompileConditionILi900EEEEEvPT_S6_S6_PKS5_S8_S8_S8_PKfflPfPj --------------------------
	.section	.nv.shared._ZN13group_norm_v218gn_bwd_cuda_kernelI13__nv_bfloat16Li480ELi3ELi32ELi60ELi1024ELb0ELb1ELi8ELi960ELi960ELi4ELb1ELi2ELb0ELb0ELNS_15WgradSyncMethodE3ENS_16CompileConditionILi900EEEEEvPT_S6_S6_PKS5_S8_S8_S8_PKfflPfPj,"aw",@nobits
	.sectionflags	@""
	.align	8
.nv.shared._ZN13group_norm_v218gn_bwd_cuda_kernelI13__nv_bfloat16Li480ELi3ELi32ELi60ELi1024ELb0ELb1ELi8ELi960ELi960ELi4ELb1ELi2ELb0ELb0ELNS_15WgradSyncMethodE3ENS_16CompileConditionILi900EEEEEvPT_S6_S6_PKS5_S8_S8_S8_PKfflPfPj:
	.zero		22272


//--------------------- .nv.shared.reserved.0     --------------------------
	.section	.nv.shared.reserved.0,"aw",@nobits
	.weak		__nv_reservedSMEM_offset_0_alias
	.size		__nv_reservedSMEM_offset_0_alias, 0, 0
	.other		__nv_reservedSMEM_offset_0_alias,@"STO_CUDA_RESERVED_SHARED STV_DEFAULT"
__nv_reservedSMEM_offset_0_alias:
	.zero		0


//--------------------- .nv.shared._ZN13group_norm_v218gn_bwd_cuda_kernelI13__nv_bfloat16Li480ELi1ELi32ELi60ELi1024ELb0ELb1ELi16ELi960ELi960ELi4ELb1ELi2ELb0ELb0ELNS_15WgradSyncMethodE3ENS_16CompileConditionILi900EEEEEvPT_S6_S6_PKS5_S8_S8_S8_PKfflPfPj --------------------------
	.section	.nv.shared._ZN13group_norm_v218gn_bwd_cuda_kernelI13__nv_bfloat16Li480ELi1ELi32ELi60ELi1024ELb0ELb1ELi16ELi960ELi960ELi4ELb1ELi2ELb0ELb0ELNS_15WgradSyncMethodE3ENS_16CompileConditionILi900EEEEEvPT_S6_S6_PKS5_S8_S8_S8_PKfflPfPj,"aw",@nobits
	.sectionflags	@""
	.align	8
.nv.shared._ZN13group_norm_v218gn_bwd_cuda_kernelI13__nv_bfloat16Li480ELi1ELi32ELi60ELi1024ELb0ELb1ELi16ELi960ELi960ELi4ELb1ELi2ELb0ELb0ELNS_15WgradSyncMethodE3ENS_16CompileConditionILi900EEEEEvPT_S6_S6_PKS5_S8_S8_S8_PKfflPfPj:
	.zero		22272


//--------------------- .nv.shared._ZN13group_norm_v218gn_bwd_cuda_kernelI13__nv_bfloat16Li480ELi1ELi32ELi60ELi1024ELb0ELb1ELi32ELi960ELi960ELi4ELb1ELi4ELb0ELb0ELNS_15WgradSyncMethodE3ENS_16CompileConditionILi900EEEEEvPT_S6_S6_PKS5_S8_S8_S8_PKfflPfPj --------------------------
	.section	.nv.shared._ZN13group_norm_v218gn_bwd_cuda_kernelI13__nv_bfloat16Li480ELi1ELi32ELi60ELi1024ELb0ELb1ELi32ELi960ELi960ELi4ELb1ELi4ELb0ELb0ELNS_15WgradSyncMethodE3ENS_16CompileConditionILi900EEEEEvPT_S6_S6_PKS5_S8_S8_S8_PKfflPfPj,"aw",@nobits
	.sectionflags	@""
	.align	8
.nv.shared._ZN13group_norm_v218gn_bwd_cuda_kernelI13__nv_bfloat16Li480ELi1ELi32ELi60ELi1024ELb0ELb1ELi32ELi960ELi960ELi4ELb1ELi4ELb0ELb0ELNS_15WgradSyncMethodE3ENS_16CompileConditionILi900EEEEEvPT_S6_S6_PKS5_S8_S8_S8_PKfflPfPj:
	.zero		22272


//--------------------- .nv.shared._ZN13group_norm_v218gn_bwd_cuda_kernelI13__nv_bfloat16Li480ELi2ELi32ELi60ELi1024ELb0ELb1ELi16ELi960ELi960ELi4ELb1ELi3ELb0ELb0ELNS_15WgradSyncMethodE2ENS_16CompileConditionILi900EEEEEvPT_S6_S6_PKS5_S8_S8_S8_PKfflPfPj --------------------------
	.section	.nv.shared._ZN13group_norm_v218gn_bwd_cuda_kernelI13__nv_bfloat16Li480ELi2ELi32ELi60ELi1024ELb0ELb1ELi16ELi960ELi960ELi4ELb1ELi3ELb0ELb0ELNS_15WgradSyncMethodE2ENS_16CompileConditionILi900EEEEEvPT_S6_S6_PKS5_S8_S8_S8_PKfflPfPj,"aw",@nobits
	.sectionflags	@""
	.align	8
.nv.shared._ZN13group_norm_v218gn_bwd_cuda_kernelI13__nv_bfloat16Li480ELi2ELi32ELi60ELi1024ELb0ELb1ELi16ELi960ELi960ELi4ELb1ELi3ELb0ELb0ELNS_15WgradSyncMethodE2ENS_16CompileConditionILi900EEEEEvPT_S6_S6_PKS5_S8_S8_S8_PKfflPfPj:
	.zero		22272


//--------------------- .nv.shared._ZN13group_norm_v218gn_bwd_cuda_kernelI13__nv_bfloat16Li480ELi2ELi32ELi60ELi1024ELb0ELb1ELi16ELi960ELi960ELi4ELb1ELi4ELb0ELb0ELNS_15WgradSyncMethodE3ENS_16CompileConditionILi900EEEEEvPT_S6_S6_PKS5_S8_S8_S8_PKfflPfPj --------------------------
	.section	.nv.shared._ZN13group_norm_v218gn_bwd_cuda_kernelI13__nv_bfloat16Li480ELi2ELi32ELi60ELi1024ELb0ELb1ELi16ELi960ELi960ELi4ELb1ELi4ELb0ELb0ELNS_15WgradSyncMethodE3ENS_16CompileConditionILi900EEEEEvPT_S6_S6_PKS5_S8_S8_S8_PKfflPfPj,"aw",@nobits
	.sectionflags	@""
	.align	8
.nv.shared._ZN13group_norm_v218gn_bwd_cuda_kernelI13__nv_bfloat16Li480ELi2ELi32ELi60ELi1024ELb0ELb1ELi16ELi960ELi960ELi4ELb1ELi4ELb0ELb0ELNS_15WgradSyncMethodE3ENS_16CompileConditionILi900EEEEEvPT_S6_S6_PKS5_S8_S8_S8_PKfflPfPj:
	.zero		22272


//--------------------- .nv.shared._ZN13group_norm_v218gn_bwd_cuda_kernelI13__nv_bfloat16Li480ELi3ELi16ELi120ELi1024ELb1ELb1ELi8ELi960ELi960ELi4ELb1ELi2ELb0ELb0ELNS_15WgradSyncMethodE3ENS_16CompileConditionILi900EEEEEvPT_S6_S6_PKS5_S8_S8_S8_PKfflPfPj --------------------------
	.section	.nv.shared._ZN13group_norm_v218gn_bwd_cuda_kernelI13__nv_bfloat16Li480ELi3ELi16ELi120ELi1024ELb1ELb1ELi8ELi960ELi960ELi4ELb1ELi2ELb0ELb0ELNS_15WgradSyncMethodE3ENS_16CompileConditionILi900EEEEEvPT_S6_S6_PKS5_S8_S8_S8_PKfflPfPj,"aw",@nobits
	.sectionflags	@""
	.align	8
.nv.shared._ZN13group_norm_v218gn_bwd_cuda_kernelI13__nv_bfloat16Li480ELi3ELi16ELi120ELi1024ELb1ELb1ELi8ELi960ELi960ELi4ELb1ELi2ELb0ELb0ELNS_15WgradSyncMethodE3ENS_16CompileConditionILi900EEEEEvPT_S6_S6_PKS5_S8_S8_S8_PKfflPfPj:
	.zero		22208


//--------------------- .nv.shared._ZN13group_norm_v218gn_bwd_cuda_kernelI13__nv_bfloat16Li480ELi1ELi16ELi120ELi1024ELb1ELb1ELi16ELi960ELi960ELi4ELb1ELi2ELb0ELb0ELNS_15WgradSyncMethodE3ENS_16CompileConditionILi900EEEEEvPT_S6_S6_PKS5_S8_S8_S8_PKfflPfPj --------------------------
	.section	.nv.shared._ZN13group_norm_v218gn_bwd_cuda_kernelI13__nv_bfloat16Li480ELi1ELi16ELi120ELi1024ELb1ELb1ELi16ELi960ELi960ELi4ELb1ELi2ELb0ELb0ELNS_15WgradSyncMethodE3ENS_16CompileConditionILi900EEEEEvPT_S6_S6_PKS5_S8_S8_S8_PKfflPfPj,"aw",@nobits
	.sectionflags	@""
	.align	8
.nv.shared._ZN13group_norm_v218gn_bwd_cuda_kernelI13__nv_bfloat16Li480ELi1ELi16ELi120ELi1024ELb1ELb1ELi16ELi960ELi960ELi4ELb1ELi2ELb0ELb0ELNS_15WgradSyncMethodE3ENS_16CompileConditionILi900EEEEEvPT_S6_S6_PKS5_S8_S8_S8_PKfflPfPj:
	.zero		22208


//--------------------- .nv.shared._ZN13group_norm_v218gn_bwd_cuda_kernelI13__nv_bfloat16Li480ELi1ELi16ELi120ELi1024ELb1ELb1ELi32ELi960ELi960ELi4ELb1ELi4ELb0ELb0ELNS_15WgradSyncMethodE3ENS_16CompileConditionILi900EEEEEvPT_S6_S6_PKS5_S8_S8_S8_PKfflPfPj --------------------------
	.section	.nv.shared._ZN13group_norm_v218gn_bwd_cuda_kernelI13__nv_bfloat16Li480ELi1ELi16ELi120ELi1024ELb1ELb1ELi32ELi960ELi960ELi4ELb1ELi4ELb0ELb0ELNS_15WgradSyncMethodE3ENS_16CompileConditionILi900EEEEEvPT_S6_S6_PKS5_S8_S8_S8_PKfflPfPj,"aw",@nobits
	.sectionflags	@""
	.align	8
.nv.shared._ZN13group_norm_v218gn_bwd_cuda_kernelI13__nv_bfloat16Li480ELi1ELi16ELi120ELi1024ELb1ELb1ELi32ELi960ELi960ELi4ELb1ELi4ELb0ELb0ELNS_15WgradSyncMethodE3ENS_16CompileConditionILi900EEEEEvPT_S6_S6_PKS5_S8_S8_S8_PKfflPfPj:
	.zero		22208


//--------------------- .nv.shared._ZN13group_norm_v218gn_bwd_cuda_kernelI13__nv_bfloat16Li480ELi2ELi16ELi120ELi1024ELb1ELb1ELi16ELi960ELi960ELi4ELb1ELi3ELb0ELb0ELNS_15WgradSyncMethodE2ENS_16CompileConditionILi900EEEEEvPT_S6_S6_PKS5_S8_S8_S8_PKfflPfPj --------------------------
	.section	.nv.shared._ZN13group_norm_v218gn_bwd_cuda_kernelI13__nv_bfloat16Li480ELi2ELi16ELi120ELi1024ELb1ELb1ELi16ELi960ELi960ELi4ELb1ELi3ELb0ELb0ELNS_15WgradSyncMethodE2ENS_16CompileConditionILi900EEEEEvPT_S6_S6_PKS5_S8_S8_S8_PKfflPfPj,"aw",@nobits
	.sectionflags	@""
	.align	8
.nv.shared._ZN13group_norm_v218gn_bwd_cuda_kernelI13__nv_bfloat16Li480ELi2ELi16ELi120ELi1024ELb1ELb1ELi16ELi960ELi960ELi4ELb1ELi3ELb0ELb0ELNS_15WgradSyncMethodE2ENS_16CompileConditionILi900EEEEEvPT_S6_S6_PKS5_S8_S8_S8_PKfflPfPj:
	.zero		22208


//--------------------- .nv.shared._ZN13group_norm_v218gn_bwd_cuda_kernelI13__nv_bfloat16Li480ELi2ELi16ELi120ELi1024ELb1ELb1ELi16ELi960ELi960ELi4ELb1ELi4ELb0ELb0ELNS_15WgradSyncMethodE3ENS_16CompileConditionILi900EEEEEvPT_S6_S6_PKS5_S8_S8_S8_PKfflPfPj --------------------------
	.section	.nv.shared._ZN13group_norm_v218gn_bwd_cuda_kernelI13__nv_bfloat16Li480ELi2ELi16ELi120ELi1024ELb1ELb1ELi16ELi960ELi960ELi4ELb1ELi4ELb0ELb0ELNS_15WgradSyncMethodE3ENS_16CompileConditionILi900EEEEEvPT_S6_S6_PKS5_S8_S8_S8_PKfflPfPj,"aw",@nobits
	.sectionflags	@""
	.align	8
.nv.shared._ZN13group_norm_v218gn_bwd_cuda_kernelI13__nv_bfloat16Li480ELi2ELi16ELi120ELi1024ELb1ELb1ELi16ELi960ELi960ELi4ELb1ELi4ELb0ELb0ELNS_15WgradSyncMethodE3ENS_16CompileConditionILi900EEEEEvPT_S6_S6_PKS5_S8_S8_S8_PKfflPfPj:
	.zero		22208


//--------------------- .nv.shared._ZN13group_norm_v214gn_cuda_kernelI13__nv_bfloat16Li480ELi3ELi32ELi60ELi1024ELb0ELi8ELi960ELi960ELi4ELb1ELi2ELb0ELb0ENS_16CompileConditionILi900EEEEEvPT_PKS4_S7_S7_flPfS8_Pj --------------------------
	.section	.nv.shared._ZN13group_norm_v214gn_cuda_kernelI13__nv_bfloat16Li480ELi3ELi32ELi60ELi1024ELb0ELi8ELi960ELi960ELi4ELb1ELi2ELb0ELb0ENS_16CompileConditionILi900EEEEEvPT_PKS4_S7_S7_flPfS8_Pj,"aw",@nobits
	.sectionflags	@""
	.align	8
.nv.shared._ZN13group_norm_v214gn_cuda_kernelI13__nv_bfloat16Li480ELi3ELi32ELi60ELi1024ELb0ELi8ELi960ELi960ELi4ELb1ELi2ELb0ELb0ENS_16CompileConditionILi900EEEEEvPT_PKS4_S7_S7_flPfS8_Pj:
	.zero		6912


//--------------------- .nv.shared._ZN13group_norm_v214gn_cuda_kernelI13__nv_bfloat16Li480ELi1ELi32ELi60ELi1024ELb0ELi16ELi960ELi960ELi4ELb1ELi2ELb0ELb0ENS_16CompileConditionILi900EEEEEvPT_PKS4_S7_S7_flPfS8_Pj --------------------------
	.section	.nv.shared._ZN13group_norm_v214gn_cuda_kernelI13__nv_bfloat16Li480ELi1ELi32ELi60ELi1024ELb0ELi16ELi960ELi960ELi4ELb1ELi2ELb0ELb0ENS_16CompileConditionILi900EEEEEvPT_PKS4_S7_S7_flPfS8_Pj,"aw",@nobits
	.sectionflags	@""
	.align	8
.nv.shared._ZN13group_norm_v214gn_cuda_kernelI13__nv_bfloat16Li480ELi1ELi32ELi60ELi1024ELb0ELi16ELi960ELi960ELi4ELb1ELi2ELb0ELb0ENS_16CompileConditionILi900EEEEEvPT_PKS4_S7_S7_flPfS8_Pj:
	.zero		6912


//--------------------- .nv.shared._ZN13group_norm_v214gn_cuda_kernelI13__nv_bfloat16Li480ELi3ELi32ELi60ELi1024ELb0ELi16ELi960ELi960ELi4ELb1ELi5ELb0ELb0ENS_16CompileConditionILi900EEEEEvPT_PKS4_S7_S7_flPfS8_Pj --------------------------
	.section	.nv.shared._ZN13group_norm_v214gn_cuda_kernelI13__nv_bfloat16Li480ELi3ELi32ELi60ELi1024ELb0ELi16ELi960ELi960ELi4ELb1ELi5ELb0ELb0ENS_16CompileConditionILi900EEEEEvPT_PKS4_S7_S7_flPfS8_Pj,"aw",@nobits
	.sectionflags	@""
	.align	8
.nv.shared._ZN13group_norm_v214gn_cuda_kernelI13__nv_bfloat16Li480ELi3ELi32ELi60ELi1024ELb0ELi16ELi960ELi960ELi4ELb1ELi5ELb0ELb0ENS_16CompileConditionILi900EEEEEvPT_PKS4_S7_S7_flPfS8_Pj:
	.zero		6912


//--------------------- .nv.shared._ZN13group_norm_v214gn_cuda_kernelI13__nv_bfloat16Li480ELi1ELi32ELi60ELi1024ELb0ELi32ELi960ELi960ELi4ELb1ELi4ELb0ELb0ENS_16CompileConditionILi900EEEEEvPT_PKS4_S7_S7_flPfS8_Pj --------------------------
	.section	.nv.shared._ZN13group_norm_v214gn_cuda_kernelI13__nv_bfloat16Li480ELi1ELi32ELi60ELi1024ELb0ELi32ELi960ELi960ELi4ELb1ELi4ELb0ELb0ENS_16CompileConditionILi900EEEEEvPT_PKS4_S7_S7_flPfS8_Pj,"aw",@nobits
	.sectionflags	@""
	.align	8
.nv.shared._ZN13group_norm_v214gn_cuda_kernelI13__nv_bfloat16Li480ELi1ELi32ELi60ELi1024ELb0ELi32ELi960ELi960ELi4ELb1ELi4ELb0ELb0ENS_16CompileConditionILi900EEEEEvPT_PKS4_S7_S7_flPfS8_Pj:
	.zero		6912


//--------------------- .nv.shared._ZN13group_norm_v214gn_cuda_kernelI13__nv_bfloat16Li480ELi1ELi32ELi60ELi1024ELb0ELi64ELi960ELi960ELi4ELb1ELi9ELb0ELb0ENS_16CompileConditionILi900EEEEEvPT_PKS4_S7_S7_flPfS8_Pj --------------------------
	.section	.nv.shared._ZN13group_norm_v214gn_cuda_kernelI13__nv_bfloat16Li480ELi1ELi32ELi60ELi1024ELb0ELi64ELi960ELi960ELi4ELb1ELi9ELb0ELb0ENS_16CompileConditionILi900EEEEEvPT_PKS4_S7_S7_flPfS8_Pj,"aw",@nobits
	.sectionflags	@""
	.align	8
.nv.shared._ZN13group_norm_v214gn_cuda_kernelI13__nv_bfloat16Li480ELi1ELi32ELi60ELi1024ELb0ELi64ELi960ELi960ELi4ELb1ELi9ELb0ELb0ENS_16CompileConditionILi900EEEEEvPT_PKS4_S7_S7_flPfS8_Pj:
	.zero		6912


//--------------------- .nv.shared._ZN13group_norm_v214gn_cuda_kernelI13__nv_bfloat16Li480ELi2ELi32ELi60ELi1024ELb0ELi32ELi960ELi960ELi4ELb1ELi7ELb0ELb0ENS_16CompileConditionILi900EEEEEvPT_PKS4_S7_S7_flPfS8_Pj --------------------------
	.section	.nv.shared._ZN13group_norm_v214gn_cuda_kernelI13__nv_bfloat16Li480ELi2ELi32ELi60ELi1024ELb0ELi32ELi960ELi960ELi4ELb1ELi7ELb0ELb0ENS_16CompileConditionILi900EEEEEvPT_PKS4_S7_S7_flPfS8_Pj,"aw",@nobits
	.sectionflags	@""
	.align	8
.nv.shared._ZN13group_norm_v214gn_cuda_kernelI13__nv_bfloat16Li480ELi2ELi32ELi60ELi1024ELb0ELi32ELi960ELi960ELi4ELb1ELi7ELb0ELb0ENS_16CompileConditionILi900EEEEEvPT_PKS4_S7_S7_flPfS8_Pj:
	.zero		6912


//--------------------- .nv.shared._ZN13group_norm_v214gn_cuda_kernelI13__nv_bfloat16Li480ELi2ELi32ELi60ELi1024ELb0ELi32ELi960ELi960ELi4ELb1ELi9ELb0ELb0ENS_16CompileConditionILi900EEEEEvPT_PKS4_S7_S7_flPfS8_Pj --------------------------
	.section	.nv.shared._ZN13group_norm_v214gn_cuda_kernelI13__nv_bfloat16Li480ELi2ELi32ELi60ELi1024ELb0ELi32ELi960ELi960ELi4ELb1ELi9ELb0ELb0ENS_16CompileConditionILi900EEEEEvPT_PKS4_S7_S7_flPfS8_Pj,"aw",@nobits
	.sectionflags	@""
	.align	8
.nv.shared._ZN13group_norm_v214gn_cuda_kernelI13__nv_bfloat16Li480ELi2ELi32ELi60ELi1024ELb0ELi32ELi960ELi960ELi4ELb1ELi9ELb0ELb0ENS_16CompileConditionILi900EEEEEvPT_PKS4_S7_S7_flPfS8_Pj:
	.zero		6912


//--------------------- .nv.shared._ZN13group_norm_v214gn_cuda_kernelI13__nv_bfloat16Li480ELi3ELi16ELi120ELi1024ELb1ELi8ELi960ELi960ELi4ELb1ELi2ELb0ELb0ENS_16CompileConditionILi900EEEEEvPT_PKS4_S7_S7_flPfS8_Pj --------------------------
	.section	.nv.shared._ZN13group_norm_v214gn_cuda_kernelI13__nv_bfloat16Li480ELi3ELi16ELi120ELi1024ELb1ELi8ELi960ELi960ELi4ELb1ELi2ELb0ELb0ENS_16CompileConditionILi900EEEEEvPT_PKS4_S7_S7_flPfS8_Pj,"aw",@nobits
	.sectionflags	@""
	.align	8
.nv.shared._ZN13group_norm_v214gn_cuda_kernelI13__nv_bfloat16Li480ELi3ELi16ELi120ELi1024ELb1ELi8ELi960ELi960ELi4ELb1ELi2ELb0ELb0ENS_16CompileConditionILi900EEEEEvPT_PKS4_S7_S7_flPfS8_Pj:
	.zero		6848


//--------------------- .nv.shared._ZN13group_norm_v214gn_cuda_kernelI13__nv_bfloat16Li480ELi1ELi16ELi120ELi1024ELb1ELi16ELi960ELi960ELi4ELb1ELi2ELb0ELb0ENS_16CompileConditionILi900EEEEEvPT_PKS4_S7_S7_flPfS8_Pj --------------------------
	.section	.nv.shared._ZN13group_norm_v214gn_cuda_kernelI13__nv_bfloat16Li480ELi1ELi16ELi120ELi1024ELb1ELi16ELi960ELi960ELi4ELb1ELi2ELb0ELb0ENS_16CompileConditionILi900EEEEEvPT_PKS4_S7_S7_flPfS8_Pj,"aw",@nobits
	.sectionflags	@""
	.align	8
.nv.shared._ZN13group_norm_v214gn_cuda_kernelI13__nv_bfloat16Li480ELi1ELi16ELi120ELi1024ELb1ELi16ELi960ELi960ELi4ELb1ELi2ELb0ELb0ENS_16CompileConditionILi900EEEEEvPT_PKS4_S7_S7_flPfS8_Pj:
	.zero		6848


//--------------------- .nv.shared._ZN13group_norm_v214gn_cuda_kernelI13__nv_bfloat16Li480ELi3ELi16ELi120ELi1024ELb1ELi16ELi960ELi960ELi4ELb1ELi5ELb0ELb0ENS_16CompileConditionILi900EEEEEvPT_PKS4_S7_S7_flPfS8_Pj --------------------------
	.section	.nv.shared._ZN13group_norm_v214gn_cuda_kernelI13__nv_bfloat16Li480ELi3ELi16ELi120ELi1024ELb1ELi16ELi960ELi960ELi4ELb1ELi5ELb0ELb0ENS_16CompileConditionILi900EEEEEvPT_PKS4_S7_S7_flPfS8_Pj,"aw",@nobits
	.sectionflags	@""
	.align	8
.nv.shared._ZN13group_norm_v214gn_cuda_kernelI13__nv_bfloat16Li480ELi3ELi16ELi120ELi1024ELb1ELi16ELi960ELi960ELi4ELb1ELi5ELb0ELb0ENS_16CompileConditionILi900EEEEEvPT_PKS4_S7_S7_flPfS8_Pj:
	.zero		6848


//--------------------- .nv.shared._ZN13group_norm_v214gn_cuda_kernelI13__nv_bfloat16Li480ELi1ELi16ELi120ELi1024ELb1ELi32ELi960ELi960ELi4ELb1ELi4ELb0ELb0ENS_16CompileConditionILi900EEEEEvPT_PKS4_S7_S7_flPfS8_Pj --------------------------
	.section	.nv.shared._ZN13group_norm_v214gn_cuda_kernelI13__nv_bfloat16Li480ELi1ELi16ELi120ELi1024ELb1ELi32ELi960ELi960ELi4ELb1ELi4ELb0ELb0ENS_16CompileConditionILi900EEEEEvPT_PKS4_S7_S7_flPfS8_Pj,"aw",@nobits
	.sectionflags	@""
	.align	8
.nv.shared._ZN13group_norm_v214gn_cuda_kernelI13__nv_bfloat16Li480ELi1ELi16ELi120ELi1024ELb1ELi32ELi960ELi960ELi4ELb1ELi4ELb0ELb0ENS_16CompileConditionILi900EEEEEvPT_PKS4_S7_S7_flPfS8_Pj:
	.zero		6848


//--------------------- .nv.shared._ZN13group_norm_v214gn_cuda_kernelI13__nv_bfloat16Li480ELi1ELi16ELi120ELi1024ELb1ELi64ELi960ELi960ELi4ELb1ELi9ELb0ELb0ENS_16CompileConditionILi900EEEEEvPT_PKS4_S7_S7_flPfS8_Pj --------------------------
	.section	.nv.shared._ZN13group_norm_v214gn_cuda_kernelI13__nv_bfloat16Li480ELi1ELi16ELi120ELi1024ELb1ELi64ELi960ELi960ELi4ELb1ELi9ELb0ELb0ENS_16CompileConditionILi900EEEEEvPT_PKS4_S7_S7_flPfS8_Pj,"aw",@nobits
	.sectionflags	@""
	.align	8
.nv.shared._ZN13group_norm_v214gn_cuda_kernelI13__nv_bfloat16Li480ELi1ELi16ELi120ELi1024ELb1ELi64ELi960ELi960ELi4ELb1ELi9ELb0ELb0ENS_16CompileConditionILi900EEEEEvPT_PKS4_S7_S7_flPfS8_Pj:
	.zero		6848


//--------------------- .nv.shared._ZN13group_norm_v214gn_cuda_kernelI13__nv_bfloat16Li480ELi2ELi16ELi120ELi1024ELb1ELi32ELi960ELi960ELi4ELb1ELi7ELb0ELb0ENS_16CompileConditionILi900EEEEEvPT_PKS4_S7_S7_flPfS8_Pj --------------------------
	.section	.nv.shared._ZN13group_norm_v214gn_cuda_kernelI13__nv_bfloat16Li480ELi2ELi16ELi120ELi1024ELb1ELi32ELi960ELi960ELi4ELb1ELi7ELb0ELb0ENS_16CompileConditionILi900EEEEEvPT_PKS4_S7_S7_flPfS8_Pj,"aw",@nobits
	.sectionflags	@""
	.align	8
.nv.shared._ZN13group_norm_v214gn_cuda_kernelI13__nv_bfloat16Li480ELi2ELi16ELi120ELi1024ELb1ELi32ELi960ELi960ELi4ELb1ELi7ELb0ELb0ENS_16CompileConditionILi900EEEEEvPT_PKS4_S7_S7_flPfS8_Pj:
	.zero		6848


//--------------------- .nv.shared._ZN13group_norm_v214gn_cuda_kernelI13__nv_bfloat16Li480ELi2ELi16ELi120ELi1024ELb1ELi32ELi960ELi960ELi4ELb1ELi9ELb0ELb0ENS_16CompileConditionILi900EEEEEvPT_PKS4_S7_S7_flPfS8_Pj --------------------------
	.section	.nv.shared._ZN13group_norm_v214gn_cuda_kernelI13__nv_bfloat16Li480ELi2ELi16ELi120ELi1024ELb1ELi32ELi960ELi960ELi4ELb1ELi9ELb0ELb0ENS_16CompileConditionILi900EEEEEvPT_PKS4_S7_S7_flPfS8_Pj,"aw",@nobits
	.sectionflags	@""
	.align	8
.nv.shared._ZN13group_norm_v214gn_cuda_kernelI13__nv_bfloat16Li480ELi2ELi16ELi120ELi1024ELb1ELi32ELi960ELi960ELi4ELb1ELi9ELb0ELb0ENS_16CompileConditionILi900EEEEEvPT_PKS4_S7_S7_flPfS8_Pj:
	.zero		6848


//--------------------- .nv.shared._ZN13group_norm_v218gn_bwd_cuda_kernelI6__halfLi480ELi3ELi32ELi60ELi1024ELb0ELb1ELi8ELi960ELi960ELi4ELb1ELi2ELb0ELb0ELNS_15WgradSyncMethodE3ENS_16CompileConditionILi900EEEEEvPT_S6_S6_PKS5_S8_S8_S8_PKfflPfPj --------------------------
	.section	.nv.shared._ZN13group_norm_v218gn_bwd_cuda_kernelI6__halfLi480ELi3ELi32ELi60ELi1024ELb0ELb1ELi8ELi960ELi960ELi4ELb1ELi2ELb0ELb0ELNS_15WgradSyncMethodE3ENS_16CompileConditionILi900EEEEEvPT_S6_S6_PKS5_S8_S8_S8_PKfflPfPj,"aw",@nobits
	.sectionflags	@""
	.align	8
.nv.shared._ZN13group_norm_v218gn_bwd_cuda_kernelI6__halfLi480ELi3ELi32ELi60ELi1024ELb0ELb1ELi8ELi960ELi960ELi4ELb1ELi2ELb0ELb0ELNS_15WgradSyncMethodE3ENS_16CompileConditionILi900EEEEEvPT_S6_S6_PKS5_S8_S8_S8_PKfflPfPj:
	.zero		22272


//--------------------- .nv.shared._ZN13group_norm_v218gn_bwd_cuda_kernelI6__halfLi480ELi1ELi32ELi60ELi1024ELb0ELb1ELi16ELi960ELi960ELi4ELb1ELi2ELb0ELb0ELNS_15WgradSyncMethodE3ENS_16CompileConditionILi900EEEEEvPT_S6_S6_PKS5_S8_S8_S8_PKfflPfPj --------------------------
	.section	.nv.shared._ZN13group_norm_v218gn_bwd_cuda_kernelI6__halfLi480ELi1ELi32ELi60ELi1024ELb0ELb1ELi16ELi960ELi960ELi4ELb1ELi2ELb0ELb0ELNS_15WgradSyncMethodE3ENS_16CompileConditionILi900EEEEEvPT_S6_S6_PKS5_S8_S8_S8_PKfflPfPj,"aw",@nobits
	.sectionflags	@""
	.align	8
.nv.shared._ZN13group_norm_v218gn_bwd_cuda_kernelI6__halfLi480ELi1ELi32ELi60ELi1024ELb0ELb1ELi16ELi960ELi960ELi4ELb1ELi2ELb0ELb0ELNS_15WgradSyncMethodE3ENS_16CompileConditionILi900EEEEEvPT_S6_S6_PKS5_S8_S8_S8_PKfflPfPj:
	.zero		22272


//--------------------- .nv.shared._ZN13group_norm_v218gn_bwd_cuda_kernelI6__halfLi480ELi1ELi32ELi60ELi1024ELb0ELb1ELi32ELi960ELi960ELi4ELb1ELi4ELb0ELb0ELNS_15WgradSyncMethodE3ENS_16CompileConditionILi900EEEEEvPT_S6_S6_PKS5_S8_S8_S8_PKfflPfPj --------------------------
	.section	.nv.shared._ZN13group_norm_v218gn_bwd_cuda_kernelI6__halfLi480ELi1ELi32ELi60ELi1024ELb0ELb1ELi32ELi960ELi960ELi4ELb1ELi4ELb0ELb0ELNS_15WgradSyncMethodE3ENS_16CompileConditionILi900EEEEEvPT_S6_S6_PKS5_S8_S8_S8_PKfflPfPj,"aw",@nobits
	.sectionflags	@""
	.align	8
.nv.shared._ZN13group_norm_v218gn_bwd_cuda_kernelI6__halfLi480ELi1ELi32ELi60ELi1024ELb0ELb1ELi32ELi960ELi960ELi4ELb1ELi4ELb0ELb0ELNS_15WgradSyncMethodE3ENS_16CompileConditionILi900EEEEEvPT_S6_S6_PKS5_S8_S8_S8_PKfflPfPj:
	.zero		22272


//--------------------- .nv.shared._ZN13group_norm_v218gn_bwd_cuda_kernelI6__halfLi480ELi2ELi32ELi60ELi1024ELb0ELb1ELi16ELi960ELi960ELi4ELb1ELi3ELb0ELb0ELNS_15WgradSyncMethodE2ENS_16CompileConditionILi900EEEEEvPT_S6_S6_PKS5_S8_S8_S8_PKfflPfPj --------------------------
	.section	.nv.shared._ZN13group_norm_v218gn_bwd_cuda_kernelI6__halfLi480ELi2ELi32ELi60ELi1024ELb0ELb1ELi16ELi960ELi960ELi4ELb1ELi3ELb0ELb0ELNS_15WgradSyncMethodE2ENS_16CompileConditionILi900EEEEEvPT_S6_S6_PKS5_S8_S8_S8_PKfflPfPj,"aw",@nobits
	.sectionflags	@""
	.align	8
.nv.shared._ZN13group_norm_v218gn_bwd_cuda_kernelI6__halfLi480ELi2ELi32ELi60ELi1024ELb0ELb1ELi16ELi960ELi960ELi4ELb1ELi3ELb0ELb0ELNS_15WgradSyncMethodE2ENS_16CompileConditionILi900EEEEEvPT_S6_S6_PKS5_S8_S8_S8_PKfflPfPj:
	.zero		22272


//--------------------- .nv.shared._ZN13group_norm_v218gn_bwd_cuda_kernelI6__halfLi480ELi2ELi32ELi60ELi1024ELb0ELb1ELi16ELi960ELi960ELi4ELb1ELi4ELb0ELb0ELNS_15WgradSyncMethodE3ENS_16CompileConditionILi900EEEEEvPT_S6_S6_PKS5_S8_S8_S8_PKfflPfPj --------------------------
	.section	.nv.shared._ZN13group_norm_v218gn_bwd_cuda_kernelI6__halfLi480ELi2ELi32ELi60ELi1024ELb0ELb1ELi16ELi960ELi960ELi4ELb1ELi4ELb0ELb0ELNS_15WgradSyncMethodE3ENS_16CompileConditionILi900EEEEEvPT_S6_S6_PKS5_S8_S8_S8_PKfflPfPj,"aw",@nobits
	.sectionflags	@""
	.align	8
.nv.shared._ZN13group_norm_v218gn_bwd_cuda_kernelI6__halfLi480ELi2ELi32ELi60ELi1024ELb0ELb1ELi16ELi960ELi960ELi4ELb1ELi4ELb0ELb0ELNS_15WgradSyncMethodE3ENS_16CompileConditionILi900EEEEEvPT_S6_S6_PKS5_S8_S8_S8_PKfflPfPj:
	.zero		22272


//--------------------- .nv.shared._ZN13group_norm_v218gn_bwd_cuda_kernelI6__halfLi480ELi3ELi16ELi120ELi1024ELb1ELb1ELi8ELi960ELi960ELi4ELb1ELi2ELb0ELb0ELNS_15WgradSyncMethodE3ENS_16CompileConditionILi900EEEEEvPT_S6_S6_PKS5_S8_S8_S8_PKfflPfPj --------------------------
	.section	.nv.shared._ZN13group_norm_v218gn_bwd_cuda_kernelI6__halfLi480ELi3ELi16ELi120ELi1024ELb1ELb1ELi8ELi960ELi960ELi4ELb1ELi2ELb0ELb0ELNS_15WgradSyncMethodE3ENS_16CompileConditionILi900EEEEEvPT_S6_S6_PKS5_S8_S8_S8_PKfflPfPj,"aw",@nobits
	.sectionflags	@""
	.align	8
.nv.shared._ZN13group_norm_v218gn_bwd_cuda_kernelI6__halfLi480ELi3ELi16ELi120ELi1024ELb1ELb1ELi8ELi960ELi960ELi4ELb1ELi2ELb0ELb0ELNS_15WgradSyncMethodE3ENS_16CompileConditionILi900EEEEEvPT_S6_S6_PKS5_S8_S8_S8_PKfflPfPj:
	.zero		22208


//--------------------- .nv.shared._ZN13group_norm_v218gn_bwd_cuda_kernelI6__halfLi480ELi1ELi16ELi120ELi1024ELb1ELb1ELi16ELi960ELi960ELi4ELb1ELi2ELb0ELb0ELNS_15WgradSyncMethodE3ENS_16CompileConditionILi900EEEEEvPT_S6_S6_PKS5_S8_S8_S8_PKfflPfPj --------------------------
	.section	.nv.shared._ZN13group_norm_v218gn_bwd_cuda_kernelI6__halfLi480ELi1ELi16ELi120ELi1024ELb1ELb1ELi16ELi960ELi960ELi4ELb1ELi2ELb0ELb0ELNS_15WgradSyncMethodE3ENS_16CompileConditionILi900EEEEEvPT_S6_S6_PKS5_S8_S8_S8_PKfflPfPj,"aw",@nobits
	.sectionflags	@""
	.align	8
.nv.shared._ZN13group_norm_v218gn_bwd_cuda_kernelI6__halfLi480ELi1ELi16ELi120ELi1024ELb1ELb1ELi16ELi960ELi960ELi4ELb1ELi2ELb0ELb0ELNS_15WgradSyncMethodE3ENS_16CompileConditionILi900EEEEEvPT_S6_S6_PKS5_S8_S8_S8_PKfflPfPj:
	.zero		22208


//--------------------- .nv.shared._ZN13group_norm_v218gn_bwd_cuda_kernelI6__halfLi480ELi1ELi16ELi120ELi1024ELb1ELb1ELi32ELi960ELi960ELi4ELb1ELi4ELb0ELb0ELNS_15WgradSyncMethodE3ENS_16CompileConditionILi900EEEEEvPT_S6_S6_PKS5_S8_S8_S8_PKfflPfPj --------------------------
	.section	.nv.shared._ZN13group_norm_v218gn_bwd_cuda_kernelI6__halfLi480ELi1ELi16ELi120ELi1024ELb1ELb1ELi32ELi960ELi960ELi4ELb1ELi4ELb0ELb0ELNS_15WgradSyncMethodE3ENS_16CompileConditionILi900EEEEEvPT_S6_S6_PKS5_S8_S8_S8_PKfflPfPj,"aw",@nobits
	.sectionflags	@""
	.align	8
.nv.shared._ZN13group_norm_v218gn_bwd_cuda_kernelI6__halfLi480ELi1ELi16ELi120ELi1024ELb1ELb1ELi32ELi960ELi960ELi4ELb1ELi4ELb0ELb0ELNS_15WgradSyncMethodE3ENS_16CompileConditionILi900EEEEEvPT_S6_S6_PKS5_S8_S8_S8_PKfflPfPj:
	.zero		22208


//--------------------- .nv.shared._ZN13group_norm_v218gn_bwd_cuda_kernelI6__halfLi480ELi2ELi16ELi120ELi1024ELb1ELb1ELi16ELi960ELi960ELi4ELb1ELi3ELb0ELb0ELNS_15WgradSyncMethodE2ENS_16CompileConditionILi900EEEEEvPT_S6_S6_PKS5_S8_S8_S8_PKfflPfPj --------------------------
	.section	.nv.shared._ZN13group_norm_v218gn_bwd_cuda_kernelI6__halfLi480ELi2ELi16ELi120ELi1024ELb1ELb1ELi16ELi960ELi960ELi4ELb1ELi3ELb0ELb0ELNS_15WgradSyncMethodE2ENS_16CompileConditionILi900EEEEEvPT_S6_S6_PKS5_S8_S8_S8_PKfflPfPj,"aw",@nobits
	.sectionflags	@""
	.align	8
.nv.shared._ZN13group_norm_v218gn_bwd_cuda_kernelI6__halfLi480ELi2ELi16ELi120ELi1024ELb1ELb1ELi16ELi960ELi960ELi4ELb1ELi3ELb0ELb0ELNS_15WgradSyncMethodE2ENS_16CompileConditionILi900EEEEEvPT_S6_S6_PKS5_S8_S8_S8_PKfflPfPj:
	.zero		22208


//--------------------- .nv.shared._ZN13group_norm_v218gn_bwd_cuda_kernelI6__halfLi480ELi2ELi16ELi120ELi1024ELb1ELb1ELi16ELi960ELi960ELi4ELb1ELi4ELb0ELb0ELNS_15WgradSyncMethodE3ENS_16CompileConditionILi900EEEEEvPT_S6_S6_PKS5_S8_S8_S8_PKfflPfPj --------------------------
	.section	.nv.shared._ZN13group_norm_v218gn_bwd_cuda_kernelI6__halfLi480ELi2ELi16ELi120ELi1024ELb1ELb1ELi16ELi960ELi960ELi4ELb1ELi4ELb0ELb0ELNS_15WgradSyncMethodE3ENS_16CompileConditionILi900EEEEEvPT_S6_S6_PKS5_S8_S8_S8_PKfflPfPj,"aw",@nobits
	.sectionflags	@""
	.align	8
.nv.shared._ZN13group_norm_v218gn_bwd_cuda_kernelI6__halfLi480ELi2ELi16ELi120ELi1024ELb1ELb1ELi16ELi960ELi960ELi4ELb1ELi4ELb0ELb0ELNS_15WgradSyncMethodE3ENS_16CompileConditionILi900EEEEEvPT_S6_S6_PKS5_S8_S8_S8_PKfflPfPj:
	.zero		22208


//--------------------- .nv.shared._ZN13group_norm_v214gn_cuda_kernelI6__halfLi480ELi3ELi32ELi60ELi1024ELb0ELi8ELi960ELi960ELi4ELb1ELi2ELb0ELb0ENS_16CompileConditionILi900EEEEEvPT_PKS4_S7_S7_flPfS8_Pj --------------------------
	.section	.nv.shared._ZN13group_norm_v214gn_cuda_kernelI6__halfLi480ELi3ELi32ELi60ELi1024ELb0ELi8ELi960ELi960ELi4ELb1ELi2ELb0ELb0ENS_16CompileConditionILi900EEEEEvPT_PKS4_S7_S7_flPfS8_Pj,"aw",@nobits
	.sectionflags	@""
	.align	8
.nv.shared._ZN13group_norm_v214gn_cuda_kernelI6__halfLi480ELi3ELi32ELi60ELi1024ELb0ELi8ELi960ELi960ELi4ELb1ELi2ELb0ELb0ENS_16CompileConditionILi900EEEEEvPT_PKS4_S7_S7_flPfS8_Pj:
	.zero		6912


//--------------------- .nv.shared._ZN13group_norm_v214gn_cuda_kernelI6__halfLi480ELi1ELi32ELi60ELi1024ELb0ELi16ELi960ELi960ELi4ELb1ELi2ELb0ELb0ENS_16CompileConditionILi900EEEEEvPT_PKS4_S7_S7_flPfS8_Pj --------------------------
	.section	.nv.shared._ZN13group_norm_v214gn_cuda_kernelI6__halfLi480ELi1ELi32ELi60ELi1024ELb0ELi16ELi960ELi960ELi4ELb1ELi2ELb0ELb0ENS_16CompileConditionILi900EEEEEvPT_PKS4_S7_S7_flPfS8_Pj,"aw",@nobits
	.sectionflags	@""
	.align	8
.nv.shared._ZN13group_norm_v214gn_cuda_kernelI6__halfLi480ELi1ELi32ELi60ELi1024ELb0ELi16ELi960ELi960ELi4ELb1ELi2ELb0ELb0ENS_16CompileConditionILi900EEEEEvPT_PKS4_S7_S7_flPfS8_Pj:
	.zero		6912


//--------------------- .nv.shared._ZN13group_norm_v214gn_cuda_kernelI6__halfLi480ELi3ELi32ELi60ELi1024ELb0ELi16ELi960ELi960ELi4ELb1ELi5ELb0ELb0ENS_16CompileConditionILi900EEEEEvPT_PKS4_S7_S7_flPfS8_Pj --------------------------
	.section	.nv.shared._ZN13group_norm_v214gn_cuda_kernelI6__halfLi480ELi3ELi32ELi60ELi1024ELb0ELi16ELi960ELi960ELi4ELb1ELi5ELb0ELb0ENS_16CompileConditionILi900EEEEEvPT_PKS4_S7_S7_flPfS8_Pj,"aw",@nobits
	.sectionflags	@""
	.align	8
.nv.shared._ZN13group_norm_v214gn_cuda_kernelI6__halfLi480ELi3ELi32ELi60ELi1024ELb0ELi16ELi960ELi960ELi4ELb1ELi5ELb0ELb0ENS_16CompileConditionILi900EEEEEvPT_PKS4_S7_S7_flPfS8_Pj:
	.zero		6912


//--------------------- .nv.shared._ZN13group_norm_v214gn_cuda_kernelI6__halfLi480ELi1ELi32ELi60ELi1024ELb0ELi32ELi960ELi960ELi4ELb1ELi4ELb0ELb0ENS_16CompileConditionILi900EEEEEvPT_PKS4_S7_S7_flPfS8_Pj --------------------------
	.section	.nv.shared._ZN13group_norm_v214gn_cuda_kernelI6__halfLi480ELi1ELi32ELi60ELi1024ELb0ELi32ELi960ELi960ELi4ELb1ELi4ELb0ELb0ENS_16CompileConditionILi900EEEEEvPT_PKS4_S7_S7_flPfS8_Pj,"aw",@nobits
	.sectionflags	@""
	.align	8
.nv.shared._ZN13group_norm_v214gn_cuda_kernelI6__halfLi480ELi1ELi32ELi60ELi1024ELb0ELi32ELi960ELi960ELi4ELb1ELi4ELb0ELb0ENS_16CompileConditionILi900EEEEEvPT_PKS4_S7_S7_flPfS8_Pj:
	.zero		6912


//--------------------- .nv.shared._ZN13group_norm_v214gn_cuda_kernelI6__halfLi480ELi1ELi32ELi60ELi1024ELb0ELi64ELi960ELi960ELi4ELb1ELi9ELb0ELb0ENS_16CompileConditionILi900EEEEEvPT_PKS4_S7_S7_flPfS8_Pj --------------------------
	.section	.nv.shared._ZN13group_norm_v214gn_cuda_kernelI6__halfLi480ELi1ELi32ELi60ELi1024ELb0ELi64ELi960ELi960ELi4ELb1ELi9ELb0ELb0ENS_16CompileConditionILi900EEEEEvPT_PKS4_S7_S7_flPfS8_Pj,"aw",@nobits
	.sectionflags	@""
	.align	8
.nv.shared._ZN13group_norm_v214gn_cuda_kernelI6__halfLi480ELi1ELi32ELi60ELi1024ELb0ELi64ELi960ELi960ELi4ELb1ELi9ELb0ELb0ENS_16CompileConditionILi900EEEEEvPT_PKS4_S7_S7_flPfS8_Pj:
	.zero		6912


//--------------------- .nv.shared._ZN13group_norm_v214gn_cuda_kernelI6__halfLi480ELi2ELi32ELi60ELi1024ELb0ELi32ELi960ELi960ELi4ELb1ELi7ELb0ELb0ENS_16CompileConditionILi900EEEEEvPT_PKS4_S7_S7_flPfS8_Pj --------------------------
	.section	.nv.shared._ZN13group_norm_v214gn_cuda_kernelI6__halfLi480ELi2ELi32ELi60ELi1024ELb0ELi32ELi960ELi960ELi4ELb1ELi7ELb0ELb0ENS_16CompileConditionILi900EEEEEvPT_PKS4_S7_S7_flPfS8_Pj,"aw",@nobits
	.sectionflags	@""
	.align	8
.nv.shared._ZN13group_norm_v214gn_cuda_kernelI6__halfLi480ELi2ELi32ELi60ELi1024ELb0ELi32ELi960ELi960ELi4ELb1ELi7ELb0ELb0ENS_16CompileConditionILi900EEEEEvPT_PKS4_S7_S7_flPfS8_Pj:
	.zero		6912


//--------------------- .nv.shared._ZN13group_norm_v214gn_cuda_kernelI6__halfLi480ELi2ELi32ELi60ELi1024ELb0ELi32ELi960ELi960ELi4ELb1ELi9ELb0ELb0ENS_16CompileConditionILi900EEEEEvPT_PKS4_S7_S7_flPfS8_Pj --------------------------
	.section	.nv.shared._ZN13group_norm_v214gn_cuda_kernelI6__halfLi480ELi2ELi32ELi60ELi1024ELb0ELi32ELi960ELi960ELi4ELb1ELi9ELb0ELb0ENS_16CompileConditionILi900EEEEEvPT_PKS4_S7_S7_flPfS8_Pj,"aw",@nobits
	.sectionflags	@""
	.align	8
.nv.shared._ZN13group_norm_v214gn_cuda_kernelI6__halfLi480ELi2ELi32ELi60ELi1024ELb0ELi32ELi960ELi960ELi4ELb1ELi9ELb0ELb0ENS_16CompileConditionILi900EEEEEvPT_PKS4_S7_S7_flPfS8_Pj:
	.zero		6912


//--------------------- .nv.shared._ZN13group_norm_v214gn_cuda_kernelI6__halfLi480ELi3ELi16ELi120ELi1024ELb1ELi8ELi960ELi960ELi4ELb1ELi2ELb0ELb0ENS_16CompileConditionILi900EEEEEvPT_PKS4_S7_S7_flPfS8_Pj --------------------------
	.section	.nv.shared._ZN13group_norm_v214gn_cuda_kernelI6__halfLi480ELi3ELi16ELi120ELi1024ELb1ELi8ELi960ELi960ELi4ELb1ELi2ELb0ELb0ENS_16CompileConditionILi900EEEEEvPT_PKS4_S7_S7_flPfS8_Pj,"aw",@nobits
	.sectionflags	@""
	.align	8
.nv.shared._ZN13group_norm_v214gn_cuda_kernelI6__halfLi480ELi3ELi16ELi120ELi1024ELb1ELi8ELi960ELi960ELi4ELb1ELi2ELb0ELb0ENS_16CompileConditionILi900EEEEEvPT_PKS4_S7_S7_flPfS8_Pj:
	.zero		6848


//--------------------- .nv.shared._ZN13group_norm_v214gn_cuda_kernelI6__halfLi480ELi1ELi16ELi120ELi1024ELb1ELi16ELi960ELi960ELi4ELb1ELi2ELb0ELb0ENS_16CompileConditionILi900EEEEEvPT_PKS4_S7_S7_flPfS8_Pj --------------------------
	.section	.nv.shared._ZN13group_norm_v214gn_cuda_kernelI6__halfLi480ELi1ELi16ELi120ELi1024ELb1ELi16ELi960ELi960ELi4ELb1ELi2ELb0ELb0ENS_16CompileConditionILi900EEEEEvPT_PKS4_S7_S7_flPfS8_Pj,"aw",@nobits
	.sectionflags	@""
	.align	8
.nv.shared._ZN13group_norm_v214gn_cuda_kernelI6__halfLi480ELi1ELi16ELi120ELi1024ELb1ELi16ELi960ELi960ELi4ELb1ELi2ELb0ELb0ENS_16CompileConditionILi900EEEEEvPT_PKS4_S7_S7_flPfS8_Pj:
	.zero		6848


//--------------------- .nv.shared._ZN13group_norm_v214gn_cuda_kernelI6__halfLi480ELi3ELi16ELi120ELi1024ELb1ELi16ELi960ELi960ELi4ELb1ELi5ELb0ELb0ENS_16CompileConditionILi900EEEEEvPT_PKS4_S7_S7_flPfS8_Pj --------------------------
	.section	.nv.shared._ZN13group_norm_v214gn_cuda_kernelI6__halfLi480ELi3ELi16ELi120ELi1024ELb1ELi16ELi960ELi960ELi4ELb1ELi5ELb0ELb0ENS_16CompileConditionILi900EEEEEvPT_PKS4_S7_S7_flPfS8_Pj,"aw",@nobits
	.sectionflags	@""
	.align	8
.nv.shared._ZN13group_norm_v214gn_cuda_kernelI6__halfLi480ELi3ELi16ELi120ELi1024ELb1ELi16ELi960ELi960ELi4ELb1ELi5ELb0ELb0ENS_16CompileConditionILi900EEEEEvPT_PKS4_S7_S7_flPfS8_Pj:
	.zero		6848


//--------------------- .nv.shared._ZN13group_norm_v214gn_cuda_kernelI6__halfLi480ELi1ELi16ELi120ELi1024ELb1ELi32ELi960ELi960ELi4ELb1ELi4ELb0ELb0ENS_16CompileConditionILi900EEEEEvPT_PKS4_S7_S7_flPfS8_Pj --------------------------
	.section	.nv.shared._ZN13group_norm_v214gn_cuda_kernelI6__halfLi480ELi1ELi16ELi120ELi1024ELb1ELi32ELi960ELi960ELi4ELb1ELi4ELb0ELb0ENS_16CompileConditionILi900EEEEEvPT_PKS4_S7_S7_flPfS8_Pj,"aw",@nobits
	.sectionflags	@""
	.align	8
.nv.shared._ZN13group_norm_v214gn_cuda_kernelI6__halfLi480ELi1ELi16ELi120ELi1024ELb1ELi32ELi960ELi960ELi4ELb1ELi4ELb0ELb0ENS_16CompileConditionILi900EEEEEvPT_PKS4_S7_S7_flPfS8_Pj:
	.zero		6848


//--------------------- .nv.shared._ZN13group_norm_v214gn_cuda_kernelI6__halfLi480ELi1ELi16ELi120ELi1024ELb1ELi64ELi960ELi960ELi4ELb1ELi9ELb0ELb0ENS_16CompileConditionILi900EEEEEvPT_PKS4_S7_S7_flPfS8_Pj --------------------------
	.section	.nv.shared._ZN13group_norm_v214gn_cuda_kernelI6__halfLi480ELi1ELi16ELi120ELi1024ELb1ELi64ELi960ELi960ELi4ELb1ELi9ELb0ELb0ENS_16CompileConditionILi900EEEEEvPT_PKS4_S7_S7_flPfS8_Pj,"aw",@nobits
	.sectionflags	@""
	.align	8
.nv.shared._ZN13group_norm_v214gn_cuda_kernelI6__halfLi480ELi1ELi16ELi120ELi1024ELb1ELi64ELi960ELi960ELi4ELb1ELi9ELb0ELb0ENS_16CompileConditionILi900EEEEEvPT_PKS4_S7_S7_flPfS8_Pj:
	.zero		6848


//--------------------- .nv.shared._ZN13group_norm_v214gn_cuda_kernelI6__halfLi480ELi2ELi16ELi120ELi1024ELb1ELi32ELi960ELi960ELi4ELb1ELi7ELb0ELb0ENS_16CompileConditionILi900EEEEEvPT_PKS4_S7_S7_flPfS8_Pj --------------------------
	.section	.nv.shared._ZN13group_norm_v214gn_cuda_kernelI6__halfLi480ELi2ELi16ELi120ELi1024ELb1ELi32ELi960ELi960ELi4ELb1ELi7ELb0ELb0ENS_16CompileConditionILi900EEEEEvPT_PKS4_S7_S7_flPfS8_Pj,"aw",@nobits
	.sectionflags	@""
	.align	8
.nv.shared._ZN13group_norm_v214gn_cuda_kernelI6__halfLi480ELi2ELi16ELi120ELi1024ELb1ELi32ELi960ELi960ELi4ELb1ELi7ELb0ELb0ENS_16CompileConditionILi900EEEEEvPT_PKS4_S7_S7_flPfS8_Pj:
	.zero		6848


//--------------------- .nv.shared._ZN13group_norm_v214gn_cuda_kernelI6__halfLi480ELi2ELi16ELi120ELi1024ELb1ELi32ELi960ELi960ELi4ELb1ELi9ELb0ELb0ENS_16CompileConditionILi900EEEEEvPT_PKS4_S7_S7_flPfS8_Pj --------------------------
	.section	.nv.shared._ZN13group_norm_v214gn_cuda_kernelI6__halfLi480ELi2ELi16ELi120ELi1024ELb1ELi32ELi960ELi960ELi4ELb1ELi9ELb0ELb0ENS_16CompileConditionILi900EEEEEvPT_PKS4_S7_S7_flPfS8_Pj,"aw",@nobits
	.sectionflags	@""
	.align	8
.nv.shared._ZN13group_norm_v214gn_cuda_kernelI6__halfLi480ELi2ELi16ELi120ELi1024ELb1ELi32ELi960ELi960ELi4ELb1ELi9ELb0ELb0ENS_16CompileConditionILi900EEEEEvPT_PKS4_S7_S7_flPfS8_Pj:
	.zero		6848


//--------------------- .nv.constant0._ZN13group_norm_v218gn_bwd_cuda_kernelI13__nv_bfloat16Li480ELi3ELi32ELi60ELi1024ELb0ELb1ELi8ELi960ELi960ELi4ELb1ELi2ELb0ELb0ELNS_15WgradSyncMethodE3ENS_16CompileConditionILi900EEEEEvPT_S6_S6_PKS5_S8_S8_S8_PKfflPfPj --------------------------
	.section	.nv.constant0._ZN13group_norm_v218gn_bwd_cuda_kernelI13__nv_bfloat16Li480ELi3ELi32ELi60ELi1024ELb0ELb1ELi8ELi960ELi960ELi4ELb1ELi2ELb0ELb0ELNS_15WgradSyncMethodE3ENS_16CompileConditionILi900EEEEEvPT_S6_S6_PKS5_S8_S8_S8_PKfflPfPj,"a",@progbits
	.sectionflags	@""
	.align	4
.nv.constant0._ZN13group_norm_v218gn_bwd_cuda_kernelI13__nv_bfloat16Li480ELi3ELi32ELi60ELi1024ELb0ELb1ELi8ELi960ELi960ELi4ELb1ELi2ELb0ELb0ELNS_15WgradSyncMethodE3ENS_16CompileConditionILi900EEEEEvPT_S6_S6_PKS5_S8_S8_S8_PKfflPfPj:
	.zero		624


//--------------------- .nv.constant0._ZN13group_norm_v218gn_bwd_cuda_kernelI13__nv_bfloat16Li480ELi1ELi32ELi60ELi1024ELb0ELb1ELi16ELi960ELi960ELi4ELb1ELi2ELb0ELb0ELNS_15WgradSyncMethodE3ENS_16CompileConditionILi900EEEEEvPT_S6_S6_PKS5_S8_S8_S8_PKfflPfPj --------------------------
	.section	.nv.constant0._ZN13group_norm_v218gn_bwd_cuda_kernelI13__nv_bfloat16Li480ELi1ELi32ELi60ELi1024ELb0ELb1ELi16ELi960ELi960ELi4ELb1ELi2ELb0ELb0ELNS_15WgradSyncMethodE3ENS_16CompileConditionILi900EEEEEvPT_S6_S6_PKS5_S8_S8_S8_PKfflPfPj,"a",@progbits
	.sectionflags	@""
	.align	4
.nv.constant0._ZN13group_norm_v218gn_bwd_cuda_kernelI13__nv_bfloat16Li480ELi1ELi32ELi60ELi1024ELb0ELb1ELi16ELi960ELi960ELi4ELb1ELi2ELb0ELb0ELNS_15WgradSyncMethodE3ENS_16CompileConditionILi900EEEEEvPT_S6_S6_PKS5_S8_S8_S8_PKfflPfPj:
	.zero		624


//--------------------- .nv.constant0._ZN13group_norm_v218gn_bwd_cuda_kernelI13__nv_bfloat16Li480ELi1ELi32ELi60ELi1024ELb0ELb1ELi32ELi960ELi960ELi4ELb1ELi4ELb0ELb0ELNS_15WgradSyncMethodE3ENS_16CompileConditionILi900EEEEEvPT_S6_S6_PKS5_S8_S8_S8_PKfflPfPj --------------------------
	.section	.nv.constant0._ZN13group_norm_v218gn_bwd_cuda_kernelI13__nv_bfloat16Li480ELi1ELi32ELi60ELi1024ELb0ELb1ELi32ELi960ELi960ELi4ELb1ELi4ELb0ELb0ELNS_15WgradSyncMethodE3ENS_16CompileConditionILi900EEEEEvPT_S6_S6_PKS5_S8_S8_S8_PKfflPfPj,"a",@progbits
	.sectionflags	@""
	.align	4
.nv.constant0._ZN13group_norm_v218gn_bwd_cuda_kernelI13__nv_bfloat16Li480ELi1ELi32ELi60ELi1024ELb0ELb1ELi32ELi960ELi960ELi4ELb1ELi4ELb0ELb0ELNS_15WgradSyncMethodE3ENS_16CompileConditionILi900EEEEEvPT_S6_S6_PKS5_S8_S8_S8_PKfflPfPj:
	.zero		624


//--------------------- .nv.constant0._ZN13group_norm_v218gn_bwd_cuda_kernelI13__nv_bfloat16Li480ELi2ELi32ELi60ELi1024ELb0ELb1ELi16ELi960ELi960ELi4ELb1ELi3ELb0ELb0ELNS_15WgradSyncMethodE2ENS_16CompileConditionILi900EEEEEvPT_S6_S6_PKS5_S8_S8_S8_PKfflPfPj --------------------------
	.section	.nv.constant0._ZN13group_norm_v218gn_bwd_cuda_kernelI13__nv_bfloat16Li480ELi2ELi32ELi60ELi1024ELb0ELb1ELi16ELi960ELi960ELi4ELb1ELi3ELb0ELb0ELNS_15WgradSyncMethodE2ENS_16CompileConditionILi900EEEEEvPT_S6_S6_PKS5_S8_S8_S8_PKfflPfPj,"a",@progbits
	.sectionflags	@""
	.align	4
.nv.constant0._ZN13group_norm_v218gn_bwd_cuda_kernelI13__nv_bfloat16Li480ELi2ELi32ELi60ELi1024ELb0ELb1ELi16ELi960ELi960ELi4ELb1ELi3ELb0ELb0ELNS_15WgradSyncMethodE2ENS_16CompileConditionILi900EEEEEvPT_S6_S6_PKS5_S8_S8_S8_PKfflPfPj:
	.zero		624


//--------------------- .nv.constant0._ZN13group_norm_v218gn_bwd_cuda_kernelI13__nv_bfloat16Li480ELi2ELi32ELi60ELi1024ELb0ELb1ELi16ELi960ELi960ELi4ELb1ELi4ELb0ELb0ELNS_15WgradSyncMethodE3ENS_16CompileConditionILi900EEEEEvPT_S6_S6_PKS5_S8_S8_S8_PKfflPfPj --------------------------
	.section	.nv.constant0._ZN13group_norm_v218gn_bwd_cuda_kernelI13__nv_bfloat16Li480ELi2ELi32ELi60ELi1024ELb0ELb1ELi16ELi960ELi960ELi4ELb1ELi4ELb0ELb0ELNS_15WgradSyncMethodE3ENS_16CompileConditionILi900EEEEEvPT_S6_S6_PKS5_S8_S8_S8_PKfflPfPj,"a",@progbits
	.sectionflags	@""
	.align	4
.nv.constant0._ZN13group_norm_v218gn_bwd_cuda_kernelI13__nv_bfloat16Li480ELi2ELi32ELi60ELi1024ELb0ELb1ELi16ELi960ELi960ELi4ELb1ELi4ELb0ELb0ELNS_15WgradSyncMethodE3ENS_16CompileConditionILi900EEEEEvPT_S6_S6_PKS5_S8_S8_S8_PKfflPfPj:
	.zero		624


//--------------------- .nv.constant0._ZN13group_norm_v218gn_bwd_cuda_kernelI13__nv_bfloat16Li480ELi3ELi16ELi120ELi1024ELb1ELb1ELi8ELi960ELi960ELi4ELb1ELi2ELb0ELb0ELNS_15WgradSyncMethodE3ENS_16CompileConditionILi900EEEEEvPT_S6_S6_PKS5_S8_S8_S8_PKfflPfPj --------------------------
	.section	.nv.constant0._ZN13group_norm_v218gn_bwd_cuda_kernelI13__nv_bfloat16Li480ELi3ELi16ELi120ELi1024ELb1ELb1ELi8ELi960ELi960ELi4ELb1ELi2ELb0ELb0ELNS_15WgradSyncMethodE3ENS_16CompileConditionILi900EEEEEvPT_S6_S6_PKS5_S8_S8_S8_PKfflPfPj,"a",@progbits
	.sectionflags	@""
	.align	4
.nv.constant0._ZN13group_norm_v218gn_bwd_cuda_kernelI13__nv_bfloat16Li480ELi3ELi16ELi120ELi1024ELb1ELb1ELi8ELi960ELi960ELi4ELb1ELi2ELb0ELb0ELNS_15WgradSyncMethodE3ENS_16CompileConditionILi900EEEEEvPT_S6_S6_PKS5_S8_S8_S8_PKfflPfPj:
	.zero		624


//--------------------- .nv.constant0._ZN13group_norm_v218gn_bwd_cuda_kernelI13__nv_bfloat16Li480ELi1ELi16ELi120ELi1024ELb1ELb1ELi16ELi960ELi960ELi4ELb1ELi2ELb0ELb0ELNS_15WgradSyncMethodE3ENS_16CompileConditionILi900EEEEEvPT_S6_S6_PKS5_S8_S8_S8_PKfflPfPj --------------------------
	.section	.nv.constant0._ZN13group_norm_v218gn_bwd_cuda_kernelI13__nv_bfloat16Li480ELi1ELi16ELi120ELi1024ELb1ELb1ELi16ELi960ELi960ELi4ELb1ELi2ELb0ELb0ELNS_15WgradSyncMethodE3ENS_16CompileConditionILi900EEEEEvPT_S6_S6_PKS5_S8_S8_S8_PKfflPfPj,"a",@progbits
	.sectionflags	@""
	.align	4
.nv.constant0._ZN13group_norm_v218gn_bwd_cuda_kernelI13__nv_bfloat16Li480ELi1ELi16ELi120ELi1024ELb1ELb1ELi16ELi960ELi960ELi4ELb1ELi2ELb0ELb0ELNS_15WgradSyncMethodE3ENS_16CompileConditionILi900EEEEEvPT_S6_S6_PKS5_S8_S8_S8_PKfflPfPj:
	.zero		624


//--------------------- .nv.constant0._ZN13group_norm_v218gn_bwd_cuda_kernelI13__nv_bfloat16Li480ELi1ELi16ELi120ELi1024ELb1ELb1ELi32ELi960ELi960ELi4ELb1ELi4ELb0ELb0ELNS_15WgradSyncMethodE3ENS_16CompileConditionILi900EEEEEvPT_S6_S6_PKS5_S8_S8_S8_PKfflPfPj --------------------------
	.section	.nv.constant0._ZN13group_norm_v218gn_bwd_cuda_kernelI13__nv_bfloat16Li480ELi1ELi16ELi120ELi1024ELb1ELb1ELi32ELi960ELi960ELi4ELb1ELi4ELb0ELb0ELNS_15WgradSyncMethodE3ENS_16CompileConditionILi900EEEEEvPT_S6_S6_PKS5_S8_S8_S8_PKfflPfPj,"a",@progbits
	.sectionflags	@""
	.align	4
.nv.constant0._ZN13group_norm_v218gn_bwd_cuda_kernelI13__nv_bfloat16Li480ELi1ELi16ELi120ELi1024ELb1ELb1ELi32ELi960ELi960ELi4ELb1ELi4ELb0ELb0ELNS_15WgradSyncMethodE3ENS_16CompileConditionILi900EEEEEvPT_S6_S6_PKS5_S8_S8_S8_PKfflPfPj:
	.zero		624


//--------------------- .nv.constant0._ZN13group_norm_v218gn_bwd_cuda_kernelI13__nv_bfloat16Li480ELi2ELi16ELi120ELi1024ELb1ELb1ELi16ELi960ELi960ELi4ELb1ELi3ELb0ELb0ELNS_15WgradSyncMethodE2ENS_16CompileConditionILi900EEEEEvPT_S6_S6_PKS5_S8_S8_S8_PKfflPfPj --------------------------
	.section	.nv.constant0._ZN13group_norm_v218gn_bwd_cuda_kernelI13__nv_bfloat16Li480ELi2ELi16ELi120ELi1024ELb1ELb1ELi16ELi960ELi960ELi4ELb1ELi3ELb0ELb0ELNS_15WgradSyncMethodE2ENS_16CompileConditionILi900EEEEEvPT_S6_S6_PKS5_S8_S8_S8_PKfflPfPj,"a",@progbits
	.sectionflags	@""
	.align	4
.nv.constant0._ZN13group_norm_v218gn_bwd_cuda_kernelI13__nv_bfloat16Li480ELi2ELi16ELi120ELi1024ELb1ELb1ELi16ELi960ELi960ELi4ELb1ELi3ELb0ELb0ELNS_15WgradSyncMethodE2ENS_16CompileConditionILi900EEEEEvPT_S6_S6_PKS5_S8_S8_S8_PKfflPfPj:
	.zero		624


//--------------------- .nv.constant0._ZN13group_norm_v218gn_bwd_cuda_kernelI13__nv_bfloat16Li480ELi2ELi16ELi120ELi1024ELb1ELb1ELi16ELi960ELi960ELi4ELb1ELi4ELb0ELb0ELNS_15WgradSyncMethodE3ENS_16CompileConditionILi900EEEEEvPT_S6_S6_PKS5_S8_S8_S8_PKfflPfPj --------------------------
	.section	.nv.constant0._ZN13group_norm_v218gn_bwd_cuda_kernelI13__nv_bfloat16Li480ELi2ELi16ELi120ELi1024ELb1ELb1ELi16ELi960ELi960ELi4ELb1ELi4ELb0ELb0ELNS_15WgradSyncMethodE3ENS_16CompileConditionILi900EEEEEvPT_S6_S6_PKS5_S8_S8_S8_PKfflPfPj,"a",@progbits
	.sectionflags	@""
	.align	4
.nv.constant0._ZN13group_norm_v218gn_bwd_cuda_kernelI13__nv_bfloat16Li480ELi2ELi16ELi120ELi1024ELb1ELb1ELi16ELi960ELi960ELi4ELb1ELi4ELb0ELb0ELNS_15WgradSyncMethodE3ENS_16CompileConditionILi900EEEEEvPT_S6_S6_PKS5_S8_S8_S8_PKfflPfPj:
	.zero		624


//--------------------- .nv.constant0._ZN13group_norm_v214gn_cuda_kernelI13__nv_bfloat16Li480ELi3ELi32ELi60ELi1024ELb0ELi8ELi960ELi960ELi4ELb1ELi2ELb0ELb0ENS_16CompileConditionILi900EEEEEvPT_PKS4_S7_S7_flPfS8_Pj --------------------------
	.section	.nv.constant0._ZN13group_norm_v214gn_cuda_kernelI13__nv_bfloat16Li480ELi3ELi32ELi60ELi1024ELb0ELi8ELi960ELi960ELi4ELb1ELi2ELb0ELb0ENS_16CompileConditionILi900EEEEEvPT_PKS4_S7_S7_flPfS8_Pj,"a",@progbits
	.sectionflags	@""
	.align	4
.nv.constant0._ZN13group_norm_v214gn_cuda_kernelI13__nv_bfloat16Li480ELi3ELi32ELi60ELi1024ELb0ELi8ELi960ELi960ELi4ELb1ELi2ELb0ELb0ENS_16CompileConditionILi900EEEEEvPT_PKS4_S7_S7_flPfS8_Pj:
	.zero		600


//--------------------- .nv.constant0._ZN13group_norm_v214gn_cuda_kernelI13__nv_bfloat16Li480ELi1ELi32ELi60ELi1024ELb0ELi16ELi960ELi960ELi4ELb1ELi2ELb0ELb0ENS_16CompileConditionILi900EEEEEvPT_PKS4_S7_S7_flPfS8_Pj --------------------------
	.section	.nv.constant0._ZN13group_norm_v214gn_cuda_kernelI13__nv_bfloat16Li480ELi1ELi32ELi60ELi1024ELb0ELi16ELi960ELi960ELi4ELb1ELi2ELb0ELb0ENS_16CompileConditionILi900EEEEEvPT_PKS4_S7_S7_flPfS8_Pj,"a",@progbits
	.sectionflags	@""
	.align	4
.nv.constant0._ZN13group_norm_v214gn_cuda_kernelI13__nv_bfloat16Li480ELi1ELi32ELi60ELi1024ELb0ELi16ELi960ELi960ELi4ELb1ELi2ELb0ELb0ENS_16CompileConditionILi900EEEEEvPT_PKS4_S7_S7_flPfS8_Pj:
	.zero		600


//--------------------- .nv.constant0._ZN13group_norm_v214gn_cuda_kernelI13__nv_bfloat16Li480ELi3ELi32ELi60ELi1024ELb0ELi16ELi960ELi960ELi4ELb1ELi5ELb0ELb0ENS_16CompileConditionILi900EEEEEvPT_PKS4_S7_S7_flPfS8_Pj --------------------------
	.section	.nv.constant0._ZN13group_norm_v214gn_cuda_kernelI13__nv_bfloat16Li480ELi3ELi32ELi60ELi1024ELb0ELi16ELi960ELi960ELi4ELb1ELi5ELb0ELb0ENS_16CompileConditionILi900EEEEEvPT_PKS4_S7_S7_flPfS8_Pj,"a",@progbits
	.sectionflags	@""
	.align	4
.nv.constant0._ZN13group_norm_v214gn_cuda_kernelI13__nv_bfloat16Li480ELi3ELi32ELi60ELi1024ELb0ELi16ELi960ELi960ELi4ELb1ELi5ELb0ELb0ENS_16CompileConditionILi900EEEEEvPT_PKS4_S7_S7_flPfS8_Pj:
	.zero		600


//--------------------- .nv.constant0._ZN13group_norm_v214gn_cuda_kernelI13__nv_bfloat16Li480ELi1ELi32ELi60ELi1024ELb0ELi32ELi960ELi960ELi4ELb1ELi4ELb0ELb0ENS_16CompileConditionILi900EEEEEvPT_PKS4_S7_S7_flPfS8_Pj --------------------------
	.section	.nv.constant0._ZN13group_norm_v214gn_cuda_kernelI13__nv_bfloat16Li480ELi1ELi32ELi60ELi1024ELb0ELi32ELi960ELi960ELi4ELb1ELi4ELb0ELb0ENS_16CompileConditionILi900EEEEEvPT_PKS4_S7_S7_flPfS8_Pj,"a",@progbits
	.sectionflags	@""
	.align	4
.nv.constant0._ZN13group_norm_v214gn_cuda_kernelI13__nv_bfloat16Li480ELi1ELi32ELi60ELi1024ELb0ELi32ELi960ELi960ELi4ELb1ELi4ELb0ELb0ENS_16CompileConditionILi900EEEEEvPT_PKS4_S7_S7_flPfS8_Pj:
	.zero		600


//--------------------- .nv.constant0._ZN13group_norm_v214gn_cuda_kernelI13__nv_bfloat16Li480ELi1ELi32ELi60ELi1024ELb0ELi64ELi960ELi960ELi4ELb1ELi9ELb0ELb0ENS_16CompileConditionILi900EEEEEvPT_PKS4_S7_S7_flPfS8_Pj --------------------------
	.section	.nv.constant0._ZN13group_norm_v214gn_cuda_kernelI13__nv_bfloat16Li480ELi1ELi32ELi60ELi1024ELb0ELi64ELi960ELi960ELi4ELb1ELi9ELb0ELb0ENS_16CompileConditionILi900EEEEEvPT_PKS4_S7_S7_flPfS8_Pj,"a",@progbits
	.sectionflags	@""
	.align	4
.nv.constant0._ZN13group_norm_v214gn_cuda_kernelI13__nv_bfloat16Li480ELi1ELi32ELi60ELi1024ELb0ELi64ELi960ELi960ELi4ELb1ELi9ELb0ELb0ENS_16CompileConditionILi900EEEEEvPT_PKS4_S7_S7_flPfS8_Pj:
	.zero		600


//--------------------- .nv.constant0._ZN13group_norm_v214gn_cuda_kernelI13__nv_bfloat16Li480ELi2ELi32ELi60ELi1024ELb0ELi32ELi960ELi960ELi4ELb1ELi7ELb0ELb0ENS_16CompileConditionILi900EEEEEvPT_PKS4_S7_S7_flPfS8_Pj --------------------------
	.section	.nv.constant0._ZN13group_norm_v214gn_cuda_kernelI13__nv_bfloat16Li480ELi2ELi32ELi60ELi1024ELb0ELi32ELi960ELi960ELi4ELb1ELi7ELb0ELb0ENS_16CompileConditionILi900EEEEEvPT_PKS4_S7_S7_flPfS8_Pj,"a",@progbits
	.sectionflags	@""
	.align	4
.nv.constant0._ZN13group_norm_v214gn_cuda_kernelI13__nv_bfloat16Li480ELi2ELi32ELi60ELi1024ELb0ELi32ELi960ELi960ELi4ELb1ELi7ELb0ELb0ENS_16CompileConditionILi900EEEEEvPT_PKS4_S7_S7_flPfS8_Pj:
	.zero		600


//--------------------- .nv.constant0._ZN13group_norm_v214gn_cuda_kernelI13__nv_bfloat16Li480ELi2ELi32ELi60ELi1024ELb0ELi32ELi960ELi960ELi4ELb1ELi9ELb0ELb0ENS_16CompileConditionILi900EEEEEvPT_PKS4_S7_S7_flPfS8_Pj --------------------------
	.section	.nv.constant0._ZN13group_norm_v214gn_cuda_kernelI13__nv_bfloat16Li480ELi2ELi32ELi60ELi1024ELb0ELi32ELi960ELi960ELi4ELb1ELi9ELb0ELb0ENS_16CompileConditionILi900EEEEEvPT_PKS4_S7_S7_flPfS8_Pj,"a",@progbits
	.sectionflags	@""
	.align	4
.nv.constant0._ZN13group_norm_v214gn_cuda_kernelI13__nv_bfloat16Li480ELi2ELi32ELi60ELi1024ELb0ELi32ELi960ELi960ELi4ELb1ELi9ELb0ELb0ENS_16CompileConditionILi900EEEEEvPT_PKS4_S7_S7_flPfS8_Pj:
	.zero		600


//--------------------- .nv.constant0._ZN13group_norm_v214gn_cuda_kernelI13__nv_bfloat16Li480ELi3ELi16ELi120ELi1024ELb1ELi8ELi960ELi960ELi4ELb1ELi2ELb0ELb0ENS_16CompileConditionILi900EEEEEvPT_PKS4_S7_S7_flPfS8_Pj --------------------------
	.section	.nv.constant0._ZN13group_norm_v214gn_cuda_kernelI13__nv_bfloat16Li480ELi3ELi16ELi120ELi1024ELb1ELi8ELi960ELi960ELi4ELb1ELi2ELb0ELb0ENS_16CompileConditionILi900EEEEEvPT_PKS4_S7_S7_flPfS8_Pj,"a",@progbits
	.sectionflags	@""
	.align	4
.nv.constant0._ZN13group_norm_v214gn_cuda_kernelI13__nv_bfloat16Li480ELi3ELi16ELi120ELi1024ELb1ELi8ELi960ELi960ELi4ELb1ELi2ELb0ELb0ENS_16CompileConditionILi900EEEEEvPT_PKS4_S7_S7_flPfS8_Pj:
	.zero		600


//--------------------- .nv.constant0._ZN13group_norm_v214gn_cuda_kernelI13__nv_bfloat16Li480ELi1ELi16ELi120ELi1024ELb1ELi16ELi960ELi960ELi4ELb1ELi2ELb0ELb0ENS_16CompileConditionILi900EEEEEvPT_PKS4_S7_S7_flPfS8_Pj --------------------------
	.section	.nv.constant0._ZN13group_norm_v214gn_cuda_kernelI13__nv_bfloat16Li480ELi1ELi16ELi120ELi1024ELb1ELi16ELi960ELi960ELi4ELb1ELi2ELb0ELb0ENS_16CompileConditionILi900EEEEEvPT_PKS4_S7_S7_flPfS8_Pj,"a",@progbits
	.sectionflags	@""
	.align	4
.nv.constant0._ZN13group_norm_v214gn_cuda_kernelI13__nv_bfloat16Li480ELi1ELi16ELi120ELi1024ELb1ELi16ELi960ELi960ELi4ELb1ELi2ELb0ELb0ENS_16CompileConditionILi900EEEEEvPT_PKS4_S7_S7_flPfS8_Pj:
	.zero		600


//--------------------- .nv.constant0._ZN13group_norm_v214gn_cuda_kernelI13__nv_bfloat16Li480ELi3ELi16ELi120ELi1024ELb1ELi16ELi960ELi960ELi4ELb1ELi5ELb0ELb0ENS_16CompileConditionILi900EEEEEvPT_PKS4_S7_S7_flPfS8_Pj --------------------------
	.section	.nv.constant0._ZN13group_norm_v214gn_cuda_kernelI13__nv_bfloat16Li480ELi3ELi16ELi120ELi1024ELb1ELi16ELi960ELi960ELi4ELb1ELi5ELb0ELb0ENS_16CompileConditionILi900EEEEEvPT_PKS4_S7_S7_flPfS8_Pj,"a",@progbits
	.sectionflags	@""
	.align	4
.nv.constant0._ZN13group_norm_v214gn_cuda_kernelI13__nv_bfloat16Li480ELi3ELi16ELi120ELi1024ELb1ELi16ELi960ELi960ELi4ELb1ELi5ELb0ELb0ENS_16CompileConditionILi900EEEEEvPT_PKS4_S7_S7_flPfS8_Pj:
	.zero		600


//--------------------- .nv.constant0._ZN13group_norm_v214gn_cuda_kernelI13__nv_bfloat16Li480ELi1ELi16ELi120ELi1024ELb1ELi32ELi960ELi960ELi4ELb1ELi4ELb0ELb0ENS_16CompileConditionILi900EEEEEvPT_PKS4_S7_S7_flPfS8_Pj --------------------------
	.section	.nv.constant0._ZN13group_norm_v214gn_cuda_kernelI13__nv_bfloat16Li480ELi1ELi16ELi120ELi1024ELb1ELi32ELi960ELi960ELi4ELb1ELi4ELb0ELb0ENS_16CompileConditionILi900EEEEEvPT_PKS4_S7_S7_flPfS8_Pj,"a",@progbits
	.sectionflags	@""
	.align	4
.nv.constant0._ZN13group_norm_v214gn_cuda_kernelI13__nv_bfloat16Li480ELi1ELi16ELi120ELi1024ELb1ELi32ELi960ELi960ELi4ELb1ELi4ELb0ELb0ENS_16CompileConditionILi900EEEEEvPT_PKS4_S7_S7_flPfS8_Pj:
	.zero		600


//--------------------- .nv.constant0._ZN13group_norm_v214gn_cuda_kernelI13__nv_bfloat16Li480ELi1ELi16ELi120ELi1024ELb1ELi64ELi960ELi960ELi4ELb1ELi9ELb0ELb0ENS_16CompileConditionILi900EEEEEvPT_PKS4_S7_S7_flPfS8_Pj --------------------------
	.section	.nv.constant0._ZN13group_norm_v214gn_cuda_kernelI13__nv_bfloat16Li480ELi1ELi16ELi120ELi1024ELb1ELi64ELi960ELi960ELi4ELb1ELi9ELb0ELb0ENS_16CompileConditionILi900EEEEEvPT_PKS4_S7_S7_flPfS8_Pj,"a",@progbits
	.sectionflags	@""
	.align	4
.nv.constant0._ZN13group_norm_v214gn_cuda_kernelI13__nv_bfloat16Li480ELi1ELi16ELi120ELi1024ELb1ELi64ELi960ELi960ELi4ELb1ELi9ELb0ELb0ENS_16CompileConditionILi900EEEEEvPT_PKS4_S7_S7_flPfS8_Pj:
	.zero		600


//--------------------- .nv.constant0._ZN13group_norm_v214gn_cuda_kernelI13__nv_bfloat16Li480ELi2ELi16ELi120ELi1024ELb1ELi32ELi960ELi960ELi4ELb1ELi7ELb0ELb0ENS_16CompileConditionILi900EEEEEvPT_PKS4_S7_S7_flPfS8_Pj --------------------------
	.section	.nv.constant0._ZN13group_norm_v214gn_cuda_kernelI13__nv_bfloat16Li480ELi2ELi16ELi120ELi1024ELb1ELi32ELi960ELi960ELi4ELb1ELi7ELb0ELb0ENS_16CompileConditionILi900EEEEEvPT_PKS4_S7_S7_flPfS8_Pj,"a",@progbits
	.sectionflags	@""
	.align	4
.nv.constant0._ZN13group_norm_v214gn_cuda_kernelI13__nv_bfloat16Li480ELi2ELi16ELi120ELi1024ELb1ELi32ELi960ELi960ELi4ELb1ELi7ELb0ELb0ENS_16CompileConditionILi900EEEEEvPT_PKS4_S7_S7_flPfS8_Pj:
	.zero		600


//--------------------- .nv.constant0._ZN13group_norm_v214gn_cuda_kernelI13__nv_bfloat16Li480ELi2ELi16ELi120ELi1024ELb1ELi32ELi960ELi960ELi4ELb1ELi9ELb0ELb0ENS_16CompileConditionILi900EEEEEvPT_PKS4_S7_S7_flPfS8_Pj --------------------------
	.section	.nv.constant0._ZN13group_norm_v214gn_cuda_kernelI13__nv_bfloat16Li480ELi2ELi16ELi120ELi1024ELb1ELi32ELi960ELi960ELi4ELb1ELi9ELb0ELb0ENS_16CompileConditionILi900EEEEEvPT_PKS4_S7_S7_flPfS8_Pj,"a",@progbits
	.sectionflags	@""
	.align	4
.nv.constant0._ZN13group_norm_v214gn_cuda_kernelI13__nv_bfloat16Li480ELi2ELi16ELi120ELi1024ELb1ELi32ELi960ELi960ELi4ELb1ELi9ELb0ELb0ENS_16CompileConditionILi900EEEEEvPT_PKS4_S7_S7_flPfS8_Pj:
	.zero		600


//--------------------- .nv.constant0._ZN13group_norm_v218gn_bwd_cuda_kernelI6__halfLi480ELi3ELi32ELi60ELi1024ELb0ELb1ELi8ELi960ELi960ELi4ELb1ELi2ELb0ELb0ELNS_15WgradSyncMethodE3ENS_16CompileConditionILi900EEEEEvPT_S6_S6_PKS5_S8_S8_S8_PKfflPfPj --------------------------
	.section	.nv.constant0._ZN13group_norm_v218gn_bwd_cuda_kernelI6__halfLi480ELi3ELi32ELi60ELi1024ELb0ELb1ELi8ELi960ELi960ELi4ELb1ELi2ELb0ELb0ELNS_15WgradSyncMethodE3ENS_16CompileConditionILi900EEEEEvPT_S6_S6_PKS5_S8_S8_S8_PKfflPfPj,"a",@progbits
	.sectionflags	@""
	.align	4
.nv.constant0._ZN13group_norm_v218gn_bwd_cuda_kernelI6__halfLi480ELi3ELi32ELi60ELi1024ELb0ELb1ELi8ELi960ELi960ELi4ELb1ELi2ELb0ELb0ELNS_15WgradSyncMethodE3ENS_16CompileConditionILi900EEEEEvPT_S6_S6_PKS5_S8_S8_S8_PKfflPfPj:
	.zero		624


//--------------------- .nv.constant0._ZN13group_norm_v218gn_bwd_cuda_kernelI6__halfLi480ELi1ELi32ELi60ELi1024ELb0ELb1ELi16ELi960ELi960ELi4ELb1ELi2ELb0ELb0ELNS_15WgradSyncMethodE3ENS_16CompileConditionILi900EEEEEvPT_S6_S6_PKS5_S8_S8_S8_PKfflPfPj --------------------------
	.section	.nv.constant0._ZN13group_norm_v218gn_bwd_cuda_kernelI6__halfLi480ELi1ELi32ELi60ELi1024ELb0ELb1ELi16ELi960ELi960ELi4ELb1ELi2ELb0ELb0ELNS_15WgradSyncMethodE3ENS_16CompileConditionILi900EEEEEvPT_S6_S6_PKS5_S8_S8_S8_PKfflPfPj,"a",@progbits
	.sectionflags	@""
	.align	4
.nv.constant0._ZN13group_norm_v218gn_bwd_cuda_kernelI6__halfLi480ELi1ELi32ELi60ELi1024ELb0ELb1ELi16ELi960ELi960ELi4ELb1ELi2ELb0ELb0ELNS_15WgradSyncMethodE3ENS_16CompileConditionILi900EEEEEvPT_S6_S6_PKS5_S8_S8_S8_PKfflPfPj:
	.zero		624


//--------------------- .nv.constant0._ZN13group_norm_v218gn_bwd_cuda_kernelI6__halfLi480ELi1ELi32ELi60ELi1024ELb0ELb1ELi32ELi960ELi960ELi4ELb1ELi4ELb0ELb0ELNS_15WgradSyncMethodE3ENS_16CompileConditionILi900EEEEEvPT_S6_S6_PKS5_S8_S8_S8_PKfflPfPj --------------------------
	.section	.nv.constant0._ZN13group_norm_v218gn_bwd_cuda_kernelI6__halfLi480ELi1ELi32ELi60ELi1024ELb0ELb1ELi32ELi960ELi960ELi4ELb1ELi4ELb0ELb0ELNS_15WgradSyncMethodE3ENS_16CompileConditionILi900EEEEEvPT_S6_S6_PKS5_S8_S8_S8_PKfflPfPj,"a",@progbits
	.sectionflags	@""
	.align	4
.nv.constant0._ZN13group_norm_v218gn_bwd_cuda_kernelI6__halfLi480ELi1ELi32ELi60ELi1024ELb0ELb1ELi32ELi960ELi960ELi4ELb1ELi4ELb0ELb0ELNS_15WgradSyncMethodE3ENS_16CompileConditionILi900EEEEEvPT_S6_S6_PKS5_S8_S8_S8_PKfflPfPj:
	.zero		624


//--------------------- .nv.constant0._ZN13group_norm_v218gn_bwd_cuda_kernelI6__halfLi480ELi2ELi32ELi60ELi1024ELb0ELb1ELi16ELi960ELi960ELi4ELb1ELi3ELb0ELb0ELNS_15WgradSyncMethodE2ENS_16CompileConditionILi900EEEEEvPT_S6_S6_PKS5_S8_S8_S8_PKfflPfPj --------------------------
	.section	.nv.constant0._ZN13group_norm_v218gn_bwd_cuda_kernelI6__halfLi480ELi2ELi32ELi60ELi1024ELb0ELb1ELi16ELi960ELi960ELi4ELb1ELi3ELb0ELb0ELNS_15WgradSyncMethodE2ENS_16CompileConditionILi900EEEEEvPT_S6_S6_PKS5_S8_S8_S8_PKfflPfPj,"a",@progbits
	.sectionflags	@""
	.align	4
.nv.constant0._ZN13group_norm_v218gn_bwd_cuda_kernelI6__halfLi480ELi2ELi32ELi60ELi1024ELb0ELb1ELi16ELi960ELi960ELi4ELb1ELi3ELb0ELb0ELNS_15WgradSyncMethodE2ENS_16CompileConditionILi900EEEEEvPT_S6_S6_PKS5_S8_S8_S8_PKfflPfPj:
	.zero		624


//--------------------- .nv.constant0._ZN13group_norm_v218gn_bwd_cuda_kernelI6__halfLi480ELi2ELi32ELi60ELi1024ELb0ELb1ELi16ELi960ELi960ELi4ELb1ELi4ELb0ELb0ELNS_15WgradSyncMethodE3ENS_16CompileConditionILi900EEEEEvPT_S6_S6_PKS5_S8_S8_S8_PKfflPfPj --------------------------
	.section	.nv.constant0._ZN13group_norm_v218gn_bwd_cuda_kernelI6__halfLi480ELi2ELi32ELi60ELi1024ELb0ELb1ELi16ELi960ELi960ELi4ELb1ELi4ELb0ELb0ELNS_15WgradSyncMethodE3ENS_16CompileConditionILi900EEEEEvPT_S6_S6_PKS5_S8_S8_S8_PKfflPfPj,"a",@progbits
	.sectionflags	@""
	.align	4
.nv.constant0._ZN13group_norm_v218gn_bwd_cuda_kernelI6__halfLi480ELi2ELi32ELi60ELi1024ELb0ELb1ELi16ELi960ELi960ELi4ELb1ELi4ELb0ELb0ELNS_15WgradSyncMethodE3ENS_16CompileConditionILi900EEEEEvPT_S6_S6_PKS5_S8_S8_S8_PKfflPfPj:
	.zero		624


//--------------------- .nv.constant0._ZN13group_norm_v218gn_bwd_cuda_kernelI6__halfLi480ELi3ELi16ELi120ELi1024ELb1ELb1ELi8ELi960ELi960ELi4ELb1ELi2ELb0ELb0ELNS_15WgradSyncMethodE3ENS_16CompileConditionILi900EEEEEvPT_S6_S6_PKS5_S8_S8_S8_PKfflPfPj --------------------------
	.section	.nv.constant0._ZN13group_norm_v218gn_bwd_cuda_kernelI6__halfLi480ELi3ELi16ELi120ELi1024ELb1ELb1ELi8ELi960ELi960ELi4ELb1ELi2ELb0ELb0ELNS_15WgradSyncMethodE3ENS_16CompileConditionILi900EEEEEvPT_S6_S6_PKS5_S8_S8_S8_PKfflPfPj,"a",@progbits
	.sectionflags	@""
	.align	4
.nv.constant0._ZN13group_norm_v218gn_bwd_cuda_kernelI6__halfLi480ELi3ELi16ELi120ELi1024ELb1ELb1ELi8ELi960ELi960ELi4ELb1ELi2ELb0ELb0ELNS_15WgradSyncMethodE3ENS_16CompileConditionILi900EEEEEvPT_S6_S6_PKS5_S8_S8_S8_PKfflPfPj:
	.zero		624


//--------------------- .nv.constant0._ZN13group_norm_v218gn_bwd_cuda_kernelI6__halfLi480ELi1ELi16ELi120ELi1024ELb1ELb1ELi16ELi960ELi960ELi4ELb1ELi2ELb0ELb0ELNS_15WgradSyncMethodE3ENS_16CompileConditionILi900EEEEEvPT_S6_S6_PKS5_S8_S8_S8_PKfflPfPj --------------------------
	.section	.nv.constant0._ZN13group_norm_v218gn_bwd_cuda_kernelI6__halfLi480ELi1ELi16ELi120ELi1024ELb1ELb1ELi16ELi960ELi960ELi4ELb1ELi2ELb0ELb0ELNS_15WgradSyncMethodE3ENS_16CompileConditionILi900EEEEEvPT_S6_S6_PKS5_S8_S8_S8_PKfflPfPj,"a",@progbits
	.sectionflags	@""
	.align	4
.nv.constant0._ZN13group_norm_v218gn_bwd_cuda_kernelI6__halfLi480ELi1ELi16ELi120ELi1024ELb1ELb1ELi16ELi960ELi960ELi4ELb1ELi2ELb0ELb0ELNS_15WgradSyncMethodE3ENS_16CompileConditionILi900EEEEEvPT_S6_S6_PKS5_S8_S8_S8_PKfflPfPj:
	.zero		624


//--------------------- .nv.constant0._ZN13group_norm_v218gn_bwd_cuda_kernelI6__halfLi480ELi1ELi16ELi120ELi1024ELb1ELb1ELi32ELi960ELi960ELi4ELb1ELi4ELb0ELb0ELNS_15WgradSyncMethodE3ENS_16CompileConditionILi900EEEEEvPT_S6_S6_PKS5_S8_S8_S8_PKfflPfPj --------------------------
	.section	.nv.constant0._ZN13group_norm_v218gn_bwd_cuda_kernelI6__halfLi480ELi1ELi16ELi120ELi1024ELb1ELb1ELi32ELi960ELi960ELi4ELb1ELi4ELb0ELb0ELNS_15WgradSyncMethodE3ENS_16CompileConditionILi900EEEEEvPT_S6_S6_PKS5_S8_S8_S8_PKfflPfPj,"a",@progbits
	.sectionflags	@""
	.align	4
.nv.constant0._ZN13group_norm_v218gn_bwd_cuda_kernelI6__halfLi480ELi1ELi16ELi120ELi1024ELb1ELb1ELi32ELi960ELi960ELi4ELb1ELi4ELb0ELb0ELNS_15WgradSyncMethodE3ENS_16CompileConditionILi900EEEEEvPT_S6_S6_PKS5_S8_S8_S8_PKfflPfPj:
	.zero		624


//--------------------- .nv.constant0._ZN13group_norm_v218gn_bwd_cuda_kernelI6__halfLi480ELi2ELi16ELi120ELi1024ELb1ELb1ELi16ELi960ELi960ELi4ELb1ELi3ELb0ELb0ELNS_15WgradSyncMethodE2ENS_16CompileConditionILi900EEEEEvPT_S6_S6_PKS5_S8_S8_S8_PKfflPfPj --------------------------
	.section	.nv.constant0._ZN13group_norm_v218gn_bwd_cuda_kernelI6__halfLi480ELi2ELi16ELi120ELi1024ELb1ELb1ELi16ELi960ELi960ELi4ELb1ELi3ELb0ELb0ELNS_15WgradSyncMethodE2ENS_16CompileConditionILi900EEEEEvPT_S6_S6_PKS5_S8_S8_S8_PKfflPfPj,"a",@progbits
	.sectionflags	@""
	.align	4
.nv.constant0._ZN13group_norm_v218gn_bwd_cuda_kernelI6__halfLi480ELi2ELi16ELi120ELi1024ELb1ELb1ELi16ELi960ELi960ELi4ELb1ELi3ELb0ELb0ELNS_15WgradSyncMethodE2ENS_16CompileConditionILi900EEEEEvPT_S6_S6_PKS5_S8_S8_S8_PKfflPfPj:
	.zero		624


//--------------------- .nv.constant0._ZN13group_norm_v218gn_bwd_cuda_kernelI6__halfLi480ELi2ELi16ELi120ELi1024ELb1ELb1ELi16ELi960ELi960ELi4ELb1ELi4ELb0ELb0ELNS_15WgradSyncMethodE3ENS_16CompileConditionILi900EEEEEvPT_S6_S6_PKS5_S8_S8_S8_PKfflPfPj --------------------------
	.section	.nv.constant0._ZN13group_norm_v218gn_bwd_cuda_kernelI6__halfLi480ELi2ELi16ELi120ELi1024ELb1ELb1ELi16ELi960ELi960ELi4ELb1ELi4ELb0ELb0ELNS_15WgradSyncMethodE3ENS_16CompileConditionILi900EEEEEvPT_S6_S6_PKS5_S8_S8_S8_PKfflPfPj,"a",@progbits
	.sectionflags	@""
	.align	4
.nv.constant0._ZN13group_norm_v218gn_bwd_cuda_kernelI6__halfLi480ELi2ELi16ELi120ELi1024ELb1ELb1ELi16ELi960ELi960ELi4ELb1ELi4ELb0ELb0ELNS_15WgradSyncMethodE3ENS_16CompileConditionILi900EEEEEvPT_S6_S6_PKS5_S8_S8_S8_PKfflPfPj:
	.zero		624


//--------------------- .nv.constant0._ZN13group_norm_v214gn_cuda_kernelI6__halfLi480ELi3ELi32ELi60ELi1024ELb0ELi8ELi960ELi960ELi4ELb1ELi2ELb0ELb0ENS_16CompileConditionILi900EEEEEvPT_PKS4_S7_S7_flPfS8_Pj --------------------------
	.section	.nv.constant0._ZN13group_norm_v214gn_cuda_kernelI6__halfLi480ELi3ELi32ELi60ELi1024ELb0ELi8ELi960ELi960ELi4ELb1ELi2ELb0ELb0ENS_16CompileConditionILi900EEEEEvPT_PKS4_S7_S7_flPfS8_Pj,"a",@progbits
	.sectionflags	@""
	.align	4
.nv.constant0._ZN13group_norm_v214gn_cuda_kernelI6__halfLi480ELi3ELi32ELi60ELi1024ELb0ELi8ELi960ELi960ELi4ELb1ELi2ELb0ELb0ENS_16CompileConditionILi900EEEEEvPT_PKS4_S7_S7_flPfS8_Pj:
	.zero		600


//--------------------- .nv.constant0._ZN13group_norm_v214gn_cuda_kernelI6__halfLi480ELi1ELi32ELi60ELi1024ELb0ELi16ELi960ELi960ELi4ELb1ELi2ELb0ELb0ENS_16CompileConditionILi900EEEEEvPT_PKS4_S7_S7_flPfS8_Pj --------------------------
	.section	.nv.constant0._ZN13group_norm_v214gn_cuda_kernelI6__halfLi480ELi1ELi32ELi60ELi1024ELb0ELi16ELi960ELi960ELi4ELb1ELi2ELb0ELb0ENS_16CompileConditionILi900EEEEEvPT_PKS4_S7_S7_flPfS8_Pj,"a",@progbits
	.sectionflags	@""
	.align	4
.nv.constant0._ZN13group_norm_v214gn_cuda_kernelI6__halfLi480ELi1ELi32ELi60ELi1024ELb0ELi16ELi960ELi960ELi4ELb1ELi2ELb0ELb0ENS_16CompileConditionILi900EEEEEvPT_PKS4_S7_S7_flPfS8_Pj:
	.zero		600


//--------------------- .nv.constant0._ZN13group_norm_v214gn_cuda_kernelI6__halfLi480ELi3ELi32ELi60ELi1024ELb0ELi16ELi960ELi960ELi4ELb1ELi5ELb0ELb0ENS_16CompileConditionILi900EEEEEvPT_PKS4_S7_S7_flPfS8_Pj --------------------------
	.section	.nv.constant0._ZN13group_norm_v214gn_cuda_kernelI6__halfLi480ELi3ELi32ELi60ELi1024ELb0ELi16ELi960ELi960ELi4ELb1ELi5ELb0ELb0ENS_16CompileConditionILi900EEEEEvPT_PKS4_S7_S7_flPfS8_Pj,"a",@progbits
	.sectionflags	@""
	.align	4
.nv.constant0._ZN13group_norm_v214gn_cuda_kernelI6__halfLi480ELi3ELi32ELi60ELi1024ELb0ELi16ELi960ELi960ELi4ELb1ELi5ELb0ELb0ENS_16CompileConditionILi900EEEEEvPT_PKS4_S7_S7_flPfS8_Pj:
	.zero		600


//--------------------- .nv.constant0._ZN13group_norm_v214gn_cuda_kernelI6__halfLi480ELi1ELi32ELi60ELi1024ELb0ELi32ELi960ELi960ELi4ELb1ELi4ELb0ELb0ENS_16CompileConditionILi900EEEEEvPT_PKS4_S7_S7_flPfS8_Pj --------------------------
	.section	.nv.constant0._ZN13group_norm_v214gn_cuda_kernelI6__halfLi480ELi1ELi32ELi60ELi1024ELb0ELi32ELi960ELi960ELi4ELb1ELi4ELb0ELb0ENS_16CompileConditionILi900EEEEEvPT_PKS4_S7_S7_flPfS8_Pj,"a",@progbits
	.sectionflags	@""
	.align	4
.nv.constant0._ZN13group_norm_v214gn_cuda_kernelI6__halfLi480ELi1ELi32ELi60ELi1024ELb0ELi32ELi960ELi960ELi4ELb1ELi4ELb0ELb0ENS_16CompileConditionILi900EEEEEvPT_PKS4_S7_S7_flPfS8_Pj:
	.zero		600


//--------------------- .nv.constant0._ZN13group_norm_v214gn_cuda_kernelI6__halfLi480ELi1ELi32ELi60ELi1024ELb0ELi64ELi960ELi960ELi4ELb1ELi9ELb0ELb0ENS_16CompileConditionILi900EEEEEvPT_PKS4_S7_S7_flPfS8_Pj --------------------------
	.section	.nv.constant0._ZN13group_norm_v214gn_cuda_kernelI6__halfLi480ELi1ELi32ELi60ELi1024ELb0ELi64ELi960ELi960ELi4ELb1ELi9ELb0ELb0ENS_16CompileConditionILi900EEEEEvPT_PKS4_S7_S7_flPfS8_Pj,"a",@progbits
	.sectionflags	@""
	.align	4
.nv.constant0._ZN13group_norm_v214gn_cuda_kernelI6__halfLi480ELi1ELi32ELi60ELi1024ELb0ELi64ELi960ELi960ELi4ELb1ELi9ELb0ELb0ENS_16CompileConditionILi900EEEEEvPT_PKS4_S7_S7_flPfS8_Pj:
	.zero		600


//--------------------- .nv.constant0._ZN13group_norm_v214gn_cuda_kernelI6__halfLi480ELi2ELi32ELi60ELi1024ELb0ELi32ELi960ELi960ELi4ELb1ELi7ELb0ELb0ENS_16CompileConditionILi900EEEEEvPT_PKS4_S7_S7_flPfS8_Pj --------------------------
	.section	.nv.constant0._ZN13group_norm_v214gn_cuda_kernelI6__halfLi480ELi2ELi32ELi60ELi1024ELb0ELi32ELi960ELi960ELi4ELb1ELi7ELb0ELb0ENS_16CompileConditionILi900EEEEEvPT_PKS4_S7_S7_flPfS8_Pj,"a",@progbits
	.sectionflags	@""
	.align	4
.nv.constant0._ZN13group_norm_v214gn_cuda_kernelI6__halfLi480ELi2ELi32ELi60ELi1024ELb0ELi32ELi960ELi960ELi4ELb1ELi7ELb0ELb0ENS_16CompileConditionILi900EEEEEvPT_PKS4_S7_S7_flPfS8_Pj:
	.zero		600


//--------------------- .nv.constant0._ZN13group_norm_v214gn_cuda_kernelI6__halfLi480ELi2ELi32ELi60ELi1024ELb0ELi32ELi960ELi960ELi4ELb1ELi9ELb0ELb0ENS_16CompileConditionILi900EEEEEvPT_PKS4_S7_S7_flPfS8_Pj --------------------------
	.section	.nv.constant0._ZN13group_norm_v214gn_cuda_kernelI6__halfLi480ELi2ELi32ELi60ELi1024ELb0ELi32ELi960ELi960ELi4ELb1ELi9ELb0ELb0ENS_16CompileConditionILi900EEEEEvPT_PKS4_S7_S7_flPfS8_Pj,"a",@progbits
	.sectionflags	@""
	.align	4
.nv.constant0._ZN13group_norm_v214gn_cuda_kernelI6__halfLi480ELi2ELi32ELi60ELi1024ELb0ELi32ELi960ELi960ELi4ELb1ELi9ELb0ELb0ENS_16CompileConditionILi900EEEEEvPT_PKS4_S7_S7_flPfS8_Pj:
	.zero		600


//--------------------- .nv.constant0._ZN13group_norm_v214gn_cuda_kernelI6__halfLi480ELi3ELi16ELi120ELi1024ELb1ELi8ELi960ELi960ELi4ELb1ELi2ELb0ELb0ENS_16CompileConditionILi900EEEEEvPT_PKS4_S7_S7_flPfS8_Pj --------------------------
	.section	.nv.constant0._ZN13group_norm_v214gn_cuda_kernelI6__halfLi480ELi3ELi16ELi120ELi1024ELb1ELi8ELi960ELi960ELi4ELb1ELi2ELb0ELb0ENS_16CompileConditionILi900EEEEEvPT_PKS4_S7_S7_flPfS8_Pj,"a",@progbits
	.sectionflags	@""
	.align	4
.nv.constant0._ZN13group_norm_v214gn_cuda_kernelI6__halfLi480ELi3ELi16ELi120ELi1024ELb1ELi8ELi960ELi960ELi4ELb1ELi2ELb0ELb0ENS_16CompileConditionILi900EEEEEvPT_PKS4_S7_S7_flPfS8_Pj:
	.zero		600


//--------------------- .nv.constant0._ZN13group_norm_v214gn_cuda_kernelI6__halfLi480ELi1ELi16ELi120ELi1024ELb1ELi16ELi960ELi960ELi4ELb1ELi2ELb0ELb0ENS_16CompileConditionILi900EEEEEvPT_PKS4_S7_S7_flPfS8_Pj --------------------------
	.section	.nv.constant0._ZN13group_norm_v214gn_cuda_kernelI6__halfLi480ELi1ELi16ELi120ELi1024ELb1ELi16ELi960ELi960ELi4ELb1ELi2ELb0ELb0ENS_16CompileConditionILi900EEEEEvPT_PKS4_S7_S7_flPfS8_Pj,"a",@progbits
	.sectionflags	@""
	.align	4
.nv.constant0._ZN13group_norm_v214gn_cuda_kernelI6__halfLi480ELi1ELi16ELi120ELi1024ELb1ELi16ELi960ELi960ELi4ELb1ELi2ELb0ELb0ENS_16CompileConditionILi900EEEEEvPT_PKS4_S7_S7_flPfS8_Pj:
	.zero		600


//--------------------- .nv.constant0._ZN13group_norm_v214gn_cuda_kernelI6__halfLi480ELi3ELi16ELi120ELi1024ELb1ELi16ELi960ELi960ELi4ELb1ELi5ELb0ELb0ENS_16CompileConditionILi900EEEEEvPT_PKS4_S7_S7_flPfS8_Pj --------------------------
	.section	.nv.constant0._ZN13group_norm_v214gn_cuda_kernelI6__halfLi480ELi3ELi16ELi120ELi1024ELb1ELi16ELi960ELi960ELi4ELb1ELi5ELb0ELb0ENS_16CompileConditionILi900EEEEEvPT_PKS4_S7_S7_flPfS8_Pj,"a",@progbits
	.sectionflags	@""
	.align	4
.nv.constant0._ZN13group_norm_v214gn_cuda_kernelI6__halfLi480ELi3ELi16ELi120ELi1024ELb1ELi16ELi960ELi960ELi4ELb1ELi5ELb0ELb0ENS_16CompileConditionILi900EEEEEvPT_PKS4_S7_S7_flPfS8_Pj:
	.zero		600


//--------------------- .nv.constant0._ZN13group_norm_v214gn_cuda_kernelI6__halfLi480ELi1ELi16ELi120ELi1024ELb1ELi32ELi960ELi960ELi4ELb1ELi4ELb0ELb0ENS_16CompileConditionILi900EEEEEvPT_PKS4_S7_S7_flPfS8_Pj --------------------------
	.section	.nv.constant0._ZN13group_norm_v214gn_cuda_kernelI6__halfLi480ELi1ELi16ELi120ELi1024ELb1ELi32ELi960ELi960ELi4ELb1ELi4ELb0ELb0ENS_16CompileConditionILi900EEEEEvPT_PKS4_S7_S7_flPfS8_Pj,"a",@progbits
	.sectionflags	@""
	.align	4
.nv.constant0._ZN13group_norm_v214gn_cuda_kernelI6__halfLi480ELi1ELi16ELi120ELi1024ELb1ELi32ELi960ELi960ELi4ELb1ELi4ELb0ELb0ENS_16CompileConditionILi900EEEEEvPT_PKS4_S7_S7_flPfS8_Pj:
	.zero		600


//--------------------- .nv.constant0._ZN13group_norm_v214gn_cuda_kernelI6__halfLi480ELi1ELi16ELi120ELi1024ELb1ELi64ELi960ELi960ELi4ELb1ELi9ELb0ELb0ENS_16CompileConditionILi900EEEEEvPT_PKS4_S7_S7_flPfS8_Pj --------------------------
	.section	.nv.constant0._ZN13group_norm_v214gn_cuda_kernelI6__halfLi480ELi1ELi16ELi120ELi1024ELb1ELi64ELi960ELi960ELi4ELb1ELi9ELb0ELb0ENS_16CompileConditionILi900EEEEEvPT_PKS4_S7_S7_flPfS8_Pj,"a",@progbits
	.sectionflags	@""
	.align	4
.nv.constant0._ZN13group_norm_v214gn_cuda_kernelI6__halfLi480ELi1ELi16ELi120ELi1024ELb1ELi64ELi960ELi960ELi4ELb1ELi9ELb0ELb0ENS_16CompileConditionILi900EEEEEvPT_PKS4_S7_S7_flPfS8_Pj:
	.zero		600


//--------------------- .nv.constant0._ZN13group_norm_v214gn_cuda_kernelI6__halfLi480ELi2ELi16ELi120ELi1024ELb1ELi32ELi960ELi960ELi4ELb1ELi7ELb0ELb0ENS_16CompileConditionILi900EEEEEvPT_PKS4_S7_S7_flPfS8_Pj --------------------------
	.section	.nv.constant0._ZN13group_norm_v214gn_cuda_kernelI6__halfLi480ELi2ELi16ELi120ELi1024ELb1ELi32ELi960ELi960ELi4ELb1ELi7ELb0ELb0ENS_16CompileConditionILi900EEEEEvPT_PKS4_S7_S7_flPfS8_Pj,"a",@progbits
	.sectionflags	@""
	.align	4
.nv.constant0._ZN13group_norm_v214gn_cuda_kernelI6__halfLi480ELi2ELi16ELi120ELi1024ELb1ELi32ELi960ELi960ELi4ELb1ELi7ELb0ELb0ENS_16CompileConditionILi900EEEEEvPT_PKS4_S7_S7_flPfS8_Pj:
	.zero		600


//--------------------- .nv.constant0._ZN13group_norm_v214gn_cuda_kernelI6__halfLi480ELi2ELi16ELi120ELi1024ELb1ELi32ELi960ELi960ELi4ELb1ELi9ELb0ELb0ENS_16CompileConditionILi900EEEEEvPT_PKS4_S7_S7_flPfS8_Pj --------------------------
	.section	.nv.constant0._ZN13group_norm_v214gn_cuda_kernelI6__halfLi480ELi2ELi16ELi120ELi1024ELb1ELi32ELi960ELi960ELi4ELb1ELi9ELb0ELb0ENS_16CompileConditionILi900EEEEEvPT_PKS4_S7_S7_flPfS8_Pj,"a",@progbits
	.sectionflags	@""
	.align	4
.nv.constant0._ZN13group_norm_v214gn_cuda_kernelI6__halfLi480ELi2ELi16ELi120ELi1024ELb1ELi32ELi960ELi960ELi4ELb1ELi9ELb0ELb0ENS_16CompileConditionILi900EEEEEvPT_PKS4_S7_S7_flPfS8_Pj:
	.zero		600


//--------------------- SYMBOLS --------------------------

	.type		.nv.reservedSmem.offset0,@object
	.size		.nv.reservedSmem.offset0,0x4
